	.target	sm_80

	.elftype	@"ET_EXEC"


//--------------------- .note.nv.tkinfo           --------------------------
	.section	.note.nv.tkinfo,"",@"SHT_NOTE"
	.sectionflags	@"SHF_NOTE_NV_TKINFO"
	.tkinfo
        /*0018*/ 	.word	0x00000002
        /*0030*/ 	.string	""
        /*0030*/ 	.string	"ptxas"
        /*0030*/ 	.string	"Cuda compilation tools, release 13.0, V13.0.88"
        /*0030*/ 	.string	"Build cuda_13.0.r13.0/compiler.36424714_0"
        /*0030*/ 	.string	"-arch sm_80 -m 64 "



//--------------------- .note.nv.cuinfo           --------------------------
	.section	.note.nv.cuinfo,"",@"SHT_NOTE"
	.sectionflags	@"SHF_NOTE_NV_CUINFO"
        /*0018*/ 	.short	0x0002
        /*001a*/ 	.short	0x0050
        /*001c*/ 	.short	0x0082
	.zero		2


//--------------------- .nv.info                  --------------------------
	.section	.nv.info,"",@"SHT_CUDA_INFO"
	.align	4


	//----- nvinfo : EIATTR_REGCOUNT
	.align		4
        /*0000*/ 	.byte	0x04, 0x2f
        /*0002*/ 	.short	(.L_12 - .L_11)
	.align		4
.L_11:
        /*0004*/ 	.word	index@(_ZN7cutlass13device_kernelIN5flash22FlashAttnBwdPreprocessIN4cute5tupleIJNS3_1CILi64EEENS5_ILi128EEEEEENS_6half_tEfNS_4arch4Sm80ELb1ELb1EEEEEvNT_6ParamsE)
        /*0008*/ 	.word	0x00000040


	//----- nvinfo : EIATTR_FRAME_SIZE
	.align		4
.L_12:
        /*000c*/ 	.byte	0x04, 0x11
        /*000e*/ 	.short	(.L_14 - .L_13)
	.align		4
.L_13:
        /*0010*/ 	.word	index@(_ZN7cutlass13device_kernelIN5flash22FlashAttnBwdPreprocessIN4cute5tupleIJNS3_1CILi64EEENS5_ILi128EEEEEENS_6half_tEfNS_4arch4Sm80ELb1ELb1EEEEEvNT_6ParamsE)
        /*0014*/ 	.word	0x00000000


	//----- nvinfo : EIATTR_REGCOUNT
	.align		4
.L_14:
        /*0018*/ 	.byte	0x04, 0x2f
        /*001a*/ 	.short	(.L_16 - .L_15)
	.align		4
.L_15:
        /*001c*/ 	.word	index@(_ZN7cutlass13device_kernelIN5flash19enable_sm80_to_sm89INS1_16FlashAttnBwdSm80INS1_25CollectiveMainloopBwdSm80ILi2ELi2EN4cute5tupleIJNS5_1CILi64EEENS7_ILi128EEES9_EEENS_6half_tEfNS_4arch4Sm80ELb1ELb0ELb0ELb1ELb1ELb0ELb0ELb0ELi2ELi2ELi2ELi2ELb0EEENS1_24CollectiveEpilogueBwdGQAISA_fSD_Li256ELb1ELb1EEENS1_25SingleTileBwdLPTSchedulerILb1ELi128ELb1EEEEEEEEEvNT_6ParamsE)
        /*0020*/ 	.word	0x000000ff


	//----- nvinfo : EIATTR_FRAME_SIZE
	.align		4
.L_16:
        /*0024*/ 	.byte	0x04, 0x11
        /*0026*/ 	.short	(.L_18 - .L_17)
	.align		4
.L_17:
        /*0028*/ 	.word	index@($__internal_11_$__cuda_sm70_warpsync)
        /*002c*/ 	.word	0x00000000


	//----- nvinfo : EIATTR_FRAME_SIZE
	.align		4
.L_18:
        /*0030*/ 	.byte	0x04, 0x11
        /*0032*/ 	.short	(.L_20 - .L_19)
	.align		4
.L_19:
        /*0034*/ 	.word	index@(_ZN7cutlass13device_kernelIN5flash19enable_sm80_to_sm89INS1_16FlashAttnBwdSm80INS1_25CollectiveMainloopBwdSm80ILi2ELi2EN4cute5tupleIJNS5_1CILi64EEENS7_ILi128EEES9_EEENS_6half_tEfNS_4arch4Sm80ELb1ELb0ELb0ELb1ELb1ELb0ELb0ELb0ELi2ELi2ELi2ELi2ELb0EEENS1_24CollectiveEpilogueBwdGQAISA_fSD_Li256ELb1ELb1EEENS1_25SingleTileBwdLPTSchedulerILb1ELi128ELb1EEEEEEEEEvNT_6ParamsE)
        /*0038*/ 	.word	0x00000060


	//----- nvinfo : EIATTR_REGCOUNT
	.align		4
.L_20:
        /*003c*/ 	.byte	0x04, 0x2f
        /*003e*/ 	.short	(.L_22 - .L_21)
	.align		4
.L_21:
        /*0040*/ 	.word	index@(_ZN7cutlass13device_kernelIN5flash32FlashAttnBwdPostprocessConvertdQIN4cute5tupleIJNS3_1CILi64EEENS5_ILi128EEEEEENS_6half_tEfNS_4arch4Sm80ELi256ENS3_8TiledMMAINS3_8MMA_AtomIJNS3_28SM80_16x8x16_F32F16F16F32_TNEEEENS3_6LayoutINS4_IJNS5_ILi2EEENS5_ILi4EEENS5_ILi1EEEEEENS4_IJSJ_SH_NS5_ILi0EEEEEEEENS4_IJNS5_ILi32EEES6_NS5_ILi16EEEEEEEELb0EEEEEvNT_6ParamsE)
        /*0044*/ 	.word	0x00000037


	//----- nvinfo : EIATTR_FRAME_SIZE
	.align		4
.L_22:
        /*0048*/ 	.byte	0x04, 0x11
        /*004a*/ 	.short	(.L_24 - .L_23)
	.align		4
.L_23:
        /*004c*/ 	.word	index@(_ZN7cutlass13device_kernelIN5flash32FlashAttnBwdPostprocessConvertdQIN4cute5tupleIJNS3_1CILi64EEENS5_ILi128EEEEEENS_6half_tEfNS_4arch4Sm80ELi256ENS3_8TiledMMAINS3_8MMA_AtomIJNS3_28SM80_16x8x16_F32F16F16F32_TNEEEENS3_6LayoutINS4_IJNS5_ILi2EEENS5_ILi4EEENS5_ILi1EEEEEENS4_IJSJ_SH_NS5_ILi0EEEEEEEENS4_IJNS5_ILi32EEES6_NS5_ILi16EEEEEEEELb0EEEEEvNT_6ParamsE)
        /*0050*/ 	.word	0x00000000


	//----- nvinfo : EIATTR_REGCOUNT
	.align		4
.L_24:
        /*0054*/ 	.byte	0x04, 0x2f
        /*0056*/ 	.short	(.L_26 - .L_25)
	.align		4
.L_25:
        /*0058*/ 	.word	index@(_ZN7cutlass13device_kernelIN5flash32FlashAttnBwdPostprocessConvertdQIN4cute5tupleIJNS3_1CILi128EEES6_EEENS_6half_tEfNS_4arch4Sm80ELi256ENS3_8TiledMMAINS3_8MMA_AtomIJNS3_28SM80_16x8x16_F32F16F16F32_TNEEEENS3_6LayoutINS4_IJNS5_ILi2EEENS5_ILi4EEENS5_ILi1EEEEEENS4_IJSI_SG_NS5_ILi0EEEEEEEENS4_IJNS5_ILi32EEENS5_ILi64EEENS5_ILi16EEEEEEEELb0EEEEEvNT_6ParamsE)
        /*005c*/ 	.word	0x0000005a


	//----- nvinfo : EIATTR_FRAME_SIZE
	.align		4
.L_26:
        /*0060*/ 	.byte	0x04, 0x11
        /*0062*/ 	.short	(.L_28 - .L_27)
	.align		4
.L_27:
        /*0064*/ 	.word	index@(_ZN7cutlass13device_kernelIN5flash32FlashAttnBwdPostprocessConvertdQIN4cute5tupleIJNS3_1CILi128EEES6_EEENS_6half_tEfNS_4arch4Sm80ELi256ENS3_8TiledMMAINS3_8MMA_AtomIJNS3_28SM80_16x8x16_F32F16F16F32_TNEEEENS3_6LayoutINS4_IJNS5_ILi2EEENS5_ILi4EEENS5_ILi1EEEEEENS4_IJSI_SG_NS5_ILi0EEEEEEEENS4_IJNS5_ILi32EEENS5_ILi64EEENS5_ILi16EEEEEEEELb0EEEEEvNT_6ParamsE)
        /*0068*/ 	.word	0x00000000


	//----- nvinfo : EIATTR_REGCOUNT
	.align		4
.L_28:
        /*006c*/ 	.byte	0x04, 0x2f
        /*006e*/ 	.short	(.L_30 - .L_29)
	.align		4
.L_29:
        /*0070*/ 	.word	index@(_ZN7cutlass13device_kernelIN5flash19enable_sm80_to_sm89INS1_16FlashAttnBwdSm80INS1_25CollectiveMainloopBwdSm80ILi2ELi2EN4cute5tupleIJNS5_1CILi64EEENS7_ILi128EEES9_EEENS_6half_tEfNS_4arch4Sm80ELb1ELb0ELb0ELb1ELb0ELb0ELb0ELb0ELi2ELi2ELi2ELi2ELb0EEENS1_24CollectiveEpilogueBwdGQAISA_fSD_Li256ELb1ELb0EEENS1_25SingleTileBwdLPTSchedulerILb1ELi128ELb0EEEEEEEEEvNT_6ParamsE)
        /*0074*/ 	.word	0x000000ff


	//----- nvinfo : EIATTR_FRAME_SIZE
	.align		4
.L_30:
        /*0078*/ 	.byte	0x04, 0x11
        /*007a*/ 	.short	(.L_32 - .L_31)
	.align		4
.L_31:
        /*007c*/ 	.word	index@(_ZN7cutlass13device_kernelIN5flash19enable_sm80_to_sm89INS1_16FlashAttnBwdSm80INS1_25CollectiveMainloopBwdSm80ILi2ELi2EN4cute5tupleIJNS5_1CILi64EEENS7_ILi128EEES9_EEENS_6half_tEfNS_4arch4Sm80ELb1ELb0ELb0ELb1ELb0ELb0ELb0ELb0ELi2ELi2ELi2ELi2ELb0EEENS1_24CollectiveEpilogueBwdGQAISA_fSD_Li256ELb1ELb0EEENS1_25SingleTileBwdLPTSchedulerILb1ELi128ELb0EEEEEEEEEvNT_6ParamsE)
        /*0080*/ 	.word	0x00000068


	//----- nvinfo : EIATTR_REGCOUNT
	.align		4
.L_32:
        /*0084*/ 	.byte	0x04, 0x2f
        /*0086*/ 	.short	(.L_34 - .L_33)
	.align		4
.L_33:
        /*0088*/ 	.word	index@(_ZN7cutlass13device_kernelIN5flash19enable_sm80_to_sm89INS1_16FlashAttnBwdSm80INS1_25CollectiveMainloopBwdSm80ILi2ELi2EN4cute5tupleIJNS5_1CILi64EEENS7_ILi128EEES9_EEENS_6half_tEfNS_4arch4Sm80ELb1ELb0ELb0ELb1ELb1ELb0ELb0ELb0ELi2ELi2ELi2ELi2ELb0EEENS1_21CollectiveEpilogueBwdISA_SB_SD_Li256ELb1ELb0ELi4EEENS1_25SingleTileBwdLPTSchedulerILb1ELi128ELb1EEEEEEEEEvNT_6ParamsE)
        /*008c*/ 	.word	0x000000ff


	//----- nvinfo : EIATTR_FRAME_SIZE
	.align		4
.L_34:
        /*0090*/ 	.byte	0x04, 0x11
        /*0092*/ 	.short	(.L_36 - .L_35)
	.align		4
.L_35:
        /*0094*/ 	.word	index@(_ZN7cutlass13device_kernelIN5flash19enable_sm80_to_sm89INS1_16FlashAttnBwdSm80INS1_25CollectiveMainloopBwdSm80ILi2ELi2EN4cute5tupleIJNS5_1CILi64EEENS7_ILi128EEES9_EEENS_6half_tEfNS_4arch4Sm80ELb1ELb0ELb0ELb1ELb1ELb0ELb0ELb0ELi2ELi2ELi2ELi2ELb0EEENS1_21CollectiveEpilogueBwdISA_SB_SD_Li256ELb1ELb0ELi4EEENS1_25SingleTileBwdLPTSchedulerILb1ELi128ELb1EEEEEEEEEvNT_6ParamsE)
        /*0098*/ 	.word	0x00000068


	//----- nvinfo : EIATTR_REGCOUNT
	.align		4
.L_36:
        /*009c*/ 	.byte	0x04, 0x2f
        /*009e*/ 	.short	(.L_38 - .L_37)
	.align		4
.L_37:
        /*00a0*/ 	.word	index@(_ZN7cutlass13device_kernelIN5flash19enable_sm80_to_sm89INS1_16FlashAttnBwdSm80INS1_25CollectiveMainloopBwdSm80ILi2ELi2EN4cute5tupleIJNS5_1CILi64EEENS7_ILi128EEES9_EEENS_6half_tEfNS_4arch4Sm80ELb1ELb0ELb0ELb1ELb0ELb0ELb0ELb0ELi2ELi2ELi2ELi2ELb0EEENS1_21CollectiveEpilogueBwdISA_SB_SD_Li256ELb1ELb0ELi4EEENS1_25SingleTileBwdLPTSchedulerILb1ELi128ELb0EEEEEEEEEvNT_6ParamsE)
        /*00a4*/ 	.word	0x000000ff


	//----- nvinfo : EIATTR_FRAME_SIZE
	.align		4
.L_38:
        /*00a8*/ 	.byte	0x04, 0x11
        /*00aa*/ 	.short	(.L_40 - .L_39)
	.align		4
.L_39:
        /*00ac*/ 	.word	index@(_ZN7cutlass13device_kernelIN5flash19enable_sm80_to_sm89INS1_16FlashAttnBwdSm80INS1_25CollectiveMainloopBwdSm80ILi2ELi2EN4cute5tupleIJNS5_1CILi64EEENS7_ILi128EEES9_EEENS_6half_tEfNS_4arch4Sm80ELb1ELb0ELb0ELb1ELb0ELb0ELb0ELb0ELi2ELi2ELi2ELi2ELb0EEENS1_21CollectiveEpilogueBwdISA_SB_SD_Li256ELb1ELb0ELi4EEENS1_25SingleTileBwdLPTSchedulerILb1ELi128ELb0EEEEEEEEEvNT_6ParamsE)
        /*00b0*/ 	.word	0x00000060


	//----- nvinfo : EIATTR_REGCOUNT
	.align		4
.L_40:
        /*00b4*/ 	.byte	0x04, 0x2f
        /*00b6*/ 	.short	(.L_42 - .L_41)
	.align		4
.L_41:
        /*00b8*/ 	.word	index@(_ZN7cutlass13device_kernelIN5flash22FlashAttnBwdPreprocessIN4cute5tupleIJNS3_1CILi64EEENS5_ILi128EEEEEENS_6half_tEfNS_4arch4Sm80ELb1ELb0EEEEEvNT_6ParamsE)
        /*00bc*/ 	.word	0x0000003e


	//----- nvinfo : EIATTR_FRAME_SIZE
	.align		4
.L_42:
        /*00c0*/ 	.byte	0x04, 0x11
        /*00c2*/ 	.short	(.L_44 - .L_43)
	.align		4
.L_43:
        /*00c4*/ 	.word	index@(_ZN7cutlass13device_kernelIN5flash22FlashAttnBwdPreprocessIN4cute5tupleIJNS3_1CILi64EEENS5_ILi128EEEEEENS_6half_tEfNS_4arch4Sm80ELb1ELb0EEEEEvNT_6ParamsE)
        /*00c8*/ 	.word	0x00000000


	//----- nvinfo : EIATTR_REGCOUNT
	.align		4
.L_44:
        /*00cc*/ 	.byte	0x04, 0x2f
        /*00ce*/ 	.short	(.L_46 - .L_45)
	.align		4
.L_45:
        /*00d0*/ 	.word	index@(_ZN7cutlass13device_kernelIN5flash19enable_sm80_to_sm89INS1_16FlashAttnBwdSm80INS1_25CollectiveMainloopBwdSm80ILi2ELi2EN4cute5tupleIJNS5_1CILi64EEENS7_ILi128EEES9_EEENS_6half_tEfNS_4arch4Sm80ELb1ELb0ELb0ELb0ELb1ELb0ELb0ELb0ELi2ELi2ELi2ELi2ELb0EEENS1_24CollectiveEpilogueBwdGQAISA_fSD_Li256ELb0ELb1EEENS1_25SingleTileBwdLPTSchedulerILb0ELi128ELb1EEEEEEEEEvNT_6ParamsE)
        /*00d4*/ 	.word	0x000000ff


	//----- nvinfo : EIATTR_FRAME_SIZE
	.align		4
.L_46:
        /*00d8*/ 	.byte	0x04, 0x11
        /*00da*/ 	.short	(.L_48 - .L_47)
	.align		4
.L_47:
        /*00dc*/ 	.word	index@($__internal_10_$__cuda_sm70_warpsync)
        /*00e0*/ 	.word	0x00000000


	//----- nvinfo : EIATTR_FRAME_SIZE
	.align		4
.L_48:
        /*00e4*/ 	.byte	0x04, 0x11
        /*00e6*/ 	.short	(.L_50 - .L_49)
	.align		4
.L_49:
        /*00e8*/ 	.word	index@(_ZN7cutlass13device_kernelIN5flash19enable_sm80_to_sm89INS1_16FlashAttnBwdSm80INS1_25CollectiveMainloopBwdSm80ILi2ELi2EN4cute5tupleIJNS5_1CILi64EEENS7_ILi128EEES9_EEENS_6half_tEfNS_4arch4Sm80ELb1ELb0ELb0ELb0ELb1ELb0ELb0ELb0ELi2ELi2ELi2ELi2ELb0EEENS1_24CollectiveEpilogueBwdGQAISA_fSD_Li256ELb0ELb1EEENS1_25SingleTileBwdLPTSchedulerILb0ELi128ELb1EEEEEEEEEvNT_6ParamsE)
        /*00ec*/ 	.word	0x00000048


	//----- nvinfo : EIATTR_REGCOUNT
	.align		4
.L_50:
        /*00f0*/ 	.byte	0x04, 0x2f
        /*00f2*/ 	.short	(.L_52 - .L_51)
	.align		4
.L_51:
        /*00f4*/ 	.word	index@(_ZN7cutlass13device_kernelIN5flash19enable_sm80_to_sm89INS1_16FlashAttnBwdSm80INS1_25CollectiveMainloopBwdSm80ILi2ELi2EN4cute5tupleIJNS5_1CILi64EEENS7_ILi128EEES9_EEENS_6half_tEfNS_4arch4Sm80ELb1ELb0ELb0ELb0ELb0ELb0ELb0ELb0ELi2ELi2ELi2ELi2ELb0EEENS1_24CollectiveEpilogueBwdGQAISA_fSD_Li256ELb0ELb0EEENS1_25SingleTileBwdLPTSchedulerILb0ELi128ELb0EEEEEEEEEvNT_6ParamsE)
        /*00f8*/ 	.word	0x000000ff


	//----- nvinfo : EIATTR_FRAME_SIZE
	.align		4
.L_52:
        /*00fc*/ 	.byte	0x04, 0x11
        /*00fe*/ 	.short	(.L_54 - .L_53)
	.align		4
.L_53:
        /*0100*/ 	.word	index@(_ZN7cutlass13device_kernelIN5flash19enable_sm80_to_sm89INS1_16FlashAttnBwdSm80INS1_25CollectiveMainloopBwdSm80ILi2ELi2EN4cute5tupleIJNS5_1CILi64EEENS7_ILi128EEES9_EEENS_6half_tEfNS_4arch4Sm80ELb1ELb0ELb0ELb0ELb0ELb0ELb0ELb0ELi2ELi2ELi2ELi2ELb0EEENS1_24CollectiveEpilogueBwdGQAISA_fSD_Li256ELb0ELb0EEENS1_25SingleTileBwdLPTSchedulerILb0ELi128ELb0EEEEEEEEEvNT_6ParamsE)
        /*0104*/ 	.word	0x00000068


	//----- nvinfo : EIATTR_REGCOUNT
	.align		4
.L_54:
        /*0108*/ 	.byte	0x04, 0x2f
        /*010a*/ 	.short	(.L_56 - .L_55)
	.align		4
.L_55:
        /*010c*/ 	.word	index@(_ZN7cutlass13device_kernelIN5flash19enable_sm80_to_sm89INS1_16FlashAttnBwdSm80INS1_25CollectiveMainloopBwdSm80ILi2ELi2EN4cute5tupleIJNS5_1CILi64EEENS7_ILi128EEES9_EEENS_6half_tEfNS_4arch4Sm80ELb1ELb0ELb0ELb0ELb1ELb0ELb0ELb0ELi2ELi2ELi2ELi2ELb0EEENS1_21CollectiveEpilogueBwdISA_SB_SD_Li256ELb0ELb0ELi4EEENS1_25SingleTileBwdLPTSchedulerILb0ELi128ELb1EEEEEEEEEvNT_6ParamsE)
        /*0110*/ 	.word	0x000000ff


	//----- nvinfo : EIATTR_FRAME_SIZE
	.align		4
.L_56:
        /*0114*/ 	.byte	0x04, 0x11
        /*0116*/ 	.short	(.L_58 - .L_57)
	.align		4
.L_57:
        /*0118*/ 	.word	index@(_ZN7cutlass13device_kernelIN5flash19enable_sm80_to_sm89INS1_16FlashAttnBwdSm80INS1_25CollectiveMainloopBwdSm80ILi2ELi2EN4cute5tupleIJNS5_1CILi64EEENS7_ILi128EEES9_EEENS_6half_tEfNS_4arch4Sm80ELb1ELb0ELb0ELb0ELb1ELb0ELb0ELb0ELi2ELi2ELi2ELi2ELb0EEENS1_21CollectiveEpilogueBwdISA_SB_SD_Li256ELb0ELb0ELi4EEENS1_25SingleTileBwdLPTSchedulerILb0ELi128ELb1EEEEEEEEEvNT_6ParamsE)
        /*011c*/ 	.word	0x00000048


	//----- nvinfo : EIATTR_REGCOUNT
	.align		4
.L_58:
        /*0120*/ 	.byte	0x04, 0x2f
        /*0122*/ 	.short	(.L_60 - .L_59)
	.align		4
.L_59:
        /*0124*/ 	.word	index@(_ZN7cutlass13device_kernelIN5flash19enable_sm80_to_sm89INS1_16FlashAttnBwdSm80INS1_25CollectiveMainloopBwdSm80ILi2ELi2EN4cute5tupleIJNS5_1CILi64EEENS7_ILi128EEES9_EEENS_6half_tEfNS_4arch4Sm80ELb1ELb0ELb0ELb0ELb0ELb0ELb0ELb0ELi2ELi2ELi2ELi2ELb0EEENS1_21CollectiveEpilogueBwdISA_SB_SD_Li256ELb0ELb0ELi4EEENS1_25SingleTileBwdLPTSchedulerILb0ELi128ELb0EEEEEEEEEvNT_6ParamsE)
        /*0128*/ 	.word	0x000000ff


	//----- nvinfo : EIATTR_FRAME_SIZE
	.align		4
.L_60:
        /*012c*/ 	.byte	0x04, 0x11
        /*012e*/ 	.short	(.L_62 - .L_61)
	.align		4
.L_61:
        /*0130*/ 	.word	index@(_ZN7cutlass13device_kernelIN5flash19enable_sm80_to_sm89INS1_16FlashAttnBwdSm80INS1_25CollectiveMainloopBwdSm80ILi2ELi2EN4cute5tupleIJNS5_1CILi64EEENS7_ILi128EEES9_EEENS_6half_tEfNS_4arch4Sm80ELb1ELb0ELb0ELb0ELb0ELb0ELb0ELb0ELi2ELi2ELi2ELi2ELb0EEENS1_21CollectiveEpilogueBwdISA_SB_SD_Li256ELb0ELb0ELi4EEENS1_25SingleTileBwdLPTSchedulerILb0ELi128ELb0EEEEEEEEEvNT_6ParamsE)
        /*0134*/ 	.word	0x00000048


	//----- nvinfo : EIATTR_REGCOUNT
	.align		4
.L_62:
        /*0138*/ 	.byte	0x04, 0x2f
        /*013a*/ 	.short	(.L_64 - .L_63)
	.align		4
.L_63:
        /*013c*/ 	.word	index@(_ZN7cutlass13device_kernelIN5flash19enable_sm80_to_sm89INS1_16FlashAttnBwdSm80INS1_25CollectiveMainloopBwdSm80ILi2ELi2EN4cute5tupleIJNS5_1CILi64EEENS7_ILi128EEES9_EEENS_6half_tEfNS_4arch4Sm80ELb0ELb1ELb0ELb1ELb1ELb0ELb0ELb0ELi2ELi2ELi2ELi2ELb0EEENS1_24CollectiveEpilogueBwdGQAISA_fSD_Li256ELb1ELb1EEENS1_19SingleTileSchedulerILb1ELb0ELb0ELi128EEEEEEEEEvNT_6ParamsE)
        /*0140*/ 	.word	0x000000ff


	//----- nvinfo : EIATTR_FRAME_SIZE
	.align		4
.L_64:
        /*0144*/ 	.byte	0x04, 0x11
        /*0146*/ 	.short	(.L_66 - .L_65)
	.align		4
.L_65:
        /*0148*/ 	.word	index@($__internal_9_$__cuda_sm70_warpsync)
        /*014c*/ 	.word	0x00000000


	//----- nvinfo : EIATTR_FRAME_SIZE
	.align		4
.L_66:
        /*0150*/ 	.byte	0x04, 0x11
        /*0152*/ 	.short	(.L_68 - .L_67)
	.align		4
.L_67:
        /*0154*/ 	.word	index@(_ZN7cutlass13device_kernelIN5flash19enable_sm80_to_sm89INS1_16FlashAttnBwdSm80INS1_25CollectiveMainloopBwdSm80ILi2ELi2EN4cute5tupleIJNS5_1CILi64EEENS7_ILi128EEES9_EEENS_6half_tEfNS_4arch4Sm80ELb0ELb1ELb0ELb1ELb1ELb0ELb0ELb0ELi2ELi2ELi2ELi2ELb0EEENS1_24CollectiveEpilogueBwdGQAISA_fSD_Li256ELb1ELb1EEENS1_19SingleTileSchedulerILb1ELb0ELb0ELi128EEEEEEEEEvNT_6ParamsE)
        /*0158*/ 	.word	0x00000070


	//----- nvinfo : EIATTR_REGCOUNT
	.align		4
.L_68:
        /*015c*/ 	.byte	0x04, 0x2f
        /*015e*/ 	.short	(.L_70 - .L_69)
	.align		4
.L_69:
        /*0160*/ 	.word	index@(_ZN7cutlass13device_kernelIN5flash19enable_sm80_to_sm89INS1_16FlashAttnBwdSm80INS1_25CollectiveMainloopBwdSm80ILi2ELi2EN4cute5tupleIJNS5_1CILi64EEENS7_ILi128EEES9_EEENS_6half_tEfNS_4arch4Sm80ELb0ELb1ELb0ELb1ELb0ELb0ELb0ELb0ELi2ELi2ELi2ELi2ELb0EEENS1_24CollectiveEpilogueBwdGQAISA_fSD_Li256ELb1ELb0EEENS1_19SingleTileSchedulerILb1ELb0ELb0ELi128EEEEEEEEEvNT_6ParamsE)
        /*0164*/ 	.word	0x000000ff


	//----- nvinfo : EIATTR_FRAME_SIZE
	.align		4
.L_70:
        /*0168*/ 	.byte	0x04, 0x11
        /*016a*/ 	.short	(.L_72 - .L_71)
	.align		4
.L_71:
        /*016c*/ 	.word	index@(_ZN7cutlass13device_kernelIN5flash19enable_sm80_to_sm89INS1_16FlashAttnBwdSm80INS1_25CollectiveMainloopBwdSm80ILi2ELi2EN4cute5tupleIJNS5_1CILi64EEENS7_ILi128EEES9_EEENS_6half_tEfNS_4arch4Sm80ELb0ELb1ELb0ELb1ELb0ELb0ELb0ELb0ELi2ELi2ELi2ELi2ELb0EEENS1_24CollectiveEpilogueBwdGQAISA_fSD_Li256ELb1ELb0EEENS1_19SingleTileSchedulerILb1ELb0ELb0ELi128EEEEEEEEEvNT_6ParamsE)
        /*0170*/ 	.word	0x00000070


	//----- nvinfo : EIATTR_REGCOUNT
	.align		4
.L_72:
        /*0174*/ 	.byte	0x04, 0x2f
        /*0176*/ 	.short	(.L_74 - .L_73)
	.align		4
.L_73:
        /*0178*/ 	.word	index@(_ZN7cutlass13device_kernelIN5flash19enable_sm80_to_sm89INS1_16FlashAttnBwdSm80INS1_25CollectiveMainloopBwdSm80ILi2ELi2EN4cute5tupleIJNS5_1CILi64EEENS7_ILi128EEES9_EEENS_6half_tEfNS_4arch4Sm80ELb0ELb1ELb0ELb1ELb1ELb0ELb0ELb0ELi2ELi2ELi2ELi2ELb0EEENS1_21CollectiveEpilogueBwdISA_SB_SD_Li256ELb1ELb0ELi4EEENS1_19SingleTileSchedulerILb1ELb0ELb0ELi128EEEEEEEEEvNT_6ParamsE)
        /*017c*/ 	.word	0x000000ff


	//----- nvinfo : EIATTR_FRAME_SIZE
	.align		4
.L_74:
        /*0180*/ 	.byte	0x04, 0x11
        /*0182*/ 	.short	(.L_76 - .L_75)
	.align		4
.L_75:
        /*0184*/ 	.word	index@(_ZN7cutlass13device_kernelIN5flash19enable_sm80_to_sm89INS1_16FlashAttnBwdSm80INS1_25CollectiveMainloopBwdSm80ILi2ELi2EN4cute5tupleIJNS5_1CILi64EEENS7_ILi128EEES9_EEENS_6half_tEfNS_4arch4Sm80ELb0ELb1ELb0ELb1ELb1ELb0ELb0ELb0ELi2ELi2ELi2ELi2ELb0EEENS1_21CollectiveEpilogueBwdISA_SB_SD_Li256ELb1ELb0ELi4EEENS1_19SingleTileSchedulerILb1ELb0ELb0ELi128EEEEEEEEEvNT_6ParamsE)
        /*0188*/ 	.word	0x00000070


	//----- nvinfo : EIATTR_REGCOUNT
	.align		4
.L_76:
        /*018c*/ 	.byte	0x04, 0x2f
        /*018e*/ 	.short	(.L_78 - .L_77)
	.align		4
.L_77:
        /*0190*/ 	.word	index@(_ZN7cutlass13device_kernelIN5flash19enable_sm80_to_sm89INS1_16FlashAttnBwdSm80INS1_25CollectiveMainloopBwdSm80ILi2ELi2EN4cute5tupleIJNS5_1CILi64EEENS7_ILi128EEES9_EEENS_6half_tEfNS_4arch4Sm80ELb0ELb1ELb0ELb1ELb0ELb0ELb0ELb0ELi2ELi2ELi2ELi2ELb0EEENS1_21CollectiveEpilogueBwdISA_SB_SD_Li256ELb1ELb0ELi4EEENS1_19SingleTileSchedulerILb1ELb0ELb0ELi128EEEEEEEEEvNT_6ParamsE)
        /*0194*/ 	.word	0x000000ff


	//----- nvinfo : EIATTR_FRAME_SIZE
	.align		4
.L_78:
        /*0198*/ 	.byte	0x04, 0x11
        /*019a*/ 	.short	(.L_80 - .L_79)
	.align		4
.L_79:
        /*019c*/ 	.word	index@(_ZN7cutlass13device_kernelIN5flash19enable_sm80_to_sm89INS1_16FlashAttnBwdSm80INS1_25CollectiveMainloopBwdSm80ILi2ELi2EN4cute5tupleIJNS5_1CILi64EEENS7_ILi128EEES9_EEENS_6half_tEfNS_4arch4Sm80ELb0ELb1ELb0ELb1ELb0ELb0ELb0ELb0ELi2ELi2ELi2ELi2ELb0EEENS1_21CollectiveEpilogueBwdISA_SB_SD_Li256ELb1ELb0ELi4EEENS1_19SingleTileSchedulerILb1ELb0ELb0ELi128EEEEEEEEEvNT_6ParamsE)
        /*01a0*/ 	.word	0x00000070


	//----- nvinfo : EIATTR_REGCOUNT
	.align		4
.L_80:
        /*01a4*/ 	.byte	0x04, 0x2f
        /*01a6*/ 	.short	(.L_82 - .L_81)
	.align		4
.L_81:
        /*01a8*/ 	.word	index@(_ZN7cutlass13device_kernelIN5flash19enable_sm80_to_sm89INS1_16FlashAttnBwdSm80INS1_25CollectiveMainloopBwdSm80ILi2ELi2EN4cute5tupleIJNS5_1CILi64EEENS7_ILi128EEES9_EEENS_6half_tEfNS_4arch4Sm80ELb0ELb1ELb0ELb0ELb1ELb0ELb0ELb0ELi2ELi2ELi2ELi2ELb0EEENS1_24CollectiveEpilogueBwdGQAISA_fSD_Li256ELb0ELb1EEENS1_19SingleTileSchedulerILb0ELb0ELb0ELi128EEEEEEEEEvNT_6ParamsE)
        /*01ac*/ 	.word	0x000000ff


	//----- nvinfo : EIATTR_FRAME_SIZE
	.align		4
.L_82:
        /*01b0*/ 	.byte	0x04, 0x11
        /*01b2*/ 	.short	(.L_84 - .L_83)
	.align		4
.L_83:
        /*01b4*/ 	.word	index@($__internal_8_$__cuda_sm70_warpsync)
        /*01b8*/ 	.word	0x00000000


	//----- nvinfo : EIATTR_FRAME_SIZE
	.align		4
.L_84:
        /*01bc*/ 	.byte	0x04, 0x11
        /*01be*/ 	.short	(.L_86 - .L_85)
	.align		4
.L_85:
        /*01c0*/ 	.word	index@(_ZN7cutlass13device_kernelIN5flash19enable_sm80_to_sm89INS1_16FlashAttnBwdSm80INS1_25CollectiveMainloopBwdSm80ILi2ELi2EN4cute5tupleIJNS5_1CILi64EEENS7_ILi128EEES9_EEENS_6half_tEfNS_4arch4Sm80ELb0ELb1ELb0ELb0ELb1ELb0ELb0ELb0ELi2ELi2ELi2ELi2ELb0EEENS1_24CollectiveEpilogueBwdGQAISA_fSD_Li256ELb0ELb1EEENS1_19SingleTileSchedulerILb0ELb0ELb0ELi128EEEEEEEEEvNT_6ParamsE)
        /*01c4*/ 	.word	0x00000050


	//----- nvinfo : EIATTR_REGCOUNT
	.align		4
.L_86:
        /*01c8*/ 	.byte	0x04, 0x2f
        /*01ca*/ 	.short	(.L_88 - .L_87)
	.align		4
.L_87:
        /*01cc*/ 	.word	index@(_ZN7cutlass13device_kernelIN5flash19enable_sm80_to_sm89INS1_16FlashAttnBwdSm80INS1_25CollectiveMainloopBwdSm80ILi2ELi2EN4cute5tupleIJNS5_1CILi64EEENS7_ILi128EEES9_EEENS_6half_tEfNS_4arch4Sm80ELb0ELb1ELb0ELb0ELb0ELb0ELb0ELb0ELi2ELi2ELi2ELi2ELb0EEENS1_24CollectiveEpilogueBwdGQAISA_fSD_Li256ELb0ELb0EEENS1_19SingleTileSchedulerILb0ELb0ELb0ELi128EEEEEEEEEvNT_6ParamsE)
        /*01d0*/ 	.word	0x000000ff


	//----- nvinfo : EIATTR_FRAME_SIZE
	.align		4
.L_88:
        /*01d4*/ 	.byte	0x04, 0x11
        /*01d6*/ 	.short	(.L_90 - .L_89)
	.align		4
.L_89:
        /*01d8*/ 	.word	index@(_ZN7cutlass13device_kernelIN5flash19enable_sm80_to_sm89INS1_16FlashAttnBwdSm80INS1_25CollectiveMainloopBwdSm80ILi2ELi2EN4cute5tupleIJNS5_1CILi64EEENS7_ILi128EEES9_EEENS_6half_tEfNS_4arch4Sm80ELb0ELb1ELb0ELb0ELb0ELb0ELb0ELb0ELi2ELi2ELi2ELi2ELb0EEENS1_24CollectiveEpilogueBwdGQAISA_fSD_Li256ELb0ELb0EEENS1_19SingleTileSchedulerILb0ELb0ELb0ELi128EEEEEEEEEvNT_6ParamsE)
        /*01dc*/ 	.word	0x00000048


	//----- nvinfo : EIATTR_REGCOUNT
	.align		4
.L_90:
        /*01e0*/ 	.byte	0x04, 0x2f
        /*01e2*/ 	.short	(.L_92 - .L_91)
	.align		4
.L_91:
        /*01e4*/ 	.word	index@(_ZN7cutlass13device_kernelIN5flash19enable_sm80_to_sm89INS1_16FlashAttnBwdSm80INS1_25CollectiveMainloopBwdSm80ILi2ELi2EN4cute5tupleIJNS5_1CILi64EEENS7_ILi128EEES9_EEENS_6half_tEfNS_4arch4Sm80ELb0ELb1ELb0ELb0ELb1ELb0ELb0ELb0ELi2ELi2ELi2ELi2ELb0EEENS1_21CollectiveEpilogueBwdISA_SB_SD_Li256ELb0ELb0ELi4EEENS1_19SingleTileSchedulerILb0ELb0ELb0ELi128EEEEEEEEEvNT_6ParamsE)
        /*01e8*/ 	.word	0x000000ff


	//----- nvinfo : EIATTR_FRAME_SIZE
	.align		4
.L_92:
        /*01ec*/ 	.byte	0x04, 0x11
        /*01ee*/ 	.short	(.L_94 - .L_93)
	.align		4
.L_93:
        /*01f0*/ 	.word	index@(_ZN7cutlass13device_kernelIN5flash19enable_sm80_to_sm89INS1_16FlashAttnBwdSm80INS1_25CollectiveMainloopBwdSm80ILi2ELi2EN4cute5tupleIJNS5_1CILi64EEENS7_ILi128EEES9_EEENS_6half_tEfNS_4arch4Sm80ELb0ELb1ELb0ELb0ELb1ELb0ELb0ELb0ELi2ELi2ELi2ELi2ELb0EEENS1_21CollectiveEpilogueBwdISA_SB_SD_Li256ELb0ELb0ELi4EEENS1_19SingleTileSchedulerILb0ELb0ELb0ELi128EEEEEEEEEvNT_6ParamsE)
        /*01f4*/ 	.word	0x00000050


	//----- nvinfo : EIATTR_REGCOUNT
	.align		4
.L_94:
        /*01f8*/ 	.byte	0x04, 0x2f
        /*01fa*/ 	.short	(.L_96 - .L_95)
	.align		4
.L_95:
        /*01fc*/ 	.word	index@(_ZN7cutlass13device_kernelIN5flash19enable_sm80_to_sm89INS1_16FlashAttnBwdSm80INS1_25CollectiveMainloopBwdSm80ILi2ELi2EN4cute5tupleIJNS5_1CILi64EEENS7_ILi128EEES9_EEENS_6half_tEfNS_4arch4Sm80ELb0ELb1ELb0ELb0ELb0ELb0ELb0ELb0ELi2ELi2ELi2ELi2ELb0EEENS1_21CollectiveEpilogueBwdISA_SB_SD_Li256ELb0ELb0ELi4EEENS1_19SingleTileSchedulerILb0ELb0ELb0ELi128EEEEEEEEEvNT_6ParamsE)
        /*0200*/ 	.word	0x000000ff


	//----- nvinfo : EIATTR_FRAME_SIZE
	.align		4
.L_96:
        /*0204*/ 	.byte	0x04, 0x11
        /*0206*/ 	.short	(.L_98 - .L_97)
	.align		4
.L_97:
        /*0208*/ 	.word	index@(_ZN7cutlass13device_kernelIN5flash19enable_sm80_to_sm89INS1_16FlashAttnBwdSm80INS1_25CollectiveMainloopBwdSm80ILi2ELi2EN4cute5tupleIJNS5_1CILi64EEENS7_ILi128EEES9_EEENS_6half_tEfNS_4arch4Sm80ELb0ELb1ELb0ELb0ELb0ELb0ELb0ELb0ELi2ELi2ELi2ELi2ELb0EEENS1_21CollectiveEpilogueBwdISA_SB_SD_Li256ELb0ELb0ELi4EEENS1_19SingleTileSchedulerILb0ELb0ELb0ELi128EEEEEEEEEvNT_6ParamsE)
        /*020c*/ 	.word	0x00000050


	//----- nvinfo : EIATTR_REGCOUNT
	.align		4
.L_98:
        /*0210*/ 	.byte	0x04, 0x2f
        /*0212*/ 	.short	(.L_100 - .L_99)
	.align		4
.L_99:
        /*0214*/ 	.word	index@(_ZN7cutlass13device_kernelIN5flash19enable_sm80_to_sm89INS1_16FlashAttnBwdSm80INS1_25CollectiveMainloopBwdSm80ILi2ELi2EN4cute5tupleIJNS5_1CILi64EEENS7_ILi128EEES9_EEENS_6half_tEfNS_4arch4Sm80ELb0ELb0ELb0ELb1ELb1ELb0ELb0ELb0ELi2ELi2ELi2ELi2ELb0EEENS1_24CollectiveEpilogueBwdGQAISA_fSD_Li256ELb1ELb1EEENS1_19SingleTileSchedulerILb1ELb0ELb0ELi128EEEEEEEEEvNT_6ParamsE)
        /*0218*/ 	.word	0x000000ff


	//----- nvinfo : EIATTR_FRAME_SIZE
	.align		4
.L_100:
        /*021c*/ 	.byte	0x04, 0x11
        /*021e*/ 	.short	(.L_102 - .L_101)
	.align		4
.L_101:
        /*0220*/ 	.word	index@($__internal_7_$__cuda_sm70_warpsync)
        /*0224*/ 	.word	0x00000000


	//----- nvinfo : EIATTR_FRAME_SIZE
	.align		4
.L_102:
        /*0228*/ 	.byte	0x04, 0x11
        /*022a*/ 	.short	(.L_104 - .L_103)
	.align		4
.L_103:
        /*022c*/ 	.word	index@(_ZN7cutlass13device_kernelIN5flash19enable_sm80_to_sm89INS1_16FlashAttnBwdSm80INS1_25CollectiveMainloopBwdSm80ILi2ELi2EN4cute5tupleIJNS5_1CILi64EEENS7_ILi128EEES9_EEENS_6half_tEfNS_4arch4Sm80ELb0ELb0ELb0ELb1ELb1ELb0ELb0ELb0ELi2ELi2ELi2ELi2ELb0EEENS1_24CollectiveEpilogueBwdGQAISA_fSD_Li256ELb1ELb1EEENS1_19SingleTileSchedulerILb1ELb0ELb0ELi128EEEEEEEEEvNT_6ParamsE)
        /*0230*/ 	.word	0x00000048


	//----- nvinfo : EIATTR_REGCOUNT
	.align		4
.L_104:
        /*0234*/ 	.byte	0x04, 0x2f
        /*0236*/ 	.short	(.L_106 - .L_105)
	.align		4
.L_105:
        /*0238*/ 	.word	index@(_ZN7cutlass13device_kernelIN5flash19enable_sm80_to_sm89INS1_16FlashAttnBwdSm80INS1_25CollectiveMainloopBwdSm80ILi2ELi2EN4cute5tupleIJNS5_1CILi64EEENS7_ILi128EEES9_EEENS_6half_tEfNS_4arch4Sm80ELb0ELb0ELb0ELb1ELb0ELb0ELb0ELb0ELi2ELi2ELi2ELi2ELb0EEENS1_24CollectiveEpilogueBwdGQAISA_fSD_Li256ELb1ELb0EEENS1_19SingleTileSchedulerILb1ELb0ELb0ELi128EEEEEEEEEvNT_6ParamsE)
        /*023c*/ 	.word	0x000000ff


	//----- nvinfo : EIATTR_FRAME_SIZE
	.align		4
.L_106:
        /*0240*/ 	.byte	0x04, 0x11
        /*0242*/ 	.short	(.L_108 - .L_107)
	.align		4
.L_107:
        /*0244*/ 	.word	index@(_ZN7cutlass13device_kernelIN5flash19enable_sm80_to_sm89INS1_16FlashAttnBwdSm80INS1_25CollectiveMainloopBwdSm80ILi2ELi2EN4cute5tupleIJNS5_1CILi64EEENS7_ILi128EEES9_EEENS_6half_tEfNS_4arch4Sm80ELb0ELb0ELb0ELb1ELb0ELb0ELb0ELb0ELi2ELi2ELi2ELi2ELb0EEENS1_24CollectiveEpilogueBwdGQAISA_fSD_Li256ELb1ELb0EEENS1_19SingleTileSchedulerILb1ELb0ELb0ELi128EEEEEEEEEvNT_6ParamsE)
        /*0248*/ 	.word	0x00000048


	//----- nvinfo : EIATTR_REGCOUNT
	.align		4
.L_108:
        /*024c*/ 	.byte	0x04, 0x2f
        /*024e*/ 	.short	(.L_110 - .L_109)
	.align		4
.L_109:
        /*0250*/ 	.word	index@(_ZN7cutlass13device_kernelIN5flash19enable_sm80_to_sm89INS1_16FlashAttnBwdSm80INS1_25CollectiveMainloopBwdSm80ILi2ELi2EN4cute5tupleIJNS5_1CILi64EEENS7_ILi128EEES9_EEENS_6half_tEfNS_4arch4Sm80ELb0ELb0ELb0ELb1ELb1ELb0ELb0ELb0ELi2ELi2ELi2ELi2ELb0EEENS1_21CollectiveEpilogueBwdISA_SB_SD_Li256ELb1ELb0ELi4EEENS1_19SingleTileSchedulerILb1ELb0ELb0ELi128EEEEEEEEEvNT_6ParamsE)
        /*0254*/ 	.word	0x000000ff


	//----- nvinfo : EIATTR_FRAME_SIZE
	.align		4
.L_110:
        /*0258*/ 	.byte	0x04, 0x11
        /*025a*/ 	.short	(.L_112 - .L_111)
	.align		4
.L_111:
        /*025c*/ 	.word	index@(_ZN7cutlass13device_kernelIN5flash19enable_sm80_to_sm89INS1_16FlashAttnBwdSm80INS1_25CollectiveMainloopBwdSm80ILi2ELi2EN4cute5tupleIJNS5_1CILi64EEENS7_ILi128EEES9_EEENS_6half_tEfNS_4arch4Sm80ELb0ELb0ELb0ELb1ELb1ELb0ELb0ELb0ELi2ELi2ELi2ELi2ELb0EEENS1_21CollectiveEpilogueBwdISA_SB_SD_Li256ELb1ELb0ELi4EEENS1_19SingleTileSchedulerILb1ELb0ELb0ELi128EEEEEEEEEvNT_6ParamsE)
        /*0260*/ 	.word	0x00000048


	//----- nvinfo : EIATTR_REGCOUNT
	.align		4
.L_112:
        /*0264*/ 	.byte	0x04, 0x2f
        /*0266*/ 	.short	(.L_114 - .L_113)
	.align		4
.L_113:
        /*0268*/ 	.word	index@(_ZN7cutlass13device_kernelIN5flash19enable_sm80_to_sm89INS1_16FlashAttnBwdSm80INS1_25CollectiveMainloopBwdSm80ILi2ELi2EN4cute5tupleIJNS5_1CILi64EEENS7_ILi128EEES9_EEENS_6half_tEfNS_4arch4Sm80ELb0ELb0ELb0ELb1ELb0ELb0ELb0ELb0ELi2ELi2ELi2ELi2ELb0EEENS1_21CollectiveEpilogueBwdISA_SB_SD_Li256ELb1ELb0ELi4EEENS1_19SingleTileSchedulerILb1ELb0ELb0ELi128EEEEEEEEEvNT_6ParamsE)
        /*026c*/ 	.word	0x000000ff


	//----- nvinfo : EIATTR_FRAME_SIZE
	.align		4
.L_114:
        /*0270*/ 	.byte	0x04, 0x11
        /*0272*/ 	.short	(.L_116 - .L_115)
	.align		4
.L_115:
        /*0274*/ 	.word	index@(_ZN7cutlass13device_kernelIN5flash19enable_sm80_to_sm89INS1_16FlashAttnBwdSm80INS1_25CollectiveMainloopBwdSm80ILi2ELi2EN4cute5tupleIJNS5_1CILi64EEENS7_ILi128EEES9_EEENS_6half_tEfNS_4arch4Sm80ELb0ELb0ELb0ELb1ELb0ELb0ELb0ELb0ELi2ELi2ELi2ELi2ELb0EEENS1_21CollectiveEpilogueBwdISA_SB_SD_Li256ELb1ELb0ELi4EEENS1_19SingleTileSchedulerILb1ELb0ELb0ELi128EEEEEEEEEvNT_6ParamsE)
        /*0278*/ 	.word	0x00000048


	//----- nvinfo : EIATTR_REGCOUNT
	.align		4
.L_116:
        /*027c*/ 	.byte	0x04, 0x2f
        /*027e*/ 	.short	(.L_118 - .L_117)
	.align		4
.L_117:
        /*0280*/ 	.word	index@(_ZN7cutlass13device_kernelIN5flash19enable_sm80_to_sm89INS1_16FlashAttnBwdSm80INS1_25CollectiveMainloopBwdSm80ILi2ELi2EN4cute5tupleIJNS5_1CILi64EEENS7_ILi128EEES9_EEENS_6half_tEfNS_4arch4Sm80ELb0ELb0ELb0ELb0ELb1ELb0ELb0ELb0ELi2ELi2ELi2ELi2ELb0EEENS1_24CollectiveEpilogueBwdGQAISA_fSD_Li256ELb0ELb1EEENS1_19SingleTileSchedulerILb0ELb0ELb0ELi128EEEEEEEEEvNT_6ParamsE)
        /*0284*/ 	.word	0x000000ff


	//----- nvinfo : EIATTR_FRAME_SIZE
	.align		4
.L_118:
        /*0288*/ 	.byte	0x04, 0x11
        /*028a*/ 	.short	(.L_120 - .L_119)
	.align		4
.L_119:
        /*028c*/ 	.word	index@($__internal_6_$__cuda_sm70_warpsync)
        /*0290*/ 	.word	0x00000000


	//----- nvinfo : EIATTR_FRAME_SIZE
	.align		4
.L_120:
        /*0294*/ 	.byte	0x04, 0x11
        /*0296*/ 	.short	(.L_122 - .L_121)
	.align		4
.L_121:
        /*0298*/ 	.word	index@(_ZN7cutlass13device_kernelIN5flash19enable_sm80_to_sm89INS1_16FlashAttnBwdSm80INS1_25CollectiveMainloopBwdSm80ILi2ELi2EN4cute5tupleIJNS5_1CILi64EEENS7_ILi128EEES9_EEENS_6half_tEfNS_4arch4Sm80ELb0ELb0ELb0ELb0ELb1ELb0ELb0ELb0ELi2ELi2ELi2ELi2ELb0EEENS1_24CollectiveEpilogueBwdGQAISA_fSD_Li256ELb0ELb1EEENS1_19SingleTileSchedulerILb0ELb0ELb0ELi128EEEEEEEEEvNT_6ParamsE)
        /*029c*/ 	.word	0x00000028


	//----- nvinfo : EIATTR_REGCOUNT
	.align		4
.L_122:
        /*02a0*/ 	.byte	0x04, 0x2f
        /*02a2*/ 	.short	(.L_124 - .L_123)
	.align		4
.L_123:
        /*02a4*/ 	.word	index@(_ZN7cutlass13device_kernelIN5flash19enable_sm80_to_sm89INS1_16FlashAttnBwdSm80INS1_25CollectiveMainloopBwdSm80ILi2ELi2EN4cute5tupleIJNS5_1CILi64EEENS7_ILi128EEES9_EEENS_6half_tEfNS_4arch4Sm80ELb0ELb0ELb0ELb0ELb0ELb0ELb0ELb0ELi2ELi2ELi2ELi2ELb0EEENS1_24CollectiveEpilogueBwdGQAISA_fSD_Li256ELb0ELb0EEENS1_19SingleTileSchedulerILb0ELb0ELb0ELi128EEEEEEEEEvNT_6ParamsE)
        /*02a8*/ 	.word	0x000000ff


	//----- nvinfo : EIATTR_FRAME_SIZE
	.align		4
.L_124:
        /*02ac*/ 	.byte	0x04, 0x11
        /*02ae*/ 	.short	(.L_126 - .L_125)
	.align		4
.L_125:
        /*02b0*/ 	.word	index@(_ZN7cutlass13device_kernelIN5flash19enable_sm80_to_sm89INS1_16FlashAttnBwdSm80INS1_25CollectiveMainloopBwdSm80ILi2ELi2EN4cute5tupleIJNS5_1CILi64EEENS7_ILi128EEES9_EEENS_6half_tEfNS_4arch4Sm80ELb0ELb0ELb0ELb0ELb0ELb0ELb0ELb0ELi2ELi2ELi2ELi2ELb0EEENS1_24CollectiveEpilogueBwdGQAISA_fSD_Li256ELb0ELb0EEENS1_19SingleTileSchedulerILb0ELb0ELb0ELi128EEEEEEEEEvNT_6ParamsE)
        /*02b4*/ 	.word	0x00000028


	//----- nvinfo : EIATTR_REGCOUNT
	.align		4
.L_126:
        /*02b8*/ 	.byte	0x04, 0x2f
        /*02ba*/ 	.short	(.L_128 - .L_127)
	.align		4
.L_127:
        /*02bc*/ 	.word	index@(_ZN7cutlass13device_kernelIN5flash19enable_sm80_to_sm89INS1_16FlashAttnBwdSm80INS1_25CollectiveMainloopBwdSm80ILi2ELi2EN4cute5tupleIJNS5_1CILi64EEENS7_ILi128EEES9_EEENS_6half_tEfNS_4arch4Sm80ELb0ELb0ELb0ELb0ELb1ELb0ELb0ELb0ELi2ELi2ELi2ELi2ELb0EEENS1_21CollectiveEpilogueBwdISA_SB_SD_Li256ELb0ELb0ELi4EEENS1_19SingleTileSchedulerILb0ELb0ELb0ELi128EEEEEEEEEvNT_6ParamsE)
        /*02c0*/ 	.word	0x000000ff


	//----- nvinfo : EIATTR_FRAME_SIZE
	.align		4
.L_128:
        /*02c4*/ 	.byte	0x04, 0x11
        /*02c6*/ 	.short	(.L_130 - .L_129)
	.align		4
.L_129:
        /*02c8*/ 	.word	index@(_ZN7cutlass13device_kernelIN5flash19enable_sm80_to_sm89INS1_16FlashAttnBwdSm80INS1_25CollectiveMainloopBwdSm80ILi2ELi2EN4cute5tupleIJNS5_1CILi64EEENS7_ILi128EEES9_EEENS_6half_tEfNS_4arch4Sm80ELb0ELb0ELb0ELb0ELb1ELb0ELb0ELb0ELi2ELi2ELi2ELi2ELb0EEENS1_21CollectiveEpilogueBwdISA_SB_SD_Li256ELb0ELb0ELi4EEENS1_19SingleTileSchedulerILb0ELb0ELb0ELi128EEEEEEEEEvNT_6ParamsE)
        /*02cc*/ 	.word	0x00000000


	//----- nvinfo : EIATTR_REGCOUNT
	.align		4
.L_130:
        /*02d0*/ 	.byte	0x04, 0x2f
        /*02d2*/ 	.short	(.L_132 - .L_131)
	.align		4
.L_131:
        /*02d4*/ 	.word	index@(_ZN7cutlass13device_kernelIN5flash19enable_sm80_to_sm89INS1_16FlashAttnBwdSm80INS1_25CollectiveMainloopBwdSm80ILi2ELi2EN4cute5tupleIJNS5_1CILi64EEENS7_ILi128EEES9_EEENS_6half_tEfNS_4arch4Sm80ELb0ELb0ELb0ELb0ELb0ELb0ELb0ELb0ELi2ELi2ELi2ELi2ELb0EEENS1_21CollectiveEpilogueBwdISA_SB_SD_Li256ELb0ELb0ELi4EEENS1_19SingleTileSchedulerILb0ELb0ELb0ELi128EEEEEEEEEvNT_6ParamsE)
        /*02d8*/ 	.word	0x000000ff


	//----- nvinfo : EIATTR_FRAME_SIZE
	.align		4
.L_132:
        /*02dc*/ 	.byte	0x04, 0x11
        /*02de*/ 	.short	(.L_134 - .L_133)
	.align		4
.L_133:
        /*02e0*/ 	.word	index@(_ZN7cutlass13device_kernelIN5flash19enable_sm80_to_sm89INS1_16FlashAttnBwdSm80INS1_25CollectiveMainloopBwdSm80ILi2ELi2EN4cute5tupleIJNS5_1CILi64EEENS7_ILi128EEES9_EEENS_6half_tEfNS_4arch4Sm80ELb0ELb0ELb0ELb0ELb0ELb0ELb0ELb0ELi2ELi2ELi2ELi2ELb0EEENS1_21CollectiveEpilogueBwdISA_SB_SD_Li256ELb0ELb0ELi4EEENS1_19SingleTileSchedulerILb0ELb0ELb0ELi128EEEEEEEEEvNT_6ParamsE)
        /*02e4*/ 	.word	0x00000000


	//----- nvinfo : EIATTR_REGCOUNT
	.align		4
.L_134:
        /*02e8*/ 	.byte	0x04, 0x2f
        /*02ea*/ 	.short	(.L_136 - .L_135)
	.align		4
.L_135:
        /*02ec*/ 	.word	index@(_ZN7cutlass13device_kernelIN5flash19enable_sm80_to_sm89INS1_16FlashAttnBwdSm80INS1_25CollectiveMainloopBwdSm80ILi2ELi1EN4cute5tupleIJNS5_1CILi64EEENS7_ILi96EEENS7_ILi128EEEEEENS_6half_tEfNS_4arch4Sm80ELb1ELb0ELb0ELb1ELb1ELb0ELb0ELb0ELi2ELi2ELi2ELi2ELb1EEENS1_24CollectiveEpilogueBwdGQAISB_fSE_Li256ELb1ELb1EEENS1_25SingleTileBwdLPTSchedulerILb1ELi96ELb1EEEEEEEEEvNT_6ParamsE)
        /*02f0*/ 	.word	0x000000ff


	//----- nvinfo : EIATTR_FRAME_SIZE
	.align		4
.L_136:
        /*02f4*/ 	.byte	0x04, 0x11
        /*02f6*/ 	.short	(.L_138 - .L_137)
	.align		4
.L_137:
        /*02f8*/ 	.word	index@($__internal_5_$__cuda_sm70_warpsync)
        /*02fc*/ 	.word	0x00000000


	//----- nvinfo : EIATTR_FRAME_SIZE
	.align		4
.L_138:
        /*0300*/ 	.byte	0x04, 0x11
        /*0302*/ 	.short	(.L_140 - .L_139)
	.align		4
.L_139:
        /*0304*/ 	.word	index@(_ZN7cutlass13device_kernelIN5flash19enable_sm80_to_sm89INS1_16FlashAttnBwdSm80INS1_25CollectiveMainloopBwdSm80ILi2ELi1EN4cute5tupleIJNS5_1CILi64EEENS7_ILi96EEENS7_ILi128EEEEEENS_6half_tEfNS_4arch4Sm80ELb1ELb0ELb0ELb1ELb1ELb0ELb0ELb0ELi2ELi2ELi2ELi2ELb1EEENS1_24CollectiveEpilogueBwdGQAISB_fSE_Li256ELb1ELb1EEENS1_25SingleTileBwdLPTSchedulerILb1ELi96ELb1EEEEEEEEEvNT_6ParamsE)
        /*0308*/ 	.word	0x00000038


	//----- nvinfo : EIATTR_REGCOUNT
	.align		4
.L_140:
        /*030c*/ 	.byte	0x04, 0x2f
        /*030e*/ 	.short	(.L_142 - .L_141)
	.align		4
.L_141:
        /*0310*/ 	.word	index@(_ZN7cutlass13device_kernelIN5flash32FlashAttnBwdPostprocessConvertdQIN4cute5tupleIJNS3_1CILi96EEENS5_ILi128EEEEEENS_6half_tEfNS_4arch4Sm80ELi256ENS3_8TiledMMAINS3_8MMA_AtomIJNS3_28SM80_16x8x16_F32F16F16F32_TNEEEENS3_6LayoutINS4_IJNS5_ILi2EEENS5_ILi4EEENS5_ILi1EEEEEENS4_IJSJ_SH_NS5_ILi0EEEEEEEENS4_IJNS5_ILi32EEENS5_ILi64EEENS5_ILi16EEEEEEEELb0EEEEEvNT_6ParamsE)
        /*0314*/ 	.word	0x00000045


	//----- nvinfo : EIATTR_FRAME_SIZE
	.align		4
.L_142:
        /*0318*/ 	.byte	0x04, 0x11
        /*031a*/ 	.short	(.L_144 - .L_143)
	.align		4
.L_143:
        /*031c*/ 	.word	index@(_ZN7cutlass13device_kernelIN5flash32FlashAttnBwdPostprocessConvertdQIN4cute5tupleIJNS3_1CILi96EEENS5_ILi128EEEEEENS_6half_tEfNS_4arch4Sm80ELi256ENS3_8TiledMMAINS3_8MMA_AtomIJNS3_28SM80_16x8x16_F32F16F16F32_TNEEEENS3_6LayoutINS4_IJNS5_ILi2EEENS5_ILi4EEENS5_ILi1EEEEEENS4_IJSJ_SH_NS5_ILi0EEEEEEEENS4_IJNS5_ILi32EEENS5_ILi64EEENS5_ILi16EEEEEEEELb0EEEEEvNT_6ParamsE)
        /*0320*/ 	.word	0x00000000


	//----- nvinfo : EIATTR_REGCOUNT
	.align		4
.L_144:
        /*0324*/ 	.byte	0x04, 0x2f
        /*0326*/ 	.short	(.L_146 - .L_145)
	.align		4
.L_145:
        /*0328*/ 	.word	index@(_ZN7cutlass13device_kernelIN5flash19enable_sm80_to_sm89INS1_16FlashAttnBwdSm80INS1_25CollectiveMainloopBwdSm80ILi2ELi1EN4cute5tupleIJNS5_1CILi64EEENS7_ILi96EEENS7_ILi128EEEEEENS_6half_tEfNS_4arch4Sm80ELb1ELb0ELb0ELb1ELb0ELb0ELb0ELb0ELi2ELi2ELi2ELi2ELb1EEENS1_24CollectiveEpilogueBwdGQAISB_fSE_Li256ELb1ELb0EEENS1_25SingleTileBwdLPTSchedulerILb1ELi96ELb0EEEEEEEEEvNT_6ParamsE)
        /*032c*/ 	.word	0x000000ff


	//----- nvinfo : EIATTR_FRAME_SIZE
	.align		4
.L_146:
        /*0330*/ 	.byte	0x04, 0x11
        /*0332*/ 	.short	(.L_148 - .L_147)
	.align		4
.L_147:
        /*0334*/ 	.word	index@(_ZN7cutlass13device_kernelIN5flash19enable_sm80_to_sm89INS1_16FlashAttnBwdSm80INS1_25CollectiveMainloopBwdSm80ILi2ELi1EN4cute5tupleIJNS5_1CILi64EEENS7_ILi96EEENS7_ILi128EEEEEENS_6half_tEfNS_4arch4Sm80ELb1ELb0ELb0ELb1ELb0ELb0ELb0ELb0ELi2ELi2ELi2ELi2ELb1EEENS1_24CollectiveEpilogueBwdGQAISB_fSE_Li256ELb1ELb0EEENS1_25SingleTileBwdLPTSchedulerILb1ELi96ELb0EEEEEEEEEvNT_6ParamsE)
        /*0338*/ 	.word	0x00000028


	//----- nvinfo : EIATTR_REGCOUNT
	.align		4
.L_148:
        /*033c*/ 	.byte	0x04, 0x2f
        /*033e*/ 	.short	(.L_150 - .L_149)
	.align		4
.L_149:
        /*0340*/ 	.word	index@(_ZN7cutlass13device_kernelIN5flash19enable_sm80_to_sm89INS1_16FlashAttnBwdSm80INS1_25CollectiveMainloopBwdSm80ILi2ELi1EN4cute5tupleIJNS5_1CILi64EEENS7_ILi96EEENS7_ILi128EEEEEENS_6half_tEfNS_4arch4Sm80ELb1ELb0ELb0ELb1ELb1ELb0ELb0ELb0ELi2ELi2ELi2ELi2ELb1EEENS1_21CollectiveEpilogueBwdISB_SC_SE_Li256ELb1ELb0ELi4EEENS1_25SingleTileBwdLPTSchedulerILb1ELi96ELb1EEEEEEEEEvNT_6ParamsE)
        /*0344*/ 	.word	0x000000ff


	//----- nvinfo : EIATTR_FRAME_SIZE
	.align		4
.L_150:
        /*0348*/ 	.byte	0x04, 0x11
        /*034a*/ 	.short	(.L_152 - .L_151)
	.align		4
.L_151:
        /*034c*/ 	.word	index@(_ZN7cutlass13device_kernelIN5flash19enable_sm80_to_sm89INS1_16FlashAttnBwdSm80INS1_25CollectiveMainloopBwdSm80ILi2ELi1EN4cute5tupleIJNS5_1CILi64EEENS7_ILi96EEENS7_ILi128EEEEEENS_6half_tEfNS_4arch4Sm80ELb1ELb0ELb0ELb1ELb1ELb0ELb0ELb0ELi2ELi2ELi2ELi2ELb1EEENS1_21CollectiveEpilogueBwdISB_SC_SE_Li256ELb1ELb0ELi4EEENS1_25SingleTileBwdLPTSchedulerILb1ELi96ELb1EEEEEEEEEvNT_6ParamsE)
        /*0350*/ 	.word	0x00000048


	//----- nvinfo : EIATTR_REGCOUNT
	.align		4
.L_152:
        /*0354*/ 	.byte	0x04, 0x2f
        /*0356*/ 	.short	(.L_154 - .L_153)
	.align		4
.L_153:
        /*0358*/ 	.word	index@(_ZN7cutlass13device_kernelIN5flash19enable_sm80_to_sm89INS1_16FlashAttnBwdSm80INS1_25CollectiveMainloopBwdSm80ILi2ELi1EN4cute5tupleIJNS5_1CILi64EEENS7_ILi96EEENS7_ILi128EEEEEENS_6half_tEfNS_4arch4Sm80ELb1ELb0ELb0ELb1ELb0ELb0ELb0ELb0ELi2ELi2ELi2ELi2ELb1EEENS1_21CollectiveEpilogueBwdISB_SC_SE_Li256ELb1ELb0ELi4EEENS1_25SingleTileBwdLPTSchedulerILb1ELi96ELb0EEEEEEEEEvNT_6ParamsE)
        /*035c*/ 	.word	0x000000ff


	//----- nvinfo : EIATTR_FRAME_SIZE
	.align		4
.L_154:
        /*0360*/ 	.byte	0x04, 0x11
        /*0362*/ 	.short	(.L_156 - .L_155)
	.align		4
.L_155:
        /*0364*/ 	.word	index@(_ZN7cutlass13device_kernelIN5flash19enable_sm80_to_sm89INS1_16FlashAttnBwdSm80INS1_25CollectiveMainloopBwdSm80ILi2ELi1EN4cute5tupleIJNS5_1CILi64EEENS7_ILi96EEENS7_ILi128EEEEEENS_6half_tEfNS_4arch4Sm80ELb1ELb0ELb0ELb1ELb0ELb0ELb0ELb0ELi2ELi2ELi2ELi2ELb1EEENS1_21CollectiveEpilogueBwdISB_SC_SE_Li256ELb1ELb0ELi4EEENS1_25SingleTileBwdLPTSchedulerILb1ELi96ELb0EEEEEEEEEvNT_6ParamsE)
        /*0368*/ 	.word	0x00000040


	//----- nvinfo : EIATTR_REGCOUNT
	.align		4
.L_156:
        /*036c*/ 	.byte	0x04, 0x2f
        /*036e*/ 	.short	(.L_158 - .L_157)
	.align		4
.L_157:
        /*0370*/ 	.word	index@(_ZN7cutlass13device_kernelIN5flash19enable_sm80_to_sm89INS1_16FlashAttnBwdSm80INS1_25CollectiveMainloopBwdSm80ILi2ELi1EN4cute5tupleIJNS5_1CILi64EEENS7_ILi96EEENS7_ILi128EEEEEENS_6half_tEfNS_4arch4Sm80ELb1ELb0ELb0ELb0ELb1ELb0ELb0ELb0ELi2ELi2ELi2ELi2ELb1EEENS1_24CollectiveEpilogueBwdGQAISB_fSE_Li256ELb0ELb1EEENS1_25SingleTileBwdLPTSchedulerILb0ELi96ELb1EEEEEEEEEvNT_6ParamsE)
        /*0374*/ 	.word	0x000000ff


	//----- nvinfo : EIATTR_FRAME_SIZE
	.align		4
.L_158:
        /*0378*/ 	.byte	0x04, 0x11
        /*037a*/ 	.short	(.L_160 - .L_159)
	.align		4
.L_159:
        /*037c*/ 	.word	index@($__internal_4_$__cuda_sm70_warpsync)
        /*0380*/ 	.word	0x00000000


	//----- nvinfo : EIATTR_FRAME_SIZE
	.align		4
.L_160:
        /*0384*/ 	.byte	0x04, 0x11
        /*0386*/ 	.short	(.L_162 - .L_161)
	.align		4
.L_161:
        /*0388*/ 	.word	index@(_ZN7cutlass13device_kernelIN5flash19enable_sm80_to_sm89INS1_16FlashAttnBwdSm80INS1_25CollectiveMainloopBwdSm80ILi2ELi1EN4cute5tupleIJNS5_1CILi64EEENS7_ILi96EEENS7_ILi128EEEEEENS_6half_tEfNS_4arch4Sm80ELb1ELb0ELb0ELb0ELb1ELb0ELb0ELb0ELi2ELi2ELi2ELi2ELb1EEENS1_24CollectiveEpilogueBwdGQAISB_fSE_Li256ELb0ELb1EEENS1_25SingleTileBwdLPTSchedulerILb0ELi96ELb1EEEEEEEEEvNT_6ParamsE)
        /*038c*/ 	.word	0x00000028


	//----- nvinfo : EIATTR_REGCOUNT
	.align		4
.L_162:
        /*0390*/ 	.byte	0x04, 0x2f
        /*0392*/ 	.short	(.L_164 - .L_163)
	.align		4
.L_163:
        /*0394*/ 	.word	index@(_ZN7cutlass13device_kernelIN5flash19enable_sm80_to_sm89INS1_16FlashAttnBwdSm80INS1_25CollectiveMainloopBwdSm80ILi2ELi1EN4cute5tupleIJNS5_1CILi64EEENS7_ILi96EEENS7_ILi128EEEEEENS_6half_tEfNS_4arch4Sm80ELb1ELb0ELb0ELb0ELb0ELb0ELb0ELb0ELi2ELi2ELi2ELi2ELb1EEENS1_24CollectiveEpilogueBwdGQAISB_fSE_Li256ELb0ELb0EEENS1_25SingleTileBwdLPTSchedulerILb0ELi96ELb0EEEEEEEEEvNT_6ParamsE)
        /*0398*/ 	.word	0x000000ff


	//----- nvinfo : EIATTR_FRAME_SIZE
	.align		4
.L_164:
        /*039c*/ 	.byte	0x04, 0x11
        /*039e*/ 	.short	(.L_166 - .L_165)
	.align		4
.L_165:
        /*03a0*/ 	.word	index@(_ZN7cutlass13device_kernelIN5flash19enable_sm80_to_sm89INS1_16FlashAttnBwdSm80INS1_25CollectiveMainloopBwdSm80ILi2ELi1EN4cute5tupleIJNS5_1CILi64EEENS7_ILi96EEENS7_ILi128EEEEEENS_6half_tEfNS_4arch4Sm80ELb1ELb0ELb0ELb0ELb0ELb0ELb0ELb0ELi2ELi2ELi2ELi2ELb1EEENS1_24CollectiveEpilogueBwdGQAISB_fSE_Li256ELb0ELb0EEENS1_25SingleTileBwdLPTSchedulerILb0ELi96ELb0EEEEEEEEEvNT_6ParamsE)
        /*03a4*/ 	.word	0x00000020


	//----- nvinfo : EIATTR_REGCOUNT
	.align		4
.L_166:
        /*03a8*/ 	.byte	0x04, 0x2f
        /*03aa*/ 	.short	(.L_168 - .L_167)
	.align		4
.L_167:
        /*03ac*/ 	.word	index@(_ZN7cutlass13device_kernelIN5flash19enable_sm80_to_sm89INS1_16FlashAttnBwdSm80INS1_25CollectiveMainloopBwdSm80ILi2ELi1EN4cute5tupleIJNS5_1CILi64EEENS7_ILi96EEENS7_ILi128EEEEEENS_6half_tEfNS_4arch4Sm80ELb1ELb0ELb0ELb0ELb1ELb0ELb0ELb0ELi2ELi2ELi2ELi2ELb1EEENS1_21CollectiveEpilogueBwdISB_SC_SE_Li256ELb0ELb0ELi4EEENS1_25SingleTileBwdLPTSchedulerILb0ELi96ELb1EEEEEEEEEvNT_6ParamsE)
        /*03b0*/ 	.word	0x000000ff


	//----- nvinfo : EIATTR_FRAME_SIZE
	.align		4
.L_168:
        /*03b4*/ 	.byte	0x04, 0x11
        /*03b6*/ 	.short	(.L_170 - .L_169)
	.align		4
.L_169:
        /*03b8*/ 	.word	index@(_ZN7cutlass13device_kernelIN5flash19enable_sm80_to_sm89INS1_16FlashAttnBwdSm80INS1_25CollectiveMainloopBwdSm80ILi2ELi1EN4cute5tupleIJNS5_1CILi64EEENS7_ILi96EEENS7_ILi128EEEEEENS_6half_tEfNS_4arch4Sm80ELb1ELb0ELb0ELb0ELb1ELb0ELb0ELb0ELi2ELi2ELi2ELi2ELb1EEENS1_21CollectiveEpilogueBwdISB_SC_SE_Li256ELb0ELb0ELi4EEENS1_25SingleTileBwdLPTSchedulerILb0ELi96ELb1EEEEEEEEEvNT_6ParamsE)
        /*03bc*/ 	.word	0x00000040


	//----- nvinfo : EIATTR_REGCOUNT
	.align		4
.L_170:
        /*03c0*/ 	.byte	0x04, 0x2f
        /*03c2*/ 	.short	(.L_172 - .L_171)
	.align		4
.L_171:
        /*03c4*/ 	.word	index@(_ZN7cutlass13device_kernelIN5flash19enable_sm80_to_sm89INS1_16FlashAttnBwdSm80INS1_25CollectiveMainloopBwdSm80ILi2ELi1EN4cute5tupleIJNS5_1CILi64EEENS7_ILi96EEENS7_ILi128EEEEEENS_6half_tEfNS_4arch4Sm80ELb1ELb0ELb0ELb0ELb0ELb0ELb0ELb0ELi2ELi2ELi2ELi2ELb1EEENS1_21CollectiveEpilogueBwdISB_SC_SE_Li256ELb0ELb0ELi4EEENS1_25SingleTileBwdLPTSchedulerILb0ELi96ELb0EEEEEEEEEvNT_6ParamsE)
        /*03c8*/ 	.word	0x000000ff


	//----- nvinfo : EIATTR_FRAME_SIZE
	.align		4
.L_172:
        /*03cc*/ 	.byte	0x04, 0x11
        /*03ce*/ 	.short	(.L_174 - .L_173)
	.align		4
.L_173:
        /*03d0*/ 	.word	index@(_ZN7cutlass13device_kernelIN5flash19enable_sm80_to_sm89INS1_16FlashAttnBwdSm80INS1_25CollectiveMainloopBwdSm80ILi2ELi1EN4cute5tupleIJNS5_1CILi64EEENS7_ILi96EEENS7_ILi128EEEEEENS_6half_tEfNS_4arch4Sm80ELb1ELb0ELb0ELb0ELb0ELb0ELb0ELb0ELi2ELi2ELi2ELi2ELb1EEENS1_21CollectiveEpilogueBwdISB_SC_SE_Li256ELb0ELb0ELi4EEENS1_25SingleTileBwdLPTSchedulerILb0ELi96ELb0EEEEEEEEEvNT_6ParamsE)
        /*03d4*/ 	.word	0x00000020


	//----- nvinfo : EIATTR_REGCOUNT
	.align		4
.L_174:
        /*03d8*/ 	.byte	0x04, 0x2f
        /*03da*/ 	.short	(.L_176 - .L_175)
	.align		4
.L_175:
        /*03dc*/ 	.word	index@(_ZN7cutlass13device_kernelIN5flash19enable_sm80_to_sm89INS1_16FlashAttnBwdSm80INS1_25CollectiveMainloopBwdSm80ILi2ELi1EN4cute5tupleIJNS5_1CILi64EEENS7_ILi96EEENS7_ILi128EEEEEENS_6half_tEfNS_4arch4Sm80ELb0ELb1ELb0ELb1ELb1ELb0ELb0ELb0ELi2ELi2ELi2ELi2ELb1EEENS1_24CollectiveEpilogueBwdGQAISB_fSE_Li256ELb1ELb1EEENS1_19SingleTileSchedulerILb1ELb0ELb0ELi96EEEEEEEEEvNT_6ParamsE)
        /*03e0*/ 	.word	0x000000ff


	//----- nvinfo : EIATTR_FRAME_SIZE
	.align		4
.L_176:
        /*03e4*/ 	.byte	0x04, 0x11
        /*03e6*/ 	.short	(.L_178 - .L_177)
	.align		4
.L_177:
        /*03e8*/ 	.word	index@($__internal_3_$__cuda_sm70_warpsync)
        /*03ec*/ 	.word	0x00000000


	//----- nvinfo : EIATTR_FRAME_SIZE
	.align		4
.L_178:
        /*03f0*/ 	.byte	0x04, 0x11
        /*03f2*/ 	.short	(.L_180 - .L_179)
	.align		4
.L_179:
        /*03f4*/ 	.word	index@(_ZN7cutlass13device_kernelIN5flash19enable_sm80_to_sm89INS1_16FlashAttnBwdSm80INS1_25CollectiveMainloopBwdSm80ILi2ELi1EN4cute5tupleIJNS5_1CILi64EEENS7_ILi96EEENS7_ILi128EEEEEENS_6half_tEfNS_4arch4Sm80ELb0ELb1ELb0ELb1ELb1ELb0ELb0ELb0ELi2ELi2ELi2ELi2ELb1EEENS1_24CollectiveEpilogueBwdGQAISB_fSE_Li256ELb1ELb1EEENS1_19SingleTileSchedulerILb1ELb0ELb0ELi96EEEEEEEEEvNT_6ParamsE)
        /*03f8*/ 	.word	0x00000018


	//----- nvinfo : EIATTR_REGCOUNT
	.align		4
.L_180:
        /*03fc*/ 	.byte	0x04, 0x2f
        /*03fe*/ 	.short	(.L_182 - .L_181)
	.align		4
.L_181:
        /*0400*/ 	.word	index@(_ZN7cutlass13device_kernelIN5flash19enable_sm80_to_sm89INS1_16FlashAttnBwdSm80INS1_25CollectiveMainloopBwdSm80ILi2ELi1EN4cute5tupleIJNS5_1CILi64EEENS7_ILi96EEENS7_ILi128EEEEEENS_6half_tEfNS_4arch4Sm80ELb0ELb1ELb0ELb1ELb0ELb0ELb0ELb0ELi2ELi2ELi2ELi2ELb1EEENS1_24CollectiveEpilogueBwdGQAISB_fSE_Li256ELb1ELb0EEENS1_19SingleTileSchedulerILb1ELb0ELb0ELi96EEEEEEEEEvNT_6ParamsE)
        /*0404*/ 	.word	0x000000ff


	//----- nvinfo : EIATTR_FRAME_SIZE
	.align		4
.L_182:
        /*0408*/ 	.byte	0x04, 0x11
        /*040a*/ 	.short	(.L_184 - .L_183)
	.align		4
.L_183:
        /*040c*/ 	.word	index@(_ZN7cutlass13device_kernelIN5flash19enable_sm80_to_sm89INS1_16FlashAttnBwdSm80INS1_25CollectiveMainloopBwdSm80ILi2ELi1EN4cute5tupleIJNS5_1CILi64EEENS7_ILi96EEENS7_ILi128EEEEEENS_6half_tEfNS_4arch4Sm80ELb0ELb1ELb0ELb1ELb0ELb0ELb0ELb0ELi2ELi2ELi2ELi2ELb1EEENS1_24CollectiveEpilogueBwdGQAISB_fSE_Li256ELb1ELb0EEENS1_19SingleTileSchedulerILb1ELb0ELb0ELi96EEEEEEEEEvNT_6ParamsE)
        /*0410*/ 	.word	0x00000018


	//----- nvinfo : EIATTR_REGCOUNT
	.align		4
.L_184:
        /*0414*/ 	.byte	0x04, 0x2f
        /*0416*/ 	.short	(.L_186 - .L_185)
	.align		4
.L_185:
        /*0418*/ 	.word	index@(_ZN7cutlass13device_kernelIN5flash19enable_sm80_to_sm89INS1_16FlashAttnBwdSm80INS1_25CollectiveMainloopBwdSm80ILi2ELi1EN4cute5tupleIJNS5_1CILi64EEENS7_ILi96EEENS7_ILi128EEEEEENS_6half_tEfNS_4arch4Sm80ELb0ELb1ELb0ELb1ELb1ELb0ELb0ELb0ELi2ELi2ELi2ELi2ELb1EEENS1_21CollectiveEpilogueBwdISB_SC_SE_Li256ELb1ELb0ELi4EEENS1_19SingleTileSchedulerILb1ELb0ELb0ELi96EEEEEEEEEvNT_6ParamsE)
        /*041c*/ 	.word	0x000000ff


	//----- nvinfo : EIATTR_FRAME_SIZE
	.align		4
.L_186:
        /*0420*/ 	.byte	0x04, 0x11
        /*0422*/ 	.short	(.L_188 - .L_187)
	.align		4
.L_187:
        /*0424*/ 	.word	index@(_ZN7cutlass13device_kernelIN5flash19enable_sm80_to_sm89INS1_16FlashAttnBwdSm80INS1_25CollectiveMainloopBwdSm80ILi2ELi1EN4cute5tupleIJNS5_1CILi64EEENS7_ILi96EEENS7_ILi128EEEEEENS_6half_tEfNS_4arch4Sm80ELb0ELb1ELb0ELb1ELb1ELb0ELb0ELb0ELi2ELi2ELi2ELi2ELb1EEENS1_21CollectiveEpilogueBwdISB_SC_SE_Li256ELb1ELb0ELi4EEENS1_19SingleTileSchedulerILb1ELb0ELb0ELi96EEEEEEEEEvNT_6ParamsE)
        /*0428*/ 	.word	0x00000028


	//----- nvinfo : EIATTR_REGCOUNT
	.align		4
.L_188:
        /*042c*/ 	.byte	0x04, 0x2f
        /*042e*/ 	.short	(.L_190 - .L_189)
	.align		4
.L_189:
        /*0430*/ 	.word	index@(_ZN7cutlass13device_kernelIN5flash19enable_sm80_to_sm89INS1_16FlashAttnBwdSm80INS1_25CollectiveMainloopBwdSm80ILi2ELi1EN4cute5tupleIJNS5_1CILi64EEENS7_ILi96EEENS7_ILi128EEEEEENS_6half_tEfNS_4arch4Sm80ELb0ELb1ELb0ELb1ELb0ELb0ELb0ELb0ELi2ELi2ELi2ELi2ELb1EEENS1_21CollectiveEpilogueBwdISB_SC_SE_Li256ELb1ELb0ELi4EEENS1_19SingleTileSchedulerILb1ELb0ELb0ELi96EEEEEEEEEvNT_6ParamsE)
        /*0434*/ 	.word	0x000000ff


	//----- nvinfo : EIATTR_FRAME_SIZE
	.align		4
.L_190:
        /*0438*/ 	.byte	0x04, 0x11
        /*043a*/ 	.short	(.L_192 - .L_191)
	.align		4
.L_191:
        /*043c*/ 	.word	index@(_ZN7cutlass13device_kernelIN5flash19enable_sm80_to_sm89INS1_16FlashAttnBwdSm80INS1_25CollectiveMainloopBwdSm80ILi2ELi1EN4cute5tupleIJNS5_1CILi64EEENS7_ILi96EEENS7_ILi128EEEEEENS_6half_tEfNS_4arch4Sm80ELb0ELb1ELb0ELb1ELb0ELb0ELb0ELb0ELi2ELi2ELi2ELi2ELb1EEENS1_21CollectiveEpilogueBwdISB_SC_SE_Li256ELb1ELb0ELi4EEENS1_19SingleTileSchedulerILb1ELb0ELb0ELi96EEEEEEEEEvNT_6ParamsE)
        /*0440*/ 	.word	0x00000028


	//----- nvinfo : EIATTR_REGCOUNT
	.align		4
.L_192:
        /*0444*/ 	.byte	0x04, 0x2f
        /*0446*/ 	.short	(.L_194 - .L_193)
	.align		4
.L_193:
        /*0448*/ 	.word	index@(_ZN7cutlass13device_kernelIN5flash19enable_sm80_to_sm89INS1_16FlashAttnBwdSm80INS1_25CollectiveMainloopBwdSm80ILi2ELi1EN4cute5tupleIJNS5_1CILi64EEENS7_ILi96EEENS7_ILi128EEEEEENS_6half_tEfNS_4arch4Sm80ELb0ELb1ELb0ELb0ELb1ELb0ELb0ELb0ELi2ELi2ELi2ELi2ELb1EEENS1_24CollectiveEpilogueBwdGQAISB_fSE_Li256ELb0ELb1EEENS1_19SingleTileSchedulerILb0ELb0ELb0ELi96EEEEEEEEEvNT_6ParamsE)
        /*044c*/ 	.word	0x000000ff


	//----- nvinfo : EIATTR_FRAME_SIZE
	.align		4
.L_194:
        /*0450*/ 	.byte	0x04, 0x11
        /*0452*/ 	.short	(.L_196 - .L_195)
	.align		4
.L_195:
        /*0454*/ 	.word	index@($__internal_2_$__cuda_sm70_warpsync)
        /*0458*/ 	.word	0x00000000


	//----- nvinfo : EIATTR_FRAME_SIZE
	.align		4
.L_196:
        /*045c*/ 	.byte	0x04, 0x11
        /*045e*/ 	.short	(.L_198 - .L_197)
	.align		4
.L_197:
        /*0460*/ 	.word	index@(_ZN7cutlass13device_kernelIN5flash19enable_sm80_to_sm89INS1_16FlashAttnBwdSm80INS1_25CollectiveMainloopBwdSm80ILi2ELi1EN4cute5tupleIJNS5_1CILi64EEENS7_ILi96EEENS7_ILi128EEEEEENS_6half_tEfNS_4arch4Sm80ELb0ELb1ELb0ELb0ELb1ELb0ELb0ELb0ELi2ELi2ELi2ELi2ELb1EEENS1_24CollectiveEpilogueBwdGQAISB_fSE_Li256ELb0ELb1EEENS1_19SingleTileSchedulerILb0ELb0ELb0ELi96EEEEEEEEEvNT_6ParamsE)
        /*0464*/ 	.word	0x00000018


	//----- nvinfo : EIATTR_REGCOUNT
	.align		4
.L_198:
        /*0468*/ 	.byte	0x04, 0x2f
        /*046a*/ 	.short	(.L_200 - .L_199)
	.align		4
.L_199:
        /*046c*/ 	.word	index@(_ZN7cutlass13device_kernelIN5flash19enable_sm80_to_sm89INS1_16FlashAttnBwdSm80INS1_25CollectiveMainloopBwdSm80ILi2ELi1EN4cute5tupleIJNS5_1CILi64EEENS7_ILi96EEENS7_ILi128EEEEEENS_6half_tEfNS_4arch4Sm80ELb0ELb1ELb0ELb0ELb0ELb0ELb0ELb0ELi2ELi2ELi2ELi2ELb1EEENS1_24CollectiveEpilogueBwdGQAISB_fSE_Li256ELb0ELb0EEENS1_19SingleTileSchedulerILb0ELb0ELb0ELi96EEEEEEEEEvNT_6ParamsE)
        /*0470*/ 	.word	0x000000ff


	//----- nvinfo : EIATTR_FRAME_SIZE
	.align		4
.L_200:
        /*0474*/ 	.byte	0x04, 0x11
        /*0476*/ 	.short	(.L_202 - .L_201)
	.align		4
.L_201:
        /*0478*/ 	.word	index@(_ZN7cutlass13device_kernelIN5flash19enable_sm80_to_sm89INS1_16FlashAttnBwdSm80INS1_25CollectiveMainloopBwdSm80ILi2ELi1EN4cute5tupleIJNS5_1CILi64EEENS7_ILi96EEENS7_ILi128EEEEEENS_6half_tEfNS_4arch4Sm80ELb0ELb1ELb0ELb0ELb0ELb0ELb0ELb0ELi2ELi2ELi2ELi2ELb1EEENS1_24CollectiveEpilogueBwdGQAISB_fSE_Li256ELb0ELb0EEENS1_19SingleTileSchedulerILb0ELb0ELb0ELi96EEEEEEEEEvNT_6ParamsE)
        /*047c*/ 	.word	0x00000028


	//----- nvinfo : EIATTR_REGCOUNT
	.align		4
.L_202:
        /*0480*/ 	.byte	0x04, 0x2f
        /*0482*/ 	.short	(.L_204 - .L_203)
	.align		4
.L_203:
        /*0484*/ 	.word	index@(_ZN7cutlass13device_kernelIN5flash19enable_sm80_to_sm89INS1_16FlashAttnBwdSm80INS1_25CollectiveMainloopBwdSm80ILi2ELi1EN4cute5tupleIJNS5_1CILi64EEENS7_ILi96EEENS7_ILi128EEEEEENS_6half_tEfNS_4arch4Sm80ELb0ELb1ELb0ELb0ELb1ELb0ELb0ELb0ELi2ELi2ELi2ELi2ELb1EEENS1_21CollectiveEpilogueBwdISB_SC_SE_Li256ELb0ELb0ELi4EEENS1_19SingleTileSchedulerILb0ELb0ELb0ELi96EEEEEEEEEvNT_6ParamsE)
        /*0488*/ 	.word	0x000000ff


	//----- nvinfo : EIATTR_FRAME_SIZE
	.align		4
.L_204:
        /*048c*/ 	.byte	0x04, 0x11
        /*048e*/ 	.short	(.L_206 - .L_205)
	.align		4
.L_205:
        /*0490*/ 	.word	index@(_ZN7cutlass13device_kernelIN5flash19enable_sm80_to_sm89INS1_16FlashAttnBwdSm80INS1_25CollectiveMainloopBwdSm80ILi2ELi1EN4cute5tupleIJNS5_1CILi64EEENS7_ILi96EEENS7_ILi128EEEEEENS_6half_tEfNS_4arch4Sm80ELb0ELb1ELb0ELb0ELb1ELb0ELb0ELb0ELi2ELi2ELi2ELi2ELb1EEENS1_21CollectiveEpilogueBwdISB_SC_SE_Li256ELb0ELb0ELi4EEENS1_19SingleTileSchedulerILb0ELb0ELb0ELi96EEEEEEEEEvNT_6ParamsE)
        /*0494*/ 	.word	0x00000018


	//----- nvinfo : EIATTR_REGCOUNT
	.align		4
.L_206:
        /*0498*/ 	.byte	0x04, 0x2f
        /*049a*/ 	.short	(.L_208 - .L_207)
	.align		4
.L_207:
        /*049c*/ 	.word	index@(_ZN7cutlass13device_kernelIN5flash19enable_sm80_to_sm89INS1_16FlashAttnBwdSm80INS1_25CollectiveMainloopBwdSm80ILi2ELi1EN4cute5tupleIJNS5_1CILi64EEENS7_ILi96EEENS7_ILi128EEEEEENS_6half_tEfNS_4arch4Sm80ELb0ELb1ELb0ELb0ELb0ELb0ELb0ELb0ELi2ELi2ELi2ELi2ELb1EEENS1_21CollectiveEpilogueBwdISB_SC_SE_Li256ELb0ELb0ELi4EEENS1_19SingleTileSchedulerILb0ELb0ELb0ELi96EEEEEEEEEvNT_6ParamsE)
        /*04a0*/ 	.word	0x000000ff


	//----- nvinfo : EIATTR_FRAME_SIZE
	.align		4
.L_208:
        /*04a4*/ 	.byte	0x04, 0x11
        /*04a6*/ 	.short	(.L_210 - .L_209)
	.align		4
.L_209:
        /*04a8*/ 	.word	index@(_ZN7cutlass13device_kernelIN5flash19enable_sm80_to_sm89INS1_16FlashAttnBwdSm80INS1_25CollectiveMainloopBwdSm80ILi2ELi1EN4cute5tupleIJNS5_1CILi64EEENS7_ILi96EEENS7_ILi128EEEEEENS_6half_tEfNS_4arch4Sm80ELb0ELb1ELb0ELb0ELb0ELb0ELb0ELb0ELi2ELi2ELi2ELi2ELb1EEENS1_21CollectiveEpilogueBwdISB_SC_SE_Li256ELb0ELb0ELi4EEENS1_19SingleTileSchedulerILb0ELb0ELb0ELi96EEEEEEEEEvNT_6ParamsE)
        /*04ac*/ 	.word	0x00000018


	//----- nvinfo : EIATTR_REGCOUNT
	.align		4
.L_210:
        /*04b0*/ 	.byte	0x04, 0x2f
        /*04b2*/ 	.short	(.L_212 - .L_211)
	.align		4
.L_211:
        /*04b4*/ 	.word	index@(_ZN7cutlass13device_kernelIN5flash19enable_sm80_to_sm89INS1_16FlashAttnBwdSm80INS1_25CollectiveMainloopBwdSm80ILi2ELi1EN4cute5tupleIJNS5_1CILi64EEENS7_ILi96EEENS7_ILi128EEEEEENS_6half_tEfNS_4arch4Sm80ELb0ELb0ELb0ELb1ELb1ELb0ELb0ELb0ELi2ELi2ELi2ELi2ELb1EEENS1_24CollectiveEpilogueBwdGQAISB_fSE_Li256ELb1ELb1EEENS1_19SingleTileSchedulerILb1ELb0ELb0ELi96EEEEEEEEEvNT_6ParamsE)
        /*04b8*/ 	.word	0x000000ff


	//----- nvinfo : EIATTR_FRAME_SIZE
	.align		4
.L_212:
        /*04bc*/ 	.byte	0x04, 0x11
        /*04be*/ 	.short	(.L_214 - .L_213)
	.align		4
.L_213:
        /*04c0*/ 	.word	index@($__internal_1_$__cuda_sm70_warpsync)
        /*04c4*/ 	.word	0x00000000


	//----- nvinfo : EIATTR_FRAME_SIZE
	.align		4
.L_214:
        /*04c8*/ 	.byte	0x04, 0x11
        /*04ca*/ 	.short	(.L_216 - .L_215)
	.align		4
.L_215:
        /*04cc*/ 	.word	index@(_ZN7cutlass13device_kernelIN5flash19enable_sm80_to_sm89INS1_16FlashAttnBwdSm80INS1_25CollectiveMainloopBwdSm80ILi2ELi1EN4cute5tupleIJNS5_1CILi64EEENS7_ILi96EEENS7_ILi128EEEEEENS_6half_tEfNS_4arch4Sm80ELb0ELb0ELb0ELb1ELb1ELb0ELb0ELb0ELi2ELi2ELi2ELi2ELb1EEENS1_24CollectiveEpilogueBwdGQAISB_fSE_Li256ELb1ELb1EEENS1_19SingleTileSchedulerILb1ELb0ELb0ELi96EEEEEEEEEvNT_6ParamsE)
        /*04d0*/ 	.word	0x00000020


	//----- nvinfo : EIATTR_REGCOUNT
	.align		4
.L_216:
        /*04d4*/ 	.byte	0x04, 0x2f
        /*04d6*/ 	.short	(.L_218 - .L_217)
	.align		4
.L_217:
        /*04d8*/ 	.word	index@(_ZN7cutlass13device_kernelIN5flash19enable_sm80_to_sm89INS1_16FlashAttnBwdSm80INS1_25CollectiveMainloopBwdSm80ILi2ELi1EN4cute5tupleIJNS5_1CILi64EEENS7_ILi96EEENS7_ILi128EEEEEENS_6half_tEfNS_4arch4Sm80ELb0ELb0ELb0ELb1ELb0ELb0ELb0ELb0ELi2ELi2ELi2ELi2ELb1EEENS1_24CollectiveEpilogueBwdGQAISB_fSE_Li256ELb1ELb0EEENS1_19SingleTileSchedulerILb1ELb0ELb0ELi96EEEEEEEEEvNT_6ParamsE)
        /*04dc*/ 	.word	0x000000ff


	//----- nvinfo : EIATTR_FRAME_SIZE
	.align		4
.L_218:
        /*04e0*/ 	.byte	0x04, 0x11
        /*04e2*/ 	.short	(.L_220 - .L_219)
	.align		4
.L_219:
        /*04e4*/ 	.word	index@(_ZN7cutlass13device_kernelIN5flash19enable_sm80_to_sm89INS1_16FlashAttnBwdSm80INS1_25CollectiveMainloopBwdSm80ILi2ELi1EN4cute5tupleIJNS5_1CILi64EEENS7_ILi96EEENS7_ILi128EEEEEENS_6half_tEfNS_4arch4Sm80ELb0ELb0ELb0ELb1ELb0ELb0ELb0ELb0ELi2ELi2ELi2ELi2ELb1EEENS1_24CollectiveEpilogueBwdGQAISB_fSE_Li256ELb1ELb0EEENS1_19SingleTileSchedulerILb1ELb0ELb0ELi96EEEEEEEEEvNT_6ParamsE)
        /*04e8*/ 	.word	0x00000020


	//----- nvinfo : EIATTR_REGCOUNT
	.align		4
.L_220:
        /*04ec*/ 	.byte	0x04, 0x2f
        /*04ee*/ 	.short	(.L_222 - .L_221)
	.align		4
.L_221:
        /*04f0*/ 	.word	index@(_ZN7cutlass13device_kernelIN5flash19enable_sm80_to_sm89INS1_16FlashAttnBwdSm80INS1_25CollectiveMainloopBwdSm80ILi2ELi1EN4cute5tupleIJNS5_1CILi64EEENS7_ILi96EEENS7_ILi128EEEEEENS_6half_tEfNS_4arch4Sm80ELb0ELb0ELb0ELb1ELb1ELb0ELb0ELb0ELi2ELi2ELi2ELi2ELb1EEENS1_21CollectiveEpilogueBwdISB_SC_SE_Li256ELb1ELb0ELi4EEENS1_19SingleTileSchedulerILb1ELb0ELb0ELi96EEEEEEEEEvNT_6ParamsE)
        /*04f4*/ 	.word	0x000000ff


	//----- nvinfo : EIATTR_FRAME_SIZE
	.align		4
.L_222:
        /*04f8*/ 	.byte	0x04, 0x11
        /*04fa*/ 	.short	(.L_224 - .L_223)
	.align		4
.L_223:
        /*04fc*/ 	.word	index@(_ZN7cutlass13device_kernelIN5flash19enable_sm80_to_sm89INS1_16FlashAttnBwdSm80INS1_25CollectiveMainloopBwdSm80ILi2ELi1EN4cute5tupleIJNS5_1CILi64EEENS7_ILi96EEENS7_ILi128EEEEEENS_6half_tEfNS_4arch4Sm80ELb0ELb0ELb0ELb1ELb1ELb0ELb0ELb0ELi2ELi2ELi2ELi2ELb1EEENS1_21CollectiveEpilogueBwdISB_SC_SE_Li256ELb1ELb0ELi4EEENS1_19SingleTileSchedulerILb1ELb0ELb0ELi96EEEEEEEEEvNT_6ParamsE)
        /*0500*/ 	.word	0x00000020


	//----- nvinfo : EIATTR_REGCOUNT
	.align		4
.L_224:
        /*0504*/ 	.byte	0x04, 0x2f
        /*0506*/ 	.short	(.L_226 - .L_225)
	.align		4
.L_225:
        /*0508*/ 	.word	index@(_ZN7cutlass13device_kernelIN5flash19enable_sm80_to_sm89INS1_16FlashAttnBwdSm80INS1_25CollectiveMainloopBwdSm80ILi2ELi1EN4cute5tupleIJNS5_1CILi64EEENS7_ILi96EEENS7_ILi128EEEEEENS_6half_tEfNS_4arch4Sm80ELb0ELb0ELb0ELb1ELb0ELb0ELb0ELb0ELi2ELi2ELi2ELi2ELb1EEENS1_21CollectiveEpilogueBwdISB_SC_SE_Li256ELb1ELb0ELi4EEENS1_19SingleTileSchedulerILb1ELb0ELb0ELi96EEEEEEEEEvNT_6ParamsE)
        /*050c*/ 	.word	0x000000ff


	//----- nvinfo : EIATTR_FRAME_SIZE
	.align		4
.L_226:
        /*0510*/ 	.byte	0x04, 0x11
        /*0512*/ 	.short	(.L_228 - .L_227)
	.align		4
.L_227:
        /*0514*/ 	.word	index@(_ZN7cutlass13device_kernelIN5flash19enable_sm80_to_sm89INS1_16FlashAttnBwdSm80INS1_25CollectiveMainloopBwdSm80ILi2ELi1EN4cute5tupleIJNS5_1CILi64EEENS7_ILi96EEENS7_ILi128EEEEEENS_6half_tEfNS_4arch4Sm80ELb0ELb0ELb0ELb1ELb0ELb0ELb0ELb0ELi2ELi2ELi2ELi2ELb1EEENS1_21CollectiveEpilogueBwdISB_SC_SE_Li256ELb1ELb0ELi4EEENS1_19SingleTileSchedulerILb1ELb0ELb0ELi96EEEEEEEEEvNT_6ParamsE)
        /*0518*/ 	.word	0x00000020


	//----- nvinfo : EIATTR_REGCOUNT
	.align		4
.L_228:
        /*051c*/ 	.byte	0x04, 0x2f
        /*051e*/ 	.short	(.L_230 - .L_229)
	.align		4
.L_229:
        /*0520*/ 	.word	index@(_ZN7cutlass13device_kernelIN5flash19enable_sm80_to_sm89INS1_16FlashAttnBwdSm80INS1_25CollectiveMainloopBwdSm80ILi2ELi1EN4cute5tupleIJNS5_1CILi64EEENS7_ILi96EEENS7_ILi128EEEEEENS_6half_tEfNS_4arch4Sm80ELb0ELb0ELb0ELb0ELb1ELb0ELb0ELb0ELi2ELi2ELi2ELi2ELb1EEENS1_24CollectiveEpilogueBwdGQAISB_fSE_Li256ELb0ELb1EEENS1_19SingleTileSchedulerILb0ELb0ELb0ELi96EEEEEEEEEvNT_6ParamsE)
        /*0524*/ 	.word	0x000000ff


	//----- nvinfo : EIATTR_FRAME_SIZE
	.align		4
.L_230:
        /*0528*/ 	.byte	0x04, 0x11
        /*052a*/ 	.short	(.L_232 - .L_231)
	.align		4
.L_231:
        /*052c*/ 	.word	index@($__internal_0_$__cuda_sm70_warpsync)
        /*0530*/ 	.word	0x00000000


	//----- nvinfo : EIATTR_FRAME_SIZE
	.align		4
.L_232:
        /*0534*/ 	.byte	0x04, 0x11
        /*0536*/ 	.short	(.L_234 - .L_233)
	.align		4
.L_233:
        /*0538*/ 	.word	index@(_ZN7cutlass13device_kernelIN5flash19enable_sm80_to_sm89INS1_16FlashAttnBwdSm80INS1_25CollectiveMainloopBwdSm80ILi2ELi1EN4cute5tupleIJNS5_1CILi64EEENS7_ILi96EEENS7_ILi128EEEEEENS_6half_tEfNS_4arch4Sm80ELb0ELb0ELb0ELb0ELb1ELb0ELb0ELb0ELi2ELi2ELi2ELi2ELb1EEENS1_24CollectiveEpilogueBwdGQAISB_fSE_Li256ELb0ELb1EEENS1_19SingleTileSchedulerILb0ELb0ELb0ELi96EEEEEEEEEvNT_6ParamsE)
        /*053c*/ 	.word	0x00000008


	//----- nvinfo : EIATTR_REGCOUNT
	.align		4
.L_234:
        /*0540*/ 	.byte	0x04, 0x2f
        /*0542*/ 	.short	(.L_236 - .L_235)
	.align		4
.L_235:
        /*0544*/ 	.word	index@(_ZN7cutlass13device_kernelIN5flash19enable_sm80_to_sm89INS1_16FlashAttnBwdSm80INS1_25CollectiveMainloopBwdSm80ILi2ELi1EN4cute5tupleIJNS5_1CILi64EEENS7_ILi96EEENS7_ILi128EEEEEENS_6half_tEfNS_4arch4Sm80ELb0ELb0ELb0ELb0ELb0ELb0ELb0ELb0ELi2ELi2ELi2ELi2ELb1EEENS1_24CollectiveEpilogueBwdGQAISB_fSE_Li256ELb0ELb0EEENS1_19SingleTileSchedulerILb0ELb0ELb0ELi96EEEEEEEEEvNT_6ParamsE)
        /*0548*/ 	.word	0x000000ff


	//----- nvinfo : EIATTR_FRAME_SIZE
	.align		4
.L_236:
        /*054c*/ 	.byte	0x04, 0x11
        /*054e*/ 	.short	(.L_238 - .L_237)
	.align		4
.L_237:
        /*0550*/ 	.word	index@(_ZN7cutlass13device_kernelIN5flash19enable_sm80_to_sm89INS1_16FlashAttnBwdSm80INS1_25CollectiveMainloopBwdSm80ILi2ELi1EN4cute5tupleIJNS5_1CILi64EEENS7_ILi96EEENS7_ILi128EEEEEENS_6half_tEfNS_4arch4Sm80ELb0ELb0ELb0ELb0ELb0ELb0ELb0ELb0ELi2ELi2ELi2ELi2ELb1EEENS1_24CollectiveEpilogueBwdGQAISB_fSE_Li256ELb0ELb0EEENS1_19SingleTileSchedulerILb0ELb0ELb0ELi96EEEEEEEEEvNT_6ParamsE)
        /*0554*/ 	.word	0x00000008


	//----- nvinfo : EIATTR_REGCOUNT
	.align		4
.L_238:
        /*0558*/ 	.byte	0x04, 0x2f
        /*055a*/ 	.short	(.L_240 - .L_239)
	.align		4
.L_239:
        /*055c*/ 	.word	index@(_ZN7cutlass13device_kernelIN5flash19enable_sm80_to_sm89INS1_16FlashAttnBwdSm80INS1_25CollectiveMainloopBwdSm80ILi2ELi1EN4cute5tupleIJNS5_1CILi64EEENS7_ILi96EEENS7_ILi128EEEEEENS_6half_tEfNS_4arch4Sm80ELb0ELb0ELb0ELb0ELb1ELb0ELb0ELb0ELi2ELi2ELi2ELi2ELb1EEENS1_21CollectiveEpilogueBwdISB_SC_SE_Li256ELb0ELb0ELi4EEENS1_19SingleTileSchedulerILb0ELb0ELb0ELi96EEEEEEEEEvNT_6ParamsE)
        /*0560*/ 	.word	0x000000ff


	//----- nvinfo : EIATTR_FRAME_SIZE
	.align		4
.L_240:
        /*0564*/ 	.byte	0x04, 0x11
        /*0566*/ 	.short	(.L_242 - .L_241)
	.align		4
.L_241:
        /*0568*/ 	.word	index@(_ZN7cutlass13device_kernelIN5flash19enable_sm80_to_sm89INS1_16FlashAttnBwdSm80INS1_25CollectiveMainloopBwdSm80ILi2ELi1EN4cute5tupleIJNS5_1CILi64EEENS7_ILi96EEENS7_ILi128EEEEEENS_6half_tEfNS_4arch4Sm80ELb0ELb0ELb0ELb0ELb1ELb0ELb0ELb0ELi2ELi2ELi2ELi2ELb1EEENS1_21CollectiveEpilogueBwdISB_SC_SE_Li256ELb0ELb0ELi4EEENS1_19SingleTileSchedulerILb0ELb0ELb0ELi96EEEEEEEEEvNT_6ParamsE)
        /*056c*/ 	.word	0x00000028


	//----- nvinfo : EIATTR_REGCOUNT
	.align		4
.L_242:
        /*0570*/ 	.byte	0x04, 0x2f
        /*0572*/ 	.short	(.L_244 - .L_243)
	.align		4
.L_243:
        /*0574*/ 	.word	index@(_ZN7cutlass13device_kernelIN5flash19enable_sm80_to_sm89INS1_16FlashAttnBwdSm80INS1_25CollectiveMainloopBwdSm80ILi2ELi1EN4cute5tupleIJNS5_1CILi64EEENS7_ILi96EEENS7_ILi128EEEEEENS_6half_tEfNS_4arch4Sm80ELb0ELb0ELb0ELb0ELb0ELb0ELb0ELb0ELi2ELi2ELi2ELi2ELb1EEENS1_21CollectiveEpilogueBwdISB_SC_SE_Li256ELb0ELb0ELi4EEENS1_19SingleTileSchedulerILb0ELb0ELb0ELi96EEEEEEEEEvNT_6ParamsE)
        /*0578*/ 	.word	0x000000ff


	//----- nvinfo : EIATTR_FRAME_SIZE
	.align		4
.L_244:
        /*057c*/ 	.byte	0x04, 0x11
        /*057e*/ 	.short	(.L_246 - .L_245)
	.align		4
.L_245:
        /*0580*/ 	.word	index@(_ZN7cutlass13device_kernelIN5flash19enable_sm80_to_sm89INS1_16FlashAttnBwdSm80INS1_25CollectiveMainloopBwdSm80ILi2ELi1EN4cute5tupleIJNS5_1CILi64EEENS7_ILi96EEENS7_ILi128EEEEEENS_6half_tEfNS_4arch4Sm80ELb0ELb0ELb0ELb0ELb0ELb0ELb0ELb0ELi2ELi2ELi2ELi2ELb1EEENS1_21CollectiveEpilogueBwdISB_SC_SE_Li256ELb0ELb0ELi4EEENS1_19SingleTileSchedulerILb0ELb0ELb0ELi96EEEEEEEEEvNT_6ParamsE)
        /*0584*/ 	.word	0x00000028


	//----- nvinfo : EIATTR_MIN_STACK_SIZE
	.align		4
.L_246:
        /*0588*/ 	.byte	0x04, 0x12
        /*058a*/ 	.short	(.L_248 - .L_247)
	.align		4
.L_247:
        /*058c*/ 	.word	index@(_ZN7cutlass13device_kernelIN5flash19enable_sm80_to_sm89INS1_16FlashAttnBwdSm80INS1_25CollectiveMainloopBwdSm80ILi2ELi1EN4cute5tupleIJNS5_1CILi64EEENS7_ILi96EEENS7_ILi128EEEEEENS_6half_tEfNS_4arch4Sm80ELb0ELb0ELb0ELb0ELb0ELb0ELb0ELb0ELi2ELi2ELi2ELi2ELb1EEENS1_21CollectiveEpilogueBwdISB_SC_SE_Li256ELb0ELb0ELi4EEENS1_19SingleTileSchedulerILb0ELb0ELb0ELi96EEEEEEEEEvNT_6ParamsE)
        /*0590*/ 	.word	0x00000028


	//----- nvinfo : EIATTR_MIN_STACK_SIZE
	.align		4
.L_248:
        /*0594*/ 	.byte	0x04, 0x12
        /*0596*/ 	.short	(.L_250 - .L_249)
	.align		4
.L_249:
        /*0598*/ 	.word	index@(_ZN7cutlass13device_kernelIN5flash19enable_sm80_to_sm89INS1_16FlashAttnBwdSm80INS1_25CollectiveMainloopBwdSm80ILi2ELi1EN4cute5tupleIJNS5_1CILi64EEENS7_ILi96EEENS7_ILi128EEEEEENS_6half_tEfNS_4arch4Sm80ELb0ELb0ELb0ELb0ELb1ELb0ELb0ELb0ELi2ELi2ELi2ELi2ELb1EEENS1_21CollectiveEpilogueBwdISB_SC_SE_Li256ELb0ELb0ELi4EEENS1_19SingleTileSchedulerILb0ELb0ELb0ELi96EEEEEEEEEvNT_6ParamsE)
        /*059c*/ 	.word	0x00000028


	//----- nvinfo : EIATTR_MIN_STACK_SIZE
	.align		4
.L_250:
        /*05a0*/ 	.byte	0x04, 0x12
        /*05a2*/ 	.short	(.L_252 - .L_251)
	.align		4
.L_251:
        /*05a4*/ 	.word	index@(_ZN7cutlass13device_kernelIN5flash19enable_sm80_to_sm89INS1_16FlashAttnBwdSm80INS1_25CollectiveMainloopBwdSm80ILi2ELi1EN4cute5tupleIJNS5_1CILi64EEENS7_ILi96EEENS7_ILi128EEEEEENS_6half_tEfNS_4arch4Sm80ELb0ELb0ELb0ELb0ELb0ELb0ELb0ELb0ELi2ELi2ELi2ELi2ELb1EEENS1_24CollectiveEpilogueBwdGQAISB_fSE_Li256ELb0ELb0EEENS1_19SingleTileSchedulerILb0ELb0ELb0ELi96EEEEEEEEEvNT_6ParamsE)
        /*05a8*/ 	.word	0x00000008


	//----- nvinfo : EIATTR_MIN_STACK_SIZE
	.align		4
.L_252:
        /*05ac*/ 	.byte	0x04, 0x12
        /*05ae*/ 	.short	(.L_254 - .L_253)
	.align		4
.L_253:
        /*05b0*/ 	.word	index@(_ZN7cutlass13device_kernelIN5flash19enable_sm80_to_sm89INS1_16FlashAttnBwdSm80INS1_25CollectiveMainloopBwdSm80ILi2ELi1EN4cute5tupleIJNS5_1CILi64EEENS7_ILi96EEENS7_ILi128EEEEEENS_6half_tEfNS_4arch4Sm80ELb0ELb0ELb0ELb0ELb1ELb0ELb0ELb0ELi2ELi2ELi2ELi2ELb1EEENS1_24CollectiveEpilogueBwdGQAISB_fSE_Li256ELb0ELb1EEENS1_19SingleTileSchedulerILb0ELb0ELb0ELi96EEEEEEEEEvNT_6ParamsE)
        /*05b4*/ 	.word	0x00000008


	//----- nvinfo : EIATTR_MIN_STACK_SIZE
	.align		4
.L_254:
        /*05b8*/ 	.byte	0x04, 0x12
        /*05ba*/ 	.short	(.L_256 - .L_255)
	.align		4
.L_255:
        /*05bc*/ 	.word	index@(_ZN7cutlass13device_kernelIN5flash19enable_sm80_to_sm89INS1_16FlashAttnBwdSm80INS1_25CollectiveMainloopBwdSm80ILi2ELi1EN4cute5tupleIJNS5_1CILi64EEENS7_ILi96EEENS7_ILi128EEEEEENS_6half_tEfNS_4arch4Sm80ELb0ELb0ELb0ELb1ELb0ELb0ELb0ELb0ELi2ELi2ELi2ELi2ELb1EEENS1_21CollectiveEpilogueBwdISB_SC_SE_Li256ELb1ELb0ELi4EEENS1_19SingleTileSchedulerILb1ELb0ELb0ELi96EEEEEEEEEvNT_6ParamsE)
        /*05c0*/ 	.word	0x00000020


	//----- nvinfo : EIATTR_MIN_STACK_SIZE
	.align		4
.L_256:
        /*05c4*/ 	.byte	0x04, 0x12
        /*05c6*/ 	.short	(.L_258 - .L_257)
	.align		4
.L_257:
        /*05c8*/ 	.word	index@(_ZN7cutlass13device_kernelIN5flash19enable_sm80_to_sm89INS1_16FlashAttnBwdSm80INS1_25CollectiveMainloopBwdSm80ILi2ELi1EN4cute5tupleIJNS5_1CILi64EEENS7_ILi96EEENS7_ILi128EEEEEENS_6half_tEfNS_4arch4Sm80ELb0ELb0ELb0ELb1ELb1ELb0ELb0ELb0ELi2ELi2ELi2ELi2ELb1EEENS1_21CollectiveEpilogueBwdISB_SC_SE_Li256ELb1ELb0ELi4EEENS1_19SingleTileSchedulerILb1ELb0ELb0ELi96EEEEEEEEEvNT_6ParamsE)
        /*05cc*/ 	.word	0x00000020


	//----- nvinfo : EIATTR_MIN_STACK_SIZE
	.align		4
.L_258:
        /*05d0*/ 	.byte	0x04, 0x12
        /*05d2*/ 	.short	(.L_260 - .L_259)
	.align		4
.L_259:
        /*05d4*/ 	.word	index@(_ZN7cutlass13device_kernelIN5flash19enable_sm80_to_sm89INS1_16FlashAttnBwdSm80INS1_25CollectiveMainloopBwdSm80ILi2ELi1EN4cute5tupleIJNS5_1CILi64EEENS7_ILi96EEENS7_ILi128EEEEEENS_6half_tEfNS_4arch4Sm80ELb0ELb0ELb0ELb1ELb0ELb0ELb0ELb0ELi2ELi2ELi2ELi2ELb1EEENS1_24CollectiveEpilogueBwdGQAISB_fSE_Li256ELb1ELb0EEENS1_19SingleTileSchedulerILb1ELb0ELb0ELi96EEEEEEEEEvNT_6ParamsE)
        /*05d8*/ 	.word	0x00000020


	//----- nvinfo : EIATTR_MIN_STACK_SIZE
	.align		4
.L_260:
        /*05dc*/ 	.byte	0x04, 0x12
        /*05de*/ 	.short	(.L_262 - .L_261)
	.align		4
.L_261:
        /*05e0*/ 	.word	index@(_ZN7cutlass13device_kernelIN5flash19enable_sm80_to_sm89INS1_16FlashAttnBwdSm80INS1_25CollectiveMainloopBwdSm80ILi2ELi1EN4cute5tupleIJNS5_1CILi64EEENS7_ILi96EEENS7_ILi128EEEEEENS_6half_tEfNS_4arch4Sm80ELb0ELb0ELb0ELb1ELb1ELb0ELb0ELb0ELi2ELi2ELi2ELi2ELb1EEENS1_24CollectiveEpilogueBwdGQAISB_fSE_Li256ELb1ELb1EEENS1_19SingleTileSchedulerILb1ELb0ELb0ELi96EEEEEEEEEvNT_6ParamsE)
        /*05e4*/ 	.word	0x00000020


	//----- nvinfo : EIATTR_MIN_STACK_SIZE
	.align		4
.L_262:
        /*05e8*/ 	.byte	0x04, 0x12
        /*05ea*/ 	.short	(.L_264 - .L_263)
	.align		4
.L_263:
        /*05ec*/ 	.word	index@(_ZN7cutlass13device_kernelIN5flash19enable_sm80_to_sm89INS1_16FlashAttnBwdSm80INS1_25CollectiveMainloopBwdSm80ILi2ELi1EN4cute5tupleIJNS5_1CILi64EEENS7_ILi96EEENS7_ILi128EEEEEENS_6half_tEfNS_4arch4Sm80ELb0ELb1ELb0ELb0ELb0ELb0ELb0ELb0ELi2ELi2ELi2ELi2ELb1EEENS1_21CollectiveEpilogueBwdISB_SC_SE_Li256ELb0ELb0ELi4EEENS1_19SingleTileSchedulerILb0ELb0ELb0ELi96EEEEEEEEEvNT_6ParamsE)
        /*05f0*/ 	.word	0x00000018


	//----- nvinfo : EIATTR_MIN_STACK_SIZE
	.align		4
.L_264:
        /*05f4*/ 	.byte	0x04, 0x12
        /*05f6*/ 	.short	(.L_266 - .L_265)
	.align		4
.L_265:
        /*05f8*/ 	.word	index@(_ZN7cutlass13device_kernelIN5flash19enable_sm80_to_sm89INS1_16FlashAttnBwdSm80INS1_25CollectiveMainloopBwdSm80ILi2ELi1EN4cute5tupleIJNS5_1CILi64EEENS7_ILi96EEENS7_ILi128EEEEEENS_6half_tEfNS_4arch4Sm80ELb0ELb1ELb0ELb0ELb1ELb0ELb0ELb0ELi2ELi2ELi2ELi2ELb1EEENS1_21CollectiveEpilogueBwdISB_SC_SE_Li256ELb0ELb0ELi4EEENS1_19SingleTileSchedulerILb0ELb0ELb0ELi96EEEEEEEEEvNT_6ParamsE)
        /*05fc*/ 	.word	0x00000018


	//----- nvinfo : EIATTR_MIN_STACK_SIZE
	.align		4
.L_266:
        /*0600*/ 	.byte	0x04, 0x12
        /*0602*/ 	.short	(.L_268 - .L_267)
	.align		4
.L_267:
        /*0604*/ 	.word	index@(_ZN7cutlass13device_kernelIN5flash19enable_sm80_to_sm89INS1_16FlashAttnBwdSm80INS1_25CollectiveMainloopBwdSm80ILi2ELi1EN4cute5tupleIJNS5_1CILi64EEENS7_ILi96EEENS7_ILi128EEEEEENS_6half_tEfNS_4arch4Sm80ELb0ELb1ELb0ELb0ELb0ELb0ELb0ELb0ELi2ELi2ELi2ELi2ELb1EEENS1_24CollectiveEpilogueBwdGQAISB_fSE_Li256ELb0ELb0EEENS1_19SingleTileSchedulerILb0ELb0ELb0ELi96EEEEEEEEEvNT_6ParamsE)
        /*0608*/ 	.word	0x00000028


	//----- nvinfo : EIATTR_MIN_STACK_SIZE
	.align		4
.L_268:
        /*060c*/ 	.byte	0x04, 0x12
        /*060e*/ 	.short	(.L_270 - .L_269)
	.align		4
.L_269:
        /*0610*/ 	.word	index@(_ZN7cutlass13device_kernelIN5flash19enable_sm80_to_sm89INS1_16FlashAttnBwdSm80INS1_25CollectiveMainloopBwdSm80ILi2ELi1EN4cute5tupleIJNS5_1CILi64EEENS7_ILi96EEENS7_ILi128EEEEEENS_6half_tEfNS_4arch4Sm80ELb0ELb1ELb0ELb0ELb1ELb0ELb0ELb0ELi2ELi2ELi2ELi2ELb1EEENS1_24CollectiveEpilogueBwdGQAISB_fSE_Li256ELb0ELb1EEENS1_19SingleTileSchedulerILb0ELb0ELb0ELi96EEEEEEEEEvNT_6ParamsE)
        /*0614*/ 	.word	0x00000018


	//----- nvinfo : EIATTR_MIN_STACK_SIZE
	.align		4
.L_270:
        /*0618*/ 	.byte	0x04, 0x12
        /*061a*/ 	.short	(.L_272 - .L_271)
	.align		4
.L_271:
        /*061c*/ 	.word	index@(_ZN7cutlass13device_kernelIN5flash19enable_sm80_to_sm89INS1_16FlashAttnBwdSm80INS1_25CollectiveMainloopBwdSm80ILi2ELi1EN4cute5tupleIJNS5_1CILi64EEENS7_ILi96EEENS7_ILi128EEEEEENS_6half_tEfNS_4arch4Sm80ELb0ELb1ELb0ELb1ELb0ELb0ELb0ELb0ELi2ELi2ELi2ELi2ELb1EEENS1_21CollectiveEpilogueBwdISB_SC_SE_Li256ELb1ELb0ELi4EEENS1_19SingleTileSchedulerILb1ELb0ELb0ELi96EEEEEEEEEvNT_6ParamsE)
        /*0620*/ 	.word	0x00000028


	//----- nvinfo : EIATTR_MIN_STACK_SIZE
	.align		4
.L_272:
        /*0624*/ 	.byte	0x04, 0x12
        /*0626*/ 	.short	(.L_274 - .L_273)
	.align		4
.L_273:
        /*0628*/ 	.word	index@(_ZN7cutlass13device_kernelIN5flash19enable_sm80_to_sm89INS1_16FlashAttnBwdSm80INS1_25CollectiveMainloopBwdSm80ILi2ELi1EN4cute5tupleIJNS5_1CILi64EEENS7_ILi96EEENS7_ILi128EEEEEENS_6half_tEfNS_4arch4Sm80ELb0ELb1ELb0ELb1ELb1ELb0ELb0ELb0ELi2ELi2ELi2ELi2ELb1EEENS1_21CollectiveEpilogueBwdISB_SC_SE_Li256ELb1ELb0ELi4EEENS1_19SingleTileSchedulerILb1ELb0ELb0ELi96EEEEEEEEEvNT_6ParamsE)
        /*062c*/ 	.word	0x00000028


	//----- nvinfo : EIATTR_MIN_STACK_SIZE
	.align		4
.L_274:
        /*0630*/ 	.byte	0x04, 0x12
        /*0632*/ 	.short	(.L_276 - .L_275)
	.align		4
.L_275:
        /*0634*/ 	.word	index@(_ZN7cutlass13device_kernelIN5flash19enable_sm80_to_sm89INS1_16FlashAttnBwdSm80INS1_25CollectiveMainloopBwdSm80ILi2ELi1EN4cute5tupleIJNS5_1CILi64EEENS7_ILi96EEENS7_ILi128EEEEEENS_6half_tEfNS_4arch4Sm80ELb0ELb1ELb0ELb1ELb0ELb0ELb0ELb0ELi2ELi2ELi2ELi2ELb1EEENS1_24CollectiveEpilogueBwdGQAISB_fSE_Li256ELb1ELb0EEENS1_19SingleTileSchedulerILb1ELb0ELb0ELi96EEEEEEEEEvNT_6ParamsE)
        /*0638*/ 	.word	0x00000018


	//----- nvinfo : EIATTR_MIN_STACK_SIZE
	.align		4
.L_276:
        /*063c*/ 	.byte	0x04, 0x12
        /*063e*/ 	.short	(.L_278 - .L_277)
	.align		4
.L_277:
        /*0640*/ 	.word	index@(_ZN7cutlass13device_kernelIN5flash19enable_sm80_to_sm89INS1_16FlashAttnBwdSm80INS1_25CollectiveMainloopBwdSm80ILi2ELi1EN4cute5tupleIJNS5_1CILi64EEENS7_ILi96EEENS7_ILi128EEEEEENS_6half_tEfNS_4arch4Sm80ELb0ELb1ELb0ELb1ELb1ELb0ELb0ELb0ELi2ELi2ELi2ELi2ELb1EEENS1_24CollectiveEpilogueBwdGQAISB_fSE_Li256ELb1ELb1EEENS1_19SingleTileSchedulerILb1ELb0ELb0ELi96EEEEEEEEEvNT_6ParamsE)
        /*0644*/ 	.word	0x00000018


	//----- nvinfo : EIATTR_MIN_STACK_SIZE
	.align		4
.L_278:
        /*0648*/ 	.byte	0x04, 0x12
        /*064a*/ 	.short	(.L_280 - .L_279)
	.align		4
.L_279:
        /*064c*/ 	.word	index@(_ZN7cutlass13device_kernelIN5flash19enable_sm80_to_sm89INS1_16FlashAttnBwdSm80INS1_25CollectiveMainloopBwdSm80ILi2ELi1EN4cute5tupleIJNS5_1CILi64EEENS7_ILi96EEENS7_ILi128EEEEEENS_6half_tEfNS_4arch4Sm80ELb1ELb0ELb0ELb0ELb0ELb0ELb0ELb0ELi2ELi2ELi2ELi2ELb1EEENS1_21CollectiveEpilogueBwdISB_SC_SE_Li256ELb0ELb0ELi4EEENS1_25SingleTileBwdLPTSchedulerILb0ELi96ELb0EEEEEEEEEvNT_6ParamsE)
        /*0650*/ 	.word	0x00000020


	//----- nvinfo : EIATTR_MIN_STACK_SIZE
	.align		4
.L_280:
        /*0654*/ 	.byte	0x04, 0x12
        /*0656*/ 	.short	(.L_282 - .L_281)
	.align		4
.L_281:
        /*0658*/ 	.word	index@(_ZN7cutlass13device_kernelIN5flash19enable_sm80_to_sm89INS1_16FlashAttnBwdSm80INS1_25CollectiveMainloopBwdSm80ILi2ELi1EN4cute5tupleIJNS5_1CILi64EEENS7_ILi96EEENS7_ILi128EEEEEENS_6half_tEfNS_4arch4Sm80ELb1ELb0ELb0ELb0ELb1ELb0ELb0ELb0ELi2ELi2ELi2ELi2ELb1EEENS1_21CollectiveEpilogueBwdISB_SC_SE_Li256ELb0ELb0ELi4EEENS1_25SingleTileBwdLPTSchedulerILb0ELi96ELb1EEEEEEEEEvNT_6ParamsE)
        /*065c*/ 	.word	0x00000040


	//----- nvinfo : EIATTR_MIN_STACK_SIZE
	.align		4
.L_282:
        /*0660*/ 	.byte	0x04, 0x12
        /*0662*/ 	.short	(.L_284 - .L_283)
	.align		4
.L_283:
        /*0664*/ 	.word	index@(_ZN7cutlass13device_kernelIN5flash19enable_sm80_to_sm89INS1_16FlashAttnBwdSm80INS1_25CollectiveMainloopBwdSm80ILi2ELi1EN4cute5tupleIJNS5_1CILi64EEENS7_ILi96EEENS7_ILi128EEEEEENS_6half_tEfNS_4arch4Sm80ELb1ELb0ELb0ELb0ELb0ELb0ELb0ELb0ELi2ELi2ELi2ELi2ELb1EEENS1_24CollectiveEpilogueBwdGQAISB_fSE_Li256ELb0ELb0EEENS1_25SingleTileBwdLPTSchedulerILb0ELi96ELb0EEEEEEEEEvNT_6ParamsE)
        /*0668*/ 	.word	0x00000020


	//----- nvinfo : EIATTR_MIN_STACK_SIZE
	.align		4
.L_284:
        /*066c*/ 	.byte	0x04, 0x12
        /*066e*/ 	.short	(.L_286 - .L_285)
	.align		4
.L_285:
        /*0670*/ 	.word	index@(_ZN7cutlass13device_kernelIN5flash19enable_sm80_to_sm89INS1_16FlashAttnBwdSm80INS1_25CollectiveMainloopBwdSm80ILi2ELi1EN4cute5tupleIJNS5_1CILi64EEENS7_ILi96EEENS7_ILi128EEEEEENS_6half_tEfNS_4arch4Sm80ELb1ELb0ELb0ELb0ELb1ELb0ELb0ELb0ELi2ELi2ELi2ELi2ELb1EEENS1_24CollectiveEpilogueBwdGQAISB_fSE_Li256ELb0ELb1EEENS1_25SingleTileBwdLPTSchedulerILb0ELi96ELb1EEEEEEEEEvNT_6ParamsE)
        /*0674*/ 	.word	0x00000028


	//----- nvinfo : EIATTR_MIN_STACK_SIZE
	.align		4
.L_286:
        /*0678*/ 	.byte	0x04, 0x12
        /*067a*/ 	.short	(.L_288 - .L_287)
	.align		4
.L_287:
        /*067c*/ 	.word	index@(_ZN7cutlass13device_kernelIN5flash19enable_sm80_to_sm89INS1_16FlashAttnBwdSm80INS1_25CollectiveMainloopBwdSm80ILi2ELi1EN4cute5tupleIJNS5_1CILi64EEENS7_ILi96EEENS7_ILi128EEEEEENS_6half_tEfNS_4arch4Sm80ELb1ELb0ELb0ELb1ELb0ELb0ELb0ELb0ELi2ELi2ELi2ELi2ELb1EEENS1_21CollectiveEpilogueBwdISB_SC_SE_Li256ELb1ELb0ELi4EEENS1_25SingleTileBwdLPTSchedulerILb1ELi96ELb0EEEEEEEEEvNT_6ParamsE)
        /*0680*/ 	.word	0x00000040


	//----- nvinfo : EIATTR_MIN_STACK_SIZE
	.align		4
.L_288:
        /*0684*/ 	.byte	0x04, 0x12
        /*0686*/ 	.short	(.L_290 - .L_289)
	.align		4
.L_289:
        /*0688*/ 	.word	index@(_ZN7cutlass13device_kernelIN5flash19enable_sm80_to_sm89INS1_16FlashAttnBwdSm80INS1_25CollectiveMainloopBwdSm80ILi2ELi1EN4cute5tupleIJNS5_1CILi64EEENS7_ILi96EEENS7_ILi128EEEEEENS_6half_tEfNS_4arch4Sm80ELb1ELb0ELb0ELb1ELb1ELb0ELb0ELb0ELi2ELi2ELi2ELi2ELb1EEENS1_21CollectiveEpilogueBwdISB_SC_SE_Li256ELb1ELb0ELi4EEENS1_25SingleTileBwdLPTSchedulerILb1ELi96ELb1EEEEEEEEEvNT_6ParamsE)
        /*068c*/ 	.word	0x00000048


	//----- nvinfo : EIATTR_MIN_STACK_SIZE
	.align		4
.L_290:
        /*0690*/ 	.byte	0x04, 0x12
        /*0692*/ 	.short	(.L_292 - .L_291)
	.align		4
.L_291:
        /*0694*/ 	.word	index@(_ZN7cutlass13device_kernelIN5flash19enable_sm80_to_sm89INS1_16FlashAttnBwdSm80INS1_25CollectiveMainloopBwdSm80ILi2ELi1EN4cute5tupleIJNS5_1CILi64EEENS7_ILi96EEENS7_ILi128EEEEEENS_6half_tEfNS_4arch4Sm80ELb1ELb0ELb0ELb1ELb0ELb0ELb0ELb0ELi2ELi2ELi2ELi2ELb1EEENS1_24CollectiveEpilogueBwdGQAISB_fSE_Li256ELb1ELb0EEENS1_25SingleTileBwdLPTSchedulerILb1ELi96ELb0EEEEEEEEEvNT_6ParamsE)
        /*0698*/ 	.word	0x00000028


	//----- nvinfo : EIATTR_MIN_STACK_SIZE
	.align		4
.L_292:
        /*069c*/ 	.byte	0x04, 0x12
        /*069e*/ 	.short	(.L_294 - .L_293)
	.align		4
.L_293:
        /*06a0*/ 	.word	index@(_ZN7cutlass13device_kernelIN5flash32FlashAttnBwdPostprocessConvertdQIN4cute5tupleIJNS3_1CILi96EEENS5_ILi128EEEEEENS_6half_tEfNS_4arch4Sm80ELi256ENS3_8TiledMMAINS3_8MMA_AtomIJNS3_28SM80_16x8x16_F32F16F16F32_TNEEEENS3_6LayoutINS4_IJNS5_ILi2EEENS5_ILi4EEENS5_ILi1EEEEEENS4_IJSJ_SH_NS5_ILi0EEEEEEEENS4_IJNS5_ILi32EEENS5_ILi64EEENS5_ILi16EEEEEEEELb0EEEEEvNT_6ParamsE)
        /*06a4*/ 	.word	0x00000000


	//----- nvinfo : EIATTR_MIN_STACK_SIZE
	.align		4
.L_294:
        /*06a8*/ 	.byte	0x04, 0x12
        /*06aa*/ 	.short	(.L_296 - .L_295)
	.align		4
.L_295:
        /*06ac*/ 	.word	index@(_ZN7cutlass13device_kernelIN5flash19enable_sm80_to_sm89INS1_16FlashAttnBwdSm80INS1_25CollectiveMainloopBwdSm80ILi2ELi1EN4cute5tupleIJNS5_1CILi64EEENS7_ILi96EEENS7_ILi128EEEEEENS_6half_tEfNS_4arch4Sm80ELb1ELb0ELb0ELb1ELb1ELb0ELb0ELb0ELi2ELi2ELi2ELi2ELb1EEENS1_24CollectiveEpilogueBwdGQAISB_fSE_Li256ELb1ELb1EEENS1_25SingleTileBwdLPTSchedulerILb1ELi96ELb1EEEEEEEEEvNT_6ParamsE)
        /*06b0*/ 	.word	0x00000038


	//----- nvinfo : EIATTR_MIN_STACK_SIZE
	.align		4
.L_296:
        /*06b4*/ 	.byte	0x04, 0x12
        /*06b6*/ 	.short	(.L_298 - .L_297)
	.align		4
.L_297:
        /*06b8*/ 	.word	index@(_ZN7cutlass13device_kernelIN5flash19enable_sm80_to_sm89INS1_16FlashAttnBwdSm80INS1_25CollectiveMainloopBwdSm80ILi2ELi2EN4cute5tupleIJNS5_1CILi64EEENS7_ILi128EEES9_EEENS_6half_tEfNS_4arch4Sm80ELb0ELb0ELb0ELb0ELb0ELb0ELb0ELb0ELi2ELi2ELi2ELi2ELb0EEENS1_21CollectiveEpilogueBwdISA_SB_SD_Li256ELb0ELb0ELi4EEENS1_19SingleTileSchedulerILb0ELb0ELb0ELi128EEEEEEEEEvNT_6ParamsE)
        /*06bc*/ 	.word	0x00000000


	//----- nvinfo : EIATTR_MIN_STACK_SIZE
	.align		4
.L_298:
        /*06c0*/ 	.byte	0x04, 0x12
        /*06c2*/ 	.short	(.L_300 - .L_299)
	.align		4
.L_299:
        /*06c4*/ 	.word	index@(_ZN7cutlass13device_kernelIN5flash19enable_sm80_to_sm89INS1_16FlashAttnBwdSm80INS1_25CollectiveMainloopBwdSm80ILi2ELi2EN4cute5tupleIJNS5_1CILi64EEENS7_ILi128EEES9_EEENS_6half_tEfNS_4arch4Sm80ELb0ELb0ELb0ELb0ELb1ELb0ELb0ELb0ELi2ELi2ELi2ELi2ELb0EEENS1_21CollectiveEpilogueBwdISA_SB_SD_Li256ELb0ELb0ELi4EEENS1_19SingleTileSchedulerILb0ELb0ELb0ELi128EEEEEEEEEvNT_6ParamsE)
        /*06c8*/ 	.word	0x00000000


	//----- nvinfo : EIATTR_MIN_STACK_SIZE
	.align		4
.L_300:
        /*06cc*/ 	.byte	0x04, 0x12
        /*06ce*/ 	.short	(.L_302 - .L_301)
	.align		4
.L_301:
        /*06d0*/ 	.word	index@(_ZN7cutlass13device_kernelIN5flash19enable_sm80_to_sm89INS1_16FlashAttnBwdSm80INS1_25CollectiveMainloopBwdSm80ILi2ELi2EN4cute5tupleIJNS5_1CILi64EEENS7_ILi128EEES9_EEENS_6half_tEfNS_4arch4Sm80ELb0ELb0ELb0ELb0ELb0ELb0ELb0ELb0ELi2ELi2ELi2ELi2ELb0EEENS1_24CollectiveEpilogueBwdGQAISA_fSD_Li256ELb0ELb0EEENS1_19SingleTileSchedulerILb0ELb0ELb0ELi128EEEEEEEEEvNT_6ParamsE)
        /*06d4*/ 	.word	0x00000028


	//----- nvinfo : EIATTR_MIN_STACK_SIZE
	.align		4
.L_302:
        /*06d8*/ 	.byte	0x04, 0x12
        /*06da*/ 	.short	(.L_304 - .L_303)
	.align		4
.L_303:
        /*06dc*/ 	.word	index@(_ZN7cutlass13device_kernelIN5flash19enable_sm80_to_sm89INS1_16FlashAttnBwdSm80INS1_25CollectiveMainloopBwdSm80ILi2ELi2EN4cute5tupleIJNS5_1CILi64EEENS7_ILi128EEES9_EEENS_6half_tEfNS_4arch4Sm80ELb0ELb0ELb0ELb0ELb1ELb0ELb0ELb0ELi2ELi2ELi2ELi2ELb0EEENS1_24CollectiveEpilogueBwdGQAISA_fSD_Li256ELb0ELb1EEENS1_19SingleTileSchedulerILb0ELb0ELb0ELi128EEEEEEEEEvNT_6ParamsE)
        /*06e0*/ 	.word	0x00000028


	//----- nvinfo : EIATTR_MIN_STACK_SIZE
	.align		4
.L_304:
        /*06e4*/ 	.byte	0x04, 0x12
        /*06e6*/ 	.short	(.L_306 - .L_305)
	.align		4
.L_305:
        /*06e8*/ 	.word	index@(_ZN7cutlass13device_kernelIN5flash19enable_sm80_to_sm89INS1_16FlashAttnBwdSm80INS1_25CollectiveMainloopBwdSm80ILi2ELi2EN4cute5tupleIJNS5_1CILi64EEENS7_ILi128EEES9_EEENS_6half_tEfNS_4arch4Sm80ELb0ELb0ELb0ELb1ELb0ELb0ELb0ELb0ELi2ELi2ELi2ELi2ELb0EEENS1_21CollectiveEpilogueBwdISA_SB_SD_Li256ELb1ELb0ELi4EEENS1_19SingleTileSchedulerILb1ELb0ELb0ELi128EEEEEEEEEvNT_6ParamsE)
        /*06ec*/ 	.word	0x00000048


	//----- nvinfo : EIATTR_MIN_STACK_SIZE
	.align		4
.L_306:
        /*06f0*/ 	.byte	0x04, 0x12
        /*06f2*/ 	.short	(.L_308 - .L_307)
	.align		4
.L_307:
        /*06f4*/ 	.word	index@(_ZN7cutlass13device_kernelIN5flash19enable_sm80_to_sm89INS1_16FlashAttnBwdSm80INS1_25CollectiveMainloopBwdSm80ILi2ELi2EN4cute5tupleIJNS5_1CILi64EEENS7_ILi128EEES9_EEENS_6half_tEfNS_4arch4Sm80ELb0ELb0ELb0ELb1ELb1ELb0ELb0ELb0ELi2ELi2ELi2ELi2ELb0EEENS1_21CollectiveEpilogueBwdISA_SB_SD_Li256ELb1ELb0ELi4EEENS1_19SingleTileSchedulerILb1ELb0ELb0ELi128EEEEEEEEEvNT_6ParamsE)
        /*06f8*/ 	.word	0x00000048


	//----- nvinfo : EIATTR_MIN_STACK_SIZE
	.align		4
.L_308:
        /*06fc*/ 	.byte	0x04, 0x12
        /*06fe*/ 	.short	(.L_310 - .L_309)
	.align		4
.L_309:
        /*0700*/ 	.word	index@(_ZN7cutlass13device_kernelIN5flash19enable_sm80_to_sm89INS1_16FlashAttnBwdSm80INS1_25CollectiveMainloopBwdSm80ILi2ELi2EN4cute5tupleIJNS5_1CILi64EEENS7_ILi128EEES9_EEENS_6half_tEfNS_4arch4Sm80ELb0ELb0ELb0ELb1ELb0ELb0ELb0ELb0ELi2ELi2ELi2ELi2ELb0EEENS1_24CollectiveEpilogueBwdGQAISA_fSD_Li256ELb1ELb0EEENS1_19SingleTileSchedulerILb1ELb0ELb0ELi128EEEEEEEEEvNT_6ParamsE)
        /*0704*/ 	.word	0x00000048


	//----- nvinfo : EIATTR_MIN_STACK_SIZE
	.align		4
.L_310:
        /*0708*/ 	.byte	0x04, 0x12
        /*070a*/ 	.short	(.L_312 - .L_311)
	.align		4
.L_311:
        /*070c*/ 	.word	index@(_ZN7cutlass13device_kernelIN5flash19enable_sm80_to_sm89INS1_16FlashAttnBwdSm80INS1_25CollectiveMainloopBwdSm80ILi2ELi2EN4cute5tupleIJNS5_1CILi64EEENS7_ILi128EEES9_EEENS_6half_tEfNS_4arch4Sm80ELb0ELb0ELb0ELb1ELb1ELb0ELb0ELb0ELi2ELi2ELi2ELi2ELb0EEENS1_24CollectiveEpilogueBwdGQAISA_fSD_Li256ELb1ELb1EEENS1_19SingleTileSchedulerILb1ELb0ELb0ELi128EEEEEEEEEvNT_6ParamsE)
        /*0710*/ 	.word	0x00000048


	//----- nvinfo : EIATTR_MIN_STACK_SIZE
	.align		4
.L_312:
        /*0714*/ 	.byte	0x04, 0x12
        /*0716*/ 	.short	(.L_314 - .L_313)
	.align		4
.L_313:
        /*0718*/ 	.word	index@(_ZN7cutlass13device_kernelIN5flash19enable_sm80_to_sm89INS1_16FlashAttnBwdSm80INS1_25CollectiveMainloopBwdSm80ILi2ELi2EN4cute5tupleIJNS5_1CILi64EEENS7_ILi128EEES9_EEENS_6half_tEfNS_4arch4Sm80ELb0ELb1ELb0ELb0ELb0ELb0ELb0ELb0ELi2ELi2ELi2ELi2ELb0EEENS1_21CollectiveEpilogueBwdISA_SB_SD_Li256ELb0ELb0ELi4EEENS1_19SingleTileSchedulerILb0ELb0ELb0ELi128EEEEEEEEEvNT_6ParamsE)
        /*071c*/ 	.word	0x00000050


	//----- nvinfo : EIATTR_MIN_STACK_SIZE
	.align		4
.L_314:
        /*0720*/ 	.byte	0x04, 0x12
        /*0722*/ 	.short	(.L_316 - .L_315)
	.align		4
.L_315:
        /*0724*/ 	.word	index@(_ZN7cutlass13device_kernelIN5flash19enable_sm80_to_sm89INS1_16FlashAttnBwdSm80INS1_25CollectiveMainloopBwdSm80ILi2ELi2EN4cute5tupleIJNS5_1CILi64EEENS7_ILi128EEES9_EEENS_6half_tEfNS_4arch4Sm80ELb0ELb1ELb0ELb0ELb1ELb0ELb0ELb0ELi2ELi2ELi2ELi2ELb0EEENS1_21CollectiveEpilogueBwdISA_SB_SD_Li256ELb0ELb0ELi4EEENS1_19SingleTileSchedulerILb0ELb0ELb0ELi128EEEEEEEEEvNT_6ParamsE)
        /*0728*/ 	.word	0x00000050


	//----- nvinfo : EIATTR_MIN_STACK_SIZE
	.align		4
.L_316:
        /*072c*/ 	.byte	0x04, 0x12
        /*072e*/ 	.short	(.L_318 - .L_317)
	.align		4
.L_317:
        /*0730*/ 	.word	index@(_ZN7cutlass13device_kernelIN5flash19enable_sm80_to_sm89INS1_16FlashAttnBwdSm80INS1_25CollectiveMainloopBwdSm80ILi2ELi2EN4cute5tupleIJNS5_1CILi64EEENS7_ILi128EEES9_EEENS_6half_tEfNS_4arch4Sm80ELb0ELb1ELb0ELb0ELb0ELb0ELb0ELb0ELi2ELi2ELi2ELi2ELb0EEENS1_24CollectiveEpilogueBwdGQAISA_fSD_Li256ELb0ELb0EEENS1_19SingleTileSchedulerILb0ELb0ELb0ELi128EEEEEEEEEvNT_6ParamsE)
        /*0734*/ 	.word	0x00000048


	//----- nvinfo : EIATTR_MIN_STACK_SIZE
	.align		4
.L_318:
        /*0738*/ 	.byte	0x04, 0x12
        /*073a*/ 	.short	(.L_320 - .L_319)
	.align		4
.L_319:
        /*073c*/ 	.word	index@(_ZN7cutlass13device_kernelIN5flash19enable_sm80_to_sm89INS1_16FlashAttnBwdSm80INS1_25CollectiveMainloopBwdSm80ILi2ELi2EN4cute5tupleIJNS5_1CILi64EEENS7_ILi128EEES9_EEENS_6half_tEfNS_4arch4Sm80ELb0ELb1ELb0ELb0ELb1ELb0ELb0ELb0ELi2ELi2ELi2ELi2ELb0EEENS1_24CollectiveEpilogueBwdGQAISA_fSD_Li256ELb0ELb1EEENS1_19SingleTileSchedulerILb0ELb0ELb0ELi128EEEEEEEEEvNT_6ParamsE)
        /*0740*/ 	.word	0x00000050


	//----- nvinfo : EIATTR_MIN_STACK_SIZE
	.align		4
.L_320:
        /*0744*/ 	.byte	0x04, 0x12
        /*0746*/ 	.short	(.L_322 - .L_321)
	.align		4
.L_321:
        /*0748*/ 	.word	index@(_ZN7cutlass13device_kernelIN5flash19enable_sm80_to_sm89INS1_16FlashAttnBwdSm80INS1_25CollectiveMainloopBwdSm80ILi2ELi2EN4cute5tupleIJNS5_1CILi64EEENS7_ILi128EEES9_EEENS_6half_tEfNS_4arch4Sm80ELb0ELb1ELb0ELb1ELb0ELb0ELb0ELb0ELi2ELi2ELi2ELi2ELb0EEENS1_21CollectiveEpilogueBwdISA_SB_SD_Li256ELb1ELb0ELi4EEENS1_19SingleTileSchedulerILb1ELb0ELb0ELi128EEEEEEEEEvNT_6ParamsE)
        /*074c*/ 	.word	0x00000070


	//----- nvinfo : EIATTR_MIN_STACK_SIZE
	.align		4
.L_322:
        /*0750*/ 	.byte	0x04, 0x12
        /*0752*/ 	.short	(.L_324 - .L_323)
	.align		4
.L_323:
        /*0754*/ 	.word	index@(_ZN7cutlass13device_kernelIN5flash19enable_sm80_to_sm89INS1_16FlashAttnBwdSm80INS1_25CollectiveMainloopBwdSm80ILi2ELi2EN4cute5tupleIJNS5_1CILi64EEENS7_ILi128EEES9_EEENS_6half_tEfNS_4arch4Sm80ELb0ELb1ELb0ELb1ELb1ELb0ELb0ELb0ELi2ELi2ELi2ELi2ELb0EEENS1_21CollectiveEpilogueBwdISA_SB_SD_Li256ELb1ELb0ELi4EEENS1_19SingleTileSchedulerILb1ELb0ELb0ELi128EEEEEEEEEvNT_6ParamsE)
        /*0758*/ 	.word	0x00000070


	//----- nvinfo : EIATTR_MIN_STACK_SIZE
	.align		4
.L_324:
        /*075c*/ 	.byte	0x04, 0x12
        /*075e*/ 	.short	(.L_326 - .L_325)
	.align		4
.L_325:
        /*0760*/ 	.word	index@(_ZN7cutlass13device_kernelIN5flash19enable_sm80_to_sm89INS1_16FlashAttnBwdSm80INS1_25CollectiveMainloopBwdSm80ILi2ELi2EN4cute5tupleIJNS5_1CILi64EEENS7_ILi128EEES9_EEENS_6half_tEfNS_4arch4Sm80ELb0ELb1ELb0ELb1ELb0ELb0ELb0ELb0ELi2ELi2ELi2ELi2ELb0EEENS1_24CollectiveEpilogueBwdGQAISA_fSD_Li256ELb1ELb0EEENS1_19SingleTileSchedulerILb1ELb0ELb0ELi128EEEEEEEEEvNT_6ParamsE)
        /*0764*/ 	.word	0x00000070


	//----- nvinfo : EIATTR_MIN_STACK_SIZE
	.align		4
.L_326:
        /*0768*/ 	.byte	0x04, 0x12
        /*076a*/ 	.short	(.L_328 - .L_327)
	.align		4
.L_327:
        /*076c*/ 	.word	index@(_ZN7cutlass13device_kernelIN5flash19enable_sm80_to_sm89INS1_16FlashAttnBwdSm80INS1_25CollectiveMainloopBwdSm80ILi2ELi2EN4cute5tupleIJNS5_1CILi64EEENS7_ILi128EEES9_EEENS_6half_tEfNS_4arch4Sm80ELb0ELb1ELb0ELb1ELb1ELb0ELb0ELb0ELi2ELi2ELi2ELi2ELb0EEENS1_24CollectiveEpilogueBwdGQAISA_fSD_Li256ELb1ELb1EEENS1_19SingleTileSchedulerILb1ELb0ELb0ELi128EEEEEEEEEvNT_6ParamsE)
        /*0770*/ 	.word	0x00000070


	//----- nvinfo : EIATTR_MIN_STACK_SIZE
	.align		4
.L_328:
        /*0774*/ 	.byte	0x04, 0x12
        /*0776*/ 	.short	(.L_330 - .L_329)
	.align		4
.L_329:
        /*0778*/ 	.word	index@(_ZN7cutlass13device_kernelIN5flash19enable_sm80_to_sm89INS1_16FlashAttnBwdSm80INS1_25CollectiveMainloopBwdSm80ILi2ELi2EN4cute5tupleIJNS5_1CILi64EEENS7_ILi128EEES9_EEENS_6half_tEfNS_4arch4Sm80ELb1ELb0ELb0ELb0ELb0ELb0ELb0ELb0ELi2ELi2ELi2ELi2ELb0EEENS1_21CollectiveEpilogueBwdISA_SB_SD_Li256ELb0ELb0ELi4EEENS1_25SingleTileBwdLPTSchedulerILb0ELi128ELb0EEEEEEEEEvNT_6ParamsE)
        /*077c*/ 	.word	0x00000048


	//----- nvinfo : EIATTR_MIN_STACK_SIZE
	.align		4
.L_330:
        /*0780*/ 	.byte	0x04, 0x12
        /*0782*/ 	.short	(.L_332 - .L_331)
	.align		4
.L_331:
        /*0784*/ 	.word	index@(_ZN7cutlass13device_kernelIN5flash19enable_sm80_to_sm89INS1_16FlashAttnBwdSm80INS1_25CollectiveMainloopBwdSm80ILi2ELi2EN4cute5tupleIJNS5_1CILi64EEENS7_ILi128EEES9_EEENS_6half_tEfNS_4arch4Sm80ELb1ELb0ELb0ELb0ELb1ELb0ELb0ELb0ELi2ELi2ELi2ELi2ELb0EEENS1_21CollectiveEpilogueBwdISA_SB_SD_Li256ELb0ELb0ELi4EEENS1_25SingleTileBwdLPTSchedulerILb0ELi128ELb1EEEEEEEEEvNT_6ParamsE)
        /*0788*/ 	.word	0x00000048


	//----- nvinfo : EIATTR_MIN_STACK_SIZE
	.align		4
.L_332:
        /*078c*/ 	.byte	0x04, 0x12
        /*078e*/ 	.short	(.L_334 - .L_333)
	.align		4
.L_333:
        /*0790*/ 	.word	index@(_ZN7cutlass13device_kernelIN5flash19enable_sm80_to_sm89INS1_16FlashAttnBwdSm80INS1_25CollectiveMainloopBwdSm80ILi2ELi2EN4cute5tupleIJNS5_1CILi64EEENS7_ILi128EEES9_EEENS_6half_tEfNS_4arch4Sm80ELb1ELb0ELb0ELb0ELb0ELb0ELb0ELb0ELi2ELi2ELi2ELi2ELb0EEENS1_24CollectiveEpilogueBwdGQAISA_fSD_Li256ELb0ELb0EEENS1_25SingleTileBwdLPTSchedulerILb0ELi128ELb0EEEEEEEEEvNT_6ParamsE)
        /*0794*/ 	.word	0x00000068


	//----- nvinfo : EIATTR_MIN_STACK_SIZE
	.align		4
.L_334:
        /*0798*/ 	.byte	0x04, 0x12
        /*079a*/ 	.short	(.L_336 - .L_335)
	.align		4
.L_335:
        /*079c*/ 	.word	index@(_ZN7cutlass13device_kernelIN5flash19enable_sm80_to_sm89INS1_16FlashAttnBwdSm80INS1_25CollectiveMainloopBwdSm80ILi2ELi2EN4cute5tupleIJNS5_1CILi64EEENS7_ILi128EEES9_EEENS_6half_tEfNS_4arch4Sm80ELb1ELb0ELb0ELb0ELb1ELb0ELb0ELb0ELi2ELi2ELi2ELi2ELb0EEENS1_24CollectiveEpilogueBwdGQAISA_fSD_Li256ELb0ELb1EEENS1_25SingleTileBwdLPTSchedulerILb0ELi128ELb1EEEEEEEEEvNT_6ParamsE)
        /*07a0*/ 	.word	0x00000048


	//----- nvinfo : EIATTR_MIN_STACK_SIZE
	.align		4
.L_336:
        /*07a4*/ 	.byte	0x04, 0x12
        /*07a6*/ 	.short	(.L_338 - .L_337)
	.align		4
.L_337:
        /*07a8*/ 	.word	index@(_ZN7cutlass13device_kernelIN5flash22FlashAttnBwdPreprocessIN4cute5tupleIJNS3_1CILi64EEENS5_ILi128EEEEEENS_6half_tEfNS_4arch4Sm80ELb1ELb0EEEEEvNT_6ParamsE)
        /*07ac*/ 	.word	0x00000000


	//----- nvinfo : EIATTR_MIN_STACK_SIZE
	.align		4
.L_338:
        /*07b0*/ 	.byte	0x04, 0x12
        /*07b2*/ 	.short	(.L_340 - .L_339)
	.align		4
.L_339:
        /*07b4*/ 	.word	index@(_ZN7cutlass13device_kernelIN5flash19enable_sm80_to_sm89INS1_16FlashAttnBwdSm80INS1_25CollectiveMainloopBwdSm80ILi2ELi2EN4cute5tupleIJNS5_1CILi64EEENS7_ILi128EEES9_EEENS_6half_tEfNS_4arch4Sm80ELb1ELb0ELb0ELb1ELb0ELb0ELb0ELb0ELi2ELi2ELi2ELi2ELb0EEENS1_21CollectiveEpilogueBwdISA_SB_SD_Li256ELb1ELb0ELi4EEENS1_25SingleTileBwdLPTSchedulerILb1ELi128ELb0EEEEEEEEEvNT_6ParamsE)
        /*07b8*/ 	.word	0x00000060


	//----- nvinfo : EIATTR_MIN_STACK_SIZE
	.align		4
.L_340:
        /*07bc*/ 	.byte	0x04, 0x12
        /*07be*/ 	.short	(.L_342 - .L_341)
	.align		4
.L_341:
        /*07c0*/ 	.word	index@(_ZN7cutlass13device_kernelIN5flash19enable_sm80_to_sm89INS1_16FlashAttnBwdSm80INS1_25CollectiveMainloopBwdSm80ILi2ELi2EN4cute5tupleIJNS5_1CILi64EEENS7_ILi128EEES9_EEENS_6half_tEfNS_4arch4Sm80ELb1ELb0ELb0ELb1ELb1ELb0ELb0ELb0ELi2ELi2ELi2ELi2ELb0EEENS1_21CollectiveEpilogueBwdISA_SB_SD_Li256ELb1ELb0ELi4EEENS1_25SingleTileBwdLPTSchedulerILb1ELi128ELb1EEEEEEEEEvNT_6ParamsE)
        /*07c4*/ 	.word	0x00000068


	//----- nvinfo : EIATTR_MIN_STACK_SIZE
	.align		4
.L_342:
        /*07c8*/ 	.byte	0x04, 0x12
        /*07ca*/ 	.short	(.L_344 - .L_343)
	.align		4
.L_343:
        /*07cc*/ 	.word	index@(_ZN7cutlass13device_kernelIN5flash19enable_sm80_to_sm89INS1_16FlashAttnBwdSm80INS1_25CollectiveMainloopBwdSm80ILi2ELi2EN4cute5tupleIJNS5_1CILi64EEENS7_ILi128EEES9_EEENS_6half_tEfNS_4arch4Sm80ELb1ELb0ELb0ELb1ELb0ELb0ELb0ELb0ELi2ELi2ELi2ELi2ELb0EEENS1_24CollectiveEpilogueBwdGQAISA_fSD_Li256ELb1ELb0EEENS1_25SingleTileBwdLPTSchedulerILb1ELi128ELb0EEEEEEEEEvNT_6ParamsE)
        /*07d0*/ 	.word	0x00000068


	//----- nvinfo : EIATTR_MIN_STACK_SIZE
	.align		4
.L_344:
        /*07d4*/ 	.byte	0x04, 0x12
        /*07d6*/ 	.short	(.L_346 - .L_345)
	.align		4
.L_345:
        /*07d8*/ 	.word	index@(_ZN7cutlass13device_kernelIN5flash32FlashAttnBwdPostprocessConvertdQIN4cute5tupleIJNS3_1CILi128EEES6_EEENS_6half_tEfNS_4arch4Sm80ELi256ENS3_8TiledMMAINS3_8MMA_AtomIJNS3_28SM80_16x8x16_F32F16F16F32_TNEEEENS3_6LayoutINS4_IJNS5_ILi2EEENS5_ILi4EEENS5_ILi1EEEEEENS4_IJSI_SG_NS5_ILi0EEEEEEEENS4_IJNS5_ILi32EEENS5_ILi64EEENS5_ILi16EEEEEEEELb0EEEEEvNT_6ParamsE)
        /*07dc*/ 	.word	0x00000000


	//----- nvinfo : EIATTR_MIN_STACK_SIZE
	.align		4
.L_346:
        /*07e0*/ 	.byte	0x04, 0x12
        /*07e2*/ 	.short	(.L_348 - .L_347)
	.align		4
.L_347:
        /*07e4*/ 	.word	index@(_ZN7cutlass13device_kernelIN5flash32FlashAttnBwdPostprocessConvertdQIN4cute5tupleIJNS3_1CILi64EEENS5_ILi128EEEEEENS_6half_tEfNS_4arch4Sm80ELi256ENS3_8TiledMMAINS3_8MMA_AtomIJNS3_28SM80_16x8x16_F32F16F16F32_TNEEEENS3_6LayoutINS4_IJNS5_ILi2EEENS5_ILi4EEENS5_ILi1EEEEEENS4_IJSJ_SH_NS5_ILi0EEEEEEEENS4_IJNS5_ILi32EEES6_NS5_ILi16EEEEEEEELb0EEEEEvNT_6ParamsE)
        /*07e8*/ 	.word	0x00000000


	//----- nvinfo : EIATTR_MIN_STACK_SIZE
	.align		4
.L_348:
        /*07ec*/ 	.byte	0x04, 0x12
        /*07ee*/ 	.short	(.L_350 - .L_349)
	.align		4
.L_349:
        /*07f0*/ 	.word	index@(_ZN7cutlass13device_kernelIN5flash19enable_sm80_to_sm89INS1_16FlashAttnBwdSm80INS1_25CollectiveMainloopBwdSm80ILi2ELi2EN4cute5tupleIJNS5_1CILi64EEENS7_ILi128EEES9_EEENS_6half_tEfNS_4arch4Sm80ELb1ELb0ELb0ELb1ELb1ELb0ELb0ELb0ELi2ELi2ELi2ELi2ELb0EEENS1_24CollectiveEpilogueBwdGQAISA_fSD_Li256ELb1ELb1EEENS1_25SingleTileBwdLPTSchedulerILb1ELi128ELb1EEEEEEEEEvNT_6ParamsE)
        /*07f4*/ 	.word	0x00000060


	//----- nvinfo : EIATTR_MIN_STACK_SIZE
	.align		4
.L_350:
        /*07f8*/ 	.byte	0x04, 0x12
        /*07fa*/ 	.short	(.L_352 - .L_351)
	.align		4
.L_351:
        /*07fc*/ 	.word	index@(_ZN7cutlass13device_kernelIN5flash22FlashAttnBwdPreprocessIN4cute5tupleIJNS3_1CILi64EEENS5_ILi128EEEEEENS_6half_tEfNS_4arch4Sm80ELb1ELb1EEEEEvNT_6ParamsE)
        /*0800*/ 	.word	0x00000000
.L_352:


//--------------------- .nv.info._ZN7cutlass13device_kernelIN5flash19enable_sm80_to_sm89INS1_16FlashAttnBwdSm80INS1_25CollectiveMainloopBwdSm80ILi2ELi1EN4cute5tupleIJNS5_1CILi64EEENS7_ILi96EEENS7_ILi128EEEEEENS_6half_tEfNS_4arch4Sm80ELb0ELb0ELb0ELb0ELb0ELb0ELb0ELb0ELi2ELi2ELi2ELi2ELb1EEENS1_21CollectiveEpilogueBwdISB_SC_SE_Li256ELb0ELb0ELi4EEENS1_19SingleTileSchedulerILb0ELb0ELb0ELi96EEEEEEEEEvNT_6ParamsE --------------------------
	.section	.nv.info._ZN7cutlass13device_kernelIN5flash19enable_sm80_to_sm89INS1_16FlashAttnBwdSm80INS1_25CollectiveMainloopBwdSm80ILi2ELi1EN4cute5tupleIJNS5_1CILi64EEENS7_ILi96EEENS7_ILi128EEEEEENS_6half_tEfNS_4arch4Sm80ELb0ELb0ELb0ELb0ELb0ELb0ELb0ELb0ELi2ELi2ELi2ELi2ELb1EEENS1_21CollectiveEpilogueBwdISB_SC_SE_Li256ELb0ELb0ELi4EEENS1_19SingleTileSchedulerILb0ELb0ELb0ELi96EEEEEEEEEvNT_6ParamsE,"",@"SHT_CUDA_INFO"
	.sectionflags	@""
	.align	4


	//----- nvinfo : EIATTR_CUDA_API_VERSION
	.align		4
        /*0000*/ 	.byte	0x04, 0x37
        /*0002*/ 	.short	(.L_354 - .L_353)
.L_353:
        /*0004*/ 	.word	0x00000082


	//----- nvinfo : EIATTR_SW2861232_WAR
	.align		4
.L_354:
        /*0008*/ 	.byte	0x01, 0x35
	.zero		2


	//----- nvinfo : EIATTR_PARAM_CBANK
	.align		4
        /*000c*/ 	.byte	0x04, 0x0a
        /*000e*/ 	.short	(.L_356 - .L_355)
	.align		4
.L_355:
        /*0010*/ 	.word	index@(.nv.constant0._ZN7cutlass13device_kernelIN5flash19enable_sm80_to_sm89INS1_16FlashAttnBwdSm80INS1_25CollectiveMainloopBwdSm80ILi2ELi1EN4cute5tupleIJNS5_1CILi64EEENS7_ILi96EEENS7_ILi128EEEEEENS_6half_tEfNS_4arch4Sm80ELb0ELb0ELb0ELb0ELb0ELb0ELb0ELb0ELi2ELi2ELi2ELi2ELb1EEENS1_21CollectiveEpilogueBwdISB_SC_SE_Li256ELb0ELb0ELi4EEENS1_19SingleTileSchedulerILb0ELb0ELb0ELi96EEEEEEEEEvNT_6ParamsE)
        /*0014*/ 	.short	0x0160
        /*0016*/ 	.short	0x0270


	//----- nvinfo : EIATTR_CBANK_PARAM_SIZE
	.align		4
.L_356:
        /*0018*/ 	.byte	0x03, 0x19
        /*001a*/ 	.short	0x0270


	//----- nvinfo : EIATTR_KPARAM_INFO
	.align		4
        /*001c*/ 	.byte	0x04, 0x17
        /*001e*/ 	.short	(.L_358 - .L_357)
.L_357:
        /*0020*/ 	.word	0x00000000
        /*0024*/ 	.short	0x0000
        /*0026*/ 	.short	0x0000
        /*0028*/ 	.byte	0x00, 0xf0, 0xc1, 0x09


	//----- nvinfo : EIATTR_MAXREG_COUNT
	.align		4
.L_358:
        /*002c*/ 	.byte	0x03, 0x1b
        /*002e*/ 	.short	0x00ff


	//----- nvinfo : EIATTR_NUM_BARRIERS
	.align		4
        /*0030*/ 	.byte	0x02, 0x4c
        /*0032*/ 	.byte	0x02
	.zero		1


	//----- nvinfo : EIATTR_ANNOTATIONS
	.align		4
        /*0034*/ 	.byte	0x04, 0x55
        /*0036*/ 	.short	(.L_360 - .L_359)


	//   ....[0]....
.L_359:
        /*0038*/ 	.word	0x00000001
        /*003c*/ 	.byte	0x60, 0x02, 0x00, 0x00, 0x01, 0x00, 0x00, 0x00, 0x70, 0x11, 0x00, 0x00, 0x01, 0x00, 0x00, 0x00
        /*004c*/ 	.byte	0x50, 0x16, 0x00, 0x00, 0x01, 0x00, 0x00, 0x00, 0x80, 0x16, 0x00, 0x00, 0x01, 0x00, 0x00, 0x00
        /*005c*/ 	.byte	0x90, 0x1b, 0x00, 0x00, 0x01, 0x00, 0x00, 0x00, 0x90, 0x1c, 0x00, 0x00, 0x01, 0x00, 0x00, 0x00
        /*006c*/ 	.byte	0xd0, 0x1c, 0x00, 0x00, 0x01, 0x00, 0x00, 0x00, 0x70, 0x29, 0x00, 0x00, 0x01, 0x00, 0x00, 0x00
        /*007c*/ 	.byte	0x50, 0x31, 0x00, 0x00, 0x01, 0x00, 0x00, 0x00, 0x00, 0x33, 0x00, 0x00, 0x01, 0x00, 0x00, 0x00
        /*008c*/ 	.byte	0xa0, 0x41, 0x00, 0x00, 0x01, 0x00, 0x00, 0x00, 0x00, 0x45, 0x00, 0x00, 0x01, 0x00, 0x00, 0x00
        /*009c*/ 	.byte	0x30, 0x45, 0x00, 0x00, 0x01, 0x00, 0x00, 0x00, 0x90, 0x50, 0x00, 0x00, 0x01, 0x00, 0x00, 0x00
        /*00ac*/ 	.byte	0xd0, 0x50, 0x00, 0x00, 0x01, 0x00, 0x00, 0x00, 0x00, 0x51, 0x00, 0x00


	//----- nvinfo : EIATTR_MERCURY_ISA_VERSION
	.align		4
.L_360:
        /*00b8*/ 	.byte	0x03, 0x5f
        /*00ba*/ 	.short	0x0000


	//----- nvinfo : EIATTR_EXIT_INSTR_OFFSETS
	.align		4
        /*00bc*/ 	.byte	0x04, 0x1c
        /*00be*/ 	.short	(.L_362 - .L_361)


	//   ....[0]....
.L_361:
        /*00c0*/ 	.word	0x00000040


	//   ....[1]....
        /*00c4*/ 	.word	0x00006a40


	//   ....[2]....
        /*00c8*/ 	.word	0x00006b00


	//----- nvinfo : EIATTR_CTAIDZ_USED
	.align		4
.L_362:
        /*00cc*/ 	.byte	0x01, 0x04
	.zero		2


	//----- nvinfo : EIATTR_MAX_THREADS
	.align		4
        /*00d0*/ 	.byte	0x04, 0x05
        /*00d2*/ 	.short	(.L_364 - .L_363)
.L_363:
        /*00d4*/ 	.word	0x00000100
        /*00d8*/ 	.word	0x00000001
        /*00dc*/ 	.word	0x00000001


	//----- nvinfo : EIATTR_CRS_STACK_SIZE
	.align		4
.L_364:
        /*00e0*/ 	.byte	0x04, 0x1e
        /*00e2*/ 	.short	(.L_366 - .L_365)
.L_365:
        /*00e4*/ 	.word	0x00000000
.L_366:


//--------------------- .nv.info._ZN7cutlass13device_kernelIN5flash19enable_sm80_to_sm89INS1_16FlashAttnBwdSm80INS1_25CollectiveMainloopBwdSm80ILi2ELi1EN4cute5tupleIJNS5_1CILi64EEENS7_ILi96EEENS7_ILi128EEEEEENS_6half_tEfNS_4arch4Sm80ELb0ELb0ELb0ELb0ELb1ELb0ELb0ELb0ELi2ELi2ELi2ELi2ELb1EEENS1_21CollectiveEpilogueBwdISB_SC_SE_Li256ELb0ELb0ELi4EEENS1_19SingleTileSchedulerILb0ELb0ELb0ELi96EEEEEEEEEvNT_6ParamsE --------------------------
	.section	.nv.info._ZN7cutlass13device_kernelIN5flash19enable_sm80_to_sm89INS1_16FlashAttnBwdSm80INS1_25CollectiveMainloopBwdSm80ILi2ELi1EN4cute5tupleIJNS5_1CILi64EEENS7_ILi96EEENS7_ILi128EEEEEENS_6half_tEfNS_4arch4Sm80ELb0ELb0ELb0ELb0ELb1ELb0ELb0ELb0ELi2ELi2ELi2ELi2ELb1EEENS1_21CollectiveEpilogueBwdISB_SC_SE_Li256ELb0ELb0ELi4EEENS1_19SingleTileSchedulerILb0ELb0ELb0ELi96EEEEEEEEEvNT_6ParamsE,"",@"SHT_CUDA_INFO"
	.sectionflags	@""
	.align	4


	//----- nvinfo : EIATTR_CUDA_API_VERSION
	.align		4
        /*0000*/ 	.byte	0x04, 0x37
        /*0002*/ 	.short	(.L_368 - .L_367)
.L_367:
        /*0004*/ 	.word	0x00000082


	//----- nvinfo : EIATTR_SW2861232_WAR
	.align		4
.L_368:
        /*0008*/ 	.byte	0x01, 0x35
	.zero		2


	//----- nvinfo : EIATTR_PARAM_CBANK
	.align		4
        /*000c*/ 	.byte	0x04, 0x0a
        /*000e*/ 	.short	(.L_370 - .L_369)
	.align		4
.L_369:
        /*0010*/ 	.word	index@(.nv.constant0._ZN7cutlass13device_kernelIN5flash19enable_sm80_to_sm89INS1_16FlashAttnBwdSm80INS1_25CollectiveMainloopBwdSm80ILi2ELi1EN4cute5tupleIJNS5_1CILi64EEENS7_ILi96EEENS7_ILi128EEEEEENS_6half_tEfNS_4arch4Sm80ELb0ELb0ELb0ELb0ELb1ELb0ELb0ELb0ELi2ELi2ELi2ELi2ELb1EEENS1_21CollectiveEpilogueBwdISB_SC_SE_Li256ELb0ELb0ELi4EEENS1_19SingleTileSchedulerILb0ELb0ELb0ELi96EEEEEEEEEvNT_6ParamsE)
        /*0014*/ 	.short	0x0160
        /*0016*/ 	.short	0x0270


	//----- nvinfo : EIATTR_CBANK_PARAM_SIZE
	.align		4
.L_370:
        /*0018*/ 	.byte	0x03, 0x19
        /*001a*/ 	.short	0x0270


	//----- nvinfo : EIATTR_KPARAM_INFO
	.align		4
        /*001c*/ 	.byte	0x04, 0x17
        /*001e*/ 	.short	(.L_372 - .L_371)
.L_371:
        /*0020*/ 	.word	0x00000000
        /*0024*/ 	.short	0x0000
        /*0026*/ 	.short	0x0000
        /*0028*/ 	.byte	0x00, 0xf0, 0xc1, 0x09


	//----- nvinfo : EIATTR_MAXREG_COUNT
	.align		4
.L_372:
        /*002c*/ 	.byte	0x03, 0x1b
        /*002e*/ 	.short	0x00ff


	//----- nvinfo : EIATTR_NUM_BARRIERS
	.align		4
        /*0030*/ 	.byte	0x02, 0x4c
        /*0032*/ 	.byte	0x02
	.zero		1


	//----- nvinfo : EIATTR_ANNOTATIONS
	.align		4
        /*0034*/ 	.byte	0x04, 0x55
        /*0036*/ 	.short	(.L_374 - .L_373)


	//   ....[0]....
.L_373:
        /* <DEDUP_REMOVED lines=9> */


	//----- nvinfo : EIATTR_MERCURY_ISA_VERSION
	.align		4
.L_374:
        /*00b8*/ 	.byte	0x03, 0x5f
        /*00ba*/ 	.short	0x0000


	//----- nvinfo : EIATTR_EXIT_INSTR_OFFSETS
	.align		4
        /*00bc*/ 	.byte	0x04, 0x1c
        /*00be*/ 	.short	(.L_376 - .L_375)


	//   ....[0]....
.L_375:
        /*00c0*/ 	.word	0x00000040


	//   ....[1]....
        /*00c4*/ 	.word	0x00006a40


	//   ....[2]....
        /*00c8*/ 	.word	0x00006b00


	//----- nvinfo : EIATTR_CTAIDZ_USED
	.align		4
.L_376:
        /*00cc*/ 	.byte	0x01, 0x04
	.zero		2


	//----- nvinfo : EIATTR_MAX_THREADS
	.align		4
        /*00d0*/ 	.byte	0x04, 0x05
        /*00d2*/ 	.short	(.L_378 - .L_377)
.L_377:
        /*00d4*/ 	.word	0x00000100
        /*00d8*/ 	.word	0x00000001
        /*00dc*/ 	.word	0x00000001


	//----- nvinfo : EIATTR_CRS_STACK_SIZE
	.align		4
.L_378:
        /*00e0*/ 	.byte	0x04, 0x1e
        /*00e2*/ 	.short	(.L_380 - .L_379)
.L_379:
        /*00e4*/ 	.word	0x00000000
.L_380:


//--------------------- .nv.info._ZN7cutlass13device_kernelIN5flash19enable_sm80_to_sm89INS1_16FlashAttnBwdSm80INS1_25CollectiveMainloopBwdSm80ILi2ELi1EN4cute5tupleIJNS5_1CILi64EEENS7_ILi96EEENS7_ILi128EEEEEENS_6half_tEfNS_4arch4Sm80ELb0ELb0ELb0ELb0ELb0ELb0ELb0ELb0ELi2ELi2ELi2ELi2ELb1EEENS1_24CollectiveEpilogueBwdGQAISB_fSE_Li256ELb0ELb0EEENS1_19SingleTileSchedulerILb0ELb0ELb0ELi96EEEEEEEEEvNT_6ParamsE --------------------------
	.section	.nv.info._ZN7cutlass13device_kernelIN5flash19enable_sm80_to_sm89INS1_16FlashAttnBwdSm80INS1_25CollectiveMainloopBwdSm80ILi2ELi1EN4cute5tupleIJNS5_1CILi64EEENS7_ILi96EEENS7_ILi128EEEEEENS_6half_tEfNS_4arch4Sm80ELb0ELb0ELb0ELb0ELb0ELb0ELb0ELb0ELi2ELi2ELi2ELi2ELb1EEENS1_24CollectiveEpilogueBwdGQAISB_fSE_Li256ELb0ELb0EEENS1_19SingleTileSchedulerILb0ELb0ELb0ELi96EEEEEEEEEvNT_6ParamsE,"",@"SHT_CUDA_INFO"
	.sectionflags	@""
	.align	4


	//----- nvinfo : EIATTR_CUDA_API_VERSION
	.align		4
        /*0000*/ 	.byte	0x04, 0x37
        /*0002*/ 	.short	(.L_382 - .L_381)
.L_381:
        /*0004*/ 	.word	0x00000082


	//----- nvinfo : EIATTR_SW2861232_WAR
	.align		4
.L_382:
        /*0008*/ 	.byte	0x01, 0x35
	.zero		2


	//----- nvinfo : EIATTR_PARAM_CBANK
	.align		4
        /*000c*/ 	.byte	0x04, 0x0a
        /*000e*/ 	.short	(.L_384 - .L_383)
	.align		4
.L_383:
        /*0010*/ 	.word	index@(.nv.constant0._ZN7cutlass13device_kernelIN5flash19enable_sm80_to_sm89INS1_16FlashAttnBwdSm80INS1_25CollectiveMainloopBwdSm80ILi2ELi1EN4cute5tupleIJNS5_1CILi64EEENS7_ILi96EEENS7_ILi128EEEEEENS_6half_tEfNS_4arch4Sm80ELb0ELb0ELb0ELb0ELb0ELb0ELb0ELb0ELi2ELi2ELi2ELi2ELb1EEENS1_24CollectiveEpilogueBwdGQAISB_fSE_Li256ELb0ELb0EEENS1_19SingleTileSchedulerILb0ELb0ELb0ELi96EEEEEEEEEvNT_6ParamsE)
        /*0014*/ 	.short	0x0160
        /*0016*/ 	.short	0x0278


	//----- nvinfo : EIATTR_CBANK_PARAM_SIZE
	.align		4
.L_384:
        /*0018*/ 	.byte	0x03, 0x19
        /*001a*/ 	.short	0x0278


	//----- nvinfo : EIATTR_KPARAM_INFO
	.align		4
        /*001c*/ 	.byte	0x04, 0x17
        /*001e*/ 	.short	(.L_386 - .L_385)
.L_385:
        /*0020*/ 	.word	0x00000000
        /*0024*/ 	.short	0x0000
        /*0026*/ 	.short	0x0000
        /*0028*/ 	.byte	0x00, 0xf0, 0xe1, 0x09


	//----- nvinfo : EIATTR_MAXREG_COUNT
	.align		4
.L_386:
        /*002c*/ 	.byte	0x03, 0x1b
        /*002e*/ 	.short	0x00ff


	//----- nvinfo : EIATTR_NUM_BARRIERS
	.align		4
        /*0030*/ 	.byte	0x02, 0x4c
        /*0032*/ 	.byte	0x02
	.zero		1


	//----- nvinfo : EIATTR_ANNOTATIONS
	.align		4
        /*0034*/ 	.byte	0x04, 0x55
        /*0036*/ 	.short	(.L_388 - .L_387)


	//   ....[0]....
.L_387:
        /*0038*/ 	.word	0x00000001
        /*003c*/ 	.byte	0x50, 0x1c, 0x00, 0x00, 0x01, 0x00, 0x00, 0x00, 0x10, 0x47, 0x00, 0x00


	//----- nvinfo : EIATTR_MERCURY_ISA_VERSION
	.align		4
.L_388:
        /*0048*/ 	.byte	0x03, 0x5f
        /*004a*/ 	.short	0x0000


	//----- nvinfo : EIATTR_EXIT_INSTR_OFFSETS
	.align		4
        /*004c*/ 	.byte	0x04, 0x1c
        /*004e*/ 	.short	(.L_390 - .L_389)


	//   ....[0]....
.L_389:
        /*0050*/ 	.word	0x00000040


	//   ....[1]....
        /*0054*/ 	.word	0x00005ae0


	//----- nvinfo : EIATTR_CTAIDZ_USED
	.align		4
.L_390:
        /*0058*/ 	.byte	0x01, 0x04
	.zero		2


	//----- nvinfo : EIATTR_MAX_THREADS
	.align		4
        /*005c*/ 	.byte	0x04, 0x05
        /*005e*/ 	.short	(.L_392 - .L_391)
.L_391:
        /*0060*/ 	.word	0x00000100
        /*0064*/ 	.word	0x00000001
        /*0068*/ 	.word	0x00000001
.L_392:


//--------------------- .nv.info._ZN7cutlass13device_kernelIN5flash19enable_sm80_to_sm89INS1_16FlashAttnBwdSm80INS1_25CollectiveMainloopBwdSm80ILi2ELi1EN4cute5tupleIJNS5_1CILi64EEENS7_ILi96EEENS7_ILi128EEEEEENS_6half_tEfNS_4arch4Sm80ELb0ELb0ELb0ELb0ELb1ELb0ELb0ELb0ELi2ELi2ELi2ELi2ELb1EEENS1_24CollectiveEpilogueBwdGQAISB_fSE_Li256ELb0ELb1EEENS1_19SingleTileSchedulerILb0ELb0ELb0ELi96EEEEEEEEEvNT_6ParamsE --------------------------
	.section	.nv.info._ZN7cutlass13device_kernelIN5flash19enable_sm80_to_sm89INS1_16FlashAttnBwdSm80INS1_25CollectiveMainloopBwdSm80ILi2ELi1EN4cute5tupleIJNS5_1CILi64EEENS7_ILi96EEENS7_ILi128EEEEEENS_6half_tEfNS_4arch4Sm80ELb0ELb0ELb0ELb0ELb1ELb0ELb0ELb0ELi2ELi2ELi2ELi2ELb1EEENS1_24CollectiveEpilogueBwdGQAISB_fSE_Li256ELb0ELb1EEENS1_19SingleTileSchedulerILb0ELb0ELb0ELi96EEEEEEEEEvNT_6ParamsE,"",@"SHT_CUDA_INFO"
	.sectionflags	@""
	.align	4


	//----- nvinfo : EIATTR_CUDA_API_VERSION
	.align		4
        /*0000*/ 	.byte	0x04, 0x37
        /*0002*/ 	.short	(.L_394 - .L_393)
.L_393:
        /*0004*/ 	.word	0x00000082


	//----- nvinfo : EIATTR_SW2861232_WAR
	.align		4
.L_394:
        /*0008*/ 	.byte	0x01, 0x35
	.zero		2


	//----- nvinfo : EIATTR_PARAM_CBANK
	.align		4
        /*000c*/ 	.byte	0x04, 0x0a
        /*000e*/ 	.short	(.L_396 - .L_395)
	.align		4
.L_395:
        /*0010*/ 	.word	index@(.nv.constant0._ZN7cutlass13device_kernelIN5flash19enable_sm80_to_sm89INS1_16FlashAttnBwdSm80INS1_25CollectiveMainloopBwdSm80ILi2ELi1EN4cute5tupleIJNS5_1CILi64EEENS7_ILi96EEENS7_ILi128EEEEEENS_6half_tEfNS_4arch4Sm80ELb0ELb0ELb0ELb0ELb1ELb0ELb0ELb0ELi2ELi2ELi2ELi2ELb1EEENS1_24CollectiveEpilogueBwdGQAISB_fSE_Li256ELb0ELb1EEENS1_19SingleTileSchedulerILb0ELb0ELb0ELi96EEEEEEEEEvNT_6ParamsE)
        /*0014*/ 	.short	0x0160
        /*0016*/ 	.short	0x0278


	//----- nvinfo : EIATTR_CBANK_PARAM_SIZE
	.align		4
.L_396:
        /*0018*/ 	.byte	0x03, 0x19
        /*001a*/ 	.short	0x0278


	//----- nvinfo : EIATTR_KPARAM_INFO
	.align		4
        /*001c*/ 	.byte	0x04, 0x17
        /*001e*/ 	.short	(.L_398 - .L_397)
.L_397:
        /*0020*/ 	.word	0x00000000
        /*0024*/ 	.short	0x0000
        /*0026*/ 	.short	0x0000
        /*0028*/ 	.byte	0x00, 0xf0, 0xe1, 0x09


	//----- nvinfo : EIATTR_MAXREG_COUNT
	.align		4
.L_398:
        /*002c*/ 	.byte	0x03, 0x1b
        /*002e*/ 	.short	0x00ff


	//----- nvinfo : EIATTR_NUM_BARRIERS
	.align		4
        /*0030*/ 	.byte	0x02, 0x4c
        /*0032*/ 	.byte	0x02
	.zero		1


	//----- nvinfo : EIATTR_ANNOTATIONS
	.align		4
        /*0034*/ 	.byte	0x04, 0x55
        /*0036*/ 	.short	(.L_400 - .L_399)


	//   ....[0]....
.L_399:
        /*0038*/ 	.word	0x00000001
        /*003c*/ 	.byte	0x70, 0x1b, 0x00, 0x00, 0x01, 0x00, 0x00, 0x00, 0x00, 0x46, 0x00, 0x00


	//----- nvinfo : EIATTR_MERCURY_ISA_VERSION
	.align		4
.L_400:
        /*0048*/ 	.byte	0x03, 0x5f
        /*004a*/ 	.short	0x0000


	//----- nvinfo : EIATTR_COOP_GROUP_MASK_REGIDS
	.align		4
        /*004c*/ 	.byte	0x04, 0x29
        /*004e*/ 	.short	(.L_402 - .L_401)


	//   ....[0]....
.L_401:
        /*0050*/ 	.word	0xffffffff


	//   ....[1]....
        /*0054*/ 	.word	0xffffffff


	//   ....[2]....
        /*0058*/ 	.word	0xffffffff


	//   ....[3]....
        /*005c*/ 	.word	0xffffffff


	//   ....[4]....
        /*0060*/ 	.word	0xffffffff


	//   ....[5]....
        /*0064*/ 	.word	0xffffffff


	//   ....[6]....
        /*0068*/ 	.word	0xffffffff


	//   ....[7]....
        /*006c*/ 	.word	0xffffffff


	//----- nvinfo : EIATTR_COOP_GROUP_INSTR_OFFSETS
	.align		4
.L_402:
        /*0070*/ 	.byte	0x04, 0x28
        /*0072*/ 	.short	(.L_404 - .L_403)


	//   ....[0]....
.L_403:
        /*0074*/ 	.word	0x000053d0


	//   ....[1]....
        /*0078*/ 	.word	0x00005400


	//   ....[2]....
        /*007c*/ 	.word	0x000057f0


	//   ....[3]....
        /*0080*/ 	.word	0x00005800


	//   ....[4]....
        /*0084*/ 	.word	0x00005990


	//   ....[5]....
        /*0088*/ 	.word	0x000059e0


	//   ....[6]....
        /*008c*/ 	.word	0x00005d90


	//   ....[7]....
        /*0090*/ 	.word	0x00005da0


	//----- nvinfo : EIATTR_EXIT_INSTR_OFFSETS
	.align		4
.L_404:
        /*0094*/ 	.byte	0x04, 0x1c
        /*0096*/ 	.short	(.L_406 - .L_405)


	//   ....[0]....
.L_405:
        /*0098*/ 	.word	0x00000040


	//   ....[1]....
        /*009c*/ 	.word	0x00005db0


	//   ....[2]....
        /*00a0*/ 	.word	0x00005e50


	//----- nvinfo : EIATTR_CTAIDZ_USED
	.align		4
.L_406:
        /*00a4*/ 	.byte	0x01, 0x04
	.zero		2


	//----- nvinfo : EIATTR_MAX_THREADS
	.align		4
        /*00a8*/ 	.byte	0x04, 0x05
        /*00aa*/ 	.short	(.L_408 - .L_407)
.L_407:
        /*00ac*/ 	.word	0x00000100
        /*00b0*/ 	.word	0x00000001
        /*00b4*/ 	.word	0x00000001


	//----- nvinfo : EIATTR_CRS_STACK_SIZE
	.align		4
.L_408:
        /*00b8*/ 	.byte	0x04, 0x1e
        /*00ba*/ 	.short	(.L_410 - .L_409)
.L_409:
        /*00bc*/ 	.word	0x00000000
.L_410:


//--------------------- .nv.info._ZN7cutlass13device_kernelIN5flash19enable_sm80_to_sm89INS1_16FlashAttnBwdSm80INS1_25CollectiveMainloopBwdSm80ILi2ELi1EN4cute5tupleIJNS5_1CILi64EEENS7_ILi96EEENS7_ILi128EEEEEENS_6half_tEfNS_4arch4Sm80ELb0ELb0ELb0ELb1ELb0ELb0ELb0ELb0ELi2ELi2ELi2ELi2ELb1EEENS1_21CollectiveEpilogueBwdISB_SC_SE_Li256ELb1ELb0ELi4EEENS1_19SingleTileSchedulerILb1ELb0ELb0ELi96EEEEEEEEEvNT_6ParamsE --------------------------
	.section	.nv.info._ZN7cutlass13device_kernelIN5flash19enable_sm80_to_sm89INS1_16FlashAttnBwdSm80INS1_25CollectiveMainloopBwdSm80ILi2ELi1EN4cute5tupleIJNS5_1CILi64EEENS7_ILi96EEENS7_ILi128EEEEEENS_6half_tEfNS_4arch4Sm80ELb0ELb0ELb0ELb1ELb0ELb0ELb0ELb0ELi2ELi2ELi2ELi2ELb1EEENS1_21CollectiveEpilogueBwdISB_SC_SE_Li256ELb1ELb0ELi4EEENS1_19SingleTileSchedulerILb1ELb0ELb0ELi96EEEEEEEEEvNT_6ParamsE,"",@"SHT_CUDA_INFO"
	.sectionflags	@""
	.align	4


	//----- nvinfo : EIATTR_CUDA_API_VERSION
	.align		4
        /*0000*/ 	.byte	0x04, 0x37
        /*0002*/ 	.short	(.L_412 - .L_411)
.L_411:
        /*0004*/ 	.word	0x00000082


	//----- nvinfo : EIATTR_SW2861232_WAR
	.align		4
.L_412:
        /*0008*/ 	.byte	0x01, 0x35
	.zero		2


	//----- nvinfo : EIATTR_PARAM_CBANK
	.align		4
        /*000c*/ 	.byte	0x04, 0x0a
        /*000e*/ 	.short	(.L_414 - .L_413)
	.align		4
.L_413:
        /*0010*/ 	.word	index@(.nv.constant0._ZN7cutlass13device_kernelIN5flash19enable_sm80_to_sm89INS1_16FlashAttnBwdSm80INS1_25CollectiveMainloopBwdSm80ILi2ELi1EN4cute5tupleIJNS5_1CILi64EEENS7_ILi96EEENS7_ILi128EEEEEENS_6half_tEfNS_4arch4Sm80ELb0ELb0ELb0ELb1ELb0ELb0ELb0ELb0ELi2ELi2ELi2ELi2ELb1EEENS1_21CollectiveEpilogueBwdISB_SC_SE_Li256ELb1ELb0ELi4EEENS1_19SingleTileSchedulerILb1ELb0ELb0ELi96EEEEEEEEEvNT_6ParamsE)
        /*0014*/ 	.short	0x0160
        /*0016*/ 	.short	0x0270


	//----- nvinfo : EIATTR_CBANK_PARAM_SIZE
	.align		4
.L_414:
        /*0018*/ 	.byte	0x03, 0x19
        /*001a*/ 	.short	0x0270


	//----- nvinfo : EIATTR_KPARAM_INFO
	.align		4
        /*001c*/ 	.byte	0x04, 0x17
        /*001e*/ 	.short	(.L_416 - .L_415)
.L_415:
        /*0020*/ 	.word	0x00000000
        /*0024*/ 	.short	0x0000
        /*0026*/ 	.short	0x0000
        /*0028*/ 	.byte	0x00, 0xf0, 0xc1, 0x09


	//----- nvinfo : EIATTR_MAXREG_COUNT
	.align		4
.L_416:
        /*002c*/ 	.byte	0x03, 0x1b
        /*002e*/ 	.short	0x00ff


	//----- nvinfo : EIATTR_NUM_BARRIERS
	.align		4
        /*0030*/ 	.byte	0x02, 0x4c
        /*0032*/ 	.byte	0x02
	.zero		1


	//----- nvinfo : EIATTR_ANNOTATIONS
	.align		4
        /*0034*/ 	.byte	0x04, 0x55
        /*0036*/ 	.short	(.L_418 - .L_417)


	//   ....[0]....
.L_417:
        /*0038*/ 	.word	0x00000001
        /*003c*/ 	.byte	0xe0, 0x01, 0x00, 0x00, 0x01, 0x00, 0x00, 0x00, 0x10, 0x03, 0x00, 0x00, 0x01, 0x00, 0x00, 0x00
        /*004c*/ 	.byte	0x20, 0x03, 0x00, 0x00, 0x01, 0x00, 0x00, 0x00, 0xf0, 0x12, 0x00, 0x00, 0x01, 0x00, 0x00, 0x00
        /*005c*/ 	.byte	0x30, 0x13, 0x00, 0x00, 0x01, 0x00, 0x00, 0x00, 0x60, 0x20, 0x00, 0x00, 0x01, 0x00, 0x00, 0x00
        /*006c*/ 	.byte	0xa0, 0x2d, 0x00, 0x00, 0x01, 0x00, 0x00, 0x00, 0x40, 0x44, 0x00, 0x00, 0x01, 0x00, 0x00, 0x00
        /*007c*/ 	.byte	0x70, 0x46, 0x00, 0x00, 0x01, 0x00, 0x00, 0x00, 0xe0, 0x54, 0x00, 0x00, 0x01, 0x00, 0x00, 0x00
        /*008c*/ 	.byte	0x20, 0x6d, 0x00, 0x00


	//----- nvinfo : EIATTR_MERCURY_ISA_VERSION
	.align		4
.L_418:
        /*0090*/ 	.byte	0x03, 0x5f
        /*0092*/ 	.short	0x0000


	//----- nvinfo : EIATTR_COOP_GROUP_MASK_REGIDS
	.align		4
        /*0094*/ 	.byte	0x04, 0x29
        /*0096*/ 	.short	(.L_420 - .L_419)


	//   ....[0]....
.L_419:
        /*0098*/ 	.word	0xffffffff


	//----- nvinfo : EIATTR_COOP_GROUP_INSTR_OFFSETS
	.align		4
.L_420:
        /*009c*/ 	.byte	0x04, 0x28
        /*009e*/ 	.short	(.L_422 - .L_421)


	//   ....[0]....
.L_421:
        /*00a0*/ 	.word	0x000000a0


	//----- nvinfo : EIATTR_EXIT_INSTR_OFFSETS
	.align		4
.L_422:
        /*00a4*/ 	.byte	0x04, 0x1c
        /*00a6*/ 	.short	(.L_424 - .L_423)


	//   ....[0]....
.L_423:
        /*00a8*/ 	.word	0x00000340


	//   ....[1]....
        /*00ac*/ 	.word	0x00006c50


	//   ....[2]....
        /*00b0*/ 	.word	0x00006d10


	//   ....[3]....
        /*00b4*/ 	.word	0x00007b10


	//   ....[4]....
        /*00b8*/ 	.word	0x00007bc0


	//----- nvinfo : EIATTR_CTAIDZ_USED
	.align		4
.L_424:
        /*00bc*/ 	.byte	0x01, 0x04
	.zero		2


	//----- nvinfo : EIATTR_MAX_THREADS
	.align		4
        /*00c0*/ 	.byte	0x04, 0x05
        /*00c2*/ 	.short	(.L_426 - .L_425)
.L_425:
        /*00c4*/ 	.word	0x00000100
        /*00c8*/ 	.word	0x00000001
        /*00cc*/ 	.word	0x00000001


	//----- nvinfo : EIATTR_CRS_STACK_SIZE
	.align		4
.L_426:
        /*00d0*/ 	.byte	0x04, 0x1e
        /*00d2*/ 	.short	(.L_428 - .L_427)
.L_427:
        /*00d4*/ 	.word	0x00000000
.L_428:


//--------------------- .nv.info._ZN7cutlass13device_kernelIN5flash19enable_sm80_to_sm89INS1_16FlashAttnBwdSm80INS1_25CollectiveMainloopBwdSm80ILi2ELi1EN4cute5tupleIJNS5_1CILi64EEENS7_ILi96EEENS7_ILi128EEEEEENS_6half_tEfNS_4arch4Sm80ELb0ELb0ELb0ELb1ELb1ELb0ELb0ELb0ELi2ELi2ELi2ELi2ELb1EEENS1_21CollectiveEpilogueBwdISB_SC_SE_Li256ELb1ELb0ELi4EEENS1_19SingleTileSchedulerILb1ELb0ELb0ELi96EEEEEEEEEvNT_6ParamsE --------------------------
	.section	.nv.info._ZN7cutlass13device_kernelIN5flash19enable_sm80_to_sm89INS1_16FlashAttnBwdSm80INS1_25CollectiveMainloopBwdSm80ILi2ELi1EN4cute5tupleIJNS5_1CILi64EEENS7_ILi96EEENS7_ILi128EEEEEENS_6half_tEfNS_4arch4Sm80ELb0ELb0ELb0ELb1ELb1ELb0ELb0ELb0ELi2ELi2ELi2ELi2ELb1EEENS1_21CollectiveEpilogueBwdISB_SC_SE_Li256ELb1ELb0ELi4EEENS1_19SingleTileSchedulerILb1ELb0ELb0ELi96EEEEEEEEEvNT_6ParamsE,"",@"SHT_CUDA_INFO"
	.sectionflags	@""
	.align	4


	//----- nvinfo : EIATTR_CUDA_API_VERSION
	.align		4
        /*0000*/ 	.byte	0x04, 0x37
        /*0002*/ 	.short	(.L_430 - .L_429)
.L_429:
        /*0004*/ 	.word	0x00000082


	//----- nvinfo : EIATTR_SW2861232_WAR
	.align		4
.L_430:
        /*0008*/ 	.byte	0x01, 0x35
	.zero		2


	//----- nvinfo : EIATTR_PARAM_CBANK
	.align		4
        /*000c*/ 	.byte	0x04, 0x0a
        /*000e*/ 	.short	(.L_432 - .L_431)
	.align		4
.L_431:
        /*0010*/ 	.word	index@(.nv.constant0._ZN7cutlass13device_kernelIN5flash19enable_sm80_to_sm89INS1_16FlashAttnBwdSm80INS1_25CollectiveMainloopBwdSm80ILi2ELi1EN4cute5tupleIJNS5_1CILi64EEENS7_ILi96EEENS7_ILi128EEEEEENS_6half_tEfNS_4arch4Sm80ELb0ELb0ELb0ELb1ELb1ELb0ELb0ELb0ELi2ELi2ELi2ELi2ELb1EEENS1_21CollectiveEpilogueBwdISB_SC_SE_Li256ELb1ELb0ELi4EEENS1_19SingleTileSchedulerILb1ELb0ELb0ELi96EEEEEEEEEvNT_6ParamsE)
        /*0014*/ 	.short	0x0160
        /*0016*/ 	.short	0x0270


	//----- nvinfo : EIATTR_CBANK_PARAM_SIZE
	.align		4
.L_432:
        /*0018*/ 	.byte	0x03, 0x19
        /*001a*/ 	.short	0x0270


	//----- nvinfo : EIATTR_KPARAM_INFO
	.align		4
        /*001c*/ 	.byte	0x04, 0x17
        /*001e*/ 	.short	(.L_434 - .L_433)
.L_433:
        /*0020*/ 	.word	0x00000000
        /*0024*/ 	.short	0x0000
        /*0026*/ 	.short	0x0000
        /*0028*/ 	.byte	0x00, 0xf0, 0xc1, 0x09


	//----- nvinfo : EIATTR_MAXREG_COUNT
	.align		4
.L_434:
        /*002c*/ 	.byte	0x03, 0x1b
        /*002e*/ 	.short	0x00ff


	//----- nvinfo : EIATTR_NUM_BARRIERS
	.align		4
        /*0030*/ 	.byte	0x02, 0x4c
        /*0032*/ 	.byte	0x02
	.zero		1


	//----- nvinfo : EIATTR_ANNOTATIONS
	.align		4
        /*0034*/ 	.byte	0x04, 0x55
        /*0036*/ 	.short	(.L_436 - .L_435)


	//   ....[0]....
.L_435:
        /*0038*/ 	.word	0x00000001
        /*003c*/ 	.byte	0xe0, 0x01, 0x00, 0x00, 0x01, 0x00, 0x00, 0x00, 0x10, 0x03, 0x00, 0x00, 0x01, 0x00, 0x00, 0x00
        /*004c*/ 	.byte	0x20, 0x03, 0x00, 0x00, 0x01, 0x00, 0x00, 0x00, 0xf0, 0x12, 0x00, 0x00, 0x01, 0x00, 0x00, 0x00
        /*005c*/ 	.byte	0x30, 0x13, 0x00, 0x00, 0x01, 0x00, 0x00, 0x00, 0x60, 0x20, 0x00, 0x00, 0x01, 0x00, 0x00, 0x00
        /*006c*/ 	.byte	0xa0, 0x2d, 0x00, 0x00, 0x01, 0x00, 0x00, 0x00, 0x40, 0x44, 0x00, 0x00, 0x01, 0x00, 0x00, 0x00
        /*007c*/ 	.byte	0x70, 0x46, 0x00, 0x00, 0x01, 0x00, 0x00, 0x00, 0xe0, 0x54, 0x00, 0x00, 0x01, 0x00, 0x00, 0x00
        /*008c*/ 	.byte	0x20, 0x6d, 0x00, 0x00


	//----- nvinfo : EIATTR_MERCURY_ISA_VERSION
	.align		4
.L_436:
        /*0090*/ 	.byte	0x03, 0x5f
        /*0092*/ 	.short	0x0000


	//----- nvinfo : EIATTR_COOP_GROUP_MASK_REGIDS
	.align		4
        /*0094*/ 	.byte	0x04, 0x29
        /*0096*/ 	.short	(.L_438 - .L_437)


	//   ....[0]....
.L_437:
        /*0098*/ 	.word	0xffffffff


	//----- nvinfo : EIATTR_COOP_GROUP_INSTR_OFFSETS
	.align		4
.L_438:
        /*009c*/ 	.byte	0x04, 0x28
        /*009e*/ 	.short	(.L_440 - .L_439)


	//   ....[0]....
.L_439:
        /*00a0*/ 	.word	0x000000a0


	//----- nvinfo : EIATTR_EXIT_INSTR_OFFSETS
	.align		4
.L_440:
        /*00a4*/ 	.byte	0x04, 0x1c
        /*00a6*/ 	.short	(.L_442 - .L_441)


	//   ....[0]....
.L_441:
        /*00a8*/ 	.word	0x00000340


	//   ....[1]....
        /*00ac*/ 	.word	0x00006c50


	//   ....[2]....
        /*00b0*/ 	.word	0x00006d10


	//   ....[3]....
        /*00b4*/ 	.word	0x00007b10


	//   ....[4]....
        /*00b8*/ 	.word	0x00007bc0


	//----- nvinfo : EIATTR_CTAIDZ_USED
	.align		4
.L_442:
        /*00bc*/ 	.byte	0x01, 0x04
	.zero		2


	//----- nvinfo : EIATTR_MAX_THREADS
	.align		4
        /*00c0*/ 	.byte	0x04, 0x05
        /*00c2*/ 	.short	(.L_444 - .L_443)
.L_443:
        /*00c4*/ 	.word	0x00000100
        /*00c8*/ 	.word	0x00000001
        /*00cc*/ 	.word	0x00000001


	//----- nvinfo : EIATTR_CRS_STACK_SIZE
	.align		4
.L_444:
        /*00d0*/ 	.byte	0x04, 0x1e
        /*00d2*/ 	.short	(.L_446 - .L_445)
.L_445:
        /*00d4*/ 	.word	0x00000000
.L_446:


//--------------------- .nv.info._ZN7cutlass13device_kernelIN5flash19enable_sm80_to_sm89INS1_16FlashAttnBwdSm80INS1_25CollectiveMainloopBwdSm80ILi2ELi1EN4cute5tupleIJNS5_1CILi64EEENS7_ILi96EEENS7_ILi128EEEEEENS_6half_tEfNS_4arch4Sm80ELb0ELb0ELb0ELb1ELb0ELb0ELb0ELb0ELi2ELi2ELi2ELi2ELb1EEENS1_24CollectiveEpilogueBwdGQAISB_fSE_Li256ELb1ELb0EEENS1_19SingleTileSchedulerILb1ELb0ELb0ELi96EEEEEEEEEvNT_6ParamsE --------------------------
	.section	.nv.info._ZN7cutlass13device_kernelIN5flash19enable_sm80_to_sm89INS1_16FlashAttnBwdSm80INS1_25CollectiveMainloopBwdSm80ILi2ELi1EN4cute5tupleIJNS5_1CILi64EEENS7_ILi96EEENS7_ILi128EEEEEENS_6half_tEfNS_4arch4Sm80ELb0ELb0ELb0ELb1ELb0ELb0ELb0ELb0ELi2ELi2ELi2ELi2ELb1EEENS1_24CollectiveEpilogueBwdGQAISB_fSE_Li256ELb1ELb0EEENS1_19SingleTileSchedulerILb1ELb0ELb0ELi96EEEEEEEEEvNT_6ParamsE,"",@"SHT_CUDA_INFO"
	.sectionflags	@""
	.align	4


	//----- nvinfo : EIATTR_CUDA_API_VERSION
	.align		4
        /*0000*/ 	.byte	0x04, 0x37
        /*0002*/ 	.short	(.L_448 - .L_447)
.L_447:
        /*0004*/ 	.word	0x00000082


	//----- nvinfo : EIATTR_SW2861232_WAR
	.align		4
.L_448:
        /*0008*/ 	.byte	0x01, 0x35
	.zero		2


	//----- nvinfo : EIATTR_PARAM_CBANK
	.align		4
        /*000c*/ 	.byte	0x04, 0x0a
        /*000e*/ 	.short	(.L_450 - .L_449)
	.align		4
.L_449:
        /*0010*/ 	.word	index@(.nv.constant0._ZN7cutlass13device_kernelIN5flash19enable_sm80_to_sm89INS1_16FlashAttnBwdSm80INS1_25CollectiveMainloopBwdSm80ILi2ELi1EN4cute5tupleIJNS5_1CILi64EEENS7_ILi96EEENS7_ILi128EEEEEENS_6half_tEfNS_4arch4Sm80ELb0ELb0ELb0ELb1ELb0ELb0ELb0ELb0ELi2ELi2ELi2ELi2ELb1EEENS1_24CollectiveEpilogueBwdGQAISB_fSE_Li256ELb1ELb0EEENS1_19SingleTileSchedulerILb1ELb0ELb0ELi96EEEEEEEEEvNT_6ParamsE)
        /*0014*/ 	.short	0x0160
        /*0016*/ 	.short	0x0278


	//----- nvinfo : EIATTR_CBANK_PARAM_SIZE
	.align		4
.L_450:
        /*0018*/ 	.byte	0x03, 0x19
        /*001a*/ 	.short	0x0278


	//----- nvinfo : EIATTR_KPARAM_INFO
	.align		4
        /*001c*/ 	.byte	0x04, 0x17
        /*001e*/ 	.short	(.L_452 - .L_451)
.L_451:
        /*0020*/ 	.word	0x00000000
        /*0024*/ 	.short	0x0000
        /*0026*/ 	.short	0x0000
        /*0028*/ 	.byte	0x00, 0xf0, 0xe1, 0x09


	//----- nvinfo : EIATTR_MAXREG_COUNT
	.align		4
.L_452:
        /*002c*/ 	.byte	0x03, 0x1b
        /*002e*/ 	.short	0x00ff


	//----- nvinfo : EIATTR_NUM_BARRIERS
	.align		4
        /*0030*/ 	.byte	0x02, 0x4c
        /*0032*/ 	.byte	0x02
	.zero		1


	//----- nvinfo : EIATTR_ANNOTATIONS
	.align		4
        /*0034*/ 	.byte	0x04, 0x55
        /*0036*/ 	.short	(.L_454 - .L_453)


	//   ....[0]....
.L_453:
        /*0038*/ 	.word	0x00000001
        /*003c*/ 	.byte	0xe0, 0x01, 0x00, 0x00, 0x01, 0x00, 0x00, 0x00, 0x10, 0x03, 0x00, 0x00, 0x01, 0x00, 0x00, 0x00
        /*004c*/ 	.byte	0x20, 0x03, 0x00, 0x00, 0x01, 0x00, 0x00, 0x00, 0x20, 0x12, 0x00, 0x00, 0x01, 0x00, 0x00, 0x00
        /*005c*/ 	.byte	0x20, 0x13, 0x00, 0x00, 0x01, 0x00, 0x00, 0x00, 0x20, 0x20, 0x00, 0x00, 0x01, 0x00, 0x00, 0x00
        /*006c*/ 	.byte	0x80, 0x25, 0x00, 0x00, 0x01, 0x00, 0x00, 0x00, 0xe0, 0x2d, 0x00, 0x00, 0x01, 0x00, 0x00, 0x00
        /*007c*/ 	.byte	0x50, 0x44, 0x00, 0x00, 0x01, 0x00, 0x00, 0x00, 0x80, 0x46, 0x00, 0x00, 0x01, 0x00, 0x00, 0x00
        /*008c*/ 	.byte	0xb0, 0x46, 0x00, 0x00, 0x01, 0x00, 0x00, 0x00, 0x10, 0x55, 0x00, 0x00


	//----- nvinfo : EIATTR_MERCURY_ISA_VERSION
	.align		4
.L_454:
        /*0098*/ 	.byte	0x03, 0x5f
        /*009a*/ 	.short	0x0000


	//----- nvinfo : EIATTR_COOP_GROUP_MASK_REGIDS
	.align		4
        /*009c*/ 	.byte	0x04, 0x29
        /*009e*/ 	.short	(.L_456 - .L_455)


	//   ....[0]....
.L_455:
        /*00a0*/ 	.word	0xffffffff


	//----- nvinfo : EIATTR_COOP_GROUP_INSTR_OFFSETS
	.align		4
.L_456:
        /*00a4*/ 	.byte	0x04, 0x28
        /*00a6*/ 	.short	(.L_458 - .L_457)


	//   ....[0]....
.L_457:
        /*00a8*/ 	.word	0x000000a0


	//----- nvinfo : EIATTR_EXIT_INSTR_OFFSETS
	.align		4
.L_458:
        /*00ac*/ 	.byte	0x04, 0x1c
        /*00ae*/ 	.short	(.L_460 - .L_459)


	//   ....[0]....
.L_459:
        /*00b0*/ 	.word	0x00000340


	//   ....[1]....
        /*00b4*/ 	.word	0x00005500


	//   ....[2]....
        /*00b8*/ 	.word	0x00005e40


	//----- nvinfo : EIATTR_CTAIDZ_USED
	.align		4
.L_460:
        /*00bc*/ 	.byte	0x01, 0x04
	.zero		2


	//----- nvinfo : EIATTR_MAX_THREADS
	.align		4
        /*00c0*/ 	.byte	0x04, 0x05
        /*00c2*/ 	.short	(.L_462 - .L_461)
.L_461:
        /*00c4*/ 	.word	0x00000100
        /*00c8*/ 	.word	0x00000001
        /*00cc*/ 	.word	0x00000001
.L_462:


//--------------------- .nv.info._ZN7cutlass13device_kernelIN5flash19enable_sm80_to_sm89INS1_16FlashAttnBwdSm80INS1_25CollectiveMainloopBwdSm80ILi2ELi1EN4cute5tupleIJNS5_1CILi64EEENS7_ILi96EEENS7_ILi128EEEEEENS_6half_tEfNS_4arch4Sm80ELb0ELb0ELb0ELb1ELb1ELb0ELb0ELb0ELi2ELi2ELi2ELi2ELb1EEENS1_24CollectiveEpilogueBwdGQAISB_fSE_Li256ELb1ELb1EEENS1_19SingleTileSchedulerILb1ELb0ELb0ELi96EEEEEEEEEvNT_6ParamsE --------------------------
	.section	.nv.info._ZN7cutlass13device_kernelIN5flash19enable_sm80_to_sm89INS1_16FlashAttnBwdSm80INS1_25CollectiveMainloopBwdSm80ILi2ELi1EN4cute5tupleIJNS5_1CILi64EEENS7_ILi96EEENS7_ILi128EEEEEENS_6half_tEfNS_4arch4Sm80ELb0ELb0ELb0ELb1ELb1ELb0ELb0ELb0ELi2ELi2ELi2ELi2ELb1EEENS1_24CollectiveEpilogueBwdGQAISB_fSE_Li256ELb1ELb1EEENS1_19SingleTileSchedulerILb1ELb0ELb0ELi96EEEEEEEEEvNT_6ParamsE,"",@"SHT_CUDA_INFO"
	.sectionflags	@""
	.align	4


	//----- nvinfo : EIATTR_CUDA_API_VERSION
	.align		4
        /*0000*/ 	.byte	0x04, 0x37
        /*0002*/ 	.short	(.L_464 - .L_463)
.L_463:
        /*0004*/ 	.word	0x00000082


	//----- nvinfo : EIATTR_SW2861232_WAR
	.align		4
.L_464:
        /*0008*/ 	.byte	0x01, 0x35
	.zero		2


	//----- nvinfo : EIATTR_PARAM_CBANK
	.align		4
        /*000c*/ 	.byte	0x04, 0x0a
        /*000e*/ 	.short	(.L_466 - .L_465)
	.align		4
.L_465:
        /*0010*/ 	.word	index@(.nv.constant0._ZN7cutlass13device_kernelIN5flash19enable_sm80_to_sm89INS1_16FlashAttnBwdSm80INS1_25CollectiveMainloopBwdSm80ILi2ELi1EN4cute5tupleIJNS5_1CILi64EEENS7_ILi96EEENS7_ILi128EEEEEENS_6half_tEfNS_4arch4Sm80ELb0ELb0ELb0ELb1ELb1ELb0ELb0ELb0ELi2ELi2ELi2ELi2ELb1EEENS1_24CollectiveEpilogueBwdGQAISB_fSE_Li256ELb1ELb1EEENS1_19SingleTileSchedulerILb1ELb0ELb0ELi96EEEEEEEEEvNT_6ParamsE)
        /*0014*/ 	.short	0x0160
        /*0016*/ 	.short	0x0278


	//----- nvinfo : EIATTR_CBANK_PARAM_SIZE
	.align		4
.L_466:
        /*0018*/ 	.byte	0x03, 0x19
        /*001a*/ 	.short	0x0278


	//----- nvinfo : EIATTR_KPARAM_INFO
	.align		4
        /*001c*/ 	.byte	0x04, 0x17
        /*001e*/ 	.short	(.L_468 - .L_467)
.L_467:
        /*0020*/ 	.word	0x00000000
        /*0024*/ 	.short	0x0000
        /*0026*/ 	.short	0x0000
        /*0028*/ 	.byte	0x00, 0xf0, 0xe1, 0x09


	//----- nvinfo : EIATTR_MAXREG_COUNT
	.align		4
.L_468:
        /*002c*/ 	.byte	0x03, 0x1b
        /*002e*/ 	.short	0x00ff


	//----- nvinfo : EIATTR_NUM_BARRIERS
	.align		4
        /*0030*/ 	.byte	0x02, 0x4c
        /*0032*/ 	.byte	0x02
	.zero		1


	//----- nvinfo : EIATTR_ANNOTATIONS
	.align		4
        /*0034*/ 	.byte	0x04, 0x55
        /*0036*/ 	.short	(.L_470 - .L_469)


	//   ....[0]....
.L_469:
        /*0038*/ 	.word	0x00000001
        /*003c*/ 	.byte	0xe0, 0x01, 0x00, 0x00, 0x01, 0x00, 0x00, 0x00, 0x10, 0x03, 0x00, 0x00, 0x01, 0x00, 0x00, 0x00
        /*004c*/ 	.byte	0x20, 0x03, 0x00, 0x00, 0x01, 0x00, 0x00, 0x00, 0x20, 0x12, 0x00, 0x00, 0x01, 0x00, 0x00, 0x00
        /*005c*/ 	.byte	0x20, 0x13, 0x00, 0x00, 0x01, 0x00, 0x00, 0x00, 0x20, 0x20, 0x00, 0x00, 0x01, 0x00, 0x00, 0x00
        /*006c*/ 	.byte	0x80, 0x25, 0x00, 0x00, 0x01, 0x00, 0x00, 0x00, 0xe0, 0x2d, 0x00, 0x00, 0x01, 0x00, 0x00, 0x00
        /*007c*/ 	.byte	0x50, 0x44, 0x00, 0x00, 0x01, 0x00, 0x00, 0x00, 0x80, 0x46, 0x00, 0x00, 0x01, 0x00, 0x00, 0x00
        /*008c*/ 	.byte	0xb0, 0x46, 0x00, 0x00, 0x01, 0x00, 0x00, 0x00, 0x10, 0x55, 0x00, 0x00


	//----- nvinfo : EIATTR_MERCURY_ISA_VERSION
	.align		4
.L_470:
        /*0098*/ 	.byte	0x03, 0x5f
        /*009a*/ 	.short	0x0000


	//----- nvinfo : EIATTR_COOP_GROUP_MASK_REGIDS
	.align		4
        /*009c*/ 	.byte	0x04, 0x29
        /*009e*/ 	.short	(.L_472 - .L_471)


	//   ....[0]....
.L_471:
        /*00a0*/ 	.word	0xffffffff


	//   ....[1]....
        /*00a4*/ 	.word	0xffffffff


	//   ....[2]....
        /*00a8*/ 	.word	0xffffffff


	//   ....[3]....
        /*00ac*/ 	.word	0xffffffff


	//   ....[4]....
        /*00b0*/ 	.word	0xffffffff


	//   ....[5]....
        /*00b4*/ 	.word	0xffffffff


	//   ....[6]....
        /*00b8*/ 	.word	0xffffffff


	//   ....[7]....
        /*00bc*/ 	.word	0xffffffff


	//   ....[8]....
        /*00c0*/ 	.word	0xffffffff


	//----- nvinfo : EIATTR_COOP_GROUP_INSTR_OFFSETS
	.align		4
.L_472:
        /*00c4*/ 	.byte	0x04, 0x28
        /*00c6*/ 	.short	(.L_474 - .L_473)


	//   ....[0]....
.L_473:
        /*00c8*/ 	.word	0x000000a0


	//   ....[1]....
        /*00cc*/ 	.word	0x00005860


	//   ....[2]....
        /*00d0*/ 	.word	0x00005890


	//   ....[3]....
        /*00d4*/ 	.word	0x00005ca0


	//   ....[4]....
        /*00d8*/ 	.word	0x00005cb0


	//   ....[5]....
        /*00dc*/ 	.word	0x00005e40


	//   ....[6]....
        /*00e0*/ 	.word	0x00005e90


	//   ....[7]....
        /*00e4*/ 	.word	0x00006240


	//   ....[8]....
        /*00e8*/ 	.word	0x00006250


	//----- nvinfo : EIATTR_EXIT_INSTR_OFFSETS
	.align		4
.L_474:
        /*00ec*/ 	.byte	0x04, 0x1c
        /*00ee*/ 	.short	(.L_476 - .L_475)


	//   ....[0]....
.L_475:
        /*00f0*/ 	.word	0x00000340


	//   ....[1]....
        /*00f4*/ 	.word	0x00005500


	//   ....[2]....
        /*00f8*/ 	.word	0x00006260


	//   ....[3]....
        /*00fc*/ 	.word	0x00006300


	//----- nvinfo : EIATTR_CTAIDZ_USED
	.align		4
.L_476:
        /*0100*/ 	.byte	0x01, 0x04
	.zero		2


	//----- nvinfo : EIATTR_MAX_THREADS
	.align		4
        /*0104*/ 	.byte	0x04, 0x05
        /*0106*/ 	.short	(.L_478 - .L_477)
.L_477:
        /*0108*/ 	.word	0x00000100
        /*010c*/ 	.word	0x00000001
        /*0110*/ 	.word	0x00000001


	//----- nvinfo : EIATTR_CRS_STACK_SIZE
	.align		4
.L_478:
        /*0114*/ 	.byte	0x04, 0x1e
        /*0116*/ 	.short	(.L_480 - .L_479)
.L_479:
        /*0118*/ 	.word	0x00000000
.L_480:


//--------------------- .nv.info._ZN7cutlass13device_kernelIN5flash19enable_sm80_to_sm89INS1_16FlashAttnBwdSm80INS1_25CollectiveMainloopBwdSm80ILi2ELi1EN4cute5tupleIJNS5_1CILi64EEENS7_ILi96EEENS7_ILi128EEEEEENS_6half_tEfNS_4arch4Sm80ELb0ELb1ELb0ELb0ELb0ELb0ELb0ELb0ELi2ELi2ELi2ELi2ELb1EEENS1_21CollectiveEpilogueBwdISB_SC_SE_Li256ELb0ELb0ELi4EEENS1_19SingleTileSchedulerILb0ELb0ELb0ELi96EEEEEEEEEvNT_6ParamsE --------------------------
	.section	.nv.info._ZN7cutlass13device_kernelIN5flash19enable_sm80_to_sm89INS1_16FlashAttnBwdSm80INS1_25CollectiveMainloopBwdSm80ILi2ELi1EN4cute5tupleIJNS5_1CILi64EEENS7_ILi96EEENS7_ILi128EEEEEENS_6half_tEfNS_4arch4Sm80ELb0ELb1ELb0ELb0ELb0ELb0ELb0ELb0ELi2ELi2ELi2ELi2ELb1EEENS1_21CollectiveEpilogueBwdISB_SC_SE_Li256ELb0ELb0ELi4EEENS1_19SingleTileSchedulerILb0ELb0ELb0ELi96EEEEEEEEEvNT_6ParamsE,"",@"SHT_CUDA_INFO"
	.sectionflags	@""
	.align	4


	//----- nvinfo : EIATTR_CUDA_API_VERSION
	.align		4
        /*0000*/ 	.byte	0x04, 0x37
        /*0002*/ 	.short	(.L_482 - .L_481)
.L_481:
        /*0004*/ 	.word	0x00000082


	//----- nvinfo : EIATTR_SW2861232_WAR
	.align		4
.L_482:
        /*0008*/ 	.byte	0x01, 0x35
	.zero		2


	//----- nvinfo : EIATTR_PARAM_CBANK
	.align		4
        /*000c*/ 	.byte	0x04, 0x0a
        /*000e*/ 	.short	(.L_484 - .L_483)
	.align		4
.L_483:
        /*0010*/ 	.word	index@(.nv.constant0._ZN7cutlass13device_kernelIN5flash19enable_sm80_to_sm89INS1_16FlashAttnBwdSm80INS1_25CollectiveMainloopBwdSm80ILi2ELi1EN4cute5tupleIJNS5_1CILi64EEENS7_ILi96EEENS7_ILi128EEEEEENS_6half_tEfNS_4arch4Sm80ELb0ELb1ELb0ELb0ELb0ELb0ELb0ELb0ELi2ELi2ELi2ELi2ELb1EEENS1_21CollectiveEpilogueBwdISB_SC_SE_Li256ELb0ELb0ELi4EEENS1_19SingleTileSchedulerILb0ELb0ELb0ELi96EEEEEEEEEvNT_6ParamsE)
        /*0014*/ 	.short	0x0160
        /*0016*/ 	.short	0x0270


	//----- nvinfo : EIATTR_CBANK_PARAM_SIZE
	.align		4
.L_484:
        /*0018*/ 	.byte	0x03, 0x19
        /*001a*/ 	.short	0x0270


	//----- nvinfo : EIATTR_KPARAM_INFO
	.align		4
        /*001c*/ 	.byte	0x04, 0x17
        /*001e*/ 	.short	(.L_486 - .L_485)
.L_485:
        /*0020*/ 	.word	0x00000000
        /*0024*/ 	.short	0x0000
        /*0026*/ 	.short	0x0000
        /*0028*/ 	.byte	0x00, 0xf0, 0xc1, 0x09


	//----- nvinfo : EIATTR_MAXREG_COUNT
	.align		4
.L_486:
        /*002c*/ 	.byte	0x03, 0x1b
        /*002e*/ 	.short	0x00ff


	//----- nvinfo : EIATTR_NUM_BARRIERS
	.align		4
        /*0030*/ 	.byte	0x02, 0x4c
        /*0032*/ 	.byte	0x02
	.zero		1


	//----- nvinfo : EIATTR_ANNOTATIONS
	.align		4
        /*0034*/ 	.byte	0x04, 0x55
        /*0036*/ 	.short	(.L_488 - .L_487)


	//   ....[0]....
.L_487:
        /*0038*/ 	.word	0x00000001
        /*003c*/ 	.byte	0xd0, 0x1c, 0x00, 0x00, 0x01, 0x00, 0x00, 0x00, 0xf0, 0x23, 0x00, 0x00, 0x01, 0x00, 0x00, 0x00
        /*004c*/ 	.byte	0x10, 0x25, 0x00, 0x00, 0x01, 0x00, 0x00, 0x00, 0x20, 0x25, 0x00, 0x00, 0x01, 0x00, 0x00, 0x00
        /*005c*/ 	.byte	0xc0, 0x35, 0x00, 0x00, 0x01, 0x00, 0x00, 0x00, 0xe0, 0x51, 0x00, 0x00, 0x01, 0x00, 0x00, 0x00
        /*006c*/ 	.byte	0x30, 0x55, 0x00, 0x00, 0x01, 0x00, 0x00, 0x00, 0x20, 0x57, 0x00, 0x00


	//----- nvinfo : EIATTR_MERCURY_ISA_VERSION
	.align		4
.L_488:
        /*0078*/ 	.byte	0x03, 0x5f
        /*007a*/ 	.short	0x0000


	//----- nvinfo : EIATTR_EXIT_INSTR_OFFSETS
	.align		4
        /*007c*/ 	.byte	0x04, 0x1c
        /*007e*/ 	.short	(.L_490 - .L_489)


	//   ....[0]....
.L_489:
        /*0080*/ 	.word	0x00000040


	//   ....[1]....
        /*0084*/ 	.word	0x000079f0


	//   ....[2]....
        /*0088*/ 	.word	0x00007ab0


	//   ....[3]....
        /*008c*/ 	.word	0x00008760


	//   ....[4]....
        /*0090*/ 	.word	0x00008810


	//----- nvinfo : EIATTR_CTAIDZ_USED
	.align		4
.L_490:
        /*0094*/ 	.byte	0x01, 0x04
	.zero		2


	//----- nvinfo : EIATTR_MAX_THREADS
	.align		4
        /*0098*/ 	.byte	0x04, 0x05
        /*009a*/ 	.short	(.L_492 - .L_491)
.L_491:
        /*009c*/ 	.word	0x00000100
        /*00a0*/ 	.word	0x00000001
        /*00a4*/ 	.word	0x00000001


	//----- nvinfo : EIATTR_CRS_STACK_SIZE
	.align		4
.L_492:
        /*00a8*/ 	.byte	0x04, 0x1e
        /*00aa*/ 	.short	(.L_494 - .L_493)
.L_493:
        /*00ac*/ 	.word	0x00000000
.L_494:


//--------------------- .nv.info._ZN7cutlass13device_kernelIN5flash19enable_sm80_to_sm89INS1_16FlashAttnBwdSm80INS1_25CollectiveMainloopBwdSm80ILi2ELi1EN4cute5tupleIJNS5_1CILi64EEENS7_ILi96EEENS7_ILi128EEEEEENS_6half_tEfNS_4arch4Sm80ELb0ELb1ELb0ELb0ELb1ELb0ELb0ELb0ELi2ELi2ELi2ELi2ELb1EEENS1_21CollectiveEpilogueBwdISB_SC_SE_Li256ELb0ELb0ELi4EEENS1_19SingleTileSchedulerILb0ELb0ELb0ELi96EEEEEEEEEvNT_6ParamsE --------------------------
	.section	.nv.info._ZN7cutlass13device_kernelIN5flash19enable_sm80_to_sm89INS1_16FlashAttnBwdSm80INS1_25CollectiveMainloopBwdSm80ILi2ELi1EN4cute5tupleIJNS5_1CILi64EEENS7_ILi96EEENS7_ILi128EEEEEENS_6half_tEfNS_4arch4Sm80ELb0ELb1ELb0ELb0ELb1ELb0ELb0ELb0ELi2ELi2ELi2ELi2ELb1EEENS1_21CollectiveEpilogueBwdISB_SC_SE_Li256ELb0ELb0ELi4EEENS1_19SingleTileSchedulerILb0ELb0ELb0ELi96EEEEEEEEEvNT_6ParamsE,"",@"SHT_CUDA_INFO"
	.sectionflags	@""
	.align	4


	//----- nvinfo : EIATTR_CUDA_API_VERSION
	.align		4
        /*0000*/ 	.byte	0x04, 0x37
        /*0002*/ 	.short	(.L_496 - .L_495)
.L_495:
        /*0004*/ 	.word	0x00000082


	//----- nvinfo : EIATTR_SW2861232_WAR
	.align		4
.L_496:
        /*0008*/ 	.byte	0x01, 0x35
	.zero		2


	//----- nvinfo : EIATTR_PARAM_CBANK
	.align		4
        /*000c*/ 	.byte	0x04, 0x0a
        /*000e*/ 	.short	(.L_498 - .L_497)
	.align		4
.L_497:
        /*0010*/ 	.word	index@(.nv.constant0._ZN7cutlass13device_kernelIN5flash19enable_sm80_to_sm89INS1_16FlashAttnBwdSm80INS1_25CollectiveMainloopBwdSm80ILi2ELi1EN4cute5tupleIJNS5_1CILi64EEENS7_ILi96EEENS7_ILi128EEEEEENS_6half_tEfNS_4arch4Sm80ELb0ELb1ELb0ELb0ELb1ELb0ELb0ELb0ELi2ELi2ELi2ELi2ELb1EEENS1_21CollectiveEpilogueBwdISB_SC_SE_Li256ELb0ELb0ELi4EEENS1_19SingleTileSchedulerILb0ELb0ELb0ELi96EEEEEEEEEvNT_6ParamsE)
        /*0014*/ 	.short	0x0160
        /*0016*/ 	.short	0x0270


	//----- nvinfo : EIATTR_CBANK_PARAM_SIZE
	.align		4
.L_498:
        /*0018*/ 	.byte	0x03, 0x19
        /*001a*/ 	.short	0x0270


	//----- nvinfo : EIATTR_KPARAM_INFO
	.align		4
        /*001c*/ 	.byte	0x04, 0x17
        /*001e*/ 	.short	(.L_500 - .L_499)
.L_499:
        /*0020*/ 	.word	0x00000000
        /*0024*/ 	.short	0x0000
        /*0026*/ 	.short	0x0000
        /*0028*/ 	.byte	0x00, 0xf0, 0xc1, 0x09


	//----- nvinfo : EIATTR_MAXREG_COUNT
	.align		4
.L_500:
        /*002c*/ 	.byte	0x03, 0x1b
        /*002e*/ 	.short	0x00ff


	//----- nvinfo : EIATTR_NUM_BARRIERS
	.align		4
        /*0030*/ 	.byte	0x02, 0x4c
        /*0032*/ 	.byte	0x02
	.zero		1


	//----- nvinfo : EIATTR_ANNOTATIONS
	.align		4
        /*0034*/ 	.byte	0x04, 0x55
        /*0036*/ 	.short	(.L_502 - .L_501)


	//   ....[0]....
.L_501:
        /*0038*/ 	.word	0x00000001
        /*003c*/ 	.byte	0xd0, 0x1c, 0x00, 0x00, 0x01, 0x00, 0x00, 0x00, 0xf0, 0x23, 0x00, 0x00, 0x01, 0x00, 0x00, 0x00
        /*004c*/ 	.byte	0x10, 0x25, 0x00, 0x00, 0x01, 0x00, 0x00, 0x00, 0x20, 0x25, 0x00, 0x00, 0x01, 0x00, 0x00, 0x00
        /*005c*/ 	.byte	0xc0, 0x35, 0x00, 0x00, 0x01, 0x00, 0x00, 0x00, 0xe0, 0x51, 0x00, 0x00, 0x01, 0x00, 0x00, 0x00
        /*006c*/ 	.byte	0x30, 0x55, 0x00, 0x00, 0x01, 0x00, 0x00, 0x00, 0x20, 0x57, 0x00, 0x00


	//----- nvinfo : EIATTR_MERCURY_ISA_VERSION
	.align		4
.L_502:
        /*0078*/ 	.byte	0x03, 0x5f
        /*007a*/ 	.short	0x0000


	//----- nvinfo : EIATTR_EXIT_INSTR_OFFSETS
	.align		4
        /*007c*/ 	.byte	0x04, 0x1c
        /*007e*/ 	.short	(.L_504 - .L_503)


	//   ....[0]....
.L_503:
        /*0080*/ 	.word	0x00000040


	//   ....[1]....
        /*0084*/ 	.word	0x000079f0


	//   ....[2]....
        /*0088*/ 	.word	0x00007ab0


	//   ....[3]....
        /*008c*/ 	.word	0x00008760


	//   ....[4]....
        /*0090*/ 	.word	0x00008810


	//----- nvinfo : EIATTR_CTAIDZ_USED
	.align		4
.L_504:
        /*0094*/ 	.byte	0x01, 0x04
	.zero		2


	//----- nvinfo : EIATTR_MAX_THREADS
	.align		4
        /*0098*/ 	.byte	0x04, 0x05
        /*009a*/ 	.short	(.L_506 - .L_505)
.L_505:
        /*009c*/ 	.word	0x00000100
        /*00a0*/ 	.word	0x00000001
        /*00a4*/ 	.word	0x00000001


	//----- nvinfo : EIATTR_CRS_STACK_SIZE
	.align		4
.L_506:
        /*00a8*/ 	.byte	0x04, 0x1e
        /*00aa*/ 	.short	(.L_508 - .L_507)
.L_507:
        /*00ac*/ 	.word	0x00000000
.L_508:


//--------------------- .nv.info._ZN7cutlass13device_kernelIN5flash19enable_sm80_to_sm89INS1_16FlashAttnBwdSm80INS1_25CollectiveMainloopBwdSm80ILi2ELi1EN4cute5tupleIJNS5_1CILi64EEENS7_ILi96EEENS7_ILi128EEEEEENS_6half_tEfNS_4arch4Sm80ELb0ELb1ELb0ELb0ELb0ELb0ELb0ELb0ELi2ELi2ELi2ELi2ELb1EEENS1_24CollectiveEpilogueBwdGQAISB_fSE_Li256ELb0ELb0EEENS1_19SingleTileSchedulerILb0ELb0ELb0ELi96EEEEEEEEEvNT_6ParamsE --------------------------
	.section	.nv.info._ZN7cutlass13device_kernelIN5flash19enable_sm80_to_sm89INS1_16FlashAttnBwdSm80INS1_25CollectiveMainloopBwdSm80ILi2ELi1EN4cute5tupleIJNS5_1CILi64EEENS7_ILi96EEENS7_ILi128EEEEEENS_6half_tEfNS_4arch4Sm80ELb0ELb1ELb0ELb0ELb0ELb0ELb0ELb0ELi2ELi2ELi2ELi2ELb1EEENS1_24CollectiveEpilogueBwdGQAISB_fSE_Li256ELb0ELb0EEENS1_19SingleTileSchedulerILb0ELb0ELb0ELi96EEEEEEEEEvNT_6ParamsE,"",@"SHT_CUDA_INFO"
	.sectionflags	@""
	.align	4


	//----- nvinfo : EIATTR_CUDA_API_VERSION
	.align		4
        /*0000*/ 	.byte	0x04, 0x37
        /*0002*/ 	.short	(.L_510 - .L_509)
.L_509:
        /*0004*/ 	.word	0x00000082


	//----- nvinfo : EIATTR_SW2861232_WAR
	.align		4
.L_510:
        /*0008*/ 	.byte	0x01, 0x35
	.zero		2


	//----- nvinfo : EIATTR_PARAM_CBANK
	.align		4
        /*000c*/ 	.byte	0x04, 0x0a
        /*000e*/ 	.short	(.L_512 - .L_511)
	.align		4
.L_511:
        /*0010*/ 	.word	index@(.nv.constant0._ZN7cutlass13device_kernelIN5flash19enable_sm80_to_sm89INS1_16FlashAttnBwdSm80INS1_25CollectiveMainloopBwdSm80ILi2ELi1EN4cute5tupleIJNS5_1CILi64EEENS7_ILi96EEENS7_ILi128EEEEEENS_6half_tEfNS_4arch4Sm80ELb0ELb1ELb0ELb0ELb0ELb0ELb0ELb0ELi2ELi2ELi2ELi2ELb1EEENS1_24CollectiveEpilogueBwdGQAISB_fSE_Li256ELb0ELb0EEENS1_19SingleTileSchedulerILb0ELb0ELb0ELi96EEEEEEEEEvNT_6ParamsE)
        /*0014*/ 	.short	0x0160
        /*0016*/ 	.short	0x0278


	//----- nvinfo : EIATTR_CBANK_PARAM_SIZE
	.align		4
.L_512:
        /*0018*/ 	.byte	0x03, 0x19
        /*001a*/ 	.short	0x0278


	//----- nvinfo : EIATTR_KPARAM_INFO
	.align		4
        /*001c*/ 	.byte	0x04, 0x17
        /*001e*/ 	.short	(.L_514 - .L_513)
.L_513:
        /*0020*/ 	.word	0x00000000
        /*0024*/ 	.short	0x0000
        /*0026*/ 	.short	0x0000
        /*0028*/ 	.byte	0x00, 0xf0, 0xe1, 0x09


	//----- nvinfo : EIATTR_MAXREG_COUNT
	.align		4
.L_514:
        /*002c*/ 	.byte	0x03, 0x1b
        /*002e*/ 	.short	0x00ff


	//----- nvinfo : EIATTR_NUM_BARRIERS
	.align		4
        /*0030*/ 	.byte	0x02, 0x4c
        /*0032*/ 	.byte	0x02
	.zero		1


	//----- nvinfo : EIATTR_ANNOTATIONS
	.align		4
        /*0034*/ 	.byte	0x04, 0x55
        /*0036*/ 	.short	(.L_516 - .L_515)


	//   ....[0]....
.L_515:
        /*0038*/ 	.word	0x00000001
        /*003c*/ 	.byte	0x20, 0x12, 0x00, 0x00, 0x01, 0x00, 0x00, 0x00, 0x60, 0x12, 0x00, 0x00, 0x01, 0x00, 0x00, 0x00
        /*004c*/ 	.byte	0xa0, 0x12, 0x00, 0x00, 0x01, 0x00, 0x00, 0x00, 0x80, 0x1a, 0x00, 0x00, 0x01, 0x00, 0x00, 0x00
        /*005c*/ 	.byte	0x80, 0x25, 0x00, 0x00, 0x01, 0x00, 0x00, 0x00, 0xb0, 0x25, 0x00, 0x00, 0x01, 0x00, 0x00, 0x00
        /*006c*/ 	.byte	0xd0, 0x35, 0x00, 0x00, 0x01, 0x00, 0x00, 0x00, 0x10, 0x36, 0x00, 0x00, 0x01, 0x00, 0x00, 0x00
        /*007c*/ 	.byte	0x90, 0x51, 0x00, 0x00, 0x01, 0x00, 0x00, 0x00, 0xd0, 0x51, 0x00, 0x00, 0x01, 0x00, 0x00, 0x00
        /*008c*/ 	.byte	0xf0, 0x54, 0x00, 0x00, 0x01, 0x00, 0x00, 0x00, 0x20, 0x55, 0x00, 0x00


	//----- nvinfo : EIATTR_MERCURY_ISA_VERSION
	.align		4
.L_516:
        /*0098*/ 	.byte	0x03, 0x5f
        /*009a*/ 	.short	0x0000


	//----- nvinfo : EIATTR_EXIT_INSTR_OFFSETS
	.align		4
        /*009c*/ 	.byte	0x04, 0x1c
        /*009e*/ 	.short	(.L_518 - .L_517)


	//   ....[0]....
.L_517:
        /*00a0*/ 	.word	0x00000040


	//   ....[1]....
        /*00a4*/ 	.word	0x00006390


	//   ....[2]....
        /*00a8*/ 	.word	0x00006bc0


	//----- nvinfo : EIATTR_CTAIDZ_USED
	.align		4
.L_518:
        /*00ac*/ 	.byte	0x01, 0x04
	.zero		2


	//----- nvinfo : EIATTR_MAX_THREADS
	.align		4
        /*00b0*/ 	.byte	0x04, 0x05
        /*00b2*/ 	.short	(.L_520 - .L_519)
.L_519:
        /*00b4*/ 	.word	0x00000100
        /*00b8*/ 	.word	0x00000001
        /*00bc*/ 	.word	0x00000001


	//----- nvinfo : EIATTR_CRS_STACK_SIZE
	.align		4
.L_520:
        /*00c0*/ 	.byte	0x04, 0x1e
        /*00c2*/ 	.short	(.L_522 - .L_521)
.L_521:
        /*00c4*/ 	.word	0x00000000
.L_522:


//--------------------- .nv.info._ZN7cutlass13device_kernelIN5flash19enable_sm80_to_sm89INS1_16FlashAttnBwdSm80INS1_25CollectiveMainloopBwdSm80ILi2ELi1EN4cute5tupleIJNS5_1CILi64EEENS7_ILi96EEENS7_ILi128EEEEEENS_6half_tEfNS_4arch4Sm80ELb0ELb1ELb0ELb0ELb1ELb0ELb0ELb0ELi2ELi2ELi2ELi2ELb1EEENS1_24CollectiveEpilogueBwdGQAISB_fSE_Li256ELb0ELb1EEENS1_19SingleTileSchedulerILb0ELb0ELb0ELi96EEEEEEEEEvNT_6ParamsE --------------------------
	.section	.nv.info._ZN7cutlass13device_kernelIN5flash19enable_sm80_to_sm89INS1_16FlashAttnBwdSm80INS1_25CollectiveMainloopBwdSm80ILi2ELi1EN4cute5tupleIJNS5_1CILi64EEENS7_ILi96EEENS7_ILi128EEEEEENS_6half_tEfNS_4arch4Sm80ELb0ELb1ELb0ELb0ELb1ELb0ELb0ELb0ELi2ELi2ELi2ELi2ELb1EEENS1_24CollectiveEpilogueBwdGQAISB_fSE_Li256ELb0ELb1EEENS1_19SingleTileSchedulerILb0ELb0ELb0ELi96EEEEEEEEEvNT_6ParamsE,"",@"SHT_CUDA_INFO"
	.sectionflags	@""
	.align	4


	//----- nvinfo : EIATTR_CUDA_API_VERSION
	.align		4
        /*0000*/ 	.byte	0x04, 0x37
        /*0002*/ 	.short	(.L_524 - .L_523)
.L_523:
        /*0004*/ 	.word	0x00000082


	//----- nvinfo : EIATTR_SW2861232_WAR
	.align		4
.L_524:
        /*0008*/ 	.byte	0x01, 0x35
	.zero		2


	//----- nvinfo : EIATTR_PARAM_CBANK
	.align		4
        /*000c*/ 	.byte	0x04, 0x0a
        /*000e*/ 	.short	(.L_526 - .L_525)
	.align		4
.L_525:
        /*0010*/ 	.word	index@(.nv.constant0._ZN7cutlass13device_kernelIN5flash19enable_sm80_to_sm89INS1_16FlashAttnBwdSm80INS1_25CollectiveMainloopBwdSm80ILi2ELi1EN4cute5tupleIJNS5_1CILi64EEENS7_ILi96EEENS7_ILi128EEEEEENS_6half_tEfNS_4arch4Sm80ELb0ELb1ELb0ELb0ELb1ELb0ELb0ELb0ELi2ELi2ELi2ELi2ELb1EEENS1_24CollectiveEpilogueBwdGQAISB_fSE_Li256ELb0ELb1EEENS1_19SingleTileSchedulerILb0ELb0ELb0ELi96EEEEEEEEEvNT_6ParamsE)
        /*0014*/ 	.short	0x0160
        /*0016*/ 	.short	0x0278


	//----- nvinfo : EIATTR_CBANK_PARAM_SIZE
	.align		4
.L_526:
        /*0018*/ 	.byte	0x03, 0x19
        /*001a*/ 	.short	0x0278


	//----- nvinfo : EIATTR_KPARAM_INFO
	.align		4
        /*001c*/ 	.byte	0x04, 0x17
        /*001e*/ 	.short	(.L_528 - .L_527)
.L_527:
        /*0020*/ 	.word	0x00000000
        /*0024*/ 	.short	0x0000
        /*0026*/ 	.short	0x0000
        /*0028*/ 	.byte	0x00, 0xf0, 0xe1, 0x09


	//----- nvinfo : EIATTR_MAXREG_COUNT
	.align		4
.L_528:
        /*002c*/ 	.byte	0x03, 0x1b
        /*002e*/ 	.short	0x00ff


	//----- nvinfo : EIATTR_NUM_BARRIERS
	.align		4
        /*0030*/ 	.byte	0x02, 0x4c
        /*0032*/ 	.byte	0x02
	.zero		1


	//----- nvinfo : EIATTR_ANNOTATIONS
	.align		4
        /*0034*/ 	.byte	0x04, 0x55
        /*0036*/ 	.short	(.L_530 - .L_529)


	//   ....[0]....
.L_529:
        /*0038*/ 	.word	0x00000001
        /*003c*/ 	.byte	0x10, 0x1c, 0x00, 0x00, 0x01, 0x00, 0x00, 0x00, 0x30, 0x23, 0x00, 0x00, 0x01, 0x00, 0x00, 0x00
        /*004c*/ 	.byte	0x50, 0x24, 0x00, 0x00, 0x01, 0x00, 0x00, 0x00, 0x60, 0x24, 0x00, 0x00, 0x01, 0x00, 0x00, 0x00
        /*005c*/ 	.byte	0x00, 0x35, 0x00, 0x00, 0x01, 0x00, 0x00, 0x00, 0x20, 0x51, 0x00, 0x00, 0x01, 0x00, 0x00, 0x00
        /*006c*/ 	.byte	0x70, 0x54, 0x00, 0x00, 0x01, 0x00, 0x00, 0x00, 0x60, 0x56, 0x00, 0x00


	//----- nvinfo : EIATTR_MERCURY_ISA_VERSION
	.align		4
.L_530:
        /*0078*/ 	.byte	0x03, 0x5f
        /*007a*/ 	.short	0x0000


	//----- nvinfo : EIATTR_COOP_GROUP_MASK_REGIDS
	.align		4
        /*007c*/ 	.byte	0x04, 0x29
        /*007e*/ 	.short	(.L_532 - .L_531)


	//   ....[0]....
.L_531:
        /*0080*/ 	.word	0xffffffff


	//   ....[1]....
        /*0084*/ 	.word	0xffffffff


	//   ....[2]....
        /*0088*/ 	.word	0xffffffff


	//   ....[3]....
        /*008c*/ 	.word	0xffffffff


	//   ....[4]....
        /*0090*/ 	.word	0xffffffff


	//   ....[5]....
        /*0094*/ 	.word	0xffffffff


	//   ....[6]....
        /*0098*/ 	.word	0xffffffff


	//   ....[7]....
        /*009c*/ 	.word	0xffffffff


	//----- nvinfo : EIATTR_COOP_GROUP_INSTR_OFFSETS
	.align		4
.L_532:
        /*00a0*/ 	.byte	0x04, 0x28
        /*00a2*/ 	.short	(.L_534 - .L_533)


	//   ....[0]....
.L_533:
        /*00a4*/ 	.word	0x00006580


	//   ....[1]....
        /*00a8*/ 	.word	0x000065b0


	//   ....[2]....
        /*00ac*/ 	.word	0x000069a0


	//   ....[3]....
        /*00b0*/ 	.word	0x000069b0


	//   ....[4]....
        /*00b4*/ 	.word	0x00006b40


	//   ....[5]....
        /*00b8*/ 	.word	0x00006b90


	//   ....[6]....
        /*00bc*/ 	.word	0x00006f40


	//   ....[7]....
        /*00c0*/ 	.word	0x00006f50


	//----- nvinfo : EIATTR_EXIT_INSTR_OFFSETS
	.align		4
.L_534:
        /*00c4*/ 	.byte	0x04, 0x1c
        /*00c6*/ 	.short	(.L_536 - .L_535)


	//   ....[0]....
.L_535:
        /*00c8*/ 	.word	0x00000040


	//   ....[1]....
        /*00cc*/ 	.word	0x00006310


	//   ....[2]....
        /*00d0*/ 	.word	0x00006f60


	//   ....[3]....
        /*00d4*/ 	.word	0x00007000


	//----- nvinfo : EIATTR_CTAIDZ_USED
	.align		4
.L_536:
        /*00d8*/ 	.byte	0x01, 0x04
	.zero		2


	//----- nvinfo : EIATTR_MAX_THREADS
	.align		4
        /*00dc*/ 	.byte	0x04, 0x05
        /*00de*/ 	.short	(.L_538 - .L_537)
.L_537:
        /*00e0*/ 	.word	0x00000100
        /*00e4*/ 	.word	0x00000001
        /*00e8*/ 	.word	0x00000001


	//----- nvinfo : EIATTR_CRS_STACK_SIZE
	.align		4
.L_538:
        /*00ec*/ 	.byte	0x04, 0x1e
        /*00ee*/ 	.short	(.L_540 - .L_539)
.L_539:
        /*00f0*/ 	.word	0x00000000
.L_540:


//--------------------- .nv.info._ZN7cutlass13device_kernelIN5flash19enable_sm80_to_sm89INS1_16FlashAttnBwdSm80INS1_25CollectiveMainloopBwdSm80ILi2ELi1EN4cute5tupleIJNS5_1CILi64EEENS7_ILi96EEENS7_ILi128EEEEEENS_6half_tEfNS_4arch4Sm80ELb0ELb1ELb0ELb1ELb0ELb0ELb0ELb0ELi2ELi2ELi2ELi2ELb1EEENS1_21CollectiveEpilogueBwdISB_SC_SE_Li256ELb1ELb0ELi4EEENS1_19SingleTileSchedulerILb1ELb0ELb0ELi96EEEEEEEEEvNT_6ParamsE --------------------------
	.section	.nv.info._ZN7cutlass13device_kernelIN5flash19enable_sm80_to_sm89INS1_16FlashAttnBwdSm80INS1_25CollectiveMainloopBwdSm80ILi2ELi1EN4cute5tupleIJNS5_1CILi64EEENS7_ILi96EEENS7_ILi128EEEEEENS_6half_tEfNS_4arch4Sm80ELb0ELb1ELb0ELb1ELb0ELb0ELb0ELb0ELi2ELi2ELi2ELi2ELb1EEENS1_21CollectiveEpilogueBwdISB_SC_SE_Li256ELb1ELb0ELi4EEENS1_19SingleTileSchedulerILb1ELb0ELb0ELi96EEEEEEEEEvNT_6ParamsE,"",@"SHT_CUDA_INFO"
	.sectionflags	@""
	.align	4


	//----- nvinfo : EIATTR_CUDA_API_VERSION
	.align		4
        /*0000*/ 	.byte	0x04, 0x37
        /*0002*/ 	.short	(.L_542 - .L_541)
.L_541:
        /*0004*/ 	.word	0x00000082


	//----- nvinfo : EIATTR_SW2861232_WAR
	.align		4
.L_542:
        /*0008*/ 	.byte	0x01, 0x35
	.zero		2


	//----- nvinfo : EIATTR_PARAM_CBANK
	.align		4
        /*000c*/ 	.byte	0x04, 0x0a
        /*000e*/ 	.short	(.L_544 - .L_543)
	.align		4
.L_543:
        /*0010*/ 	.word	index@(.nv.constant0._ZN7cutlass13device_kernelIN5flash19enable_sm80_to_sm89INS1_16FlashAttnBwdSm80INS1_25CollectiveMainloopBwdSm80ILi2ELi1EN4cute5tupleIJNS5_1CILi64EEENS7_ILi96EEENS7_ILi128EEEEEENS_6half_tEfNS_4arch4Sm80ELb0ELb1ELb0ELb1ELb0ELb0ELb0ELb0ELi2ELi2ELi2ELi2ELb1EEENS1_21CollectiveEpilogueBwdISB_SC_SE_Li256ELb1ELb0ELi4EEENS1_19SingleTileSchedulerILb1ELb0ELb0ELi96EEEEEEEEEvNT_6ParamsE)
        /*0014*/ 	.short	0x0160
        /*0016*/ 	.short	0x0270


	//----- nvinfo : EIATTR_CBANK_PARAM_SIZE
	.align		4
.L_544:
        /*0018*/ 	.byte	0x03, 0x19
        /*001a*/ 	.short	0x0270


	//----- nvinfo : EIATTR_KPARAM_INFO
	.align		4
        /*001c*/ 	.byte	0x04, 0x17
        /*001e*/ 	.short	(.L_546 - .L_545)
.L_545:
        /*0020*/ 	.word	0x00000000
        /*0024*/ 	.short	0x0000
        /*0026*/ 	.short	0x0000
        /*0028*/ 	.byte	0x00, 0xf0, 0xc1, 0x09


	//----- nvinfo : EIATTR_MAXREG_COUNT
	.align		4
.L_546:
        /*002c*/ 	.byte	0x03, 0x1b
        /*002e*/ 	.short	0x00ff


	//----- nvinfo : EIATTR_NUM_BARRIERS
	.align		4
        /*0030*/ 	.byte	0x02, 0x4c
        /*0032*/ 	.byte	0x02
	.zero		1


	//----- nvinfo : EIATTR_ANNOTATIONS
	.align		4
        /*0034*/ 	.byte	0x04, 0x55
        /*0036*/ 	.short	(.L_548 - .L_547)


	//   ....[0]....
.L_547:
        /*0038*/ 	.word	0x00000001
        /*003c*/ 	.byte	0x20, 0x21, 0x00, 0x00, 0x01, 0x00, 0x00, 0x00, 0x50, 0x21, 0x00, 0x00, 0x01, 0x00, 0x00, 0x00
        /*004c*/ 	.byte	0x00, 0x26, 0x00, 0x00, 0x01, 0x00, 0x00, 0x00, 0x80, 0x26, 0x00, 0x00, 0x01, 0x00, 0x00, 0x00
        /*005c*/ 	.byte	0xf0, 0x28, 0x00, 0x00, 0x01, 0x00, 0x00, 0x00, 0xb0, 0x2c, 0x00, 0x00, 0x01, 0x00, 0x00, 0x00
        /*006c*/ 	.byte	0xc0, 0x2c, 0x00, 0x00, 0x01, 0x00, 0x00, 0x00, 0x20, 0x3c, 0x00, 0x00, 0x01, 0x00, 0x00, 0x00
        /*007c*/ 	.byte	0x60, 0x3c, 0x00, 0x00, 0x01, 0x00, 0x00, 0x00, 0xa0, 0x3c, 0x00, 0x00, 0x01, 0x00, 0x00, 0x00
        /*008c*/ 	.byte	0xa0, 0x57, 0x00, 0x00, 0x01, 0x00, 0x00, 0x00, 0xe0, 0x57, 0x00, 0x00, 0x01, 0x00, 0x00, 0x00
        /*009c*/ 	.byte	0x70, 0x5a, 0x00, 0x00, 0x01, 0x00, 0x00, 0x00, 0xb0, 0x5a, 0x00, 0x00


	//----- nvinfo : EIATTR_MERCURY_ISA_VERSION
	.align		4
.L_548:
        /*00a8*/ 	.byte	0x03, 0x5f
        /*00aa*/ 	.short	0x0000


	//----- nvinfo : EIATTR_COOP_GROUP_MASK_REGIDS
	.align		4
        /*00ac*/ 	.byte	0x04, 0x29
        /*00ae*/ 	.short	(.L_550 - .L_549)


	//   ....[0]....
.L_549:
        /*00b0*/ 	.word	0xffffffff


	//----- nvinfo : EIATTR_COOP_GROUP_INSTR_OFFSETS
	.align		4
.L_550:
        /*00b4*/ 	.byte	0x04, 0x28
        /*00b6*/ 	.short	(.L_552 - .L_551)


	//   ....[0]....
.L_551:
        /*00b8*/ 	.word	0x000000b0


	//----- nvinfo : EIATTR_EXIT_INSTR_OFFSETS
	.align		4
.L_552:
        /*00bc*/ 	.byte	0x04, 0x1c
        /*00be*/ 	.short	(.L_554 - .L_553)


	//   ....[0]....
.L_553:
        /*00c0*/ 	.word	0x00000420


	//   ....[1]....
        /*00c4*/ 	.word	0x00008170


	//   ....[2]....
        /*00c8*/ 	.word	0x00008230


	//   ....[3]....
        /*00cc*/ 	.word	0x00009120


	//   ....[4]....
        /*00d0*/ 	.word	0x000091d0


	//----- nvinfo : EIATTR_CTAIDZ_USED
	.align		4
.L_554:
        /*00d4*/ 	.byte	0x01, 0x04
	.zero		2


	//----- nvinfo : EIATTR_MAX_THREADS
	.align		4
        /*00d8*/ 	.byte	0x04, 0x05
        /*00da*/ 	.short	(.L_556 - .L_555)
.L_555:
        /*00dc*/ 	.word	0x00000100
        /*00e0*/ 	.word	0x00000001
        /*00e4*/ 	.word	0x00000001


	//----- nvinfo : EIATTR_CRS_STACK_SIZE
	.align		4
.L_556:
        /*00e8*/ 	.byte	0x04, 0x1e
        /*00ea*/ 	.short	(.L_558 - .L_557)
.L_557:
        /*00ec*/ 	.word	0x00000000
.L_558:


//--------------------- .nv.info._ZN7cutlass13device_kernelIN5flash19enable_sm80_to_sm89INS1_16FlashAttnBwdSm80INS1_25CollectiveMainloopBwdSm80ILi2ELi1EN4cute5tupleIJNS5_1CILi64EEENS7_ILi96EEENS7_ILi128EEEEEENS_6half_tEfNS_4arch4Sm80ELb0ELb1ELb0ELb1ELb1ELb0ELb0ELb0ELi2ELi2ELi2ELi2ELb1EEENS1_21CollectiveEpilogueBwdISB_SC_SE_Li256ELb1ELb0ELi4EEENS1_19SingleTileSchedulerILb1ELb0ELb0ELi96EEEEEEEEEvNT_6ParamsE --------------------------
	.section	.nv.info._ZN7cutlass13device_kernelIN5flash19enable_sm80_to_sm89INS1_16FlashAttnBwdSm80INS1_25CollectiveMainloopBwdSm80ILi2ELi1EN4cute5tupleIJNS5_1CILi64EEENS7_ILi96EEENS7_ILi128EEEEEENS_6half_tEfNS_4arch4Sm80ELb0ELb1ELb0ELb1ELb1ELb0ELb0ELb0ELi2ELi2ELi2ELi2ELb1EEENS1_21CollectiveEpilogueBwdISB_SC_SE_Li256ELb1ELb0ELi4EEENS1_19SingleTileSchedulerILb1ELb0ELb0ELi96EEEEEEEEEvNT_6ParamsE,"",@"SHT_CUDA_INFO"
	.sectionflags	@""
	.align	4


	//----- nvinfo : EIATTR_CUDA_API_VERSION
	.align		4
        /*0000*/ 	.byte	0x04, 0x37
        /*0002*/ 	.short	(.L_560 - .L_559)
.L_559:
        /*0004*/ 	.word	0x00000082


	//----- nvinfo : EIATTR_SW2861232_WAR
	.align		4
.L_560:
        /*0008*/ 	.byte	0x01, 0x35
	.zero		2


	//----- nvinfo : EIATTR_PARAM_CBANK
	.align		4
        /*000c*/ 	.byte	0x04, 0x0a
        /*000e*/ 	.short	(.L_562 - .L_561)
	.align		4
.L_561:
        /*0010*/ 	.word	index@(.nv.constant0._ZN7cutlass13device_kernelIN5flash19enable_sm80_to_sm89INS1_16FlashAttnBwdSm80INS1_25CollectiveMainloopBwdSm80ILi2ELi1EN4cute5tupleIJNS5_1CILi64EEENS7_ILi96EEENS7_ILi128EEEEEENS_6half_tEfNS_4arch4Sm80ELb0ELb1ELb0ELb1ELb1ELb0ELb0ELb0ELi2ELi2ELi2ELi2ELb1EEENS1_21CollectiveEpilogueBwdISB_SC_SE_Li256ELb1ELb0ELi4EEENS1_19SingleTileSchedulerILb1ELb0ELb0ELi96EEEEEEEEEvNT_6ParamsE)
        /*0014*/ 	.short	0x0160
        /*0016*/ 	.short	0x0270


	//----- nvinfo : EIATTR_CBANK_PARAM_SIZE
	.align		4
.L_562:
        /*0018*/ 	.byte	0x03, 0x19
        /*001a*/ 	.short	0x0270


	//----- nvinfo : EIATTR_KPARAM_INFO
	.align		4
        /*001c*/ 	.byte	0x04, 0x17
        /*001e*/ 	.short	(.L_564 - .L_563)
.L_563:
        /*0020*/ 	.word	0x00000000
        /*0024*/ 	.short	0x0000
        /*0026*/ 	.short	0x0000
        /*0028*/ 	.byte	0x00, 0xf0, 0xc1, 0x09


	//----- nvinfo : EIATTR_MAXREG_COUNT
	.align		4
.L_564:
        /*002c*/ 	.byte	0x03, 0x1b
        /*002e*/ 	.short	0x00ff


	//----- nvinfo : EIATTR_NUM_BARRIERS
	.align		4
        /*0030*/ 	.byte	0x02, 0x4c
        /*0032*/ 	.byte	0x02
	.zero		1


	//----- nvinfo : EIATTR_ANNOTATIONS
	.align		4
        /*0034*/ 	.byte	0x04, 0x55
        /*0036*/ 	.short	(.L_566 - .L_565)


	//   ....[0]....
.L_565:
        /* <DEDUP_REMOVED lines=8> */


	//----- nvinfo : EIATTR_MERCURY_ISA_VERSION
	.align		4
.L_566:
        /*00a8*/ 	.byte	0x03, 0x5f
        /*00aa*/ 	.short	0x0000


	//----- nvinfo : EIATTR_COOP_GROUP_MASK_REGIDS
	.align		4
        /*00ac*/ 	.byte	0x04, 0x29
        /*00ae*/ 	.short	(.L_568 - .L_567)


	//   ....[0]....
.L_567:
        /*00b0*/ 	.word	0xffffffff


	//----- nvinfo : EIATTR_COOP_GROUP_INSTR_OFFSETS
	.align		4
.L_568:
        /*00b4*/ 	.byte	0x04, 0x28
        /*00b6*/ 	.short	(.L_570 - .L_569)


	//   ....[0]....
.L_569:
        /*00b8*/ 	.word	0x000000b0


	//----- nvinfo : EIATTR_EXIT_INSTR_OFFSETS
	.align		4
.L_570:
        /*00bc*/ 	.byte	0x04, 0x1c
        /*00be*/ 	.short	(.L_572 - .L_571)


	//   ....[0]....
.L_571:
        /*00c0*/ 	.word	0x00000420


	//   ....[1]....
        /*00c4*/ 	.word	0x00008170


	//   ....[2]....
        /*00c8*/ 	.word	0x00008230


	//   ....[3]....
        /*00cc*/ 	.word	0x00009120


	//   ....[4]....
        /*00d0*/ 	.word	0x000091d0


	//----- nvinfo : EIATTR_CTAIDZ_USED
	.align		4
.L_572:
        /*00d4*/ 	.byte	0x01, 0x04
	.zero		2


	//----- nvinfo : EIATTR_MAX_THREADS
	.align		4
        /*00d8*/ 	.byte	0x04, 0x05
        /*00da*/ 	.short	(.L_574 - .L_573)
.L_573:
        /*00dc*/ 	.word	0x00000100
        /*00e0*/ 	.word	0x00000001
        /*00e4*/ 	.word	0x00000001


	//----- nvinfo : EIATTR_CRS_STACK_SIZE
	.align		4
.L_574:
        /*00e8*/ 	.byte	0x04, 0x1e
        /*00ea*/ 	.short	(.L_576 - .L_575)
.L_575:
        /*00ec*/ 	.word	0x00000000
.L_576:


//--------------------- .nv.info._ZN7cutlass13device_kernelIN5flash19enable_sm80_to_sm89INS1_16FlashAttnBwdSm80INS1_25CollectiveMainloopBwdSm80ILi2ELi1EN4cute5tupleIJNS5_1CILi64EEENS7_ILi96EEENS7_ILi128EEEEEENS_6half_tEfNS_4arch4Sm80ELb0ELb1ELb0ELb1ELb0ELb0ELb0ELb0ELi2ELi2ELi2ELi2ELb1EEENS1_24CollectiveEpilogueBwdGQAISB_fSE_Li256ELb1ELb0EEENS1_19SingleTileSchedulerILb1ELb0ELb0ELi96EEEEEEEEEvNT_6ParamsE --------------------------
	.section	.nv.info._ZN7cutlass13device_kernelIN5flash19enable_sm80_to_sm89INS1_16FlashAttnBwdSm80INS1_25CollectiveMainloopBwdSm80ILi2ELi1EN4cute5tupleIJNS5_1CILi64EEENS7_ILi96EEENS7_ILi128EEEEEENS_6half_tEfNS_4arch4Sm80ELb0ELb1ELb0ELb1ELb0ELb0ELb0ELb0ELi2ELi2ELi2ELi2ELb1EEENS1_24CollectiveEpilogueBwdGQAISB_fSE_Li256ELb1ELb0EEENS1_19SingleTileSchedulerILb1ELb0ELb0ELi96EEEEEEEEEvNT_6ParamsE,"",@"SHT_CUDA_INFO"
	.sectionflags	@""
	.align	4


	//----- nvinfo : EIATTR_CUDA_API_VERSION
	.align		4
        /*0000*/ 	.byte	0x04, 0x37
        /*0002*/ 	.short	(.L_578 - .L_577)
.L_577:
        /*0004*/ 	.word	0x00000082


	//----- nvinfo : EIATTR_SW2861232_WAR
	.align		4
.L_578:
        /*0008*/ 	.byte	0x01, 0x35
	.zero		2


	//----- nvinfo : EIATTR_PARAM_CBANK
	.align		4
        /*000c*/ 	.byte	0x04, 0x0a
        /*000e*/ 	.short	(.L_580 - .L_579)
	.align		4
.L_579:
        /*0010*/ 	.word	index@(.nv.constant0._ZN7cutlass13device_kernelIN5flash19enable_sm80_to_sm89INS1_16FlashAttnBwdSm80INS1_25CollectiveMainloopBwdSm80ILi2ELi1EN4cute5tupleIJNS5_1CILi64EEENS7_ILi96EEENS7_ILi128EEEEEENS_6half_tEfNS_4arch4Sm80ELb0ELb1ELb0ELb1ELb0ELb0ELb0ELb0ELi2ELi2ELi2ELi2ELb1EEENS1_24CollectiveEpilogueBwdGQAISB_fSE_Li256ELb1ELb0EEENS1_19SingleTileSchedulerILb1ELb0ELb0ELi96EEEEEEEEEvNT_6ParamsE)
        /*0014*/ 	.short	0x0160
        /*0016*/ 	.short	0x0278


	//----- nvinfo : EIATTR_CBANK_PARAM_SIZE
	.align		4
.L_580:
        /*0018*/ 	.byte	0x03, 0x19
        /*001a*/ 	.short	0x0278


	//----- nvinfo : EIATTR_KPARAM_INFO
	.align		4
        /*001c*/ 	.byte	0x04, 0x17
        /*001e*/ 	.short	(.L_582 - .L_581)
.L_581:
        /*0020*/ 	.word	0x00000000
        /*0024*/ 	.short	0x0000
        /*0026*/ 	.short	0x0000
        /*0028*/ 	.byte	0x00, 0xf0, 0xe1, 0x09


	//----- nvinfo : EIATTR_MAXREG_COUNT
	.align		4
.L_582:
        /*002c*/ 	.byte	0x03, 0x1b
        /*002e*/ 	.short	0x00ff


	//----- nvinfo : EIATTR_NUM_BARRIERS
	.align		4
        /*0030*/ 	.byte	0x02, 0x4c
        /*0032*/ 	.byte	0x02
	.zero		1


	//----- nvinfo : EIATTR_ANNOTATIONS
	.align		4
        /*0034*/ 	.byte	0x04, 0x55
        /*0036*/ 	.short	(.L_584 - .L_583)


	//   ....[0]....
.L_583:
        /*0038*/ 	.word	0x00000001
        /*003c*/ 	.byte	0xe0, 0x25, 0x00, 0x00, 0x01, 0x00, 0x00, 0x00, 0x60, 0x26, 0x00, 0x00, 0x01, 0x00, 0x00, 0x00
        /*004c*/ 	.byte	0x70, 0x2c, 0x00, 0x00, 0x01, 0x00, 0x00, 0x00, 0x80, 0x2c, 0x00, 0x00, 0x01, 0x00, 0x00, 0x00
        /*005c*/ 	.byte	0x60, 0x3c, 0x00, 0x00, 0x01, 0x00, 0x00, 0x00, 0xa0, 0x3c, 0x00, 0x00, 0x01, 0x00, 0x00, 0x00
        /*006c*/ 	.byte	0x70, 0x5a, 0x00, 0x00, 0x01, 0x00, 0x00, 0x00, 0x00, 0x5c, 0x00, 0x00


	//----- nvinfo : EIATTR_MERCURY_ISA_VERSION
	.align		4
.L_584:
        /*0078*/ 	.byte	0x03, 0x5f
        /*007a*/ 	.short	0x0000


	//----- nvinfo : EIATTR_COOP_GROUP_MASK_REGIDS
	.align		4
        /*007c*/ 	.byte	0x04, 0x29
        /*007e*/ 	.short	(.L_586 - .L_585)


	//   ....[0]....
.L_585:
        /*0080*/ 	.word	0xffffffff


	//----- nvinfo : EIATTR_COOP_GROUP_INSTR_OFFSETS
	.align		4
.L_586:
        /*0084*/ 	.byte	0x04, 0x28
        /*0086*/ 	.short	(.L_588 - .L_587)


	//   ....[0]....
.L_587:
        /*0088*/ 	.word	0x000000b0


	//----- nvinfo : EIATTR_EXIT_INSTR_OFFSETS
	.align		4
.L_588:
        /*008c*/ 	.byte	0x04, 0x1c
        /*008e*/ 	.short	(.L_590 - .L_589)


	//   ....[0]....
.L_589:
        /*0090*/ 	.word	0x00000420


	//   ....[1]....
        /*0094*/ 	.word	0x00006910


	//   ....[2]....
        /*0098*/ 	.word	0x00007310


	//----- nvinfo : EIATTR_CTAIDZ_USED
	.align		4
.L_590:
        /*009c*/ 	.byte	0x01, 0x04
	.zero		2


	//----- nvinfo : EIATTR_MAX_THREADS
	.align		4
        /*00a0*/ 	.byte	0x04, 0x05
        /*00a2*/ 	.short	(.L_592 - .L_591)
.L_591:
        /*00a4*/ 	.word	0x00000100
        /*00a8*/ 	.word	0x00000001
        /*00ac*/ 	.word	0x00000001


	//----- nvinfo : EIATTR_CRS_STACK_SIZE
	.align		4
.L_592:
        /*00b0*/ 	.byte	0x04, 0x1e
        /*00b2*/ 	.short	(.L_594 - .L_593)
.L_593:
        /*00b4*/ 	.word	0x00000000
.L_594:


//--------------------- .nv.info._ZN7cutlass13device_kernelIN5flash19enable_sm80_to_sm89INS1_16FlashAttnBwdSm80INS1_25CollectiveMainloopBwdSm80ILi2ELi1EN4cute5tupleIJNS5_1CILi64EEENS7_ILi96EEENS7_ILi128EEEEEENS_6half_tEfNS_4arch4Sm80ELb0ELb1ELb0ELb1ELb1ELb0ELb0ELb0ELi2ELi2ELi2ELi2ELb1EEENS1_24CollectiveEpilogueBwdGQAISB_fSE_Li256ELb1ELb1EEENS1_19SingleTileSchedulerILb1ELb0ELb0ELi96EEEEEEEEEvNT_6ParamsE --------------------------
	.section	.nv.info._ZN7cutlass13device_kernelIN5flash19enable_sm80_to_sm89INS1_16FlashAttnBwdSm80INS1_25CollectiveMainloopBwdSm80ILi2ELi1EN4cute5tupleIJNS5_1CILi64EEENS7_ILi96EEENS7_ILi128EEEEEENS_6half_tEfNS_4arch4Sm80ELb0ELb1ELb0ELb1ELb1ELb0ELb0ELb0ELi2ELi2ELi2ELi2ELb1EEENS1_24CollectiveEpilogueBwdGQAISB_fSE_Li256ELb1ELb1EEENS1_19SingleTileSchedulerILb1ELb0ELb0ELi96EEEEEEEEEvNT_6ParamsE,"",@"SHT_CUDA_INFO"
	.sectionflags	@""
	.align	4


	//----- nvinfo : EIATTR_CUDA_API_VERSION
	.align		4
        /*0000*/ 	.byte	0x04, 0x37
        /*0002*/ 	.short	(.L_596 - .L_595)
.L_595:
        /*0004*/ 	.word	0x00000082


	//----- nvinfo : EIATTR_SW2861232_WAR
	.align		4
.L_596:
        /*0008*/ 	.byte	0x01, 0x35
	.zero		2


	//----- nvinfo : EIATTR_PARAM_CBANK
	.align		4
        /*000c*/ 	.byte	0x04, 0x0a
        /*000e*/ 	.short	(.L_598 - .L_597)
	.align		4
.L_597:
        /*0010*/ 	.word	index@(.nv.constant0._ZN7cutlass13device_kernelIN5flash19enable_sm80_to_sm89INS1_16FlashAttnBwdSm80INS1_25CollectiveMainloopBwdSm80ILi2ELi1EN4cute5tupleIJNS5_1CILi64EEENS7_ILi96EEENS7_ILi128EEEEEENS_6half_tEfNS_4arch4Sm80ELb0ELb1ELb0ELb1ELb1ELb0ELb0ELb0ELi2ELi2ELi2ELi2ELb1EEENS1_24CollectiveEpilogueBwdGQAISB_fSE_Li256ELb1ELb1EEENS1_19SingleTileSchedulerILb1ELb0ELb0ELi96EEEEEEEEEvNT_6ParamsE)
        /*0014*/ 	.short	0x0160
        /*0016*/ 	.short	0x0278


	//----- nvinfo : EIATTR_CBANK_PARAM_SIZE
	.align		4
.L_598:
        /*0018*/ 	.byte	0x03, 0x19
        /*001a*/ 	.short	0x0278


	//----- nvinfo : EIATTR_KPARAM_INFO
	.align		4
        /*001c*/ 	.byte	0x04, 0x17
        /*001e*/ 	.short	(.L_600 - .L_599)
.L_599:
        /*0020*/ 	.word	0x00000000
        /*0024*/ 	.short	0x0000
        /*0026*/ 	.short	0x0000
        /*0028*/ 	.byte	0x00, 0xf0, 0xe1, 0x09


	//----- nvinfo : EIATTR_MAXREG_COUNT
	.align		4
.L_600:
        /*002c*/ 	.byte	0x03, 0x1b
        /*002e*/ 	.short	0x00ff


	//----- nvinfo : EIATTR_NUM_BARRIERS
	.align		4
        /*0030*/ 	.byte	0x02, 0x4c
        /*0032*/ 	.byte	0x02
	.zero		1


	//----- nvinfo : EIATTR_ANNOTATIONS
	.align		4
        /*0034*/ 	.byte	0x04, 0x55
        /*0036*/ 	.short	(.L_602 - .L_601)


	//   ....[0]....
.L_601:
        /*0038*/ 	.word	0x00000001
        /*003c*/ 	.byte	0xe0, 0x25, 0x00, 0x00, 0x01, 0x00, 0x00, 0x00, 0x60, 0x26, 0x00, 0x00, 0x01, 0x00, 0x00, 0x00
        /*004c*/ 	.byte	0x70, 0x2c, 0x00, 0x00, 0x01, 0x00, 0x00, 0x00, 0x80, 0x2c, 0x00, 0x00, 0x01, 0x00, 0x00, 0x00
        /*005c*/ 	.byte	0x60, 0x3c, 0x00, 0x00, 0x01, 0x00, 0x00, 0x00, 0xa0, 0x3c, 0x00, 0x00, 0x01, 0x00, 0x00, 0x00
        /*006c*/ 	.byte	0x80, 0x5a, 0x00, 0x00, 0x01, 0x00, 0x00, 0x00, 0x10, 0x5c, 0x00, 0x00


	//----- nvinfo : EIATTR_MERCURY_ISA_VERSION
	.align		4
.L_602:
        /*0078*/ 	.byte	0x03, 0x5f
        /*007a*/ 	.short	0x0000


	//----- nvinfo : EIATTR_COOP_GROUP_MASK_REGIDS
	.align		4
        /*007c*/ 	.byte	0x04, 0x29
        /*007e*/ 	.short	(.L_604 - .L_603)


	//   ....[0]....
.L_603:
        /*0080*/ 	.word	0xffffffff


	//   ....[1]....
        /*0084*/ 	.word	0xffffffff


	//   ....[2]....
        /*0088*/ 	.word	0xffffffff


	//   ....[3]....
        /*008c*/ 	.word	0xffffffff


	//   ....[4]....
        /*0090*/ 	.word	0xffffffff


	//   ....[5]....
        /*0094*/ 	.word	0xffffffff


	//   ....[6]....
        /*0098*/ 	.word	0xffffffff


	//   ....[7]....
        /*009c*/ 	.word	0xffffffff


	//   ....[8]....
        /*00a0*/ 	.word	0xffffffff


	//----- nvinfo : EIATTR_COOP_GROUP_INSTR_OFFSETS
	.align		4
.L_604:
        /*00a4*/ 	.byte	0x04, 0x28
        /*00a6*/ 	.short	(.L_606 - .L_605)


	//   ....[0]....
.L_605:
        /*00a8*/ 	.word	0x000000b0


	//   ....[1]....
        /*00ac*/ 	.word	0x00006d30


	//   ....[2]....
        /*00b0*/ 	.word	0x00006d70


	//   ....[3]....
        /*00b4*/ 	.word	0x000071d0


	//   ....[4]....
        /*00b8*/ 	.word	0x000071e0


	//   ....[5]....
        /*00bc*/ 	.word	0x000073a0


	//   ....[6]....
        /*00c0*/ 	.word	0x000074a0


	//   ....[7]....
        /*00c4*/ 	.word	0x000077d0


	//   ....[8]....
        /*00c8*/ 	.word	0x000077e0


	//----- nvinfo : EIATTR_EXIT_INSTR_OFFSETS
	.align		4
.L_606:
        /*00cc*/ 	.byte	0x04, 0x1c
        /*00ce*/ 	.short	(.L_608 - .L_607)


	//   ....[0]....
.L_607:
        /*00d0*/ 	.word	0x00000420


	//   ....[1]....
        /*00d4*/ 	.word	0x00006920


	//   ....[2]....
        /*00d8*/ 	.word	0x000077f0


	//   ....[3]....
        /*00dc*/ 	.word	0x00007890


	//----- nvinfo : EIATTR_CTAIDZ_USED
	.align		4
.L_608:
        /*00e0*/ 	.byte	0x01, 0x04
	.zero		2


	//----- nvinfo : EIATTR_MAX_THREADS
	.align		4
        /*00e4*/ 	.byte	0x04, 0x05
        /*00e6*/ 	.short	(.L_610 - .L_609)
.L_609:
        /*00e8*/ 	.word	0x00000100
        /*00ec*/ 	.word	0x00000001
        /*00f0*/ 	.word	0x00000001


	//----- nvinfo : EIATTR_CRS_STACK_SIZE
	.align		4
.L_610:
        /*00f4*/ 	.byte	0x04, 0x1e
        /*00f6*/ 	.short	(.L_612 - .L_611)
.L_611:
        /*00f8*/ 	.word	0x00000000
.L_612:


//--------------------- .nv.info._ZN7cutlass13device_kernelIN5flash19enable_sm80_to_sm89INS1_16FlashAttnBwdSm80INS1_25CollectiveMainloopBwdSm80ILi2ELi1EN4cute5tupleIJNS5_1CILi64EEENS7_ILi96EEENS7_ILi128EEEEEENS_6half_tEfNS_4arch4Sm80ELb1ELb0ELb0ELb0ELb0ELb0ELb0ELb0ELi2ELi2ELi2ELi2ELb1EEENS1_21CollectiveEpilogueBwdISB_SC_SE_Li256ELb0ELb0ELi4EEENS1_25SingleTileBwdLPTSchedulerILb0ELi96ELb0EEEEEEEEEvNT_6ParamsE --------------------------
	.section	.nv.info._ZN7cutlass13device_kernelIN5flash19enable_sm80_to_sm89INS1_16FlashAttnBwdSm80INS1_25CollectiveMainloopBwdSm80ILi2ELi1EN4cute5tupleIJNS5_1CILi64EEENS7_ILi96EEENS7_ILi128EEEEEENS_6half_tEfNS_4arch4Sm80ELb1ELb0ELb0ELb0ELb0ELb0ELb0ELb0ELi2ELi2ELi2ELi2ELb1EEENS1_21CollectiveEpilogueBwdISB_SC_SE_Li256ELb0ELb0ELi4EEENS1_25SingleTileBwdLPTSchedulerILb0ELi96ELb0EEEEEEEEEvNT_6ParamsE,"",@"SHT_CUDA_INFO"
	.sectionflags	@""
	.align	4


	//----- nvinfo : EIATTR_CUDA_API_VERSION
	.align		4
        /*0000*/ 	.byte	0x04, 0x37
        /*0002*/ 	.short	(.L_614 - .L_613)
.L_613:
        /*0004*/ 	.word	0x00000082


	//----- nvinfo : EIATTR_SW2861232_WAR
	.align		4
.L_614:
        /*0008*/ 	.byte	0x01, 0x35
	.zero		2


	//----- nvinfo : EIATTR_PARAM_CBANK
	.align		4
        /*000c*/ 	.byte	0x04, 0x0a
        /*000e*/ 	.short	(.L_616 - .L_615)
	.align		4
.L_615:
        /*0010*/ 	.word	index@(.nv.constant0._ZN7cutlass13device_kernelIN5flash19enable_sm80_to_sm89INS1_16FlashAttnBwdSm80INS1_25CollectiveMainloopBwdSm80ILi2ELi1EN4cute5tupleIJNS5_1CILi64EEENS7_ILi96EEENS7_ILi128EEEEEENS_6half_tEfNS_4arch4Sm80ELb1ELb0ELb0ELb0ELb0ELb0ELb0ELb0ELi2ELi2ELi2ELi2ELb1EEENS1_21CollectiveEpilogueBwdISB_SC_SE_Li256ELb0ELb0ELi4EEENS1_25SingleTileBwdLPTSchedulerILb0ELi96ELb0EEEEEEEEEvNT_6ParamsE)
        /*0014*/ 	.short	0x0160
        /*0016*/ 	.short	0x0288


	//----- nvinfo : EIATTR_CBANK_PARAM_SIZE
	.align		4
.L_616:
        /*0018*/ 	.byte	0x03, 0x19
        /*001a*/ 	.short	0x0288


	//----- nvinfo : EIATTR_KPARAM_INFO
	.align		4
        /*001c*/ 	.byte	0x04, 0x17
        /*001e*/ 	.short	(.L_618 - .L_617)
.L_617:
        /*0020*/ 	.word	0x00000000
        /*0024*/ 	.short	0x0000
        /*0026*/ 	.short	0x0000
        /*0028*/ 	.byte	0x00, 0xf0, 0x21, 0x0a


	//----- nvinfo : EIATTR_MAXREG_COUNT
	.align		4
.L_618:
        /*002c*/ 	.byte	0x03, 0x1b
        /*002e*/ 	.short	0x00ff


	//----- nvinfo : EIATTR_NUM_BARRIERS
	.align		4
        /*0030*/ 	.byte	0x02, 0x4c
        /*0032*/ 	.byte	0x02
	.zero		1


	//----- nvinfo : EIATTR_ANNOTATIONS
	.align		4
        /*0034*/ 	.byte	0x04, 0x55
        /*0036*/ 	.short	(.L_620 - .L_619)


	//   ....[0]....
.L_619:
        /*0038*/ 	.word	0x00000001
        /*003c*/ 	.byte	0xc0, 0x0c, 0x00, 0x00, 0x01, 0x00, 0x00, 0x00, 0x50, 0x18, 0x00, 0x00, 0x01, 0x00, 0x00, 0x00
        /*004c*/ 	.byte	0x80, 0x18, 0x00, 0x00, 0x01, 0x00, 0x00, 0x00, 0xc0, 0x18, 0x00, 0x00, 0x01, 0x00, 0x00, 0x00
        /*005c*/ 	.byte	0x00, 0x2d, 0x00, 0x00, 0x01, 0x00, 0x00, 0x00, 0x40, 0x2d, 0x00, 0x00, 0x01, 0x00, 0x00, 0x00
        /*006c*/ 	.byte	0x20, 0x46, 0x00, 0x00, 0x01, 0x00, 0x00, 0x00, 0x60, 0x46, 0x00, 0x00, 0x01, 0x00, 0x00, 0x00
        /*007c*/ 	.byte	0xa0, 0x46, 0x00, 0x00


	//----- nvinfo : EIATTR_MERCURY_ISA_VERSION
	.align		4
.L_620:
        /*0080*/ 	.byte	0x03, 0x5f
        /*0082*/ 	.short	0x0000


	//----- nvinfo : EIATTR_COOP_GROUP_MASK_REGIDS
	.align		4
        /*0084*/ 	.byte	0x04, 0x29
        /*0086*/ 	.short	(.L_622 - .L_621)


	//   ....[0]....
.L_621:
        /*0088*/ 	.word	0xffffffff


	//----- nvinfo : EIATTR_COOP_GROUP_INSTR_OFFSETS
	.align		4
.L_622:
        /*008c*/ 	.byte	0x04, 0x28
        /*008e*/ 	.short	(.L_624 - .L_623)


	//   ....[0]....
.L_623:
        /*0090*/ 	.word	0x00000050


	//----- nvinfo : EIATTR_EXIT_INSTR_OFFSETS
	.align		4
.L_624:
        /*0094*/ 	.byte	0x04, 0x1c
        /*0096*/ 	.short	(.L_626 - .L_625)


	//   ....[0]....
.L_625:
        /*0098*/ 	.word	0x00000480


	//   ....[1]....
        /*009c*/ 	.word	0x00006e00


	//   ....[2]....
        /*00a0*/ 	.word	0x00006ec0


	//   ....[3]....
        /*00a4*/ 	.word	0x00007b50


	//   ....[4]....
        /*00a8*/ 	.word	0x00007c10


	//----- nvinfo : EIATTR_MAX_THREADS
	.align		4
.L_626:
        /*00ac*/ 	.byte	0x04, 0x05
        /*00ae*/ 	.short	(.L_628 - .L_627)
.L_627:
        /*00b0*/ 	.word	0x00000100
        /*00b4*/ 	.word	0x00000001
        /*00b8*/ 	.word	0x00000001


	//----- nvinfo : EIATTR_CRS_STACK_SIZE
	.align		4
.L_628:
        /*00bc*/ 	.byte	0x04, 0x1e
        /*00be*/ 	.short	(.L_630 - .L_629)
.L_629:
        /*00c0*/ 	.word	0x00000000
.L_630:


//--------------------- .nv.info._ZN7cutlass13device_kernelIN5flash19enable_sm80_to_sm89INS1_16FlashAttnBwdSm80INS1_25CollectiveMainloopBwdSm80ILi2ELi1EN4cute5tupleIJNS5_1CILi64EEENS7_ILi96EEENS7_ILi128EEEEEENS_6half_tEfNS_4arch4Sm80ELb1ELb0ELb0ELb0ELb1ELb0ELb0ELb0ELi2ELi2ELi2ELi2ELb1EEENS1_21CollectiveEpilogueBwdISB_SC_SE_Li256ELb0ELb0ELi4EEENS1_25SingleTileBwdLPTSchedulerILb0ELi96ELb1EEEEEEEEEvNT_6ParamsE --------------------------
	.section	.nv.info._ZN7cutlass13device_kernelIN5flash19enable_sm80_to_sm89INS1_16FlashAttnBwdSm80INS1_25CollectiveMainloopBwdSm80ILi2ELi1EN4cute5tupleIJNS5_1CILi64EEENS7_ILi96EEENS7_ILi128EEEEEENS_6half_tEfNS_4arch4Sm80ELb1ELb0ELb0ELb0ELb1ELb0ELb0ELb0ELi2ELi2ELi2ELi2ELb1EEENS1_21CollectiveEpilogueBwdISB_SC_SE_Li256ELb0ELb0ELi4EEENS1_25SingleTileBwdLPTSchedulerILb0ELi96ELb1EEEEEEEEEvNT_6ParamsE,"",@"SHT_CUDA_INFO"
	.sectionflags	@""
	.align	4


	//----- nvinfo : EIATTR_CUDA_API_VERSION
	.align		4
        /*0000*/ 	.byte	0x04, 0x37
        /*0002*/ 	.short	(.L_632 - .L_631)
.L_631:
        /*0004*/ 	.word	0x00000082


	//----- nvinfo : EIATTR_SW2861232_WAR
	.align		4
.L_632:
        /*0008*/ 	.byte	0x01, 0x35
	.zero		2


	//----- nvinfo : EIATTR_PARAM_CBANK
	.align		4
        /*000c*/ 	.byte	0x04, 0x0a
        /*000e*/ 	.short	(.L_634 - .L_633)
	.align		4
.L_633:
        /*0010*/ 	.word	index@(.nv.constant0._ZN7cutlass13device_kernelIN5flash19enable_sm80_to_sm89INS1_16FlashAttnBwdSm80INS1_25CollectiveMainloopBwdSm80ILi2ELi1EN4cute5tupleIJNS5_1CILi64EEENS7_ILi96EEENS7_ILi128EEEEEENS_6half_tEfNS_4arch4Sm80ELb1ELb0ELb0ELb0ELb1ELb0ELb0ELb0ELi2ELi2ELi2ELi2ELb1EEENS1_21CollectiveEpilogueBwdISB_SC_SE_Li256ELb0ELb0ELi4EEENS1_25SingleTileBwdLPTSchedulerILb0ELi96ELb1EEEEEEEEEvNT_6ParamsE)
        /*0014*/ 	.short	0x0160
        /*0016*/ 	.short	0x0288


	//----- nvinfo : EIATTR_CBANK_PARAM_SIZE
	.align		4
.L_634:
        /*0018*/ 	.byte	0x03, 0x19
        /*001a*/ 	.short	0x0288


	//----- nvinfo : EIATTR_KPARAM_INFO
	.align		4
        /*001c*/ 	.byte	0x04, 0x17
        /*001e*/ 	.short	(.L_636 - .L_635)
.L_635:
        /*0020*/ 	.word	0x00000000
        /*0024*/ 	.short	0x0000
        /*0026*/ 	.short	0x0000
        /*0028*/ 	.byte	0x00, 0xf0, 0x21, 0x0a


	//----- nvinfo : EIATTR_MAXREG_COUNT
	.align		4
.L_636:
        /*002c*/ 	.byte	0x03, 0x1b
        /*002e*/ 	.short	0x00ff


	//----- nvinfo : EIATTR_NUM_BARRIERS
	.align		4
        /*0030*/ 	.byte	0x02, 0x4c
        /*0032*/ 	.byte	0x02
	.zero		1


	//----- nvinfo : EIATTR_ANNOTATIONS
	.align		4
        /*0034*/ 	.byte	0x04, 0x55
        /*0036*/ 	.short	(.L_638 - .L_637)


	//   ....[0]....
.L_637:
        /* <DEDUP_REMOVED lines=14> */
        /*010c*/ 	.byte	0x80, 0x6f, 0x00, 0x00


	//----- nvinfo : EIATTR_MERCURY_ISA_VERSION
	.align		4
.L_638:
        /*0110*/ 	.byte	0x03, 0x5f
        /*0112*/ 	.short	0x0000


	//----- nvinfo : EIATTR_COOP_GROUP_MASK_REGIDS
	.align		4
        /*0114*/ 	.byte	0x04, 0x29
        /*0116*/ 	.short	(.L_640 - .L_639)


	//   ....[0]....
.L_639:
        /*0118*/ 	.word	0xffffffff


	//----- nvinfo : EIATTR_COOP_GROUP_INSTR_OFFSETS
	.align		4
.L_640:
        /*011c*/ 	.byte	0x04, 0x28
        /*011e*/ 	.short	(.L_642 - .L_641)


	//   ....[0]....
.L_641:
        /*0120*/ 	.word	0x00000050


	//----- nvinfo : EIATTR_EXIT_INSTR_OFFSETS
	.align		4
.L_642:
        /*0124*/ 	.byte	0x04, 0x1c
        /*0126*/ 	.short	(.L_644 - .L_643)


	//   ....[0]....
.L_643:
        /*0128*/ 	.word	0x000004e0


	//   ....[1]....
        /*012c*/ 	.word	0x00006eb0


	//   ....[2]....
        /*0130*/ 	.word	0x00006f70


	//   ....[3]....
        /*0134*/ 	.word	0x00007c00


	//   ....[4]....
        /*0138*/ 	.word	0x00007cb0


	//----- nvinfo : EIATTR_MAX_THREADS
	.align		4
.L_644:
        /*013c*/ 	.byte	0x04, 0x05
        /*013e*/ 	.short	(.L_646 - .L_645)
.L_645:
        /*0140*/ 	.word	0x00000100
        /*0144*/ 	.word	0x00000001
        /*0148*/ 	.word	0x00000001


	//----- nvinfo : EIATTR_CRS_STACK_SIZE
	.align		4
.L_646:
        /*014c*/ 	.byte	0x04, 0x1e
        /*014e*/ 	.short	(.L_648 - .L_647)
.L_647:
        /*0150*/ 	.word	0x00000000
.L_648:


//--------------------- .nv.info._ZN7cutlass13device_kernelIN5flash19enable_sm80_to_sm89INS1_16FlashAttnBwdSm80INS1_25CollectiveMainloopBwdSm80ILi2ELi1EN4cute5tupleIJNS5_1CILi64EEENS7_ILi96EEENS7_ILi128EEEEEENS_6half_tEfNS_4arch4Sm80ELb1ELb0ELb0ELb0ELb0ELb0ELb0ELb0ELi2ELi2ELi2ELi2ELb1EEENS1_24CollectiveEpilogueBwdGQAISB_fSE_Li256ELb0ELb0EEENS1_25SingleTileBwdLPTSchedulerILb0ELi96ELb0EEEEEEEEEvNT_6ParamsE --------------------------
	.section	.nv.info._ZN7cutlass13device_kernelIN5flash19enable_sm80_to_sm89INS1_16FlashAttnBwdSm80INS1_25CollectiveMainloopBwdSm80ILi2ELi1EN4cute5tupleIJNS5_1CILi64EEENS7_ILi96EEENS7_ILi128EEEEEENS_6half_tEfNS_4arch4Sm80ELb1ELb0ELb0ELb0ELb0ELb0ELb0ELb0ELi2ELi2ELi2ELi2ELb1EEENS1_24CollectiveEpilogueBwdGQAISB_fSE_Li256ELb0ELb0EEENS1_25SingleTileBwdLPTSchedulerILb0ELi96ELb0EEEEEEEEEvNT_6ParamsE,"",@"SHT_CUDA_INFO"
	.sectionflags	@""
	.align	4


	//----- nvinfo : EIATTR_CUDA_API_VERSION
	.align		4
        /*0000*/ 	.byte	0x04, 0x37
        /*0002*/ 	.short	(.L_650 - .L_649)
.L_649:
        /*0004*/ 	.word	0x00000082


	//----- nvinfo : EIATTR_SW2861232_WAR
	.align		4
.L_650:
        /*0008*/ 	.byte	0x01, 0x35
	.zero		2


	//----- nvinfo : EIATTR_PARAM_CBANK
	.align		4
        /*000c*/ 	.byte	0x04, 0x0a
        /*000e*/ 	.short	(.L_652 - .L_651)
	.align		4
.L_651:
        /*0010*/ 	.word	index@(.nv.constant0._ZN7cutlass13device_kernelIN5flash19enable_sm80_to_sm89INS1_16FlashAttnBwdSm80INS1_25CollectiveMainloopBwdSm80ILi2ELi1EN4cute5tupleIJNS5_1CILi64EEENS7_ILi96EEENS7_ILi128EEEEEENS_6half_tEfNS_4arch4Sm80ELb1ELb0ELb0ELb0ELb0ELb0ELb0ELb0ELi2ELi2ELi2ELi2ELb1EEENS1_24CollectiveEpilogueBwdGQAISB_fSE_Li256ELb0ELb0EEENS1_25SingleTileBwdLPTSchedulerILb0ELi96ELb0EEEEEEEEEvNT_6ParamsE)
        /*0014*/ 	.short	0x0160
        /*0016*/ 	.short	0x0290


	//----- nvinfo : EIATTR_CBANK_PARAM_SIZE
	.align		4
.L_652:
        /*0018*/ 	.byte	0x03, 0x19
        /*001a*/ 	.short	0x0290


	//----- nvinfo : EIATTR_KPARAM_INFO
	.align		4
        /*001c*/ 	.byte	0x04, 0x17
        /*001e*/ 	.short	(.L_654 - .L_653)
.L_653:
        /*0020*/ 	.word	0x00000000
        /*0024*/ 	.short	0x0000
        /*0026*/ 	.short	0x0000
        /*0028*/ 	.byte	0x00, 0xf0, 0x41, 0x0a


	//----- nvinfo : EIATTR_MAXREG_COUNT
	.align		4
.L_654:
        /*002c*/ 	.byte	0x03, 0x1b
        /*002e*/ 	.short	0x00ff


	//----- nvinfo : EIATTR_NUM_BARRIERS
	.align		4
        /*0030*/ 	.byte	0x02, 0x4c
        /*0032*/ 	.byte	0x02
	.zero		1


	//----- nvinfo : EIATTR_ANNOTATIONS
	.align		4
        /*0034*/ 	.byte	0x04, 0x55
        /*0036*/ 	.short	(.L_656 - .L_655)


	//   ....[0]....
.L_655:
        /*0038*/ 	.word	0x00000001
        /*003c*/ 	.byte	0x30, 0x0b, 0x00, 0x00, 0x01, 0x00, 0x00, 0x00, 0x20, 0x1f, 0x00, 0x00, 0x01, 0x00, 0x00, 0x00
        /*004c*/ 	.byte	0x30, 0x1f, 0x00, 0x00, 0x01, 0x00, 0x00, 0x00, 0x20, 0x22, 0x00, 0x00, 0x01, 0x00, 0x00, 0x00
        /*005c*/ 	.byte	0x20, 0x28, 0x00, 0x00, 0x01, 0x00, 0x00, 0x00, 0x70, 0x30, 0x00, 0x00, 0x01, 0x00, 0x00, 0x00
        /*006c*/ 	.byte	0xb0, 0x30, 0x00, 0x00, 0x01, 0x00, 0x00, 0x00, 0xf0, 0x30, 0x00, 0x00, 0x01, 0x00, 0x00, 0x00
        /*007c*/ 	.byte	0x30, 0x31, 0x00, 0x00, 0x01, 0x00, 0x00, 0x00, 0x60, 0x49, 0x00, 0x00


	//----- nvinfo : EIATTR_MERCURY_ISA_VERSION
	.align		4
.L_656:
        /*0088*/ 	.byte	0x03, 0x5f
        /*008a*/ 	.short	0x0000


	//----- nvinfo : EIATTR_COOP_GROUP_MASK_REGIDS
	.align		4
        /*008c*/ 	.byte	0x04, 0x29
        /*008e*/ 	.short	(.L_658 - .L_657)


	//   ....[0]....
.L_657:
        /*0090*/ 	.word	0xffffffff


	//----- nvinfo : EIATTR_COOP_GROUP_INSTR_OFFSETS
	.align		4
.L_658:
        /*0094*/ 	.byte	0x04, 0x28
        /*0096*/ 	.short	(.L_660 - .L_659)


	//   ....[0]....
.L_659:
        /*0098*/ 	.word	0x00000050


	//----- nvinfo : EIATTR_EXIT_INSTR_OFFSETS
	.align		4
.L_660:
        /*009c*/ 	.byte	0x04, 0x1c
        /*009e*/ 	.short	(.L_662 - .L_661)


	//   ....[0]....
.L_661:
        /*00a0*/ 	.word	0x00000540


	//   ....[1]....
        /*00a4*/ 	.word	0x00005b50


	//   ....[2]....
        /*00a8*/ 	.word	0x000063f0


	//----- nvinfo : EIATTR_MAX_THREADS
	.align		4
.L_662:
        /*00ac*/ 	.byte	0x04, 0x05
        /*00ae*/ 	.short	(.L_664 - .L_663)
.L_663:
        /*00b0*/ 	.word	0x00000100
        /*00b4*/ 	.word	0x00000001
        /*00b8*/ 	.word	0x00000001
.L_664:


//--------------------- .nv.info._ZN7cutlass13device_kernelIN5flash19enable_sm80_to_sm89INS1_16FlashAttnBwdSm80INS1_25CollectiveMainloopBwdSm80ILi2ELi1EN4cute5tupleIJNS5_1CILi64EEENS7_ILi96EEENS7_ILi128EEEEEENS_6half_tEfNS_4arch4Sm80ELb1ELb0ELb0ELb0ELb1ELb0ELb0ELb0ELi2ELi2ELi2ELi2ELb1EEENS1_24CollectiveEpilogueBwdGQAISB_fSE_Li256ELb0ELb1EEENS1_25SingleTileBwdLPTSchedulerILb0ELi96ELb1EEEEEEEEEvNT_6ParamsE --------------------------
	.section	.nv.info._ZN7cutlass13device_kernelIN5flash19enable_sm80_to_sm89INS1_16FlashAttnBwdSm80INS1_25CollectiveMainloopBwdSm80ILi2ELi1EN4cute5tupleIJNS5_1CILi64EEENS7_ILi96EEENS7_ILi128EEEEEENS_6half_tEfNS_4arch4Sm80ELb1ELb0ELb0ELb0ELb1ELb0ELb0ELb0ELi2ELi2ELi2ELi2ELb1EEENS1_24CollectiveEpilogueBwdGQAISB_fSE_Li256ELb0ELb1EEENS1_25SingleTileBwdLPTSchedulerILb0ELi96ELb1EEEEEEEEEvNT_6ParamsE,"",@"SHT_CUDA_INFO"
	.sectionflags	@""
	.align	4


	//----- nvinfo : EIATTR_CUDA_API_VERSION
	.align		4
        /*0000*/ 	.byte	0x04, 0x37
        /*0002*/ 	.short	(.L_666 - .L_665)
.L_665:
        /*0004*/ 	.word	0x00000082


	//----- nvinfo : EIATTR_SW2861232_WAR
	.align		4
.L_666:
        /*0008*/ 	.byte	0x01, 0x35
	.zero		2


	//----- nvinfo : EIATTR_PARAM_CBANK
	.align		4
        /*000c*/ 	.byte	0x04, 0x0a
        /*000e*/ 	.short	(.L_668 - .L_667)
	.align		4
.L_667:
        /*0010*/ 	.word	index@(.nv.constant0._ZN7cutlass13device_kernelIN5flash19enable_sm80_to_sm89INS1_16FlashAttnBwdSm80INS1_25CollectiveMainloopBwdSm80ILi2ELi1EN4cute5tupleIJNS5_1CILi64EEENS7_ILi96EEENS7_ILi128EEEEEENS_6half_tEfNS_4arch4Sm80ELb1ELb0ELb0ELb0ELb1ELb0ELb0ELb0ELi2ELi2ELi2ELi2ELb1EEENS1_24CollectiveEpilogueBwdGQAISB_fSE_Li256ELb0ELb1EEENS1_25SingleTileBwdLPTSchedulerILb0ELi96ELb1EEEEEEEEEvNT_6ParamsE)
        /*0014*/ 	.short	0x0160
        /*0016*/ 	.short	0x0290


	//----- nvinfo : EIATTR_CBANK_PARAM_SIZE
	.align		4
.L_668:
        /*0018*/ 	.byte	0x03, 0x19
        /*001a*/ 	.short	0x0290


	//----- nvinfo : EIATTR_KPARAM_INFO
	.align		4
        /*001c*/ 	.byte	0x04, 0x17
        /*001e*/ 	.short	(.L_670 - .L_669)
.L_669:
        /*0020*/ 	.word	0x00000000
        /*0024*/ 	.short	0x0000
        /*0026*/ 	.short	0x0000
        /*0028*/ 	.byte	0x00, 0xf0, 0x41, 0x0a


	//----- nvinfo : EIATTR_MAXREG_COUNT
	.align		4
.L_670:
        /*002c*/ 	.byte	0x03, 0x1b
        /*002e*/ 	.short	0x00ff


	//----- nvinfo : EIATTR_NUM_BARRIERS
	.align		4
        /*0030*/ 	.byte	0x02, 0x4c
        /*0032*/ 	.byte	0x02
	.zero		1


	//----- nvinfo : EIATTR_ANNOTATIONS
	.align		4
        /*0034*/ 	.byte	0x04, 0x55
        /*0036*/ 	.short	(.L_672 - .L_671)


	//   ....[0]....
.L_671:
        /* <DEDUP_REMOVED lines=10> */


	//----- nvinfo : EIATTR_MERCURY_ISA_VERSION
	.align		4
.L_672:
        /*00c8*/ 	.byte	0x03, 0x5f
        /*00ca*/ 	.short	0x0000


	//----- nvinfo : EIATTR_COOP_GROUP_MASK_REGIDS
	.align		4
        /*00cc*/ 	.byte	0x04, 0x29
        /*00ce*/ 	.short	(.L_674 - .L_673)


	//   ....[0]....
.L_673:
        /*00d0*/ 	.word	0xffffffff


	//   ....[1]....
        /*00d4*/ 	.word	0xffffffff


	//   ....[2]....
        /*00d8*/ 	.word	0xffffffff


	//   ....[3]....
        /*00dc*/ 	.word	0xffffffff


	//   ....[4]....
        /*00e0*/ 	.word	0xffffffff


	//   ....[5]....
        /*00e4*/ 	.word	0xffffffff


	//   ....[6]....
        /*00e8*/ 	.word	0xffffffff


	//   ....[7]....
        /*00ec*/ 	.word	0xffffffff


	//   ....[8]....
        /*00f0*/ 	.word	0xffffffff


	//----- nvinfo : EIATTR_COOP_GROUP_INSTR_OFFSETS
	.align		4
.L_674:
        /*00f4*/ 	.byte	0x04, 0x28
        /*00f6*/ 	.short	(.L_676 - .L_675)


	//   ....[0]....
.L_675:
        /*00f8*/ 	.word	0x00000050


	//   ....[1]....
        /*00fc*/ 	.word	0x00005a20


	//   ....[2]....
        /*0100*/ 	.word	0x00005a50


	//   ....[3]....
        /*0104*/ 	.word	0x00005e50


	//   ....[4]....
        /*0108*/ 	.word	0x00005e60


	//   ....[5]....
        /*010c*/ 	.word	0x00005ff0


	//   ....[6]....
        /*0110*/ 	.word	0x00006040


	//   ....[7]....
        /*0114*/ 	.word	0x000063f0


	//   ....[8]....
        /*0118*/ 	.word	0x00006400


	//----- nvinfo : EIATTR_EXIT_INSTR_OFFSETS
	.align		4
.L_676:
        /*011c*/ 	.byte	0x04, 0x1c
        /*011e*/ 	.short	(.L_678 - .L_677)


	//   ....[0]....
.L_677:
        /*0120*/ 	.word	0x000004e0


	//   ....[1]....
        /*0124*/ 	.word	0x000057f0


	//   ....[2]....
        /*0128*/ 	.word	0x00006410


	//   ....[3]....
        /*012c*/ 	.word	0x000064b0


	//----- nvinfo : EIATTR_MAX_THREADS
	.align		4
.L_678:
        /*0130*/ 	.byte	0x04, 0x05
        /*0132*/ 	.short	(.L_680 - .L_679)
.L_679:
        /*0134*/ 	.word	0x00000100
        /*0138*/ 	.word	0x00000001
        /*013c*/ 	.word	0x00000001


	//----- nvinfo : EIATTR_CRS_STACK_SIZE
	.align		4
.L_680:
        /*0140*/ 	.byte	0x04, 0x1e
        /*0142*/ 	.short	(.L_682 - .L_681)
.L_681:
        /*0144*/ 	.word	0x00000000
.L_682:


//--------------------- .nv.info._ZN7cutlass13device_kernelIN5flash19enable_sm80_to_sm89INS1_16FlashAttnBwdSm80INS1_25CollectiveMainloopBwdSm80ILi2ELi1EN4cute5tupleIJNS5_1CILi64EEENS7_ILi96EEENS7_ILi128EEEEEENS_6half_tEfNS_4arch4Sm80ELb1ELb0ELb0ELb1ELb0ELb0ELb0ELb0ELi2ELi2ELi2ELi2ELb1EEENS1_21CollectiveEpilogueBwdISB_SC_SE_Li256ELb1ELb0ELi4EEENS1_25SingleTileBwdLPTSchedulerILb1ELi96ELb0EEEEEEEEEvNT_6ParamsE --------------------------
	.section	.nv.info._ZN7cutlass13device_kernelIN5flash19enable_sm80_to_sm89INS1_16FlashAttnBwdSm80INS1_25CollectiveMainloopBwdSm80ILi2ELi1EN4cute5tupleIJNS5_1CILi64EEENS7_ILi96EEENS7_ILi128EEEEEENS_6half_tEfNS_4arch4Sm80ELb1ELb0ELb0ELb1ELb0ELb0ELb0ELb0ELi2ELi2ELi2ELi2ELb1EEENS1_21CollectiveEpilogueBwdISB_SC_SE_Li256ELb1ELb0ELi4EEENS1_25SingleTileBwdLPTSchedulerILb1ELi96ELb0EEEEEEEEEvNT_6ParamsE,"",@"SHT_CUDA_INFO"
	.sectionflags	@""
	.align	4


	//----- nvinfo : EIATTR_CUDA_API_VERSION
	.align		4
        /*0000*/ 	.byte	0x04, 0x37
        /*0002*/ 	.short	(.L_684 - .L_683)
.L_683:
        /*0004*/ 	.word	0x00000082


	//----- nvinfo : EIATTR_SW2861232_WAR
	.align		4
.L_684:
        /*0008*/ 	.byte	0x01, 0x35
	.zero		2


	//----- nvinfo : EIATTR_PARAM_CBANK
	.align		4
        /*000c*/ 	.byte	0x04, 0x0a
        /*000e*/ 	.short	(.L_686 - .L_685)
	.align		4
.L_685:
        /*0010*/ 	.word	index@(.nv.constant0._ZN7cutlass13device_kernelIN5flash19enable_sm80_to_sm89INS1_16FlashAttnBwdSm80INS1_25CollectiveMainloopBwdSm80ILi2ELi1EN4cute5tupleIJNS5_1CILi64EEENS7_ILi96EEENS7_ILi128EEEEEENS_6half_tEfNS_4arch4Sm80ELb1ELb0ELb0ELb1ELb0ELb0ELb0ELb0ELi2ELi2ELi2ELi2ELb1EEENS1_21CollectiveEpilogueBwdISB_SC_SE_Li256ELb1ELb0ELi4EEENS1_25SingleTileBwdLPTSchedulerILb1ELi96ELb0EEEEEEEEEvNT_6ParamsE)
        /*0014*/ 	.short	0x0160
        /*0016*/ 	.short	0x0288


	//----- nvinfo : EIATTR_CBANK_PARAM_SIZE
	.align		4
.L_686:
        /*0018*/ 	.byte	0x03, 0x19
        /*001a*/ 	.short	0x0288


	//----- nvinfo : EIATTR_KPARAM_INFO
	.align		4
        /*001c*/ 	.byte	0x04, 0x17
        /*001e*/ 	.short	(.L_688 - .L_687)
.L_687:
        /*0020*/ 	.word	0x00000000
        /*0024*/ 	.short	0x0000
        /*0026*/ 	.short	0x0000
        /*0028*/ 	.byte	0x00, 0xf0, 0x21, 0x0a


	//----- nvinfo : EIATTR_MAXREG_COUNT
	.align		4
.L_688:
        /*002c*/ 	.byte	0x03, 0x1b
        /*002e*/ 	.short	0x00ff


	//----- nvinfo : EIATTR_NUM_BARRIERS
	.align		4
        /*0030*/ 	.byte	0x02, 0x4c
        /*0032*/ 	.byte	0x02
	.zero		1


	//----- nvinfo : EIATTR_ANNOTATIONS
	.align		4
        /*0034*/ 	.byte	0x04, 0x55
        /*0036*/ 	.short	(.L_690 - .L_689)


	//   ....[0]....
.L_689:
        /* <DEDUP_REMOVED lines=19> */


	//----- nvinfo : EIATTR_MERCURY_ISA_VERSION
	.align		4
.L_690:
        /*0158*/ 	.byte	0x03, 0x5f
        /*015a*/ 	.short	0x0000


	//----- nvinfo : EIATTR_COOP_GROUP_MASK_REGIDS
	.align		4
        /*015c*/ 	.byte	0x04, 0x29
        /*015e*/ 	.short	(.L_692 - .L_691)


	//   ....[0]....
.L_691:
        /*0160*/ 	.word	0xffffffff


	//----- nvinfo : EIATTR_COOP_GROUP_INSTR_OFFSETS
	.align		4
.L_692:
        /*0164*/ 	.byte	0x04, 0x28
        /*0166*/ 	.short	(.L_694 - .L_693)


	//   ....[0]....
.L_693:
        /*0168*/ 	.word	0x00000060


	//----- nvinfo : EIATTR_EXIT_INSTR_OFFSETS
	.align		4
.L_694:
        /*016c*/ 	.byte	0x04, 0x1c
        /*016e*/ 	.short	(.L_696 - .L_695)


	//   ....[0]....
.L_695:
        /*0170*/ 	.word	0x00000820


	//   ....[1]....
        /*0174*/ 	.word	0x00007740


	//   ....[2]....
        /*0178*/ 	.word	0x00007800


	//   ....[3]....
        /*017c*/ 	.word	0x00008630


	//   ....[4]....
        /*0180*/ 	.word	0x000086f0


	//----- nvinfo : EIATTR_MAX_THREADS
	.align		4
.L_696:
        /*0184*/ 	.byte	0x04, 0x05
        /*0186*/ 	.short	(.L_698 - .L_697)
.L_697:
        /*0188*/ 	.word	0x00000100
        /*018c*/ 	.word	0x00000001
        /*0190*/ 	.word	0x00000001


	//----- nvinfo : EIATTR_CRS_STACK_SIZE
	.align		4
.L_698:
        /*0194*/ 	.byte	0x04, 0x1e
        /*0196*/ 	.short	(.L_700 - .L_699)
.L_699:
        /*0198*/ 	.word	0x00000000
.L_700:


//--------------------- .nv.info._ZN7cutlass13device_kernelIN5flash19enable_sm80_to_sm89INS1_16FlashAttnBwdSm80INS1_25CollectiveMainloopBwdSm80ILi2ELi1EN4cute5tupleIJNS5_1CILi64EEENS7_ILi96EEENS7_ILi128EEEEEENS_6half_tEfNS_4arch4Sm80ELb1ELb0ELb0ELb1ELb1ELb0ELb0ELb0ELi2ELi2ELi2ELi2ELb1EEENS1_21CollectiveEpilogueBwdISB_SC_SE_Li256ELb1ELb0ELi4EEENS1_25SingleTileBwdLPTSchedulerILb1ELi96ELb1EEEEEEEEEvNT_6ParamsE --------------------------
	.section	.nv.info._ZN7cutlass13device_kernelIN5flash19enable_sm80_to_sm89INS1_16FlashAttnBwdSm80INS1_25CollectiveMainloopBwdSm80ILi2ELi1EN4cute5tupleIJNS5_1CILi64EEENS7_ILi96EEENS7_ILi128EEEEEENS_6half_tEfNS_4arch4Sm80ELb1ELb0ELb0ELb1ELb1ELb0ELb0ELb0ELi2ELi2ELi2ELi2ELb1EEENS1_21CollectiveEpilogueBwdISB_SC_SE_Li256ELb1ELb0ELi4EEENS1_25SingleTileBwdLPTSchedulerILb1ELi96ELb1EEEEEEEEEvNT_6ParamsE,"",@"SHT_CUDA_INFO"
	.sectionflags	@""
	.align	4


	//----- nvinfo : EIATTR_CUDA_API_VERSION
	.align		4
        /*0000*/ 	.byte	0x04, 0x37
        /*0002*/ 	.short	(.L_702 - .L_701)
.L_701:
        /*0004*/ 	.word	0x00000082


	//----- nvinfo : EIATTR_SW2861232_WAR
	.align		4
.L_702:
        /*0008*/ 	.byte	0x01, 0x35
	.zero		2


	//----- nvinfo : EIATTR_PARAM_CBANK
	.align		4
        /*000c*/ 	.byte	0x04, 0x0a
        /*000e*/ 	.short	(.L_704 - .L_703)
	.align		4
.L_703:
        /*0010*/ 	.word	index@(.nv.constant0._ZN7cutlass13device_kernelIN5flash19enable_sm80_to_sm89INS1_16FlashAttnBwdSm80INS1_25CollectiveMainloopBwdSm80ILi2ELi1EN4cute5tupleIJNS5_1CILi64EEENS7_ILi96EEENS7_ILi128EEEEEENS_6half_tEfNS_4arch4Sm80ELb1ELb0ELb0ELb1ELb1ELb0ELb0ELb0ELi2ELi2ELi2ELi2ELb1EEENS1_21CollectiveEpilogueBwdISB_SC_SE_Li256ELb1ELb0ELi4EEENS1_25SingleTileBwdLPTSchedulerILb1ELi96ELb1EEEEEEEEEvNT_6ParamsE)
        /*0014*/ 	.short	0x0160
        /*0016*/ 	.short	0x0288


	//----- nvinfo : EIATTR_CBANK_PARAM_SIZE
	.align		4
.L_704:
        /*0018*/ 	.byte	0x03, 0x19
        /*001a*/ 	.short	0x0288


	//----- nvinfo : EIATTR_KPARAM_INFO
	.align		4
        /*001c*/ 	.byte	0x04, 0x17
        /*001e*/ 	.short	(.L_706 - .L_705)
.L_705:
        /*0020*/ 	.word	0x00000000
        /*0024*/ 	.short	0x0000
        /*0026*/ 	.short	0x0000
        /*0028*/ 	.byte	0x00, 0xf0, 0x21, 0x0a


	//----- nvinfo : EIATTR_MAXREG_COUNT
	.align		4
.L_706:
        /*002c*/ 	.byte	0x03, 0x1b
        /*002e*/ 	.short	0x00ff


	//----- nvinfo : EIATTR_NUM_BARRIERS
	.align		4
        /*0030*/ 	.byte	0x02, 0x4c
        /*0032*/ 	.byte	0x02
	.zero		1


	//----- nvinfo : EIATTR_ANNOTATIONS
	.align		4
        /*0034*/ 	.byte	0x04, 0x55
        /*0036*/ 	.short	(.L_708 - .L_707)


	//   ....[0]....
.L_707:
        /* <DEDUP_REMOVED lines=18> */


	//----- nvinfo : EIATTR_MERCURY_ISA_VERSION
	.align		4
.L_708:
        /*0148*/ 	.byte	0x03, 0x5f
        /*014a*/ 	.short	0x0000


	//----- nvinfo : EIATTR_COOP_GROUP_MASK_REGIDS
	.align		4
        /*014c*/ 	.byte	0x04, 0x29
        /*014e*/ 	.short	(.L_710 - .L_709)


	//   ....[0]....
.L_709:
        /*0150*/ 	.word	0xffffffff


	//----- nvinfo : EIATTR_COOP_GROUP_INSTR_OFFSETS
	.align		4
.L_710:
        /*0154*/ 	.byte	0x04, 0x28
        /*0156*/ 	.short	(.L_712 - .L_711)


	//   ....[0]....
.L_711:
        /*0158*/ 	.word	0x00000060


	//----- nvinfo : EIATTR_EXIT_INSTR_OFFSETS
	.align		4
.L_712:
        /*015c*/ 	.byte	0x04, 0x1c
        /*015e*/ 	.short	(.L_714 - .L_713)


	//   ....[0]....
.L_713:
        /*0160*/ 	.word	0x00000820


	//   ....[1]....
        /*0164*/ 	.word	0x00007670


	//   ....[2]....
        /*0168*/ 	.word	0x00007730


	//   ....[3]....
        /*016c*/ 	.word	0x00008560


	//   ....[4]....
        /*0170*/ 	.word	0x00008620


	//----- nvinfo : EIATTR_MAX_THREADS
	.align		4
.L_714:
        /*0174*/ 	.byte	0x04, 0x05
        /*0176*/ 	.short	(.L_716 - .L_715)
.L_715:
        /*0178*/ 	.word	0x00000100
        /*017c*/ 	.word	0x00000001
        /*0180*/ 	.word	0x00000001


	//----- nvinfo : EIATTR_CRS_STACK_SIZE
	.align		4
.L_716:
        /*0184*/ 	.byte	0x04, 0x1e
        /*0186*/ 	.short	(.L_718 - .L_717)
.L_717:
        /*0188*/ 	.word	0x00000000
.L_718:


//--------------------- .nv.info._ZN7cutlass13device_kernelIN5flash19enable_sm80_to_sm89INS1_16FlashAttnBwdSm80INS1_25CollectiveMainloopBwdSm80ILi2ELi1EN4cute5tupleIJNS5_1CILi64EEENS7_ILi96EEENS7_ILi128EEEEEENS_6half_tEfNS_4arch4Sm80ELb1ELb0ELb0ELb1ELb0ELb0ELb0ELb0ELi2ELi2ELi2ELi2ELb1EEENS1_24CollectiveEpilogueBwdGQAISB_fSE_Li256ELb1ELb0EEENS1_25SingleTileBwdLPTSchedulerILb1ELi96ELb0EEEEEEEEEvNT_6ParamsE --------------------------
	.section	.nv.info._ZN7cutlass13device_kernelIN5flash19enable_sm80_to_sm89INS1_16FlashAttnBwdSm80INS1_25CollectiveMainloopBwdSm80ILi2ELi1EN4cute5tupleIJNS5_1CILi64EEENS7_ILi96EEENS7_ILi128EEEEEENS_6half_tEfNS_4arch4Sm80ELb1ELb0ELb0ELb1ELb0ELb0ELb0ELb0ELi2ELi2ELi2ELi2ELb1EEENS1_24CollectiveEpilogueBwdGQAISB_fSE_Li256ELb1ELb0EEENS1_25SingleTileBwdLPTSchedulerILb1ELi96ELb0EEEEEEEEEvNT_6ParamsE,"",@"SHT_CUDA_INFO"
	.sectionflags	@""
	.align	4


	//----- nvinfo : EIATTR_CUDA_API_VERSION
	.align		4
        /*0000*/ 	.byte	0x04, 0x37
        /*0002*/ 	.short	(.L_720 - .L_719)
.L_719:
        /*0004*/ 	.word	0x00000082


	//----- nvinfo : EIATTR_SW2861232_WAR
	.align		4
.L_720:
        /*0008*/ 	.byte	0x01, 0x35
	.zero		2


	//----- nvinfo : EIATTR_PARAM_CBANK
	.align		4
        /*000c*/ 	.byte	0x04, 0x0a
        /*000e*/ 	.short	(.L_722 - .L_721)
	.align		4
.L_721:
        /*0010*/ 	.word	index@(.nv.constant0._ZN7cutlass13device_kernelIN5flash19enable_sm80_to_sm89INS1_16FlashAttnBwdSm80INS1_25CollectiveMainloopBwdSm80ILi2ELi1EN4cute5tupleIJNS5_1CILi64EEENS7_ILi96EEENS7_ILi128EEEEEENS_6half_tEfNS_4arch4Sm80ELb1ELb0ELb0ELb1ELb0ELb0ELb0ELb0ELi2ELi2ELi2ELi2ELb1EEENS1_24CollectiveEpilogueBwdGQAISB_fSE_Li256ELb1ELb0EEENS1_25SingleTileBwdLPTSchedulerILb1ELi96ELb0EEEEEEEEEvNT_6ParamsE)
        /*0014*/ 	.short	0x0160
        /*0016*/ 	.short	0x0290


	//----- nvinfo : EIATTR_CBANK_PARAM_SIZE
	.align		4
.L_722:
        /*0018*/ 	.byte	0x03, 0x19
        /*001a*/ 	.short	0x0290


	//----- nvinfo : EIATTR_KPARAM_INFO
	.align		4
        /*001c*/ 	.byte	0x04, 0x17
        /*001e*/ 	.short	(.L_724 - .L_723)
.L_723:
        /*0020*/ 	.word	0x00000000
        /*0024*/ 	.short	0x0000
        /*0026*/ 	.short	0x0000
        /*0028*/ 	.byte	0x00, 0xf0, 0x41, 0x0a


	//----- nvinfo : EIATTR_MAXREG_COUNT
	.align		4
.L_724:
        /*002c*/ 	.byte	0x03, 0x1b
        /*002e*/ 	.short	0x00ff


	//----- nvinfo : EIATTR_NUM_BARRIERS
	.align		4
        /*0030*/ 	.byte	0x02, 0x4c
        /*0032*/ 	.byte	0x02
	.zero		1


	//----- nvinfo : EIATTR_ANNOTATIONS
	.align		4
        /*0034*/ 	.byte	0x04, 0x55
        /*0036*/ 	.short	(.L_726 - .L_725)


	//   ....[0]....
.L_725:
        /* <DEDUP_REMOVED lines=12> */


	//----- nvinfo : EIATTR_MERCURY_ISA_VERSION
	.align		4
.L_726:
        /*00e8*/ 	.byte	0x03, 0x5f
        /*00ea*/ 	.short	0x0000


	//----- nvinfo : EIATTR_COOP_GROUP_MASK_REGIDS
	.align		4
        /*00ec*/ 	.byte	0x04, 0x29
        /*00ee*/ 	.short	(.L_728 - .L_727)


	//   ....[0]....
.L_727:
        /*00f0*/ 	.word	0xffffffff


	//----- nvinfo : EIATTR_COOP_GROUP_INSTR_OFFSETS
	.align		4
.L_728:
        /*00f4*/ 	.byte	0x04, 0x28
        /*00f6*/ 	.short	(.L_730 - .L_729)


	//   ....[0]....
.L_729:
        /*00f8*/ 	.word	0x00000060


	//----- nvinfo : EIATTR_EXIT_INSTR_OFFSETS
	.align		4
.L_730:
        /*00fc*/ 	.byte	0x04, 0x1c
        /*00fe*/ 	.short	(.L_732 - .L_731)


	//   ....[0]....
.L_731:
        /*0100*/ 	.word	0x00000800


	//   ....[1]....
        /*0104*/ 	.word	0x00005ec0


	//   ....[2]....
        /*0108*/ 	.word	0x000067e0


	//----- nvinfo : EIATTR_MAX_THREADS
	.align		4
.L_732:
        /*010c*/ 	.byte	0x04, 0x05
        /*010e*/ 	.short	(.L_734 - .L_733)
.L_733:
        /*0110*/ 	.word	0x00000100
        /*0114*/ 	.word	0x00000001
        /*0118*/ 	.word	0x00000001
.L_734:


//--------------------- .nv.info._ZN7cutlass13device_kernelIN5flash32FlashAttnBwdPostprocessConvertdQIN4cute5tupleIJNS3_1CILi96EEENS5_ILi128EEEEEENS_6half_tEfNS_4arch4Sm80ELi256ENS3_8TiledMMAINS3_8MMA_AtomIJNS3_28SM80_16x8x16_F32F16F16F32_TNEEEENS3_6LayoutINS4_IJNS5_ILi2EEENS5_ILi4EEENS5_ILi1EEEEEENS4_IJSJ_SH_NS5_ILi0EEEEEEEENS4_IJNS5_ILi32EEENS5_ILi64EEENS5_ILi16EEEEEEEELb0EEEEEvNT_6ParamsE --------------------------
	.section	.nv.info._ZN7cutlass13device_kernelIN5flash32FlashAttnBwdPostprocessConvertdQIN4cute5tupleIJNS3_1CILi96EEENS5_ILi128EEEEEENS_6half_tEfNS_4arch4Sm80ELi256ENS3_8TiledMMAINS3_8MMA_AtomIJNS3_28SM80_16x8x16_F32F16F16F32_TNEEEENS3_6LayoutINS4_IJNS5_ILi2EEENS5_ILi4EEENS5_ILi1EEEEEENS4_IJSJ_SH_NS5_ILi0EEEEEEEENS4_IJNS5_ILi32EEENS5_ILi64EEENS5_ILi16EEEEEEEELb0EEEEEvNT_6ParamsE,"",@"SHT_CUDA_INFO"
	.sectionflags	@""
	.align	4


	//----- nvinfo : EIATTR_CUDA_API_VERSION
	.align		4
        /*0000*/ 	.byte	0x04, 0x37
        /*0002*/ 	.short	(.L_736 - .L_735)
.L_735:
        /*0004*/ 	.word	0x00000082


	//----- nvinfo : EIATTR_SW2861232_WAR
	.align		4
.L_736:
        /*0008*/ 	.byte	0x01, 0x35
	.zero		2


	//----- nvinfo : EIATTR_PARAM_CBANK
	.align		4
        /*000c*/ 	.byte	0x04, 0x0a
        /*000e*/ 	.short	(.L_738 - .L_737)
	.align		4
.L_737:
        /*0010*/ 	.word	index@(.nv.constant0._ZN7cutlass13device_kernelIN5flash32FlashAttnBwdPostprocessConvertdQIN4cute5tupleIJNS3_1CILi96EEENS5_ILi128EEEEEENS_6half_tEfNS_4arch4Sm80ELi256ENS3_8TiledMMAINS3_8MMA_AtomIJNS3_28SM80_16x8x16_F32F16F16F32_TNEEEENS3_6LayoutINS4_IJNS5_ILi2EEENS5_ILi4EEENS5_ILi1EEEEEENS4_IJSJ_SH_NS5_ILi0EEEEEEEENS4_IJNS5_ILi32EEENS5_ILi64EEENS5_ILi16EEEEEEEELb0EEEEEvNT_6ParamsE)
        /*0014*/ 	.short	0x0160
        /*0016*/ 	.short	0x0070


	//----- nvinfo : EIATTR_CBANK_PARAM_SIZE
	.align		4
.L_738:
        /*0018*/ 	.byte	0x03, 0x19
        /*001a*/ 	.short	0x0070


	//----- nvinfo : EIATTR_KPARAM_INFO
	.align		4
        /*001c*/ 	.byte	0x04, 0x17
        /*001e*/ 	.short	(.L_740 - .L_739)
.L_739:
        /*0020*/ 	.word	0x00000000
        /*0024*/ 	.short	0x0000
        /*0026*/ 	.short	0x0000
        /*0028*/ 	.byte	0x00, 0xf0, 0xc1, 0x01


	//----- nvinfo : EIATTR_MAXREG_COUNT
	.align		4
.L_740:
        /*002c*/ 	.byte	0x03, 0x1b
        /*002e*/ 	.short	0x0080


	//----- nvinfo : EIATTR_NUM_BARRIERS
	.align		4
        /*0030*/ 	.byte	0x02, 0x4c
        /*0032*/ 	.byte	0x01
	.zero		1


	//----- nvinfo : EIATTR_MERCURY_ISA_VERSION
	.align		4
        /*0034*/ 	.byte	0x03, 0x5f
        /*0036*/ 	.short	0x0000


	//----- nvinfo : EIATTR_EXIT_INSTR_OFFSETS
	.align		4
        /*0038*/ 	.byte	0x04, 0x1c
        /*003a*/ 	.short	(.L_742 - .L_741)


	//   ....[0]....
.L_741:
        /*003c*/ 	.word	0x00000180


	//   ....[1]....
        /*0040*/ 	.word	0x00001800


	//   ....[2]....
        /*0044*/ 	.word	0x000018b0


	//----- nvinfo : EIATTR_CTAIDZ_USED
	.align		4
.L_742:
        /*0048*/ 	.byte	0x01, 0x04
	.zero		2


	//----- nvinfo : EIATTR_MAX_THREADS
	.align		4
        /*004c*/ 	.byte	0x04, 0x05
        /*004e*/ 	.short	(.L_744 - .L_743)
.L_743:
        /*0050*/ 	.word	0x00000100
        /*0054*/ 	.word	0x00000001
        /*0058*/ 	.word	0x00000001


	//----- nvinfo : EIATTR_CRS_STACK_SIZE
	.align		4
.L_744:
        /*005c*/ 	.byte	0x04, 0x1e
        /*005e*/ 	.short	(.L_746 - .L_745)
.L_745:
        /*0060*/ 	.word	0x00000000
.L_746:


//--------------------- .nv.info._ZN7cutlass13device_kernelIN5flash19enable_sm80_to_sm89INS1_16FlashAttnBwdSm80INS1_25CollectiveMainloopBwdSm80ILi2ELi1EN4cute5tupleIJNS5_1CILi64EEENS7_ILi96EEENS7_ILi128EEEEEENS_6half_tEfNS_4arch4Sm80ELb1ELb0ELb0ELb1ELb1ELb0ELb0ELb0ELi2ELi2ELi2ELi2ELb1EEENS1_24CollectiveEpilogueBwdGQAISB_fSE_Li256ELb1ELb1EEENS1_25SingleTileBwdLPTSchedulerILb1ELi96ELb1EEEEEEEEEvNT_6ParamsE --------------------------
	.section	.nv.info._ZN7cutlass13device_kernelIN5flash19enable_sm80_to_sm89INS1_16FlashAttnBwdSm80INS1_25CollectiveMainloopBwdSm80ILi2ELi1EN4cute5tupleIJNS5_1CILi64EEENS7_ILi96EEENS7_ILi128EEEEEENS_6half_tEfNS_4arch4Sm80ELb1ELb0ELb0ELb1ELb1ELb0ELb0ELb0ELi2ELi2ELi2ELi2ELb1EEENS1_24CollectiveEpilogueBwdGQAISB_fSE_Li256ELb1ELb1EEENS1_25SingleTileBwdLPTSchedulerILb1ELi96ELb1EEEEEEEEEvNT_6ParamsE,"",@"SHT_CUDA_INFO"
	.sectionflags	@""
	.align	4


	//----- nvinfo : EIATTR_CUDA_API_VERSION
	.align		4
        /*0000*/ 	.byte	0x04, 0x37
        /*0002*/ 	.short	(.L_748 - .L_747)
.L_747:
        /*0004*/ 	.word	0x00000082


	//----- nvinfo : EIATTR_SW2861232_WAR
	.align		4
.L_748:
        /*0008*/ 	.byte	0x01, 0x35
	.zero		2


	//----- nvinfo : EIATTR_PARAM_CBANK
	.align		4
        /*000c*/ 	.byte	0x04, 0x0a
        /*000e*/ 	.short	(.L_750 - .L_749)
	.align		4
.L_749:
        /*0010*/ 	.word	index@(.nv.constant0._ZN7cutlass13device_kernelIN5flash19enable_sm80_to_sm89INS1_16FlashAttnBwdSm80INS1_25CollectiveMainloopBwdSm80ILi2ELi1EN4cute5tupleIJNS5_1CILi64EEENS7_ILi96EEENS7_ILi128EEEEEENS_6half_tEfNS_4arch4Sm80ELb1ELb0ELb0ELb1ELb1ELb0ELb0ELb0ELi2ELi2ELi2ELi2ELb1EEENS1_24CollectiveEpilogueBwdGQAISB_fSE_Li256ELb1ELb1EEENS1_25SingleTileBwdLPTSchedulerILb1ELi96ELb1EEEEEEEEEvNT_6ParamsE)
        /*0014*/ 	.short	0x0160
        /*0016*/ 	.short	0x0290


	//----- nvinfo : EIATTR_CBANK_PARAM_SIZE
	.align		4
.L_750:
        /*0018*/ 	.byte	0x03, 0x19
        /*001a*/ 	.short	0x0290


	//----- nvinfo : EIATTR_KPARAM_INFO
	.align		4
        /*001c*/ 	.byte	0x04, 0x17
        /*001e*/ 	.short	(.L_752 - .L_751)
.L_751:
        /*0020*/ 	.word	0x00000000
        /*0024*/ 	.short	0x0000
        /*0026*/ 	.short	0x0000
        /*0028*/ 	.byte	0x00, 0xf0, 0x41, 0x0a


	//----- nvinfo : EIATTR_MAXREG_COUNT
	.align		4
.L_752:
        /*002c*/ 	.byte	0x03, 0x1b
        /*002e*/ 	.short	0x00ff


	//----- nvinfo : EIATTR_NUM_BARRIERS
	.align		4
        /*0030*/ 	.byte	0x02, 0x4c
        /*0032*/ 	.byte	0x02
	.zero		1


	//----- nvinfo : EIATTR_ANNOTATIONS
	.align		4
        /*0034*/ 	.byte	0x04, 0x55
        /*0036*/ 	.short	(.L_754 - .L_753)


	//   ....[0]....
.L_753:
        /* <DEDUP_REMOVED lines=15> */


	//----- nvinfo : EIATTR_MERCURY_ISA_VERSION
	.align		4
.L_754:
        /*0118*/ 	.byte	0x03, 0x5f
        /*011a*/ 	.short	0x0000


	//----- nvinfo : EIATTR_COOP_GROUP_MASK_REGIDS
	.align		4
        /*011c*/ 	.byte	0x04, 0x29
        /*011e*/ 	.short	(.L_756 - .L_755)


	//   ....[0]....
.L_755:
        /*0120*/ 	.word	0xffffffff


	//   ....[1]....
        /*0124*/ 	.word	0xffffffff


	//   ....[2]....
        /*0128*/ 	.word	0xffffffff


	//   ....[3]....
        /*012c*/ 	.word	0xffffffff


	//   ....[4]....
        /*0130*/ 	.word	0xffffffff


	//   ....[5]....
        /*0134*/ 	.word	0xffffffff


	//   ....[6]....
        /*0138*/ 	.word	0xffffffff


	//   ....[7]....
        /*013c*/ 	.word	0xffffffff


	//   ....[8]....
        /*0140*/ 	.word	0xffffffff


	//----- nvinfo : EIATTR_COOP_GROUP_INSTR_OFFSETS
	.align		4
.L_756:
        /*0144*/ 	.byte	0x04, 0x28
        /*0146*/ 	.short	(.L_758 - .L_757)


	//   ....[0]....
.L_757:
        /*0148*/ 	.word	0x00000060


	//   ....[1]....
        /*014c*/ 	.word	0x00006210


	//   ....[2]....
        /*0150*/ 	.word	0x00006250


	//   ....[3]....
        /*0154*/ 	.word	0x00006660


	//   ....[4]....
        /*0158*/ 	.word	0x00006670


	//   ....[5]....
        /*015c*/ 	.word	0x00006800


	//   ....[6]....
        /*0160*/ 	.word	0x00006850


	//   ....[7]....
        /*0164*/ 	.word	0x00006c00


	//   ....[8]....
        /*0168*/ 	.word	0x00006c10


	//----- nvinfo : EIATTR_EXIT_INSTR_OFFSETS
	.align		4
.L_758:
        /*016c*/ 	.byte	0x04, 0x1c
        /*016e*/ 	.short	(.L_760 - .L_759)


	//   ....[0]....
.L_759:
        /*0170*/ 	.word	0x00000820


	//   ....[1]....
        /*0174*/ 	.word	0x00005ed0


	//   ....[2]....
        /*0178*/ 	.word	0x00006c20


	//   ....[3]....
        /*017c*/ 	.word	0x00006cc0


	//----- nvinfo : EIATTR_MAX_THREADS
	.align		4
.L_760:
        /*0180*/ 	.byte	0x04, 0x05
        /*0182*/ 	.short	(.L_762 - .L_761)
.L_761:
        /*0184*/ 	.word	0x00000100
        /*0188*/ 	.word	0x00000001
        /*018c*/ 	.word	0x00000001


	//----- nvinfo : EIATTR_CRS_STACK_SIZE
	.align		4
.L_762:
        /*0190*/ 	.byte	0x04, 0x1e
        /*0192*/ 	.short	(.L_764 - .L_763)
.L_763:
        /*0194*/ 	.word	0x00000000
.L_764:


//--------------------- .nv.info._ZN7cutlass13device_kernelIN5flash19enable_sm80_to_sm89INS1_16FlashAttnBwdSm80INS1_25CollectiveMainloopBwdSm80ILi2ELi2EN4cute5tupleIJNS5_1CILi64EEENS7_ILi128EEES9_EEENS_6half_tEfNS_4arch4Sm80ELb0ELb0ELb0ELb0ELb0ELb0ELb0ELb0ELi2ELi2ELi2ELi2ELb0EEENS1_21CollectiveEpilogueBwdISA_SB_SD_Li256ELb0ELb0ELi4EEENS1_19SingleTileSchedulerILb0ELb0ELb0ELi128EEEEEEEEEvNT_6ParamsE --------------------------
	.section	.nv.info._ZN7cutlass13device_kernelIN5flash19enable_sm80_to_sm89INS1_16FlashAttnBwdSm80INS1_25CollectiveMainloopBwdSm80ILi2ELi2EN4cute5tupleIJNS5_1CILi64EEENS7_ILi128EEES9_EEENS_6half_tEfNS_4arch4Sm80ELb0ELb0ELb0ELb0ELb0ELb0ELb0ELb0ELi2ELi2ELi2ELi2ELb0EEENS1_21CollectiveEpilogueBwdISA_SB_SD_Li256ELb0ELb0ELi4EEENS1_19SingleTileSchedulerILb0ELb0ELb0ELi128EEEEEEEEEvNT_6ParamsE,"",@"SHT_CUDA_INFO"
	.sectionflags	@""
	.align	4


	//----- nvinfo : EIATTR_CUDA_API_VERSION
	.align		4
        /*0000*/ 	.byte	0x04, 0x37
        /*0002*/ 	.short	(.L_766 - .L_765)
.L_765:
        /*0004*/ 	.word	0x00000082


	//----- nvinfo : EIATTR_SW2861232_WAR
	.align		4
.L_766:
        /*0008*/ 	.byte	0x01, 0x35
	.zero		2


	//----- nvinfo : EIATTR_PARAM_CBANK
	.align		4
        /*000c*/ 	.byte	0x04, 0x0a
        /*000e*/ 	.short	(.L_768 - .L_767)
	.align		4
.L_767:
        /*0010*/ 	.word	index@(.nv.constant0._ZN7cutlass13device_kernelIN5flash19enable_sm80_to_sm89INS1_16FlashAttnBwdSm80INS1_25CollectiveMainloopBwdSm80ILi2ELi2EN4cute5tupleIJNS5_1CILi64EEENS7_ILi128EEES9_EEENS_6half_tEfNS_4arch4Sm80ELb0ELb0ELb0ELb0ELb0ELb0ELb0ELb0ELi2ELi2ELi2ELi2ELb0EEENS1_21CollectiveEpilogueBwdISA_SB_SD_Li256ELb0ELb0ELi4EEENS1_19SingleTileSchedulerILb0ELb0ELb0ELi128EEEEEEEEEvNT_6ParamsE)
        /*0014*/ 	.short	0x0160
        /*0016*/ 	.short	0x0270


	//----- nvinfo : EIATTR_CBANK_PARAM_SIZE
	.align		4
.L_768:
        /*0018*/ 	.byte	0x03, 0x19
        /*001a*/ 	.short	0x0270


	//----- nvinfo : EIATTR_KPARAM_INFO
	.align		4
        /*001c*/ 	.byte	0x04, 0x17
        /*001e*/ 	.short	(.L_770 - .L_769)
.L_769:
        /*0020*/ 	.word	0x00000000
        /*0024*/ 	.short	0x0000
        /*0026*/ 	.short	0x0000
        /*0028*/ 	.byte	0x00, 0xf0, 0xc1, 0x09


	//----- nvinfo : EIATTR_MAXREG_COUNT
	.align		4
.L_770:
        /*002c*/ 	.byte	0x03, 0x1b
        /*002e*/ 	.short	0x00ff


	//----- nvinfo : EIATTR_NUM_BARRIERS
	.align		4
        /*0030*/ 	.byte	0x02, 0x4c
        /*0032*/ 	.byte	0x02
	.zero		1


	//----- nvinfo : EIATTR_MERCURY_ISA_VERSION
	.align		4
        /*0034*/ 	.byte	0x03, 0x5f
        /*0036*/ 	.short	0x0000


	//----- nvinfo : EIATTR_EXIT_INSTR_OFFSETS
	.align		4
        /*0038*/ 	.byte	0x04, 0x1c
        /*003a*/ 	.short	(.L_772 - .L_771)


	//   ....[0]....
.L_771:
        /*003c*/ 	.word	0x00000030


	//   ....[1]....
        /*0040*/ 	.word	0x00007da0


	//   ....[2]....
        /*0044*/ 	.word	0x00007e60


	//----- nvinfo : EIATTR_CTAIDZ_USED
	.align		4
.L_772:
        /*0048*/ 	.byte	0x01, 0x04
	.zero		2


	//----- nvinfo : EIATTR_MAX_THREADS
	.align		4
        /*004c*/ 	.byte	0x04, 0x05
        /*004e*/ 	.short	(.L_774 - .L_773)
.L_773:
        /*0050*/ 	.word	0x00000100
        /*0054*/ 	.word	0x00000001
        /*0058*/ 	.word	0x00000001


	//----- nvinfo : EIATTR_CRS_STACK_SIZE
	.align		4
.L_774:
        /*005c*/ 	.byte	0x04, 0x1e
        /*005e*/ 	.short	(.L_776 - .L_775)
.L_775:
        /*0060*/ 	.word	0x00000000
.L_776:


//--------------------- .nv.info._ZN7cutlass13device_kernelIN5flash19enable_sm80_to_sm89INS1_16FlashAttnBwdSm80INS1_25CollectiveMainloopBwdSm80ILi2ELi2EN4cute5tupleIJNS5_1CILi64EEENS7_ILi128EEES9_EEENS_6half_tEfNS_4arch4Sm80ELb0ELb0ELb0ELb0ELb1ELb0ELb0ELb0ELi2ELi2ELi2ELi2ELb0EEENS1_21CollectiveEpilogueBwdISA_SB_SD_Li256ELb0ELb0ELi4EEENS1_19SingleTileSchedulerILb0ELb0ELb0ELi128EEEEEEEEEvNT_6ParamsE --------------------------
	.section	.nv.info._ZN7cutlass13device_kernelIN5flash19enable_sm80_to_sm89INS1_16FlashAttnBwdSm80INS1_25CollectiveMainloopBwdSm80ILi2ELi2EN4cute5tupleIJNS5_1CILi64EEENS7_ILi128EEES9_EEENS_6half_tEfNS_4arch4Sm80ELb0ELb0ELb0ELb0ELb1ELb0ELb0ELb0ELi2ELi2ELi2ELi2ELb0EEENS1_21CollectiveEpilogueBwdISA_SB_SD_Li256ELb0ELb0ELi4EEENS1_19SingleTileSchedulerILb0ELb0ELb0ELi128EEEEEEEEEvNT_6ParamsE,"",@"SHT_CUDA_INFO"
	.sectionflags	@""
	.align	4


	//----- nvinfo : EIATTR_CUDA_API_VERSION
	.align		4
        /*0000*/ 	.byte	0x04, 0x37
        /*0002*/ 	.short	(.L_778 - .L_777)
.L_777:
        /*0004*/ 	.word	0x00000082


	//----- nvinfo : EIATTR_SW2861232_WAR
	.align		4
.L_778:
        /*0008*/ 	.byte	0x01, 0x35
	.zero		2


	//----- nvinfo : EIATTR_PARAM_CBANK
	.align		4
        /*000c*/ 	.byte	0x04, 0x0a
        /*000e*/ 	.short	(.L_780 - .L_779)
	.align		4
.L_779:
        /*0010*/ 	.word	index@(.nv.constant0._ZN7cutlass13device_kernelIN5flash19enable_sm80_to_sm89INS1_16FlashAttnBwdSm80INS1_25CollectiveMainloopBwdSm80ILi2ELi2EN4cute5tupleIJNS5_1CILi64EEENS7_ILi128EEES9_EEENS_6half_tEfNS_4arch4Sm80ELb0ELb0ELb0ELb0ELb1ELb0ELb0ELb0ELi2ELi2ELi2ELi2ELb0EEENS1_21CollectiveEpilogueBwdISA_SB_SD_Li256ELb0ELb0ELi4EEENS1_19SingleTileSchedulerILb0ELb0ELb0ELi128EEEEEEEEEvNT_6ParamsE)
        /*0014*/ 	.short	0x0160
        /*0016*/ 	.short	0x0270


	//----- nvinfo : EIATTR_CBANK_PARAM_SIZE
	.align		4
.L_780:
        /*0018*/ 	.byte	0x03, 0x19
        /*001a*/ 	.short	0x0270


	//----- nvinfo : EIATTR_KPARAM_INFO
	.align		4
        /*001c*/ 	.byte	0x04, 0x17
        /*001e*/ 	.short	(.L_782 - .L_781)
.L_781:
        /*0020*/ 	.word	0x00000000
        /*0024*/ 	.short	0x0000
        /*0026*/ 	.short	0x0000
        /*0028*/ 	.byte	0x00, 0xf0, 0xc1, 0x09


	//----- nvinfo : EIATTR_MAXREG_COUNT
	.align		4
.L_782:
        /*002c*/ 	.byte	0x03, 0x1b
        /*002e*/ 	.short	0x00ff


	//----- nvinfo : EIATTR_NUM_BARRIERS
	.align		4
        /*0030*/ 	.byte	0x02, 0x4c
        /*0032*/ 	.byte	0x02
	.zero		1


	//----- nvinfo : EIATTR_MERCURY_ISA_VERSION
	.align		4
        /*0034*/ 	.byte	0x03, 0x5f
        /*0036*/ 	.short	0x0000


	//----- nvinfo : EIATTR_EXIT_INSTR_OFFSETS
	.align		4
        /*0038*/ 	.byte	0x04, 0x1c
        /*003a*/ 	.short	(.L_784 - .L_783)


	//   ....[0]....
.L_783:
        /*003c*/ 	.word	0x00000030


	//   ....[1]....
        /*0040*/ 	.word	0x00007da0


	//   ....[2]....
        /*0044*/ 	.word	0x00007e60


	//----- nvinfo : EIATTR_CTAIDZ_USED
	.align		4
.L_784:
        /*0048*/ 	.byte	0x01, 0x04
	.zero		2


	//----- nvinfo : EIATTR_MAX_THREADS
	.align		4
        /*004c*/ 	.byte	0x04, 0x05
        /*004e*/ 	.short	(.L_786 - .L_785)
.L_785:
        /*0050*/ 	.word	0x00000100
        /*0054*/ 	.word	0x00000001
        /*0058*/ 	.word	0x00000001


	//----- nvinfo : EIATTR_CRS_STACK_SIZE
	.align		4
.L_786:
        /*005c*/ 	.byte	0x04, 0x1e
        /*005e*/ 	.short	(.L_788 - .L_787)
.L_787:
        /*0060*/ 	.word	0x00000000
.L_788:


//--------------------- .nv.info._ZN7cutlass13device_kernelIN5flash19enable_sm80_to_sm89INS1_16FlashAttnBwdSm80INS1_25CollectiveMainloopBwdSm80ILi2ELi2EN4cute5tupleIJNS5_1CILi64EEENS7_ILi128EEES9_EEENS_6half_tEfNS_4arch4Sm80ELb0ELb0ELb0ELb0ELb0ELb0ELb0ELb0ELi2ELi2ELi2ELi2ELb0EEENS1_24CollectiveEpilogueBwdGQAISA_fSD_Li256ELb0ELb0EEENS1_19SingleTileSchedulerILb0ELb0ELb0ELi128EEEEEEEEEvNT_6ParamsE --------------------------
	.section	.nv.info._ZN7cutlass13device_kernelIN5flash19enable_sm80_to_sm89INS1_16FlashAttnBwdSm80INS1_25CollectiveMainloopBwdSm80ILi2ELi2EN4cute5tupleIJNS5_1CILi64EEENS7_ILi128EEES9_EEENS_6half_tEfNS_4arch4Sm80ELb0ELb0ELb0ELb0ELb0ELb0ELb0ELb0ELi2ELi2ELi2ELi2ELb0EEENS1_24CollectiveEpilogueBwdGQAISA_fSD_Li256ELb0ELb0EEENS1_19SingleTileSchedulerILb0ELb0ELb0ELi128EEEEEEEEEvNT_6ParamsE,"",@"SHT_CUDA_INFO"
	.sectionflags	@""
	.align	4


	//----- nvinfo : EIATTR_CUDA_API_VERSION
	.align		4
        /*0000*/ 	.byte	0x04, 0x37
        /*0002*/ 	.short	(.L_790 - .L_789)
.L_789:
        /*0004*/ 	.word	0x00000082


	//----- nvinfo : EIATTR_SW2861232_WAR
	.align		4
.L_790:
        /*0008*/ 	.byte	0x01, 0x35
	.zero		2


	//----- nvinfo : EIATTR_PARAM_CBANK
	.align		4
        /*000c*/ 	.byte	0x04, 0x0a
        /*000e*/ 	.short	(.L_792 - .L_791)
	.align		4
.L_791:
        /*0010*/ 	.word	index@(.nv.constant0._ZN7cutlass13device_kernelIN5flash19enable_sm80_to_sm89INS1_16FlashAttnBwdSm80INS1_25CollectiveMainloopBwdSm80ILi2ELi2EN4cute5tupleIJNS5_1CILi64EEENS7_ILi128EEES9_EEENS_6half_tEfNS_4arch4Sm80ELb0ELb0ELb0ELb0ELb0ELb0ELb0ELb0ELi2ELi2ELi2ELi2ELb0EEENS1_24CollectiveEpilogueBwdGQAISA_fSD_Li256ELb0ELb0EEENS1_19SingleTileSchedulerILb0ELb0ELb0ELi128EEEEEEEEEvNT_6ParamsE)
        /*0014*/ 	.short	0x0160
        /*0016*/ 	.short	0x0278


	//----- nvinfo : EIATTR_CBANK_PARAM_SIZE
	.align		4
.L_792:
        /*0018*/ 	.byte	0x03, 0x19
        /*001a*/ 	.short	0x0278


	//----- nvinfo : EIATTR_KPARAM_INFO
	.align		4
        /*001c*/ 	.byte	0x04, 0x17
        /*001e*/ 	.short	(.L_794 - .L_793)
.L_793:
        /*0020*/ 	.word	0x00000000
        /*0024*/ 	.short	0x0000
        /*0026*/ 	.short	0x0000
        /*0028*/ 	.byte	0x00, 0xf0, 0xe1, 0x09


	//----- nvinfo : EIATTR_MAXREG_COUNT
	.align		4
.L_794:
        /*002c*/ 	.byte	0x03, 0x1b
        /*002e*/ 	.short	0x00ff


	//----- nvinfo : EIATTR_NUM_BARRIERS
	.align		4
        /*0030*/ 	.byte	0x02, 0x4c
        /*0032*/ 	.byte	0x02
	.zero		1


	//----- nvinfo : EIATTR_ANNOTATIONS
	.align		4
        /*0034*/ 	.byte	0x04, 0x55
        /*0036*/ 	.short	(.L_796 - .L_795)


	//   ....[0]....
.L_795:
        /* <DEDUP_REMOVED lines=9> */


	//----- nvinfo : EIATTR_MERCURY_ISA_VERSION
	.align		4
.L_796:
        /*00b0*/ 	.byte	0x03, 0x5f
        /*00b2*/ 	.short	0x0000


	//----- nvinfo : EIATTR_EXIT_INSTR_OFFSETS
	.align		4
        /*00b4*/ 	.byte	0x04, 0x1c
        /*00b6*/ 	.short	(.L_798 - .L_797)


	//   ....[0]....
.L_797:
        /*00b8*/ 	.word	0x00000040


	//   ....[1]....
        /*00bc*/ 	.word	0x00006d20


	//----- nvinfo : EIATTR_CTAIDZ_USED
	.align		4
.L_798:
        /*00c0*/ 	.byte	0x01, 0x04
	.zero		2


	//----- nvinfo : EIATTR_MAX_THREADS
	.align		4
        /*00c4*/ 	.byte	0x04, 0x05
        /*00c6*/ 	.short	(.L_800 - .L_799)
.L_799:
        /*00c8*/ 	.word	0x00000100
        /*00cc*/ 	.word	0x00000001
        /*00d0*/ 	.word	0x00000001


	//----- nvinfo : EIATTR_CRS_STACK_SIZE
	.align		4
.L_800:
        /*00d4*/ 	.byte	0x04, 0x1e
        /*00d6*/ 	.short	(.L_802 - .L_801)
.L_801:
        /*00d8*/ 	.word	0x00000000
.L_802:


//--------------------- .nv.info._ZN7cutlass13device_kernelIN5flash19enable_sm80_to_sm89INS1_16FlashAttnBwdSm80INS1_25CollectiveMainloopBwdSm80ILi2ELi2EN4cute5tupleIJNS5_1CILi64EEENS7_ILi128EEES9_EEENS_6half_tEfNS_4arch4Sm80ELb0ELb0ELb0ELb0ELb1ELb0ELb0ELb0ELi2ELi2ELi2ELi2ELb0EEENS1_24CollectiveEpilogueBwdGQAISA_fSD_Li256ELb0ELb1EEENS1_19SingleTileSchedulerILb0ELb0ELb0ELi128EEEEEEEEEvNT_6ParamsE --------------------------
	.section	.nv.info._ZN7cutlass13device_kernelIN5flash19enable_sm80_to_sm89INS1_16FlashAttnBwdSm80INS1_25CollectiveMainloopBwdSm80ILi2ELi2EN4cute5tupleIJNS5_1CILi64EEENS7_ILi128EEES9_EEENS_6half_tEfNS_4arch4Sm80ELb0ELb0ELb0ELb0ELb1ELb0ELb0ELb0ELi2ELi2ELi2ELi2ELb0EEENS1_24CollectiveEpilogueBwdGQAISA_fSD_Li256ELb0ELb1EEENS1_19SingleTileSchedulerILb0ELb0ELb0ELi128EEEEEEEEEvNT_6ParamsE,"",@"SHT_CUDA_INFO"
	.sectionflags	@""
	.align	4


	//----- nvinfo : EIATTR_CUDA_API_VERSION
	.align		4
        /*0000*/ 	.byte	0x04, 0x37
        /*0002*/ 	.short	(.L_804 - .L_803)
.L_803:
        /*0004*/ 	.word	0x00000082


	//----- nvinfo : EIATTR_SW2861232_WAR
	.align		4
.L_804:
        /*0008*/ 	.byte	0x01, 0x35
	.zero		2


	//----- nvinfo : EIATTR_PARAM_CBANK
	.align		4
        /*000c*/ 	.byte	0x04, 0x0a
        /*000e*/ 	.short	(.L_806 - .L_805)
	.align		4
.L_805:
        /*0010*/ 	.word	index@(.nv.constant0._ZN7cutlass13device_kernelIN5flash19enable_sm80_to_sm89INS1_16FlashAttnBwdSm80INS1_25CollectiveMainloopBwdSm80ILi2ELi2EN4cute5tupleIJNS5_1CILi64EEENS7_ILi128EEES9_EEENS_6half_tEfNS_4arch4Sm80ELb0ELb0ELb0ELb0ELb1ELb0ELb0ELb0ELi2ELi2ELi2ELi2ELb0EEENS1_24CollectiveEpilogueBwdGQAISA_fSD_Li256ELb0ELb1EEENS1_19SingleTileSchedulerILb0ELb0ELb0ELi128EEEEEEEEEvNT_6ParamsE)
        /*0014*/ 	.short	0x0160
        /*0016*/ 	.short	0x0278


	//----- nvinfo : EIATTR_CBANK_PARAM_SIZE
	.align		4
.L_806:
        /*0018*/ 	.byte	0x03, 0x19
        /*001a*/ 	.short	0x0278


	//----- nvinfo : EIATTR_KPARAM_INFO
	.align		4
        /*001c*/ 	.byte	0x04, 0x17
        /*001e*/ 	.short	(.L_808 - .L_807)
.L_807:
        /*0020*/ 	.word	0x00000000
        /*0024*/ 	.short	0x0000
        /*0026*/ 	.short	0x0000
        /*0028*/ 	.byte	0x00, 0xf0, 0xe1, 0x09


	//----- nvinfo : EIATTR_MAXREG_COUNT
	.align		4
.L_808:
        /*002c*/ 	.byte	0x03, 0x1b
        /*002e*/ 	.short	0x00ff


	//----- nvinfo : EIATTR_NUM_BARRIERS
	.align		4
        /*0030*/ 	.byte	0x02, 0x4c
        /*0032*/ 	.byte	0x02
	.zero		1


	//----- nvinfo : EIATTR_ANNOTATIONS
	.align		4
        /*0034*/ 	.byte	0x04, 0x55
        /*0036*/ 	.short	(.L_810 - .L_809)


	//   ....[0]....
.L_809:
        /* <DEDUP_REMOVED lines=9> */


	//----- nvinfo : EIATTR_MERCURY_ISA_VERSION
	.align		4
.L_810:
        /*00b8*/ 	.byte	0x03, 0x5f
        /*00ba*/ 	.short	0x0000


	//----- nvinfo : EIATTR_COOP_GROUP_MASK_REGIDS
	.align		4
        /*00bc*/ 	.byte	0x04, 0x29
        /*00be*/ 	.short	(.L_812 - .L_811)


	//   ....[0]....
.L_811:
        /*00c0*/ 	.word	0xffffffff


	//   ....[1]....
        /*00c4*/ 	.word	0xffffffff


	//   ....[2]....
        /*00c8*/ 	.word	0xffffffff


	//   ....[3]....
        /*00cc*/ 	.word	0xffffffff


	//   ....[4]....
        /*00d0*/ 	.word	0xffffffff


	//   ....[5]....
        /*00d4*/ 	.word	0xffffffff


	//   ....[6]....
        /*00d8*/ 	.word	0xffffffff


	//   ....[7]....
        /*00dc*/ 	.word	0xffffffff


	//----- nvinfo : EIATTR_COOP_GROUP_INSTR_OFFSETS
	.align		4
.L_812:
        /*00e0*/ 	.byte	0x04, 0x28
        /*00e2*/ 	.short	(.L_814 - .L_813)


	//   ....[0]....
.L_813:
        /*00e4*/ 	.word	0x00006390


	//   ....[1]....
        /*00e8*/ 	.word	0x00006420


	//   ....[2]....
        /*00ec*/ 	.word	0x000068e0


	//   ....[3]....
        /*00f0*/ 	.word	0x000068f0


	//   ....[4]....
        /*00f4*/ 	.word	0x00006a80


	//   ....[5]....
        /*00f8*/ 	.word	0x00006ad0


	//   ....[6]....
        /*00fc*/ 	.word	0x00006f80


	//   ....[7]....
        /*0100*/ 	.word	0x00006f90


	//----- nvinfo : EIATTR_EXIT_INSTR_OFFSETS
	.align		4
.L_814:
        /*0104*/ 	.byte	0x04, 0x1c
        /*0106*/ 	.short	(.L_816 - .L_815)


	//   ....[0]....
.L_815:
        /*0108*/ 	.word	0x00000040


	//   ....[1]....
        /*010c*/ 	.word	0x00006fa0


	//   ....[2]....
        /*0110*/ 	.word	0x00007040


	//----- nvinfo : EIATTR_CTAIDZ_USED
	.align		4
.L_816:
        /*0114*/ 	.byte	0x01, 0x04
	.zero		2


	//----- nvinfo : EIATTR_MAX_THREADS
	.align		4
        /*0118*/ 	.byte	0x04, 0x05
        /*011a*/ 	.short	(.L_818 - .L_817)
.L_817:
        /*011c*/ 	.word	0x00000100
        /*0120*/ 	.word	0x00000001
        /*0124*/ 	.word	0x00000001


	//----- nvinfo : EIATTR_CRS_STACK_SIZE
	.align		4
.L_818:
        /*0128*/ 	.byte	0x04, 0x1e
        /*012a*/ 	.short	(.L_820 - .L_819)
.L_819:
        /*012c*/ 	.word	0x00000000
.L_820:


//--------------------- .nv.info._ZN7cutlass13device_kernelIN5flash19enable_sm80_to_sm89INS1_16FlashAttnBwdSm80INS1_25CollectiveMainloopBwdSm80ILi2ELi2EN4cute5tupleIJNS5_1CILi64EEENS7_ILi128EEES9_EEENS_6half_tEfNS_4arch4Sm80ELb0ELb0ELb0ELb1ELb0ELb0ELb0ELb0ELi2ELi2ELi2ELi2ELb0EEENS1_21CollectiveEpilogueBwdISA_SB_SD_Li256ELb1ELb0ELi4EEENS1_19SingleTileSchedulerILb1ELb0ELb0ELi128EEEEEEEEEvNT_6ParamsE --------------------------
	.section	.nv.info._ZN7cutlass13device_kernelIN5flash19enable_sm80_to_sm89INS1_16FlashAttnBwdSm80INS1_25CollectiveMainloopBwdSm80ILi2ELi2EN4cute5tupleIJNS5_1CILi64EEENS7_ILi128EEES9_EEENS_6half_tEfNS_4arch4Sm80ELb0ELb0ELb0ELb1ELb0ELb0ELb0ELb0ELi2ELi2ELi2ELi2ELb0EEENS1_21CollectiveEpilogueBwdISA_SB_SD_Li256ELb1ELb0ELi4EEENS1_19SingleTileSchedulerILb1ELb0ELb0ELi128EEEEEEEEEvNT_6ParamsE,"",@"SHT_CUDA_INFO"
	.sectionflags	@""
	.align	4


	//----- nvinfo : EIATTR_CUDA_API_VERSION
	.align		4
        /*0000*/ 	.byte	0x04, 0x37
        /*0002*/ 	.short	(.L_822 - .L_821)
.L_821:
        /*0004*/ 	.word	0x00000082


	//----- nvinfo : EIATTR_SW2861232_WAR
	.align		4
.L_822:
        /*0008*/ 	.byte	0x01, 0x35
	.zero		2


	//----- nvinfo : EIATTR_PARAM_CBANK
	.align		4
        /*000c*/ 	.byte	0x04, 0x0a
        /*000e*/ 	.short	(.L_824 - .L_823)
	.align		4
.L_823:
        /*0010*/ 	.word	index@(.nv.constant0._ZN7cutlass13device_kernelIN5flash19enable_sm80_to_sm89INS1_16FlashAttnBwdSm80INS1_25CollectiveMainloopBwdSm80ILi2ELi2EN4cute5tupleIJNS5_1CILi64EEENS7_ILi128EEES9_EEENS_6half_tEfNS_4arch4Sm80ELb0ELb0ELb0ELb1ELb0ELb0ELb0ELb0ELi2ELi2ELi2ELi2ELb0EEENS1_21CollectiveEpilogueBwdISA_SB_SD_Li256ELb1ELb0ELi4EEENS1_19SingleTileSchedulerILb1ELb0ELb0ELi128EEEEEEEEEvNT_6ParamsE)
        /*0014*/ 	.short	0x0160
        /*0016*/ 	.short	0x0270


	//----- nvinfo : EIATTR_CBANK_PARAM_SIZE
	.align		4
.L_824:
        /*0018*/ 	.byte	0x03, 0x19
        /*001a*/ 	.short	0x0270


	//----- nvinfo : EIATTR_KPARAM_INFO
	.align		4
        /*001c*/ 	.byte	0x04, 0x17
        /*001e*/ 	.short	(.L_826 - .L_825)
.L_825:
        /*0020*/ 	.word	0x00000000
        /*0024*/ 	.short	0x0000
        /*0026*/ 	.short	0x0000
        /*0028*/ 	.byte	0x00, 0xf0, 0xc1, 0x09


	//----- nvinfo : EIATTR_MAXREG_COUNT
	.align		4
.L_826:
        /*002c*/ 	.byte	0x03, 0x1b
        /*002e*/ 	.short	0x00ff


	//----- nvinfo : EIATTR_NUM_BARRIERS
	.align		4
        /*0030*/ 	.byte	0x02, 0x4c
        /*0032*/ 	.byte	0x02
	.zero		1


	//----- nvinfo : EIATTR_ANNOTATIONS
	.align		4
        /*0034*/ 	.byte	0x04, 0x55
        /*0036*/ 	.short	(.L_828 - .L_827)


	//   ....[0]....
.L_827:
        /* <DEDUP_REMOVED lines=15> */


	//----- nvinfo : EIATTR_MERCURY_ISA_VERSION
	.align		4
.L_828:
        /*0118*/ 	.byte	0x03, 0x5f
        /*011a*/ 	.short	0x0000


	//----- nvinfo : EIATTR_COOP_GROUP_MASK_REGIDS
	.align		4
        /*011c*/ 	.byte	0x04, 0x29
        /*011e*/ 	.short	(.L_830 - .L_829)


	//   ....[0]....
.L_829:
        /*0120*/ 	.word	0xffffffff


	//----- nvinfo : EIATTR_COOP_GROUP_INSTR_OFFSETS
	.align		4
.L_830:
        /*0124*/ 	.byte	0x04, 0x28
        /*0126*/ 	.short	(.L_832 - .L_831)


	//   ....[0]....
.L_831:
        /*0128*/ 	.word	0x000000a0


	//----- nvinfo : EIATTR_EXIT_INSTR_OFFSETS
	.align		4
.L_832:
        /*012c*/ 	.byte	0x04, 0x1c
        /*012e*/ 	.short	(.L_834 - .L_833)


	//   ....[0]....
.L_833:
        /*0130*/ 	.word	0x00000340


	//   ....[1]....
        /*0134*/ 	.word	0x000084f0


	//   ....[2]....
        /*0138*/ 	.word	0x000085b0


	//   ....[3]....
        /*013c*/ 	.word	0x00009800


	//   ....[4]....
        /*0140*/ 	.word	0x000098c0


	//----- nvinfo : EIATTR_CTAIDZ_USED
	.align		4
.L_834:
        /*0144*/ 	.byte	0x01, 0x04
	.zero		2


	//----- nvinfo : EIATTR_MAX_THREADS
	.align		4
        /*0148*/ 	.byte	0x04, 0x05
        /*014a*/ 	.short	(.L_836 - .L_835)
.L_835:
        /*014c*/ 	.word	0x00000100
        /*0150*/ 	.word	0x00000001
        /*0154*/ 	.word	0x00000001


	//----- nvinfo : EIATTR_CRS_STACK_SIZE
	.align		4
.L_836:
        /*0158*/ 	.byte	0x04, 0x1e
        /*015a*/ 	.short	(.L_838 - .L_837)
.L_837:
        /*015c*/ 	.word	0x00000000
.L_838:


//--------------------- .nv.info._ZN7cutlass13device_kernelIN5flash19enable_sm80_to_sm89INS1_16FlashAttnBwdSm80INS1_25CollectiveMainloopBwdSm80ILi2ELi2EN4cute5tupleIJNS5_1CILi64EEENS7_ILi128EEES9_EEENS_6half_tEfNS_4arch4Sm80ELb0ELb0ELb0ELb1ELb1ELb0ELb0ELb0ELi2ELi2ELi2ELi2ELb0EEENS1_21CollectiveEpilogueBwdISA_SB_SD_Li256ELb1ELb0ELi4EEENS1_19SingleTileSchedulerILb1ELb0ELb0ELi128EEEEEEEEEvNT_6ParamsE --------------------------
	.section	.nv.info._ZN7cutlass13device_kernelIN5flash19enable_sm80_to_sm89INS1_16FlashAttnBwdSm80INS1_25CollectiveMainloopBwdSm80ILi2ELi2EN4cute5tupleIJNS5_1CILi64EEENS7_ILi128EEES9_EEENS_6half_tEfNS_4arch4Sm80ELb0ELb0ELb0ELb1ELb1ELb0ELb0ELb0ELi2ELi2ELi2ELi2ELb0EEENS1_21CollectiveEpilogueBwdISA_SB_SD_Li256ELb1ELb0ELi4EEENS1_19SingleTileSchedulerILb1ELb0ELb0ELi128EEEEEEEEEvNT_6ParamsE,"",@"SHT_CUDA_INFO"
	.sectionflags	@""
	.align	4


	//----- nvinfo : EIATTR_CUDA_API_VERSION
	.align		4
        /*0000*/ 	.byte	0x04, 0x37
        /*0002*/ 	.short	(.L_840 - .L_839)
.L_839:
        /*0004*/ 	.word	0x00000082


	//----- nvinfo : EIATTR_SW2861232_WAR
	.align		4
.L_840:
        /*0008*/ 	.byte	0x01, 0x35
	.zero		2


	//----- nvinfo : EIATTR_PARAM_CBANK
	.align		4
        /*000c*/ 	.byte	0x04, 0x0a
        /*000e*/ 	.short	(.L_842 - .L_841)
	.align		4
.L_841:
        /*0010*/ 	.word	index@(.nv.constant0._ZN7cutlass13device_kernelIN5flash19enable_sm80_to_sm89INS1_16FlashAttnBwdSm80INS1_25CollectiveMainloopBwdSm80ILi2ELi2EN4cute5tupleIJNS5_1CILi64EEENS7_ILi128EEES9_EEENS_6half_tEfNS_4arch4Sm80ELb0ELb0ELb0ELb1ELb1ELb0ELb0ELb0ELi2ELi2ELi2ELi2ELb0EEENS1_21CollectiveEpilogueBwdISA_SB_SD_Li256ELb1ELb0ELi4EEENS1_19SingleTileSchedulerILb1ELb0ELb0ELi128EEEEEEEEEvNT_6ParamsE)
        /*0014*/ 	.short	0x0160
        /*0016*/ 	.short	0x0270


	//----- nvinfo : EIATTR_CBANK_PARAM_SIZE
	.align		4
.L_842:
        /*0018*/ 	.byte	0x03, 0x19
        /*001a*/ 	.short	0x0270


	//----- nvinfo : EIATTR_KPARAM_INFO
	.align		4
        /*001c*/ 	.byte	0x04, 0x17
        /*001e*/ 	.short	(.L_844 - .L_843)
.L_843:
        /*0020*/ 	.word	0x00000000
        /*0024*/ 	.short	0x0000
        /*0026*/ 	.short	0x0000
        /*0028*/ 	.byte	0x00, 0xf0, 0xc1, 0x09


	//----- nvinfo : EIATTR_MAXREG_COUNT
	.align		4
.L_844:
        /*002c*/ 	.byte	0x03, 0x1b
        /*002e*/ 	.short	0x00ff


	//----- nvinfo : EIATTR_NUM_BARRIERS
	.align		4
        /*0030*/ 	.byte	0x02, 0x4c
        /*0032*/ 	.byte	0x02
	.zero		1


	//----- nvinfo : EIATTR_ANNOTATIONS
	.align		4
        /*0034*/ 	.byte	0x04, 0x55
        /*0036*/ 	.short	(.L_846 - .L_845)


	//   ....[0]....
.L_845:
        /* <DEDUP_REMOVED lines=15> */


	//----- nvinfo : EIATTR_MERCURY_ISA_VERSION
	.align		4
.L_846:
        /*0118*/ 	.byte	0x03, 0x5f
        /*011a*/ 	.short	0x0000


	//----- nvinfo : EIATTR_COOP_GROUP_MASK_REGIDS
	.align		4
        /*011c*/ 	.byte	0x04, 0x29
        /*011e*/ 	.short	(.L_848 - .L_847)


	//   ....[0]....
.L_847:
        /*0120*/ 	.word	0xffffffff


	//----- nvinfo : EIATTR_COOP_GROUP_INSTR_OFFSETS
	.align		4
.L_848:
        /*0124*/ 	.byte	0x04, 0x28
        /*0126*/ 	.short	(.L_850 - .L_849)


	//   ....[0]....
.L_849:
        /*0128*/ 	.word	0x000000a0


	//----- nvinfo : EIATTR_EXIT_INSTR_OFFSETS
	.align		4
.L_850:
        /*012c*/ 	.byte	0x04, 0x1c
        /*012e*/ 	.short	(.L_852 - .L_851)


	//   ....[0]....
.L_851:
        /*0130*/ 	.word	0x00000340


	//   ....[1]....
        /*0134*/ 	.word	0x000084f0


	//   ....[2]....
        /*0138*/ 	.word	0x000085b0


	//   ....[3]....
        /*013c*/ 	.word	0x00009800


	//   ....[4]....
        /*0140*/ 	.word	0x000098c0


	//----- nvinfo : EIATTR_CTAIDZ_USED
	.align		4
.L_852:
        /*0144*/ 	.byte	0x01, 0x04
	.zero		2


	//----- nvinfo : EIATTR_MAX_THREADS
	.align		4
        /*0148*/ 	.byte	0x04, 0x05
        /*014a*/ 	.short	(.L_854 - .L_853)
.L_853:
        /*014c*/ 	.word	0x00000100
        /*0150*/ 	.word	0x00000001
        /*0154*/ 	.word	0x00000001


	//----- nvinfo : EIATTR_CRS_STACK_SIZE
	.align		4
.L_854:
        /*0158*/ 	.byte	0x04, 0x1e
        /*015a*/ 	.short	(.L_856 - .L_855)
.L_855:
        /*015c*/ 	.word	0x00000000
.L_856:


//--------------------- .nv.info._ZN7cutlass13device_kernelIN5flash19enable_sm80_to_sm89INS1_16FlashAttnBwdSm80INS1_25CollectiveMainloopBwdSm80ILi2ELi2EN4cute5tupleIJNS5_1CILi64EEENS7_ILi128EEES9_EEENS_6half_tEfNS_4arch4Sm80ELb0ELb0ELb0ELb1ELb0ELb0ELb0ELb0ELi2ELi2ELi2ELi2ELb0EEENS1_24CollectiveEpilogueBwdGQAISA_fSD_Li256ELb1ELb0EEENS1_19SingleTileSchedulerILb1ELb0ELb0ELi128EEEEEEEEEvNT_6ParamsE --------------------------
	.section	.nv.info._ZN7cutlass13device_kernelIN5flash19enable_sm80_to_sm89INS1_16FlashAttnBwdSm80INS1_25CollectiveMainloopBwdSm80ILi2ELi2EN4cute5tupleIJNS5_1CILi64EEENS7_ILi128EEES9_EEENS_6half_tEfNS_4arch4Sm80ELb0ELb0ELb0ELb1ELb0ELb0ELb0ELb0ELi2ELi2ELi2ELi2ELb0EEENS1_24CollectiveEpilogueBwdGQAISA_fSD_Li256ELb1ELb0EEENS1_19SingleTileSchedulerILb1ELb0ELb0ELi128EEEEEEEEEvNT_6ParamsE,"",@"SHT_CUDA_INFO"
	.sectionflags	@""
	.align	4


	//----- nvinfo : EIATTR_CUDA_API_VERSION
	.align		4
        /*0000*/ 	.byte	0x04, 0x37
        /*0002*/ 	.short	(.L_858 - .L_857)
.L_857:
        /*0004*/ 	.word	0x00000082


	//----- nvinfo : EIATTR_SW2861232_WAR
	.align		4
.L_858:
        /*0008*/ 	.byte	0x01, 0x35
	.zero		2


	//----- nvinfo : EIATTR_PARAM_CBANK
	.align		4
        /*000c*/ 	.byte	0x04, 0x0a
        /*000e*/ 	.short	(.L_860 - .L_859)
	.align		4
.L_859:
        /*0010*/ 	.word	index@(.nv.constant0._ZN7cutlass13device_kernelIN5flash19enable_sm80_to_sm89INS1_16FlashAttnBwdSm80INS1_25CollectiveMainloopBwdSm80ILi2ELi2EN4cute5tupleIJNS5_1CILi64EEENS7_ILi128EEES9_EEENS_6half_tEfNS_4arch4Sm80ELb0ELb0ELb0ELb1ELb0ELb0ELb0ELb0ELi2ELi2ELi2ELi2ELb0EEENS1_24CollectiveEpilogueBwdGQAISA_fSD_Li256ELb1ELb0EEENS1_19SingleTileSchedulerILb1ELb0ELb0ELi128EEEEEEEEEvNT_6ParamsE)
        /*0014*/ 	.short	0x0160
        /*0016*/ 	.short	0x0278


	//----- nvinfo : EIATTR_CBANK_PARAM_SIZE
	.align		4
.L_860:
        /*0018*/ 	.byte	0x03, 0x19
        /*001a*/ 	.short	0x0278


	//----- nvinfo : EIATTR_KPARAM_INFO
	.align		4
        /*001c*/ 	.byte	0x04, 0x17
        /*001e*/ 	.short	(.L_862 - .L_861)
.L_861:
        /*0020*/ 	.word	0x00000000
        /*0024*/ 	.short	0x0000
        /*0026*/ 	.short	0x0000
        /*0028*/ 	.byte	0x00, 0xf0, 0xe1, 0x09


	//----- nvinfo : EIATTR_MAXREG_COUNT
	.align		4
.L_862:
        /*002c*/ 	.byte	0x03, 0x1b
        /*002e*/ 	.short	0x00ff


	//----- nvinfo : EIATTR_NUM_BARRIERS
	.align		4
        /*0030*/ 	.byte	0x02, 0x4c
        /*0032*/ 	.byte	0x02
	.zero		1


	//----- nvinfo : EIATTR_ANNOTATIONS
	.align		4
        /*0034*/ 	.byte	0x04, 0x55
        /*0036*/ 	.short	(.L_864 - .L_863)


	//   ....[0]....
.L_863:
        /* <DEDUP_REMOVED lines=14> */


	//----- nvinfo : EIATTR_MERCURY_ISA_VERSION
	.align		4
.L_864:
        /*0108*/ 	.byte	0x03, 0x5f
        /*010a*/ 	.short	0x0000


	//----- nvinfo : EIATTR_COOP_GROUP_MASK_REGIDS
	.align		4
        /*010c*/ 	.byte	0x04, 0x29
        /*010e*/ 	.short	(.L_866 - .L_865)


	//   ....[0]....
.L_865:
        /*0110*/ 	.word	0xffffffff


	//----- nvinfo : EIATTR_COOP_GROUP_INSTR_OFFSETS
	.align		4
.L_866:
        /*0114*/ 	.byte	0x04, 0x28
        /*0116*/ 	.short	(.L_868 - .L_867)


	//   ....[0]....
.L_867:
        /*0118*/ 	.word	0x000000a0


	//----- nvinfo : EIATTR_EXIT_INSTR_OFFSETS
	.align		4
.L_868:
        /*011c*/ 	.byte	0x04, 0x1c
        /*011e*/ 	.short	(.L_870 - .L_869)


	//   ....[0]....
.L_869:
        /*0120*/ 	.word	0x00000340


	//   ....[1]....
        /*0124*/ 	.word	0x00006650


	//   ....[2]....
        /*0128*/ 	.word	0x00007190


	//----- nvinfo : EIATTR_CTAIDZ_USED
	.align		4
.L_870:
        /*012c*/ 	.byte	0x01, 0x04
	.zero		2


	//----- nvinfo : EIATTR_MAX_THREADS
	.align		4
        /*0130*/ 	.byte	0x04, 0x05
        /*0132*/ 	.short	(.L_872 - .L_871)
.L_871:
        /*0134*/ 	.word	0x00000100
        /*0138*/ 	.word	0x00000001
        /*013c*/ 	.word	0x00000001


	//----- nvinfo : EIATTR_CRS_STACK_SIZE
	.align		4
.L_872:
        /*0140*/ 	.byte	0x04, 0x1e
        /*0142*/ 	.short	(.L_874 - .L_873)
.L_873:
        /*0144*/ 	.word	0x00000000
.L_874:


//--------------------- .nv.info._ZN7cutlass13device_kernelIN5flash19enable_sm80_to_sm89INS1_16FlashAttnBwdSm80INS1_25CollectiveMainloopBwdSm80ILi2ELi2EN4cute5tupleIJNS5_1CILi64EEENS7_ILi128EEES9_EEENS_6half_tEfNS_4arch4Sm80ELb0ELb0ELb0ELb1ELb1ELb0ELb0ELb0ELi2ELi2ELi2ELi2ELb0EEENS1_24CollectiveEpilogueBwdGQAISA_fSD_Li256ELb1ELb1EEENS1_19SingleTileSchedulerILb1ELb0ELb0ELi128EEEEEEEEEvNT_6ParamsE --------------------------
	.section	.nv.info._ZN7cutlass13device_kernelIN5flash19enable_sm80_to_sm89INS1_16FlashAttnBwdSm80INS1_25CollectiveMainloopBwdSm80ILi2ELi2EN4cute5tupleIJNS5_1CILi64EEENS7_ILi128EEES9_EEENS_6half_tEfNS_4arch4Sm80ELb0ELb0ELb0ELb1ELb1ELb0ELb0ELb0ELi2ELi2ELi2ELi2ELb0EEENS1_24CollectiveEpilogueBwdGQAISA_fSD_Li256ELb1ELb1EEENS1_19SingleTileSchedulerILb1ELb0ELb0ELi128EEEEEEEEEvNT_6ParamsE,"",@"SHT_CUDA_INFO"
	.sectionflags	@""
	.align	4


	//----- nvinfo : EIATTR_CUDA_API_VERSION
	.align		4
        /*0000*/ 	.byte	0x04, 0x37
        /*0002*/ 	.short	(.L_876 - .L_875)
.L_875:
        /*0004*/ 	.word	0x00000082


	//----- nvinfo : EIATTR_SW2861232_WAR
	.align		4
.L_876:
        /*0008*/ 	.byte	0x01, 0x35
	.zero		2


	//----- nvinfo : EIATTR_PARAM_CBANK
	.align		4
        /*000c*/ 	.byte	0x04, 0x0a
        /*000e*/ 	.short	(.L_878 - .L_877)
	.align		4
.L_877:
        /*0010*/ 	.word	index@(.nv.constant0._ZN7cutlass13device_kernelIN5flash19enable_sm80_to_sm89INS1_16FlashAttnBwdSm80INS1_25CollectiveMainloopBwdSm80ILi2ELi2EN4cute5tupleIJNS5_1CILi64EEENS7_ILi128EEES9_EEENS_6half_tEfNS_4arch4Sm80ELb0ELb0ELb0ELb1ELb1ELb0ELb0ELb0ELi2ELi2ELi2ELi2ELb0EEENS1_24CollectiveEpilogueBwdGQAISA_fSD_Li256ELb1ELb1EEENS1_19SingleTileSchedulerILb1ELb0ELb0ELi128EEEEEEEEEvNT_6ParamsE)
        /*0014*/ 	.short	0x0160
        /*0016*/ 	.short	0x0278


	//----- nvinfo : EIATTR_CBANK_PARAM_SIZE
	.align		4
.L_878:
        /*0018*/ 	.byte	0x03, 0x19
        /*001a*/ 	.short	0x0278


	//----- nvinfo : EIATTR_KPARAM_INFO
	.align		4
        /*001c*/ 	.byte	0x04, 0x17
        /*001e*/ 	.short	(.L_880 - .L_879)
.L_879:
        /*0020*/ 	.word	0x00000000
        /*0024*/ 	.short	0x0000
        /*0026*/ 	.short	0x0000
        /*0028*/ 	.byte	0x00, 0xf0, 0xe1, 0x09


	//----- nvinfo : EIATTR_MAXREG_COUNT
	.align		4
.L_880:
        /*002c*/ 	.byte	0x03, 0x1b
        /*002e*/ 	.short	0x00ff


	//----- nvinfo : EIATTR_NUM_BARRIERS
	.align		4
        /*0030*/ 	.byte	0x02, 0x4c
        /*0032*/ 	.byte	0x02
	.zero		1


	//----- nvinfo : EIATTR_ANNOTATIONS
	.align		4
        /*0034*/ 	.byte	0x04, 0x55
        /*0036*/ 	.short	(.L_882 - .L_881)


	//   ....[0]....
.L_881:
        /* <DEDUP_REMOVED lines=14> */


	//----- nvinfo : EIATTR_MERCURY_ISA_VERSION
	.align		4
.L_882:
        /*0108*/ 	.byte	0x03, 0x5f
        /*010a*/ 	.short	0x0000


	//----- nvinfo : EIATTR_COOP_GROUP_MASK_REGIDS
	.align		4
        /*010c*/ 	.byte	0x04, 0x29
        /*010e*/ 	.short	(.L_884 - .L_883)


	//   ....[0]....
.L_883:
        /*0110*/ 	.word	0xffffffff


	//   ....[1]....
        /*0114*/ 	.word	0xffffffff


	//   ....[2]....
        /*0118*/ 	.word	0xffffffff


	//   ....[3]....
        /*011c*/ 	.word	0xffffffff


	//   ....[4]....
        /*0120*/ 	.word	0xffffffff


	//   ....[5]....
        /*0124*/ 	.word	0xffffffff


	//   ....[6]....
        /*0128*/ 	.word	0xffffffff


	//   ....[7]....
        /*012c*/ 	.word	0xffffffff


	//   ....[8]....
        /*0130*/ 	.word	0xffffffff


	//----- nvinfo : EIATTR_COOP_GROUP_INSTR_OFFSETS
	.align		4
.L_884:
        /*0134*/ 	.byte	0x04, 0x28
        /*0136*/ 	.short	(.L_886 - .L_885)


	//   ....[0]....
.L_885:
        /*0138*/ 	.word	0x000000a0


	//   ....[1]....
        /*013c*/ 	.word	0x000069b0


	//   ....[2]....
        /*0140*/ 	.word	0x000069f0


	//   ....[3]....
        /*0144*/ 	.word	0x00006ee0


	//   ....[4]....
        /*0148*/ 	.word	0x00006ef0


	//   ....[5]....
        /*014c*/ 	.word	0x00007080


	//   ....[6]....
        /*0150*/ 	.word	0x000070d0


	//   ....[7]....
        /*0154*/ 	.word	0x00007580


	//   ....[8]....
        /*0158*/ 	.word	0x00007590


	//----- nvinfo : EIATTR_EXIT_INSTR_OFFSETS
	.align		4
.L_886:
        /*015c*/ 	.byte	0x04, 0x1c
        /*015e*/ 	.short	(.L_888 - .L_887)


	//   ....[0]....
.L_887:
        /*0160*/ 	.word	0x00000340


	//   ....[1]....
        /*0164*/ 	.word	0x00006650


	//   ....[2]....
        /*0168*/ 	.word	0x000075a0


	//   ....[3]....
        /*016c*/ 	.word	0x00007640


	//----- nvinfo : EIATTR_CTAIDZ_USED
	.align		4
.L_888:
        /*0170*/ 	.byte	0x01, 0x04
	.zero		2


	//----- nvinfo : EIATTR_MAX_THREADS
	.align		4
        /*0174*/ 	.byte	0x04, 0x05
        /*0176*/ 	.short	(.L_890 - .L_889)
.L_889:
        /*0178*/ 	.word	0x00000100
        /*017c*/ 	.word	0x00000001
        /*0180*/ 	.word	0x00000001


	//----- nvinfo : EIATTR_CRS_STACK_SIZE
	.align		4
.L_890:
        /*0184*/ 	.byte	0x04, 0x1e
        /*0186*/ 	.short	(.L_892 - .L_891)
.L_891:
        /*0188*/ 	.word	0x00000000
.L_892:


//--------------------- .nv.info._ZN7cutlass13device_kernelIN5flash19enable_sm80_to_sm89INS1_16FlashAttnBwdSm80INS1_25CollectiveMainloopBwdSm80ILi2ELi2EN4cute5tupleIJNS5_1CILi64EEENS7_ILi128EEES9_EEENS_6half_tEfNS_4arch4Sm80ELb0ELb1ELb0ELb0ELb0ELb0ELb0ELb0ELi2ELi2ELi2ELi2ELb0EEENS1_21CollectiveEpilogueBwdISA_SB_SD_Li256ELb0ELb0ELi4EEENS1_19SingleTileSchedulerILb0ELb0ELb0ELi128EEEEEEEEEvNT_6ParamsE --------------------------
	.section	.nv.info._ZN7cutlass13device_kernelIN5flash19enable_sm80_to_sm89INS1_16FlashAttnBwdSm80INS1_25CollectiveMainloopBwdSm80ILi2ELi2EN4cute5tupleIJNS5_1CILi64EEENS7_ILi128EEES9_EEENS_6half_tEfNS_4arch4Sm80ELb0ELb1ELb0ELb0ELb0ELb0ELb0ELb0ELi2ELi2ELi2ELi2ELb0EEENS1_21CollectiveEpilogueBwdISA_SB_SD_Li256ELb0ELb0ELi4EEENS1_19SingleTileSchedulerILb0ELb0ELb0ELi128EEEEEEEEEvNT_6ParamsE,"",@"SHT_CUDA_INFO"
	.sectionflags	@""
	.align	4


	//----- nvinfo : EIATTR_CUDA_API_VERSION
	.align		4
        /*0000*/ 	.byte	0x04, 0x37
        /*0002*/ 	.short	(.L_894 - .L_893)
.L_893:
        /*0004*/ 	.word	0x00000082


	//----- nvinfo : EIATTR_SW2861232_WAR
	.align		4
.L_894:
        /*0008*/ 	.byte	0x01, 0x35
	.zero		2


	//----- nvinfo : EIATTR_PARAM_CBANK
	.align		4
        /*000c*/ 	.byte	0x04, 0x0a
        /*000e*/ 	.short	(.L_896 - .L_895)
	.align		4
.L_895:
        /*0010*/ 	.word	index@(.nv.constant0._ZN7cutlass13device_kernelIN5flash19enable_sm80_to_sm89INS1_16FlashAttnBwdSm80INS1_25CollectiveMainloopBwdSm80ILi2ELi2EN4cute5tupleIJNS5_1CILi64EEENS7_ILi128EEES9_EEENS_6half_tEfNS_4arch4Sm80ELb0ELb1ELb0ELb0ELb0ELb0ELb0ELb0ELi2ELi2ELi2ELi2ELb0EEENS1_21CollectiveEpilogueBwdISA_SB_SD_Li256ELb0ELb0ELi4EEENS1_19SingleTileSchedulerILb0ELb0ELb0ELi128EEEEEEEEEvNT_6ParamsE)
        /*0014*/ 	.short	0x0160
        /*0016*/ 	.short	0x0270


	//----- nvinfo : EIATTR_CBANK_PARAM_SIZE
	.align		4
.L_896:
        /*0018*/ 	.byte	0x03, 0x19
        /*001a*/ 	.short	0x0270


	//----- nvinfo : EIATTR_KPARAM_INFO
	.align		4
        /*001c*/ 	.byte	0x04, 0x17
        /*001e*/ 	.short	(.L_898 - .L_897)
.L_897:
        /*0020*/ 	.word	0x00000000
        /*0024*/ 	.short	0x0000
        /*0026*/ 	.short	0x0000
        /*0028*/ 	.byte	0x00, 0xf0, 0xc1, 0x09


	//----- nvinfo : EIATTR_MAXREG_COUNT
	.align		4
.L_898:
        /*002c*/ 	.byte	0x03, 0x1b
        /*002e*/ 	.short	0x00ff


	//----- nvinfo : EIATTR_NUM_BARRIERS
	.align		4
        /*0030*/ 	.byte	0x02, 0x4c
        /*0032*/ 	.byte	0x02
	.zero		1


	//----- nvinfo : EIATTR_ANNOTATIONS
	.align		4
        /*0034*/ 	.byte	0x04, 0x55
        /*0036*/ 	.short	(.L_900 - .L_899)


	//   ....[0]....
.L_899:
        /* <DEDUP_REMOVED lines=17> */


	//----- nvinfo : EIATTR_MERCURY_ISA_VERSION
	.align		4
.L_900:
        /*0138*/ 	.byte	0x03, 0x5f
        /*013a*/ 	.short	0x0000


	//----- nvinfo : EIATTR_EXIT_INSTR_OFFSETS
	.align		4
        /*013c*/ 	.byte	0x04, 0x1c
        /*013e*/ 	.short	(.L_902 - .L_901)


	//   ....[0]....
.L_901:
        /*0140*/ 	.word	0x00000040


	//   ....[1]....
        /*0144*/ 	.word	0x00009200


	//   ....[2]....
        /*0148*/ 	.word	0x000092c0


	//   ....[3]....
        /*014c*/ 	.word	0x0000a3b0


	//   ....[4]....
        /*0150*/ 	.word	0x0000a460


	//----- nvinfo : EIATTR_CTAIDZ_USED
	.align		4
.L_902:
        /*0154*/ 	.byte	0x01, 0x04
	.zero		2


	//----- nvinfo : EIATTR_MAX_THREADS
	.align		4
        /*0158*/ 	.byte	0x04, 0x05
        /*015a*/ 	.short	(.L_904 - .L_903)
.L_903:
        /*015c*/ 	.word	0x00000100
        /*0160*/ 	.word	0x00000001
        /*0164*/ 	.word	0x00000001


	//----- nvinfo : EIATTR_CRS_STACK_SIZE
	.align		4
.L_904:
        /*0168*/ 	.byte	0x04, 0x1e
        /*016a*/ 	.short	(.L_906 - .L_905)
.L_905:
        /*016c*/ 	.word	0x00000000
.L_906:


//--------------------- .nv.info._ZN7cutlass13device_kernelIN5flash19enable_sm80_to_sm89INS1_16FlashAttnBwdSm80INS1_25CollectiveMainloopBwdSm80ILi2ELi2EN4cute5tupleIJNS5_1CILi64EEENS7_ILi128EEES9_EEENS_6half_tEfNS_4arch4Sm80ELb0ELb1ELb0ELb0ELb1ELb0ELb0ELb0ELi2ELi2ELi2ELi2ELb0EEENS1_21CollectiveEpilogueBwdISA_SB_SD_Li256ELb0ELb0ELi4EEENS1_19SingleTileSchedulerILb0ELb0ELb0ELi128EEEEEEEEEvNT_6ParamsE --------------------------
	.section	.nv.info._ZN7cutlass13device_kernelIN5flash19enable_sm80_to_sm89INS1_16FlashAttnBwdSm80INS1_25CollectiveMainloopBwdSm80ILi2ELi2EN4cute5tupleIJNS5_1CILi64EEENS7_ILi128EEES9_EEENS_6half_tEfNS_4arch4Sm80ELb0ELb1ELb0ELb0ELb1ELb0ELb0ELb0ELi2ELi2ELi2ELi2ELb0EEENS1_21CollectiveEpilogueBwdISA_SB_SD_Li256ELb0ELb0ELi4EEENS1_19SingleTileSchedulerILb0ELb0ELb0ELi128EEEEEEEEEvNT_6ParamsE,"",@"SHT_CUDA_INFO"
	.sectionflags	@""
	.align	4


	//----- nvinfo : EIATTR_CUDA_API_VERSION
	.align		4
        /*0000*/ 	.byte	0x04, 0x37
        /*0002*/ 	.short	(.L_908 - .L_907)
.L_907:
        /*0004*/ 	.word	0x00000082


	//----- nvinfo : EIATTR_SW2861232_WAR
	.align		4
.L_908:
        /*0008*/ 	.byte	0x01, 0x35
	.zero		2


	//----- nvinfo : EIATTR_PARAM_CBANK
	.align		4
        /*000c*/ 	.byte	0x04, 0x0a
        /*000e*/ 	.short	(.L_910 - .L_909)
	.align		4
.L_909:
        /*0010*/ 	.word	index@(.nv.constant0._ZN7cutlass13device_kernelIN5flash19enable_sm80_to_sm89INS1_16FlashAttnBwdSm80INS1_25CollectiveMainloopBwdSm80ILi2ELi2EN4cute5tupleIJNS5_1CILi64EEENS7_ILi128EEES9_EEENS_6half_tEfNS_4arch4Sm80ELb0ELb1ELb0ELb0ELb1ELb0ELb0ELb0ELi2ELi2ELi2ELi2ELb0EEENS1_21CollectiveEpilogueBwdISA_SB_SD_Li256ELb0ELb0ELi4EEENS1_19SingleTileSchedulerILb0ELb0ELb0ELi128EEEEEEEEEvNT_6ParamsE)
        /*0014*/ 	.short	0x0160
        /*0016*/ 	.short	0x0270


	//----- nvinfo : EIATTR_CBANK_PARAM_SIZE
	.align		4
.L_910:
        /*0018*/ 	.byte	0x03, 0x19
        /*001a*/ 	.short	0x0270


	//----- nvinfo : EIATTR_KPARAM_INFO
	.align		4
        /*001c*/ 	.byte	0x04, 0x17
        /*001e*/ 	.short	(.L_912 - .L_911)
.L_911:
        /*0020*/ 	.word	0x00000000
        /*0024*/ 	.short	0x0000
        /*0026*/ 	.short	0x0000
        /*0028*/ 	.byte	0x00, 0xf0, 0xc1, 0x09


	//----- nvinfo : EIATTR_MAXREG_COUNT
	.align		4
.L_912:
        /*002c*/ 	.byte	0x03, 0x1b
        /*002e*/ 	.short	0x00ff


	//----- nvinfo : EIATTR_NUM_BARRIERS
	.align		4
        /*0030*/ 	.byte	0x02, 0x4c
        /*0032*/ 	.byte	0x02
	.zero		1


	//----- nvinfo : EIATTR_ANNOTATIONS
	.align		4
        /*0034*/ 	.byte	0x04, 0x55
        /*0036*/ 	.short	(.L_914 - .L_913)


	//   ....[0]....
.L_913:
        /* <DEDUP_REMOVED lines=17> */


	//----- nvinfo : EIATTR_MERCURY_ISA_VERSION
	.align		4
.L_914:
        /*0138*/ 	.byte	0x03, 0x5f
        /*013a*/ 	.short	0x0000


	//----- nvinfo : EIATTR_EXIT_INSTR_OFFSETS
	.align		4
        /*013c*/ 	.byte	0x04, 0x1c
        /*013e*/ 	.short	(.L_916 - .L_915)


	//   ....[0]....
.L_915:
        /*0140*/ 	.word	0x00000040


	//   ....[1]....
        /*0144*/ 	.word	0x00009200


	//   ....[2]....
        /*0148*/ 	.word	0x000092c0


	//   ....[3]....
        /*014c*/ 	.word	0x0000a3b0


	//   ....[4]....
        /*0150*/ 	.word	0x0000a460


	//----- nvinfo : EIATTR_CTAIDZ_USED
	.align		4
.L_916:
        /*0154*/ 	.byte	0x01, 0x04
	.zero		2


	//----- nvinfo : EIATTR_MAX_THREADS
	.align		4
        /*0158*/ 	.byte	0x04, 0x05
        /*015a*/ 	.short	(.L_918 - .L_917)
.L_917:
        /*015c*/ 	.word	0x00000100
        /*0160*/ 	.word	0x00000001
        /*0164*/ 	.word	0x00000001


	//----- nvinfo : EIATTR_CRS_STACK_SIZE
	.align		4
.L_918:
        /*0168*/ 	.byte	0x04, 0x1e
        /*016a*/ 	.short	(.L_920 - .L_919)
.L_919:
        /*016c*/ 	.word	0x00000000
.L_920:


//--------------------- .nv.info._ZN7cutlass13device_kernelIN5flash19enable_sm80_to_sm89INS1_16FlashAttnBwdSm80INS1_25CollectiveMainloopBwdSm80ILi2ELi2EN4cute5tupleIJNS5_1CILi64EEENS7_ILi128EEES9_EEENS_6half_tEfNS_4arch4Sm80ELb0ELb1ELb0ELb0ELb0ELb0ELb0ELb0ELi2ELi2ELi2ELi2ELb0EEENS1_24CollectiveEpilogueBwdGQAISA_fSD_Li256ELb0ELb0EEENS1_19SingleTileSchedulerILb0ELb0ELb0ELi128EEEEEEEEEvNT_6ParamsE --------------------------
	.section	.nv.info._ZN7cutlass13device_kernelIN5flash19enable_sm80_to_sm89INS1_16FlashAttnBwdSm80INS1_25CollectiveMainloopBwdSm80ILi2ELi2EN4cute5tupleIJNS5_1CILi64EEENS7_ILi128EEES9_EEENS_6half_tEfNS_4arch4Sm80ELb0ELb1ELb0ELb0ELb0ELb0ELb0ELb0ELi2ELi2ELi2ELi2ELb0EEENS1_24CollectiveEpilogueBwdGQAISA_fSD_Li256ELb0ELb0EEENS1_19SingleTileSchedulerILb0ELb0ELb0ELi128EEEEEEEEEvNT_6ParamsE,"",@"SHT_CUDA_INFO"
	.sectionflags	@""
	.align	4


	//----- nvinfo : EIATTR_CUDA_API_VERSION
	.align		4
        /*0000*/ 	.byte	0x04, 0x37
        /*0002*/ 	.short	(.L_922 - .L_921)
.L_921:
        /*0004*/ 	.word	0x00000082


	//----- nvinfo : EIATTR_SW2861232_WAR
	.align		4
.L_922:
        /*0008*/ 	.byte	0x01, 0x35
	.zero		2


	//----- nvinfo : EIATTR_PARAM_CBANK
	.align		4
        /*000c*/ 	.byte	0x04, 0x0a
        /*000e*/ 	.short	(.L_924 - .L_923)
	.align		4
.L_923:
        /*0010*/ 	.word	index@(.nv.constant0._ZN7cutlass13device_kernelIN5flash19enable_sm80_to_sm89INS1_16FlashAttnBwdSm80INS1_25CollectiveMainloopBwdSm80ILi2ELi2EN4cute5tupleIJNS5_1CILi64EEENS7_ILi128EEES9_EEENS_6half_tEfNS_4arch4Sm80ELb0ELb1ELb0ELb0ELb0ELb0ELb0ELb0ELi2ELi2ELi2ELi2ELb0EEENS1_24CollectiveEpilogueBwdGQAISA_fSD_Li256ELb0ELb0EEENS1_19SingleTileSchedulerILb0ELb0ELb0ELi128EEEEEEEEEvNT_6ParamsE)
        /*0014*/ 	.short	0x0160
        /*0016*/ 	.short	0x0278


	//----- nvinfo : EIATTR_CBANK_PARAM_SIZE
	.align		4
.L_924:
        /*0018*/ 	.byte	0x03, 0x19
        /*001a*/ 	.short	0x0278


	//----- nvinfo : EIATTR_KPARAM_INFO
	.align		4
        /*001c*/ 	.byte	0x04, 0x17
        /*001e*/ 	.short	(.L_926 - .L_925)
.L_925:
        /*0020*/ 	.word	0x00000000
        /*0024*/ 	.short	0x0000
        /*0026*/ 	.short	0x0000
        /*0028*/ 	.byte	0x00, 0xf0, 0xe1, 0x09


	//----- nvinfo : EIATTR_MAXREG_COUNT
	.align		4
.L_926:
        /*002c*/ 	.byte	0x03, 0x1b
        /*002e*/ 	.short	0x00ff


	//----- nvinfo : EIATTR_NUM_BARRIERS
	.align		4
        /*0030*/ 	.byte	0x02, 0x4c
        /*0032*/ 	.byte	0x02
	.zero		1


	//----- nvinfo : EIATTR_ANNOTATIONS
	.align		4
        /*0034*/ 	.byte	0x04, 0x55
        /*0036*/ 	.short	(.L_928 - .L_927)


	//   ....[0]....
.L_927:
        /* <DEDUP_REMOVED lines=15> */


	//----- nvinfo : EIATTR_MERCURY_ISA_VERSION
	.align		4
.L_928:
        /*0110*/ 	.byte	0x03, 0x5f
        /*0112*/ 	.short	0x0000


	//----- nvinfo : EIATTR_EXIT_INSTR_OFFSETS
	.align		4
        /*0114*/ 	.byte	0x04, 0x1c
        /*0116*/ 	.short	(.L_930 - .L_929)


	//   ....[0]....
.L_929:
        /*0118*/ 	.word	0x00000040


	//   ....[1]....
        /*011c*/ 	.word	0x00007530


	//   ....[2]....
        /*0120*/ 	.word	0x00007fa0


	//----- nvinfo : EIATTR_CTAIDZ_USED
	.align		4
.L_930:
        /*0124*/ 	.byte	0x01, 0x04
	.zero		2


	//----- nvinfo : EIATTR_MAX_THREADS
	.align		4
        /*0128*/ 	.byte	0x04, 0x05
        /*012a*/ 	.short	(.L_932 - .L_931)
.L_931:
        /*012c*/ 	.word	0x00000100
        /*0130*/ 	.word	0x00000001
        /*0134*/ 	.word	0x00000001


	//----- nvinfo : EIATTR_CRS_STACK_SIZE
	.align		4
.L_932:
        /*0138*/ 	.byte	0x04, 0x1e
        /*013a*/ 	.short	(.L_934 - .L_933)
.L_933:
        /*013c*/ 	.word	0x00000000
.L_934:


//--------------------- .nv.info._ZN7cutlass13device_kernelIN5flash19enable_sm80_to_sm89INS1_16FlashAttnBwdSm80INS1_25CollectiveMainloopBwdSm80ILi2ELi2EN4cute5tupleIJNS5_1CILi64EEENS7_ILi128EEES9_EEENS_6half_tEfNS_4arch4Sm80ELb0ELb1ELb0ELb0ELb1ELb0ELb0ELb0ELi2ELi2ELi2ELi2ELb0EEENS1_24CollectiveEpilogueBwdGQAISA_fSD_Li256ELb0ELb1EEENS1_19SingleTileSchedulerILb0ELb0ELb0ELi128EEEEEEEEEvNT_6ParamsE --------------------------
	.section	.nv.info._ZN7cutlass13device_kernelIN5flash19enable_sm80_to_sm89INS1_16FlashAttnBwdSm80INS1_25CollectiveMainloopBwdSm80ILi2ELi2EN4cute5tupleIJNS5_1CILi64EEENS7_ILi128EEES9_EEENS_6half_tEfNS_4arch4Sm80ELb0ELb1ELb0ELb0ELb1ELb0ELb0ELb0ELi2ELi2ELi2ELi2ELb0EEENS1_24CollectiveEpilogueBwdGQAISA_fSD_Li256ELb0ELb1EEENS1_19SingleTileSchedulerILb0ELb0ELb0ELi128EEEEEEEEEvNT_6ParamsE,"",@"SHT_CUDA_INFO"
	.sectionflags	@""
	.align	4


	//----- nvinfo : EIATTR_CUDA_API_VERSION
	.align		4
        /*0000*/ 	.byte	0x04, 0x37
        /*0002*/ 	.short	(.L_936 - .L_935)
.L_935:
        /*0004*/ 	.word	0x00000082


	//----- nvinfo : EIATTR_SW2861232_WAR
	.align		4
.L_936:
        /*0008*/ 	.byte	0x01, 0x35
	.zero		2


	//----- nvinfo : EIATTR_PARAM_CBANK
	.align		4
        /*000c*/ 	.byte	0x04, 0x0a
        /*000e*/ 	.short	(.L_938 - .L_937)
	.align		4
.L_937:
        /*0010*/ 	.word	index@(.nv.constant0._ZN7cutlass13device_kernelIN5flash19enable_sm80_to_sm89INS1_16FlashAttnBwdSm80INS1_25CollectiveMainloopBwdSm80ILi2ELi2EN4cute5tupleIJNS5_1CILi64EEENS7_ILi128EEES9_EEENS_6half_tEfNS_4arch4Sm80ELb0ELb1ELb0ELb0ELb1ELb0ELb0ELb0ELi2ELi2ELi2ELi2ELb0EEENS1_24CollectiveEpilogueBwdGQAISA_fSD_Li256ELb0ELb1EEENS1_19SingleTileSchedulerILb0ELb0ELb0ELi128EEEEEEEEEvNT_6ParamsE)
        /*0014*/ 	.short	0x0160
        /*0016*/ 	.short	0x0278


	//----- nvinfo : EIATTR_CBANK_PARAM_SIZE
	.align		4
.L_938:
        /*0018*/ 	.byte	0x03, 0x19
        /*001a*/ 	.short	0x0278


	//----- nvinfo : EIATTR_KPARAM_INFO
	.align		4
        /*001c*/ 	.byte	0x04, 0x17
        /*001e*/ 	.short	(.L_940 - .L_939)
.L_939:
        /*0020*/ 	.word	0x00000000
        /*0024*/ 	.short	0x0000
        /*0026*/ 	.short	0x0000
        /*0028*/ 	.byte	0x00, 0xf0, 0xe1, 0x09


	//----- nvinfo : EIATTR_MAXREG_COUNT
	.align		4
.L_940:
        /*002c*/ 	.byte	0x03, 0x1b
        /*002e*/ 	.short	0x00ff


	//----- nvinfo : EIATTR_NUM_BARRIERS
	.align		4
        /*0030*/ 	.byte	0x02, 0x4c
        /*0032*/ 	.byte	0x02
	.zero		1


	//----- nvinfo : EIATTR_ANNOTATIONS
	.align		4
        /*0034*/ 	.byte	0x04, 0x55
        /*0036*/ 	.short	(.L_942 - .L_941)


	//   ....[0]....
.L_941:
        /* <DEDUP_REMOVED lines=17> */


	//----- nvinfo : EIATTR_MERCURY_ISA_VERSION
	.align		4
.L_942:
        /*0138*/ 	.byte	0x03, 0x5f
        /*013a*/ 	.short	0x0000


	//----- nvinfo : EIATTR_COOP_GROUP_MASK_REGIDS
	.align		4
        /*013c*/ 	.byte	0x04, 0x29
        /*013e*/ 	.short	(.L_944 - .L_943)


	//   ....[0]....
.L_943:
        /*0140*/ 	.word	0xffffffff


	//   ....[1]....
        /*0144*/ 	.word	0xffffffff


	//   ....[2]....
        /*0148*/ 	.word	0xffffffff


	//   ....[3]....
        /*014c*/ 	.word	0xffffffff


	//   ....[4]....
        /*0150*/ 	.word	0xffffffff


	//   ....[5]....
        /*0154*/ 	.word	0xffffffff


	//   ....[6]....
        /*0158*/ 	.word	0xffffffff


	//   ....[7]....
        /*015c*/ 	.word	0xffffffff


	//----- nvinfo : EIATTR_COOP_GROUP_INSTR_OFFSETS
	.align		4
.L_944:
        /*0160*/ 	.byte	0x04, 0x28
        /*0162*/ 	.short	(.L_946 - .L_945)


	//   ....[0]....
.L_945:
        /*0164*/ 	.word	0x000077c0


	//   ....[1]....
        /*0168*/ 	.word	0x00007810


	//   ....[2]....
        /*016c*/ 	.word	0x00007d30


	//   ....[3]....
        /*0170*/ 	.word	0x00007d40


	//   ....[4]....
        /*0174*/ 	.word	0x00007f00


	//   ....[5]....
        /*0178*/ 	.word	0x00008000


	//   ....[6]....
        /*017c*/ 	.word	0x00008430


	//   ....[7]....
        /*0180*/ 	.word	0x00008440


	//----- nvinfo : EIATTR_EXIT_INSTR_OFFSETS
	.align		4
.L_946:
        /*0184*/ 	.byte	0x04, 0x1c
        /*0186*/ 	.short	(.L_948 - .L_947)


	//   ....[0]....
.L_947:
        /*0188*/ 	.word	0x00000040


	//   ....[1]....
        /*018c*/ 	.word	0x00007520


	//   ....[2]....
        /*0190*/ 	.word	0x00008450


	//   ....[3]....
        /*0194*/ 	.word	0x000084f0


	//----- nvinfo : EIATTR_CTAIDZ_USED
	.align		4
.L_948:
        /*0198*/ 	.byte	0x01, 0x04
	.zero		2


	//----- nvinfo : EIATTR_MAX_THREADS
	.align		4
        /*019c*/ 	.byte	0x04, 0x05
        /*019e*/ 	.short	(.L_950 - .L_949)
.L_949:
        /*01a0*/ 	.word	0x00000100
        /*01a4*/ 	.word	0x00000001
        /*01a8*/ 	.word	0x00000001


	//----- nvinfo : EIATTR_CRS_STACK_SIZE
	.align		4
.L_950:
        /*01ac*/ 	.byte	0x04, 0x1e
        /*01ae*/ 	.short	(.L_952 - .L_951)
.L_951:
        /*01b0*/ 	.word	0x00000000
.L_952:


//--------------------- .nv.info._ZN7cutlass13device_kernelIN5flash19enable_sm80_to_sm89INS1_16FlashAttnBwdSm80INS1_25CollectiveMainloopBwdSm80ILi2ELi2EN4cute5tupleIJNS5_1CILi64EEENS7_ILi128EEES9_EEENS_6half_tEfNS_4arch4Sm80ELb0ELb1ELb0ELb1ELb0ELb0ELb0ELb0ELi2ELi2ELi2ELi2ELb0EEENS1_21CollectiveEpilogueBwdISA_SB_SD_Li256ELb1ELb0ELi4EEENS1_19SingleTileSchedulerILb1ELb0ELb0ELi128EEEEEEEEEvNT_6ParamsE --------------------------
	.section	.nv.info._ZN7cutlass13device_kernelIN5flash19enable_sm80_to_sm89INS1_16FlashAttnBwdSm80INS1_25CollectiveMainloopBwdSm80ILi2ELi2EN4cute5tupleIJNS5_1CILi64EEENS7_ILi128EEES9_EEENS_6half_tEfNS_4arch4Sm80ELb0ELb1ELb0ELb1ELb0ELb0ELb0ELb0ELi2ELi2ELi2ELi2ELb0EEENS1_21CollectiveEpilogueBwdISA_SB_SD_Li256ELb1ELb0ELi4EEENS1_19SingleTileSchedulerILb1ELb0ELb0ELi128EEEEEEEEEvNT_6ParamsE,"",@"SHT_CUDA_INFO"
	.sectionflags	@""
	.align	4


	//----- nvinfo : EIATTR_CUDA_API_VERSION
	.align		4
        /*0000*/ 	.byte	0x04, 0x37
        /*0002*/ 	.short	(.L_954 - .L_953)
.L_953:
        /*0004*/ 	.word	0x00000082


	//----- nvinfo : EIATTR_SW2861232_WAR
	.align		4
.L_954:
        /*0008*/ 	.byte	0x01, 0x35
	.zero		2


	//----- nvinfo : EIATTR_PARAM_CBANK
	.align		4
        /*000c*/ 	.byte	0x04, 0x0a
        /*000e*/ 	.short	(.L_956 - .L_955)
	.align		4
.L_955:
        /*0010*/ 	.word	index@(.nv.constant0._ZN7cutlass13device_kernelIN5flash19enable_sm80_to_sm89INS1_16FlashAttnBwdSm80INS1_25CollectiveMainloopBwdSm80ILi2ELi2EN4cute5tupleIJNS5_1CILi64EEENS7_ILi128EEES9_EEENS_6half_tEfNS_4arch4Sm80ELb0ELb1ELb0ELb1ELb0ELb0ELb0ELb0ELi2ELi2ELi2ELi2ELb0EEENS1_21CollectiveEpilogueBwdISA_SB_SD_Li256ELb1ELb0ELi4EEENS1_19SingleTileSchedulerILb1ELb0ELb0ELi128EEEEEEEEEvNT_6ParamsE)
        /*0014*/ 	.short	0x0160
        /*0016*/ 	.short	0x0270


	//----- nvinfo : EIATTR_CBANK_PARAM_SIZE
	.align		4
.L_956:
        /*0018*/ 	.byte	0x03, 0x19
        /*001a*/ 	.short	0x0270


	//----- nvinfo : EIATTR_KPARAM_INFO
	.align		4
        /*001c*/ 	.byte	0x04, 0x17
        /*001e*/ 	.short	(.L_958 - .L_957)
.L_957:
        /*0020*/ 	.word	0x00000000
        /*0024*/ 	.short	0x0000
        /*0026*/ 	.short	0x0000
        /*0028*/ 	.byte	0x00, 0xf0, 0xc1, 0x09


	//----- nvinfo : EIATTR_MAXREG_COUNT
	.align		4
.L_958:
        /*002c*/ 	.byte	0x03, 0x1b
        /*002e*/ 	.short	0x00ff


	//----- nvinfo : EIATTR_NUM_BARRIERS
	.align		4
        /*0030*/ 	.byte	0x02, 0x4c
        /*0032*/ 	.byte	0x02
	.zero		1


	//----- nvinfo : EIATTR_ANNOTATIONS
	.align		4
        /*0034*/ 	.byte	0x04, 0x55
        /*0036*/ 	.short	(.L_960 - .L_959)


	//   ....[0]....
.L_959:
        /* <DEDUP_REMOVED lines=26> */


	//----- nvinfo : EIATTR_MERCURY_ISA_VERSION
	.align		4
.L_960:
        /*01c0*/ 	.byte	0x03, 0x5f
        /*01c2*/ 	.short	0x0000


	//----- nvinfo : EIATTR_COOP_GROUP_MASK_REGIDS
	.align		4
        /*01c4*/ 	.byte	0x04, 0x29
        /*01c6*/ 	.short	(.L_962 - .L_961)


	//   ....[0]....
.L_961:
        /*01c8*/ 	.word	0xffffffff


	//----- nvinfo : EIATTR_COOP_GROUP_INSTR_OFFSETS
	.align		4
.L_962:
        /*01cc*/ 	.byte	0x04, 0x28
        /*01ce*/ 	.short	(.L_964 - .L_963)


	//   ....[0]....
.L_963:
        /*01d0*/ 	.word	0x000000a0


	//----- nvinfo : EIATTR_EXIT_INSTR_OFFSETS
	.align		4
.L_964:
        /*01d4*/ 	.byte	0x04, 0x1c
        /*01d6*/ 	.short	(.L_966 - .L_965)


	//   ....[0]....
.L_965:
        /*01d8*/ 	.word	0x00000340


	//   ....[1]....
        /*01dc*/ 	.word	0x000097a0


	//   ....[2]....
        /*01e0*/ 	.word	0x00009860


	//   ....[3]....
        /*01e4*/ 	.word	0x0000aab0


	//   ....[4]....
        /*01e8*/ 	.word	0x0000ab70


	//----- nvinfo : EIATTR_CTAIDZ_USED
	.align		4
.L_966:
        /*01ec*/ 	.byte	0x01, 0x04
	.zero		2


	//----- nvinfo : EIATTR_MAX_THREADS
	.align		4
        /*01f0*/ 	.byte	0x04, 0x05
        /*01f2*/ 	.short	(.L_968 - .L_967)
.L_967:
        /*01f4*/ 	.word	0x00000100
        /*01f8*/ 	.word	0x00000001
        /*01fc*/ 	.word	0x00000001


	//----- nvinfo : EIATTR_CRS_STACK_SIZE
	.align		4
.L_968:
        /*0200*/ 	.byte	0x04, 0x1e
        /*0202*/ 	.short	(.L_970 - .L_969)
.L_969:
        /*0204*/ 	.word	0x00000000
.L_970:


//--------------------- .nv.info._ZN7cutlass13device_kernelIN5flash19enable_sm80_to_sm89INS1_16FlashAttnBwdSm80INS1_25CollectiveMainloopBwdSm80ILi2ELi2EN4cute5tupleIJNS5_1CILi64EEENS7_ILi128EEES9_EEENS_6half_tEfNS_4arch4Sm80ELb0ELb1ELb0ELb1ELb1ELb0ELb0ELb0ELi2ELi2ELi2ELi2ELb0EEENS1_21CollectiveEpilogueBwdISA_SB_SD_Li256ELb1ELb0ELi4EEENS1_19SingleTileSchedulerILb1ELb0ELb0ELi128EEEEEEEEEvNT_6ParamsE --------------------------
	.section	.nv.info._ZN7cutlass13device_kernelIN5flash19enable_sm80_to_sm89INS1_16FlashAttnBwdSm80INS1_25CollectiveMainloopBwdSm80ILi2ELi2EN4cute5tupleIJNS5_1CILi64EEENS7_ILi128EEES9_EEENS_6half_tEfNS_4arch4Sm80ELb0ELb1ELb0ELb1ELb1ELb0ELb0ELb0ELi2ELi2ELi2ELi2ELb0EEENS1_21CollectiveEpilogueBwdISA_SB_SD_Li256ELb1ELb0ELi4EEENS1_19SingleTileSchedulerILb1ELb0ELb0ELi128EEEEEEEEEvNT_6ParamsE,"",@"SHT_CUDA_INFO"
	.sectionflags	@""
	.align	4


	//----- nvinfo : EIATTR_CUDA_API_VERSION
	.align		4
        /*0000*/ 	.byte	0x04, 0x37
        /*0002*/ 	.short	(.L_972 - .L_971)
.L_971:
        /*0004*/ 	.word	0x00000082


	//----- nvinfo : EIATTR_SW2861232_WAR
	.align		4
.L_972:
        /*0008*/ 	.byte	0x01, 0x35
	.zero		2


	//----- nvinfo : EIATTR_PARAM_CBANK
	.align		4
        /*000c*/ 	.byte	0x04, 0x0a
        /*000e*/ 	.short	(.L_974 - .L_973)
	.align		4
.L_973:
        /*0010*/ 	.word	index@(.nv.constant0._ZN7cutlass13device_kernelIN5flash19enable_sm80_to_sm89INS1_16FlashAttnBwdSm80INS1_25CollectiveMainloopBwdSm80ILi2ELi2EN4cute5tupleIJNS5_1CILi64EEENS7_ILi128EEES9_EEENS_6half_tEfNS_4arch4Sm80ELb0ELb1ELb0ELb1ELb1ELb0ELb0ELb0ELi2ELi2ELi2ELi2ELb0EEENS1_21CollectiveEpilogueBwdISA_SB_SD_Li256ELb1ELb0ELi4EEENS1_19SingleTileSchedulerILb1ELb0ELb0ELi128EEEEEEEEEvNT_6ParamsE)
        /*0014*/ 	.short	0x0160
        /*0016*/ 	.short	0x0270


	//----- nvinfo : EIATTR_CBANK_PARAM_SIZE
	.align		4
.L_974:
        /*0018*/ 	.byte	0x03, 0x19
        /*001a*/ 	.short	0x0270


	//----- nvinfo : EIATTR_KPARAM_INFO
	.align		4
        /*001c*/ 	.byte	0x04, 0x17
        /*001e*/ 	.short	(.L_976 - .L_975)
.L_975:
        /*0020*/ 	.word	0x00000000
        /*0024*/ 	.short	0x0000
        /*0026*/ 	.short	0x0000
        /*0028*/ 	.byte	0x00, 0xf0, 0xc1, 0x09


	//----- nvinfo : EIATTR_MAXREG_COUNT
	.align		4
.L_976:
        /*002c*/ 	.byte	0x03, 0x1b
        /*002e*/ 	.short	0x00ff


	//----- nvinfo : EIATTR_NUM_BARRIERS
	.align		4
        /*0030*/ 	.byte	0x02, 0x4c
        /*0032*/ 	.byte	0x02
	.zero		1


	//----- nvinfo : EIATTR_ANNOTATIONS
	.align		4
        /*0034*/ 	.byte	0x04, 0x55
        /*0036*/ 	.short	(.L_978 - .L_977)


	//   ....[0]....
.L_977:
        /* <DEDUP_REMOVED lines=26> */


	//----- nvinfo : EIATTR_MERCURY_ISA_VERSION
	.align		4
.L_978:
        /*01c0*/ 	.byte	0x03, 0x5f
        /*01c2*/ 	.short	0x0000


	//----- nvinfo : EIATTR_COOP_GROUP_MASK_REGIDS
	.align		4
        /*01c4*/ 	.byte	0x04, 0x29
        /*01c6*/ 	.short	(.L_980 - .L_979)


	//   ....[0]....
.L_979:
        /*01c8*/ 	.word	0xffffffff


	//----- nvinfo : EIATTR_COOP_GROUP_INSTR_OFFSETS
	.align		4
.L_980:
        /*01cc*/ 	.byte	0x04, 0x28
        /*01ce*/ 	.short	(.L_982 - .L_981)


	//   ....[0]....
.L_981:
        /*01d0*/ 	.word	0x000000a0


	//----- nvinfo : EIATTR_EXIT_INSTR_OFFSETS
	.align		4
.L_982:
        /*01d4*/ 	.byte	0x04, 0x1c
        /*01d6*/ 	.short	(.L_984 - .L_983)


	//   ....[0]....
.L_983:
        /*01d8*/ 	.word	0x00000340


	//   ....[1]....
        /*01dc*/ 	.word	0x000097a0


	//   ....[2]....
        /*01e0*/ 	.word	0x00009860


	//   ....[3]....
        /*01e4*/ 	.word	0x0000aab0


	//   ....[4]....
        /*01e8*/ 	.word	0x0000ab70


	//----- nvinfo : EIATTR_CTAIDZ_USED
	.align		4
.L_984:
        /*01ec*/ 	.byte	0x01, 0x04
	.zero		2


	//----- nvinfo : EIATTR_MAX_THREADS
	.align		4
        /*01f0*/ 	.byte	0x04, 0x05
        /*01f2*/ 	.short	(.L_986 - .L_985)
.L_985:
        /*01f4*/ 	.word	0x00000100
        /*01f8*/ 	.word	0x00000001
        /*01fc*/ 	.word	0x00000001


	//----- nvinfo : EIATTR_CRS_STACK_SIZE
	.align		4
.L_986:
        /*0200*/ 	.byte	0x04, 0x1e
        /*0202*/ 	.short	(.L_988 - .L_987)
.L_987:
        /*0204*/ 	.word	0x00000000
.L_988:


//--------------------- .nv.info._ZN7cutlass13device_kernelIN5flash19enable_sm80_to_sm89INS1_16FlashAttnBwdSm80INS1_25CollectiveMainloopBwdSm80ILi2ELi2EN4cute5tupleIJNS5_1CILi64EEENS7_ILi128EEES9_EEENS_6half_tEfNS_4arch4Sm80ELb0ELb1ELb0ELb1ELb0ELb0ELb0ELb0ELi2ELi2ELi2ELi2ELb0EEENS1_24CollectiveEpilogueBwdGQAISA_fSD_Li256ELb1ELb0EEENS1_19SingleTileSchedulerILb1ELb0ELb0ELi128EEEEEEEEEvNT_6ParamsE --------------------------
	.section	.nv.info._ZN7cutlass13device_kernelIN5flash19enable_sm80_to_sm89INS1_16FlashAttnBwdSm80INS1_25CollectiveMainloopBwdSm80ILi2ELi2EN4cute5tupleIJNS5_1CILi64EEENS7_ILi128EEES9_EEENS_6half_tEfNS_4arch4Sm80ELb0ELb1ELb0ELb1ELb0ELb0ELb0ELb0ELi2ELi2ELi2ELi2ELb0EEENS1_24CollectiveEpilogueBwdGQAISA_fSD_Li256ELb1ELb0EEENS1_19SingleTileSchedulerILb1ELb0ELb0ELi128EEEEEEEEEvNT_6ParamsE,"",@"SHT_CUDA_INFO"
	.sectionflags	@""
	.align	4


	//----- nvinfo : EIATTR_CUDA_API_VERSION
	.align		4
        /*0000*/ 	.byte	0x04, 0x37
        /*0002*/ 	.short	(.L_990 - .L_989)
.L_989:
        /*0004*/ 	.word	0x00000082


	//----- nvinfo : EIATTR_SW2861232_WAR
	.align		4
.L_990:
        /*0008*/ 	.byte	0x01, 0x35
	.zero		2


	//----- nvinfo : EIATTR_PARAM_CBANK
	.align		4
        /*000c*/ 	.byte	0x04, 0x0a
        /*000e*/ 	.short	(.L_992 - .L_991)
	.align		4
.L_991:
        /*0010*/ 	.word	index@(.nv.constant0._ZN7cutlass13device_kernelIN5flash19enable_sm80_to_sm89INS1_16FlashAttnBwdSm80INS1_25CollectiveMainloopBwdSm80ILi2ELi2EN4cute5tupleIJNS5_1CILi64EEENS7_ILi128EEES9_EEENS_6half_tEfNS_4arch4Sm80ELb0ELb1ELb0ELb1ELb0ELb0ELb0ELb0ELi2ELi2ELi2ELi2ELb0EEENS1_24CollectiveEpilogueBwdGQAISA_fSD_Li256ELb1ELb0EEENS1_19SingleTileSchedulerILb1ELb0ELb0ELi128EEEEEEEEEvNT_6ParamsE)
        /*0014*/ 	.short	0x0160
        /*0016*/ 	.short	0x0278


	//----- nvinfo : EIATTR_CBANK_PARAM_SIZE
	.align		4
.L_992:
        /*0018*/ 	.byte	0x03, 0x19
        /*001a*/ 	.short	0x0278


	//----- nvinfo : EIATTR_KPARAM_INFO
	.align		4
        /*001c*/ 	.byte	0x04, 0x17
        /*001e*/ 	.short	(.L_994 - .L_993)
.L_993:
        /*0020*/ 	.word	0x00000000
        /*0024*/ 	.short	0x0000
        /*0026*/ 	.short	0x0000
        /*0028*/ 	.byte	0x00, 0xf0, 0xe1, 0x09


	//----- nvinfo : EIATTR_MAXREG_COUNT
	.align		4
.L_994:
        /*002c*/ 	.byte	0x03, 0x1b
        /*002e*/ 	.short	0x00ff


	//----- nvinfo : EIATTR_NUM_BARRIERS
	.align		4
        /*0030*/ 	.byte	0x02, 0x4c
        /*0032*/ 	.byte	0x02
	.zero		1


	//----- nvinfo : EIATTR_ANNOTATIONS
	.align		4
        /*0034*/ 	.byte	0x04, 0x55
        /*0036*/ 	.short	(.L_996 - .L_995)


	//   ....[0]....
.L_995:
        /* <DEDUP_REMOVED lines=25> */


	//----- nvinfo : EIATTR_MERCURY_ISA_VERSION
	.align		4
.L_996:
        /*01b8*/ 	.byte	0x03, 0x5f
        /*01ba*/ 	.short	0x0000


	//----- nvinfo : EIATTR_COOP_GROUP_MASK_REGIDS
	.align		4
        /*01bc*/ 	.byte	0x04, 0x29
        /*01be*/ 	.short	(.L_998 - .L_997)


	//   ....[0]....
.L_997:
        /*01c0*/ 	.word	0xffffffff


	//----- nvinfo : EIATTR_COOP_GROUP_INSTR_OFFSETS
	.align		4
.L_998:
        /*01c4*/ 	.byte	0x04, 0x28
        /*01c6*/ 	.short	(.L_1000 - .L_999)


	//   ....[0]....
.L_999:
        /*01c8*/ 	.word	0x000000a0


	//----- nvinfo : EIATTR_EXIT_INSTR_OFFSETS
	.align		4
.L_1000:
        /*01cc*/ 	.byte	0x04, 0x1c
        /*01ce*/ 	.short	(.L_1002 - .L_1001)


	//   ....[0]....
.L_1001:
        /*01d0*/ 	.word	0x00000340


	//   ....[1]....
        /*01d4*/ 	.word	0x000078f0


	//   ....[2]....
        /*01d8*/ 	.word	0x00008420


	//----- nvinfo : EIATTR_CTAIDZ_USED
	.align		4
.L_1002:
        /*01dc*/ 	.byte	0x01, 0x04
	.zero		2


	//----- nvinfo : EIATTR_MAX_THREADS
	.align		4
        /*01e0*/ 	.byte	0x04, 0x05
        /*01e2*/ 	.short	(.L_1004 - .L_1003)
.L_1003:
        /*01e4*/ 	.word	0x00000100
        /*01e8*/ 	.word	0x00000001
        /*01ec*/ 	.word	0x00000001


	//----- nvinfo : EIATTR_CRS_STACK_SIZE
	.align		4
.L_1004:
        /*01f0*/ 	.byte	0x04, 0x1e
        /*01f2*/ 	.short	(.L_1006 - .L_1005)
.L_1005:
        /*01f4*/ 	.word	0x00000000
.L_1006:


//--------------------- .nv.info._ZN7cutlass13device_kernelIN5flash19enable_sm80_to_sm89INS1_16FlashAttnBwdSm80INS1_25CollectiveMainloopBwdSm80ILi2ELi2EN4cute5tupleIJNS5_1CILi64EEENS7_ILi128EEES9_EEENS_6half_tEfNS_4arch4Sm80ELb0ELb1ELb0ELb1ELb1ELb0ELb0ELb0ELi2ELi2ELi2ELi2ELb0EEENS1_24CollectiveEpilogueBwdGQAISA_fSD_Li256ELb1ELb1EEENS1_19SingleTileSchedulerILb1ELb0ELb0ELi128EEEEEEEEEvNT_6ParamsE --------------------------
	.section	.nv.info._ZN7cutlass13device_kernelIN5flash19enable_sm80_to_sm89INS1_16FlashAttnBwdSm80INS1_25CollectiveMainloopBwdSm80ILi2ELi2EN4cute5tupleIJNS5_1CILi64EEENS7_ILi128EEES9_EEENS_6half_tEfNS_4arch4Sm80ELb0ELb1ELb0ELb1ELb1ELb0ELb0ELb0ELi2ELi2ELi2ELi2ELb0EEENS1_24CollectiveEpilogueBwdGQAISA_fSD_Li256ELb1ELb1EEENS1_19SingleTileSchedulerILb1ELb0ELb0ELi128EEEEEEEEEvNT_6ParamsE,"",@"SHT_CUDA_INFO"
	.sectionflags	@""
	.align	4


	//----- nvinfo : EIATTR_CUDA_API_VERSION
	.align		4
        /*0000*/ 	.byte	0x04, 0x37
        /*0002*/ 	.short	(.L_1008 - .L_1007)
.L_1007:
        /*0004*/ 	.word	0x00000082


	//----- nvinfo : EIATTR_SW2861232_WAR
	.align		4
.L_1008:
        /*0008*/ 	.byte	0x01, 0x35
	.zero		2


	//----- nvinfo : EIATTR_PARAM_CBANK
	.align		4
        /*000c*/ 	.byte	0x04, 0x0a
        /*000e*/ 	.short	(.L_1010 - .L_1009)
	.align		4
.L_1009:
        /*0010*/ 	.word	index@(.nv.constant0._ZN7cutlass13device_kernelIN5flash19enable_sm80_to_sm89INS1_16FlashAttnBwdSm80INS1_25CollectiveMainloopBwdSm80ILi2ELi2EN4cute5tupleIJNS5_1CILi64EEENS7_ILi128EEES9_EEENS_6half_tEfNS_4arch4Sm80ELb0ELb1ELb0ELb1ELb1ELb0ELb0ELb0ELi2ELi2ELi2ELi2ELb0EEENS1_24CollectiveEpilogueBwdGQAISA_fSD_Li256ELb1ELb1EEENS1_19SingleTileSchedulerILb1ELb0ELb0ELi128EEEEEEEEEvNT_6ParamsE)
        /*0014*/ 	.short	0x0160
        /*0016*/ 	.short	0x0278


	//----- nvinfo : EIATTR_CBANK_PARAM_SIZE
	.align		4
.L_1010:
        /*0018*/ 	.byte	0x03, 0x19
        /*001a*/ 	.short	0x0278


	//----- nvinfo : EIATTR_KPARAM_INFO
	.align		4
        /*001c*/ 	.byte	0x04, 0x17
        /*001e*/ 	.short	(.L_1012 - .L_1011)
.L_1011:
        /*0020*/ 	.word	0x00000000
        /*0024*/ 	.short	0x0000
        /*0026*/ 	.short	0x0000
        /*0028*/ 	.byte	0x00, 0xf0, 0xe1, 0x09


	//----- nvinfo : EIATTR_MAXREG_COUNT
	.align		4
.L_1012:
        /*002c*/ 	.byte	0x03, 0x1b
        /*002e*/ 	.short	0x00ff


	//----- nvinfo : EIATTR_NUM_BARRIERS
	.align		4
        /*0030*/ 	.byte	0x02, 0x4c
        /*0032*/ 	.byte	0x02
	.zero		1


	//----- nvinfo : EIATTR_ANNOTATIONS
	.align		4
        /*0034*/ 	.byte	0x04, 0x55
        /*0036*/ 	.short	(.L_1014 - .L_1013)


	//   ....[0]....
.L_1013:
        /* <DEDUP_REMOVED lines=25> */


	//----- nvinfo : EIATTR_MERCURY_ISA_VERSION
	.align		4
.L_1014:
        /*01b8*/ 	.byte	0x03, 0x5f
        /*01ba*/ 	.short	0x0000


	//----- nvinfo : EIATTR_COOP_GROUP_MASK_REGIDS
	.align		4
        /*01bc*/ 	.byte	0x04, 0x29
        /*01be*/ 	.short	(.L_1016 - .L_1015)


	//   ....[0]....
.L_1015:
        /*01c0*/ 	.word	0xffffffff


	//   ....[1]....
        /*01c4*/ 	.word	0xffffffff


	//   ....[2]....
        /*01c8*/ 	.word	0xffffffff


	//   ....[3]....
        /*01cc*/ 	.word	0xffffffff


	//   ....[4]....
        /*01d0*/ 	.word	0xffffffff


	//   ....[5]....
        /*01d4*/ 	.word	0xffffffff


	//   ....[6]....
        /*01d8*/ 	.word	0xffffffff


	//   ....[7]....
        /*01dc*/ 	.word	0xffffffff


	//   ....[8]....
        /*01e0*/ 	.word	0xffffffff


	//----- nvinfo : EIATTR_COOP_GROUP_INSTR_OFFSETS
	.align		4
.L_1016:
        /*01e4*/ 	.byte	0x04, 0x28
        /*01e6*/ 	.short	(.L_1018 - .L_1017)


	//   ....[0]....
.L_1017:
        /*01e8*/ 	.word	0x000000a0


	//   ....[1]....
        /*01ec*/ 	.word	0x00007c50


	//   ....[2]....
        /*01f0*/ 	.word	0x00007c90


	//   ....[3]....
        /*01f4*/ 	.word	0x00008180


	//   ....[4]....
        /*01f8*/ 	.word	0x00008190


	//   ....[5]....
        /*01fc*/ 	.word	0x00008320


	//   ....[6]....
        /*0200*/ 	.word	0x00008370


	//   ....[7]....
        /*0204*/ 	.word	0x00008820


	//   ....[8]....
        /*0208*/ 	.word	0x00008830


	//----- nvinfo : EIATTR_EXIT_INSTR_OFFSETS
	.align		4
.L_1018:
        /*020c*/ 	.byte	0x04, 0x1c
        /*020e*/ 	.short	(.L_1020 - .L_1019)


	//   ....[0]....
.L_1019:
        /*0210*/ 	.word	0x00000340


	//   ....[1]....
        /*0214*/ 	.word	0x00007900


	//   ....[2]....
        /*0218*/ 	.word	0x00008840


	//   ....[3]....
        /*021c*/ 	.word	0x000088e0


	//----- nvinfo : EIATTR_CTAIDZ_USED
	.align		4
.L_1020:
        /*0220*/ 	.byte	0x01, 0x04
	.zero		2


	//----- nvinfo : EIATTR_MAX_THREADS
	.align		4
        /*0224*/ 	.byte	0x04, 0x05
        /*0226*/ 	.short	(.L_1022 - .L_1021)
.L_1021:
        /*0228*/ 	.word	0x00000100
        /*022c*/ 	.word	0x00000001
        /*0230*/ 	.word	0x00000001


	//----- nvinfo : EIATTR_CRS_STACK_SIZE
	.align		4
.L_1022:
        /*0234*/ 	.byte	0x04, 0x1e
        /*0236*/ 	.short	(.L_1024 - .L_1023)
.L_1023:
        /*0238*/ 	.word	0x00000000
.L_1024:


//--------------------- .nv.info._ZN7cutlass13device_kernelIN5flash19enable_sm80_to_sm89INS1_16FlashAttnBwdSm80INS1_25CollectiveMainloopBwdSm80ILi2ELi2EN4cute5tupleIJNS5_1CILi64EEENS7_ILi128EEES9_EEENS_6half_tEfNS_4arch4Sm80ELb1ELb0ELb0ELb0ELb0ELb0ELb0ELb0ELi2ELi2ELi2ELi2ELb0EEENS1_21CollectiveEpilogueBwdISA_SB_SD_Li256ELb0ELb0ELi4EEENS1_25SingleTileBwdLPTSchedulerILb0ELi128ELb0EEEEEEEEEvNT_6ParamsE --------------------------
	.section	.nv.info._ZN7cutlass13device_kernelIN5flash19enable_sm80_to_sm89INS1_16FlashAttnBwdSm80INS1_25CollectiveMainloopBwdSm80ILi2ELi2EN4cute5tupleIJNS5_1CILi64EEENS7_ILi128EEES9_EEENS_6half_tEfNS_4arch4Sm80ELb1ELb0ELb0ELb0ELb0ELb0ELb0ELb0ELi2ELi2ELi2ELi2ELb0EEENS1_21CollectiveEpilogueBwdISA_SB_SD_Li256ELb0ELb0ELi4EEENS1_25SingleTileBwdLPTSchedulerILb0ELi128ELb0EEEEEEEEEvNT_6ParamsE,"",@"SHT_CUDA_INFO"
	.sectionflags	@""
	.align	4


	//----- nvinfo : EIATTR_CUDA_API_VERSION
	.align		4
        /*0000*/ 	.byte	0x04, 0x37
        /*0002*/ 	.short	(.L_1026 - .L_1025)
.L_1025:
        /*0004*/ 	.word	0x00000082


	//----- nvinfo : EIATTR_SW2861232_WAR
	.align		4
.L_1026:
        /*0008*/ 	.byte	0x01, 0x35
	.zero		2


	//----- nvinfo : EIATTR_PARAM_CBANK
	.align		4
        /*000c*/ 	.byte	0x04, 0x0a
        /*000e*/ 	.short	(.L_1028 - .L_1027)
	.align		4
.L_1027:
        /*0010*/ 	.word	index@(.nv.constant0._ZN7cutlass13device_kernelIN5flash19enable_sm80_to_sm89INS1_16FlashAttnBwdSm80INS1_25CollectiveMainloopBwdSm80ILi2ELi2EN4cute5tupleIJNS5_1CILi64EEENS7_ILi128EEES9_EEENS_6half_tEfNS_4arch4Sm80ELb1ELb0ELb0ELb0ELb0ELb0ELb0ELb0ELi2ELi2ELi2ELi2ELb0EEENS1_21CollectiveEpilogueBwdISA_SB_SD_Li256ELb0ELb0ELi4EEENS1_25SingleTileBwdLPTSchedulerILb0ELi128ELb0EEEEEEEEEvNT_6ParamsE)
        /*0014*/ 	.short	0x0160
        /*0016*/ 	.short	0x0288


	//----- nvinfo : EIATTR_CBANK_PARAM_SIZE
	.align		4
.L_1028:
        /*0018*/ 	.byte	0x03, 0x19
        /*001a*/ 	.short	0x0288


	//----- nvinfo : EIATTR_KPARAM_INFO
	.align		4
        /*001c*/ 	.byte	0x04, 0x17
        /*001e*/ 	.short	(.L_1030 - .L_1029)
.L_1029:
        /*0020*/ 	.word	0x00000000
        /*0024*/ 	.short	0x0000
        /*0026*/ 	.short	0x0000
        /*0028*/ 	.byte	0x00, 0xf0, 0x21, 0x0a


	//----- nvinfo : EIATTR_MAXREG_COUNT
	.align		4
.L_1030:
        /*002c*/ 	.byte	0x03, 0x1b
        /*002e*/ 	.short	0x00ff


	//----- nvinfo : EIATTR_NUM_BARRIERS
	.align		4
        /*0030*/ 	.byte	0x02, 0x4c
        /*0032*/ 	.byte	0x02
	.zero		1


	//----- nvinfo : EIATTR_ANNOTATIONS
	.align		4
        /*0034*/ 	.byte	0x04, 0x55
        /*0036*/ 	.short	(.L_1032 - .L_1031)


	//   ....[0]....
.L_1031:
        /* <DEDUP_REMOVED lines=14> */


	//----- nvinfo : EIATTR_MERCURY_ISA_VERSION
	.align		4
.L_1032:
        /*0100*/ 	.byte	0x03, 0x5f
        /*0102*/ 	.short	0x0000


	//----- nvinfo : EIATTR_COOP_GROUP_MASK_REGIDS
	.align		4
        /*0104*/ 	.byte	0x04, 0x29
        /*0106*/ 	.short	(.L_1034 - .L_1033)


	//   ....[0]....
.L_1033:
        /*0108*/ 	.word	0xffffffff


	//----- nvinfo : EIATTR_COOP_GROUP_INSTR_OFFSETS
	.align		4
.L_1034:
        /*010c*/ 	.byte	0x04, 0x28
        /*010e*/ 	.short	(.L_1036 - .L_1035)


	//   ....[0]....
.L_1035:
        /*0110*/ 	.word	0x00000050


	//----- nvinfo : EIATTR_EXIT_INSTR_OFFSETS
	.align		4
.L_1036:
        /*0114*/ 	.byte	0x04, 0x1c
        /*0116*/ 	.short	(.L_1038 - .L_1037)


	//   ....[0]....
.L_1037:
        /*0118*/ 	.word	0x00000540


	//   ....[1]....
        /*011c*/ 	.word	0x000089d0


	//   ....[2]....
        /*0120*/ 	.word	0x00008a90


	//   ....[3]....
        /*0124*/ 	.word	0x00009be0


	//   ....[4]....
        /*0128*/ 	.word	0x00009c90


	//----- nvinfo : EIATTR_MAX_THREADS
	.align		4
.L_1038:
        /*012c*/ 	.byte	0x04, 0x05
        /*012e*/ 	.short	(.L_1040 - .L_1039)
.L_1039:
        /*0130*/ 	.word	0x00000100
        /*0134*/ 	.word	0x00000001
        /*0138*/ 	.word	0x00000001


	//----- nvinfo : EIATTR_CRS_STACK_SIZE
	.align		4
.L_1040:
        /*013c*/ 	.byte	0x04, 0x1e
        /*013e*/ 	.short	(.L_1042 - .L_1041)
.L_1041:
        /*0140*/ 	.word	0x00000000
.L_1042:


//--------------------- .nv.info._ZN7cutlass13device_kernelIN5flash19enable_sm80_to_sm89INS1_16FlashAttnBwdSm80INS1_25CollectiveMainloopBwdSm80ILi2ELi2EN4cute5tupleIJNS5_1CILi64EEENS7_ILi128EEES9_EEENS_6half_tEfNS_4arch4Sm80ELb1ELb0ELb0ELb0ELb1ELb0ELb0ELb0ELi2ELi2ELi2ELi2ELb0EEENS1_21CollectiveEpilogueBwdISA_SB_SD_Li256ELb0ELb0ELi4EEENS1_25SingleTileBwdLPTSchedulerILb0ELi128ELb1EEEEEEEEEvNT_6ParamsE --------------------------
	.section	.nv.info._ZN7cutlass13device_kernelIN5flash19enable_sm80_to_sm89INS1_16FlashAttnBwdSm80INS1_25CollectiveMainloopBwdSm80ILi2ELi2EN4cute5tupleIJNS5_1CILi64EEENS7_ILi128EEES9_EEENS_6half_tEfNS_4arch4Sm80ELb1ELb0ELb0ELb0ELb1ELb0ELb0ELb0ELi2ELi2ELi2ELi2ELb0EEENS1_21CollectiveEpilogueBwdISA_SB_SD_Li256ELb0ELb0ELi4EEENS1_25SingleTileBwdLPTSchedulerILb0ELi128ELb1EEEEEEEEEvNT_6ParamsE,"",@"SHT_CUDA_INFO"
	.sectionflags	@""
	.align	4


	//----- nvinfo : EIATTR_CUDA_API_VERSION
	.align		4
        /*0000*/ 	.byte	0x04, 0x37
        /*0002*/ 	.short	(.L_1044 - .L_1043)
.L_1043:
        /*0004*/ 	.word	0x00000082


	//----- nvinfo : EIATTR_SW2861232_WAR
	.align		4
.L_1044:
        /*0008*/ 	.byte	0x01, 0x35
	.zero		2


	//----- nvinfo : EIATTR_PARAM_CBANK
	.align		4
        /*000c*/ 	.byte	0x04, 0x0a
        /*000e*/ 	.short	(.L_1046 - .L_1045)
	.align		4
.L_1045:
        /*0010*/ 	.word	index@(.nv.constant0._ZN7cutlass13device_kernelIN5flash19enable_sm80_to_sm89INS1_16FlashAttnBwdSm80INS1_25CollectiveMainloopBwdSm80ILi2ELi2EN4cute5tupleIJNS5_1CILi64EEENS7_ILi128EEES9_EEENS_6half_tEfNS_4arch4Sm80ELb1ELb0ELb0ELb0ELb1ELb0ELb0ELb0ELi2ELi2ELi2ELi2ELb0EEENS1_21CollectiveEpilogueBwdISA_SB_SD_Li256ELb0ELb0ELi4EEENS1_25SingleTileBwdLPTSchedulerILb0ELi128ELb1EEEEEEEEEvNT_6ParamsE)
        /*0014*/ 	.short	0x0160
        /*0016*/ 	.short	0x0288


	//----- nvinfo : EIATTR_CBANK_PARAM_SIZE
	.align		4
.L_1046:
        /*0018*/ 	.byte	0x03, 0x19
        /*001a*/ 	.short	0x0288


	//----- nvinfo : EIATTR_KPARAM_INFO
	.align		4
        /*001c*/ 	.byte	0x04, 0x17
        /*001e*/ 	.short	(.L_1048 - .L_1047)
.L_1047:
        /*0020*/ 	.word	0x00000000
        /*0024*/ 	.short	0x0000
        /*0026*/ 	.short	0x0000
        /*0028*/ 	.byte	0x00, 0xf0, 0x21, 0x0a


	//----- nvinfo : EIATTR_MAXREG_COUNT
	.align		4
.L_1048:
        /*002c*/ 	.byte	0x03, 0x1b
        /*002e*/ 	.short	0x00ff


	//----- nvinfo : EIATTR_NUM_BARRIERS
	.align		4
        /*0030*/ 	.byte	0x02, 0x4c
        /*0032*/ 	.byte	0x02
	.zero		1


	//----- nvinfo : EIATTR_ANNOTATIONS
	.align		4
        /*0034*/ 	.byte	0x04, 0x55
        /*0036*/ 	.short	(.L_1050 - .L_1049)


	//   ....[0]....
.L_1049:
        /* <DEDUP_REMOVED lines=14> */


	//----- nvinfo : EIATTR_MERCURY_ISA_VERSION
	.align		4
.L_1050:
        /*0100*/ 	.byte	0x03, 0x5f
        /*0102*/ 	.short	0x0000


	//----- nvinfo : EIATTR_COOP_GROUP_MASK_REGIDS
	.align		4
        /*0104*/ 	.byte	0x04, 0x29
        /*0106*/ 	.short	(.L_1052 - .L_1051)


	//   ....[0]....
.L_1051:
        /*0108*/ 	.word	0xffffffff


	//----- nvinfo : EIATTR_COOP_GROUP_INSTR_OFFSETS
	.align		4
.L_1052:
        /*010c*/ 	.byte	0x04, 0x28
        /*010e*/ 	.short	(.L_1054 - .L_1053)


	//   ....[0]....
.L_1053:
        /*0110*/ 	.word	0x00000050


	//----- nvinfo : EIATTR_EXIT_INSTR_OFFSETS
	.align		4
.L_1054:
        /*0114*/ 	.byte	0x04, 0x1c
        /*0116*/ 	.short	(.L_1056 - .L_1055)


	//   ....[0]....
.L_1055:
        /*0118*/ 	.word	0x000005a0


	//   ....[1]....
        /*011c*/ 	.word	0x00008a30


	//   ....[2]....
        /*0120*/ 	.word	0x00008af0


	//   ....[3]....
        /*0124*/ 	.word	0x00009c40


	//   ....[4]....
        /*0128*/ 	.word	0x00009cf0


	//----- nvinfo : EIATTR_MAX_THREADS
	.align		4
.L_1056:
        /*012c*/ 	.byte	0x04, 0x05
        /*012e*/ 	.short	(.L_1058 - .L_1057)
.L_1057:
        /*0130*/ 	.word	0x00000100
        /*0134*/ 	.word	0x00000001
        /*0138*/ 	.word	0x00000001


	//----- nvinfo : EIATTR_CRS_STACK_SIZE
	.align		4
.L_1058:
        /*013c*/ 	.byte	0x04, 0x1e
        /*013e*/ 	.short	(.L_1060 - .L_1059)
.L_1059:
        /*0140*/ 	.word	0x00000000
.L_1060:


//--------------------- .nv.info._ZN7cutlass13device_kernelIN5flash19enable_sm80_to_sm89INS1_16FlashAttnBwdSm80INS1_25CollectiveMainloopBwdSm80ILi2ELi2EN4cute5tupleIJNS5_1CILi64EEENS7_ILi128EEES9_EEENS_6half_tEfNS_4arch4Sm80ELb1ELb0ELb0ELb0ELb0ELb0ELb0ELb0ELi2ELi2ELi2ELi2ELb0EEENS1_24CollectiveEpilogueBwdGQAISA_fSD_Li256ELb0ELb0EEENS1_25SingleTileBwdLPTSchedulerILb0ELi128ELb0EEEEEEEEEvNT_6ParamsE --------------------------
	.section	.nv.info._ZN7cutlass13device_kernelIN5flash19enable_sm80_to_sm89INS1_16FlashAttnBwdSm80INS1_25CollectiveMainloopBwdSm80ILi2ELi2EN4cute5tupleIJNS5_1CILi64EEENS7_ILi128EEES9_EEENS_6half_tEfNS_4arch4Sm80ELb1ELb0ELb0ELb0ELb0ELb0ELb0ELb0ELi2ELi2ELi2ELi2ELb0EEENS1_24CollectiveEpilogueBwdGQAISA_fSD_Li256ELb0ELb0EEENS1_25SingleTileBwdLPTSchedulerILb0ELi128ELb0EEEEEEEEEvNT_6ParamsE,"",@"SHT_CUDA_INFO"
	.sectionflags	@""
	.align	4


	//----- nvinfo : EIATTR_CUDA_API_VERSION
	.align		4
        /*0000*/ 	.byte	0x04, 0x37
        /*0002*/ 	.short	(.L_1062 - .L_1061)
.L_1061:
        /*0004*/ 	.word	0x00000082


	//----- nvinfo : EIATTR_SW2861232_WAR
	.align		4
.L_1062:
        /*0008*/ 	.byte	0x01, 0x35
	.zero		2


	//----- nvinfo : EIATTR_PARAM_CBANK
	.align		4
        /*000c*/ 	.byte	0x04, 0x0a
        /*000e*/ 	.short	(.L_1064 - .L_1063)
	.align		4
.L_1063:
        /*0010*/ 	.word	index@(.nv.constant0._ZN7cutlass13device_kernelIN5flash19enable_sm80_to_sm89INS1_16FlashAttnBwdSm80INS1_25CollectiveMainloopBwdSm80ILi2ELi2EN4cute5tupleIJNS5_1CILi64EEENS7_ILi128EEES9_EEENS_6half_tEfNS_4arch4Sm80ELb1ELb0ELb0ELb0ELb0ELb0ELb0ELb0ELi2ELi2ELi2ELi2ELb0EEENS1_24CollectiveEpilogueBwdGQAISA_fSD_Li256ELb0ELb0EEENS1_25SingleTileBwdLPTSchedulerILb0ELi128ELb0EEEEEEEEEvNT_6ParamsE)
        /*0014*/ 	.short	0x0160
        /*0016*/ 	.short	0x0290


	//----- nvinfo : EIATTR_CBANK_PARAM_SIZE
	.align		4
.L_1064:
        /*0018*/ 	.byte	0x03, 0x19
        /*001a*/ 	.short	0x0290


	//----- nvinfo : EIATTR_KPARAM_INFO
	.align		4
        /*001c*/ 	.byte	0x04, 0x17
        /*001e*/ 	.short	(.L_1066 - .L_1065)
.L_1065:
        /*0020*/ 	.word	0x00000000
        /*0024*/ 	.short	0x0000
        /*0026*/ 	.short	0x0000
        /*0028*/ 	.byte	0x00, 0xf0, 0x41, 0x0a


	//----- nvinfo : EIATTR_MAXREG_COUNT
	.align		4
.L_1066:
        /*002c*/ 	.byte	0x03, 0x1b
        /*002e*/ 	.short	0x00ff


	//----- nvinfo : EIATTR_NUM_BARRIERS
	.align		4
        /*0030*/ 	.byte	0x02, 0x4c
        /*0032*/ 	.byte	0x02
	.zero		1


	//----- nvinfo : EIATTR_ANNOTATIONS
	.align		4
        /*0034*/ 	.byte	0x04, 0x55
        /*0036*/ 	.short	(.L_1068 - .L_1067)


	//   ....[0]....
.L_1067:
        /* <DEDUP_REMOVED lines=20> */


	//----- nvinfo : EIATTR_MERCURY_ISA_VERSION
	.align		4
.L_1068:
        /*0168*/ 	.byte	0x03, 0x5f
        /*016a*/ 	.short	0x0000


	//----- nvinfo : EIATTR_COOP_GROUP_MASK_REGIDS
	.align		4
        /*016c*/ 	.byte	0x04, 0x29
        /*016e*/ 	.short	(.L_1070 - .L_1069)


	//   ....[0]....
.L_1069:
        /*0170*/ 	.word	0xffffffff


	//----- nvinfo : EIATTR_COOP_GROUP_INSTR_OFFSETS
	.align		4
.L_1070:
        /*0174*/ 	.byte	0x04, 0x28
        /*0176*/ 	.short	(.L_1072 - .L_1071)


	//   ....[0]....
.L_1071:
        /*0178*/ 	.word	0x00000090


	//----- nvinfo : EIATTR_EXIT_INSTR_OFFSETS
	.align		4
.L_1072:
        /*017c*/ 	.byte	0x04, 0x1c
        /*017e*/ 	.short	(.L_1074 - .L_1073)


	//   ....[0]....
.L_1073:
        /*0180*/ 	.word	0x00000580


	//   ....[1]....
        /*0184*/ 	.word	0x00006cc0


	//   ....[2]....
        /*0188*/ 	.word	0x00007760


	//----- nvinfo : EIATTR_MAX_THREADS
	.align		4
.L_1074:
        /*018c*/ 	.byte	0x04, 0x05
        /*018e*/ 	.short	(.L_1076 - .L_1075)
.L_1075:
        /*0190*/ 	.word	0x00000100
        /*0194*/ 	.word	0x00000001
        /*0198*/ 	.word	0x00000001


	//----- nvinfo : EIATTR_CRS_STACK_SIZE
	.align		4
.L_1076:
        /*019c*/ 	.byte	0x04, 0x1e
        /*019e*/ 	.short	(.L_1078 - .L_1077)
.L_1077:
        /*01a0*/ 	.word	0x00000000
.L_1078:


//--------------------- .nv.info._ZN7cutlass13device_kernelIN5flash19enable_sm80_to_sm89INS1_16FlashAttnBwdSm80INS1_25CollectiveMainloopBwdSm80ILi2ELi2EN4cute5tupleIJNS5_1CILi64EEENS7_ILi128EEES9_EEENS_6half_tEfNS_4arch4Sm80ELb1ELb0ELb0ELb0ELb1ELb0ELb0ELb0ELi2ELi2ELi2ELi2ELb0EEENS1_24CollectiveEpilogueBwdGQAISA_fSD_Li256ELb0ELb1EEENS1_25SingleTileBwdLPTSchedulerILb0ELi128ELb1EEEEEEEEEvNT_6ParamsE --------------------------
	.section	.nv.info._ZN7cutlass13device_kernelIN5flash19enable_sm80_to_sm89INS1_16FlashAttnBwdSm80INS1_25CollectiveMainloopBwdSm80ILi2ELi2EN4cute5tupleIJNS5_1CILi64EEENS7_ILi128EEES9_EEENS_6half_tEfNS_4arch4Sm80ELb1ELb0ELb0ELb0ELb1ELb0ELb0ELb0ELi2ELi2ELi2ELi2ELb0EEENS1_24CollectiveEpilogueBwdGQAISA_fSD_Li256ELb0ELb1EEENS1_25SingleTileBwdLPTSchedulerILb0ELi128ELb1EEEEEEEEEvNT_6ParamsE,"",@"SHT_CUDA_INFO"
	.sectionflags	@""
	.align	4


	//----- nvinfo : EIATTR_CUDA_API_VERSION
	.align		4
        /*0000*/ 	.byte	0x04, 0x37
        /*0002*/ 	.short	(.L_1080 - .L_1079)
.L_1079:
        /*0004*/ 	.word	0x00000082


	//----- nvinfo : EIATTR_SW2861232_WAR
	.align		4
.L_1080:
        /*0008*/ 	.byte	0x01, 0x35
	.zero		2


	//----- nvinfo : EIATTR_PARAM_CBANK
	.align		4
        /*000c*/ 	.byte	0x04, 0x0a
        /*000e*/ 	.short	(.L_1082 - .L_1081)
	.align		4
.L_1081:
        /*0010*/ 	.word	index@(.nv.constant0._ZN7cutlass13device_kernelIN5flash19enable_sm80_to_sm89INS1_16FlashAttnBwdSm80INS1_25CollectiveMainloopBwdSm80ILi2ELi2EN4cute5tupleIJNS5_1CILi64EEENS7_ILi128EEES9_EEENS_6half_tEfNS_4arch4Sm80ELb1ELb0ELb0ELb0ELb1ELb0ELb0ELb0ELi2ELi2ELi2ELi2ELb0EEENS1_24CollectiveEpilogueBwdGQAISA_fSD_Li256ELb0ELb1EEENS1_25SingleTileBwdLPTSchedulerILb0ELi128ELb1EEEEEEEEEvNT_6ParamsE)
        /*0014*/ 	.short	0x0160
        /*0016*/ 	.short	0x0290


	//----- nvinfo : EIATTR_CBANK_PARAM_SIZE
	.align		4
.L_1082:
        /*0018*/ 	.byte	0x03, 0x19
        /*001a*/ 	.short	0x0290


	//----- nvinfo : EIATTR_KPARAM_INFO
	.align		4
        /*001c*/ 	.byte	0x04, 0x17
        /*001e*/ 	.short	(.L_1084 - .L_1083)
.L_1083:
        /*0020*/ 	.word	0x00000000
        /*0024*/ 	.short	0x0000
        /*0026*/ 	.short	0x0000
        /*0028*/ 	.byte	0x00, 0xf0, 0x41, 0x0a


	//----- nvinfo : EIATTR_MAXREG_COUNT
	.align		4
.L_1084:
        /*002c*/ 	.byte	0x03, 0x1b
        /*002e*/ 	.short	0x00ff


	//----- nvinfo : EIATTR_NUM_BARRIERS
	.align		4
        /*0030*/ 	.byte	0x02, 0x4c
        /*0032*/ 	.byte	0x02
	.zero		1


	//----- nvinfo : EIATTR_ANNOTATIONS
	.align		4
        /*0034*/ 	.byte	0x04, 0x55
        /*0036*/ 	.short	(.L_1086 - .L_1085)


	//   ....[0]....
.L_1085:
        /* <DEDUP_REMOVED lines=14> */


	//----- nvinfo : EIATTR_MERCURY_ISA_VERSION
	.align		4
.L_1086:
        /*0100*/ 	.byte	0x03, 0x5f
        /*0102*/ 	.short	0x0000


	//----- nvinfo : EIATTR_COOP_GROUP_MASK_REGIDS
	.align		4
        /*0104*/ 	.byte	0x04, 0x29
        /*0106*/ 	.short	(.L_1088 - .L_1087)


	//   ....[0]....
.L_1087:
        /*0108*/ 	.word	0xffffffff


	//   ....[1]....
        /*010c*/ 	.word	0xffffffff


	//   ....[2]....
        /*0110*/ 	.word	0xffffffff


	//   ....[3]....
        /*0114*/ 	.word	0xffffffff


	//   ....[4]....
        /*0118*/ 	.word	0xffffffff


	//   ....[5]....
        /*011c*/ 	.word	0xffffffff


	//   ....[6]....
        /*0120*/ 	.word	0xffffffff


	//   ....[7]....
        /*0124*/ 	.word	0xffffffff


	//   ....[8]....
        /*0128*/ 	.word	0xffffffff


	//----- nvinfo : EIATTR_COOP_GROUP_INSTR_OFFSETS
	.align		4
.L_1088:
        /*012c*/ 	.byte	0x04, 0x28
        /*012e*/ 	.short	(.L_1090 - .L_1089)


	//   ....[0]....
.L_1089:
        /*0130*/ 	.word	0x00000050


	//   ....[1]....
        /*0134*/ 	.word	0x00006ea0


	//   ....[2]....
        /*0138*/ 	.word	0x00006ed0


	//   ....[3]....
        /*013c*/ 	.word	0x00007400


	//   ....[4]....
        /*0140*/ 	.word	0x00007410


	//   ....[5]....
        /*0144*/ 	.word	0x000075d0


	//   ....[6]....
        /*0148*/ 	.word	0x000076e0


	//   ....[7]....
        /*014c*/ 	.word	0x00007b10


	//   ....[8]....
        /*0150*/ 	.word	0x00007b20


	//----- nvinfo : EIATTR_EXIT_INSTR_OFFSETS
	.align		4
.L_1090:
        /*0154*/ 	.byte	0x04, 0x1c
        /*0156*/ 	.short	(.L_1092 - .L_1091)


	//   ....[0]....
.L_1091:
        /*0158*/ 	.word	0x000005a0


	//   ....[1]....
        /*015c*/ 	.word	0x00006c20


	//   ....[2]....
        /*0160*/ 	.word	0x00007b30


	//   ....[3]....
        /*0164*/ 	.word	0x00007bd0


	//----- nvinfo : EIATTR_MAX_THREADS
	.align		4
.L_1092:
        /*0168*/ 	.byte	0x04, 0x05
        /*016a*/ 	.short	(.L_1094 - .L_1093)
.L_1093:
        /*016c*/ 	.word	0x00000100
        /*0170*/ 	.word	0x00000001
        /*0174*/ 	.word	0x00000001


	//----- nvinfo : EIATTR_CRS_STACK_SIZE
	.align		4
.L_1094:
        /*0178*/ 	.byte	0x04, 0x1e
        /*017a*/ 	.short	(.L_1096 - .L_1095)
.L_1095:
        /*017c*/ 	.word	0x00000000
.L_1096:


//--------------------- .nv.info._ZN7cutlass13device_kernelIN5flash22FlashAttnBwdPreprocessIN4cute5tupleIJNS3_1CILi64EEENS5_ILi128EEEEEENS_6half_tEfNS_4arch4Sm80ELb1ELb0EEEEEvNT_6ParamsE --------------------------
	.section	.nv.info._ZN7cutlass13device_kernelIN5flash22FlashAttnBwdPreprocessIN4cute5tupleIJNS3_1CILi64EEENS5_ILi128EEEEEENS_6half_tEfNS_4arch4Sm80ELb1ELb0EEEEEvNT_6ParamsE,"",@"SHT_CUDA_INFO"
	.sectionflags	@""
	.align	4


	//----- nvinfo : EIATTR_CUDA_API_VERSION
	.align		4
        /*0000*/ 	.byte	0x04, 0x37
        /*0002*/ 	.short	(.L_1098 - .L_1097)
.L_1097:
        /*0004*/ 	.word	0x00000082


	//----- nvinfo : EIATTR_SW2861232_WAR
	.align		4
.L_1098:
        /*0008*/ 	.byte	0x01, 0x35
	.zero		2


	//----- nvinfo : EIATTR_PARAM_CBANK
	.align		4
        /*000c*/ 	.byte	0x04, 0x0a
        /*000e*/ 	.short	(.L_1100 - .L_1099)
	.align		4
.L_1099:
        /*0010*/ 	.word	index@(.nv.constant0._ZN7cutlass13device_kernelIN5flash22FlashAttnBwdPreprocessIN4cute5tupleIJNS3_1CILi64EEENS5_ILi128EEEEEENS_6half_tEfNS_4arch4Sm80ELb1ELb0EEEEEvNT_6ParamsE)
        /*0014*/ 	.short	0x0160
        /*0016*/ 	.short	0x00f0


	//----- nvinfo : EIATTR_CBANK_PARAM_SIZE
	.align		4
.L_1100:
        /*0018*/ 	.byte	0x03, 0x19
        /*001a*/ 	.short	0x00f0


	//----- nvinfo : EIATTR_KPARAM_INFO
	.align		4
        /*001c*/ 	.byte	0x04, 0x17
        /*001e*/ 	.short	(.L_1102 - .L_1101)
.L_1101:
        /*0020*/ 	.word	0x00000000
        /*0024*/ 	.short	0x0000
        /*0026*/ 	.short	0x0000
        /*0028*/ 	.byte	0x00, 0xf0, 0xc1, 0x03


	//----- nvinfo : EIATTR_MAXREG_COUNT
	.align		4
.L_1102:
        /*002c*/ 	.byte	0x03, 0x1b
        /*002e*/ 	.short	0x0080


	//----- nvinfo : EIATTR_MERCURY_ISA_VERSION
	.align		4
        /*0030*/ 	.byte	0x03, 0x5f
        /*0032*/ 	.short	0x0000


	//----- nvinfo : EIATTR_COOP_GROUP_MASK_REGIDS
	.align		4
        /*0034*/ 	.byte	0x04, 0x29
        /*0036*/ 	.short	(.L_1104 - .L_1103)


	//   ....[0]....
.L_1103:
        /*0038*/ 	.word	0xffffffff


	//   ....[1]....
        /*003c*/ 	.word	0xffffffff


	//   ....[2]....
        /*0040*/ 	.word	0xffffffff


	//   ....[3]....
        /*0044*/ 	.word	0xffffffff


	//   ....[4]....
        /*0048*/ 	.word	0xffffffff


	//   ....[5]....
        /*004c*/ 	.word	0xffffffff


	//   ....[6]....
        /*0050*/ 	.word	0xffffffff


	//   ....[7]....
        /*0054*/ 	.word	0xffffffff


	//   ....[8]....
        /*0058*/ 	.word	0xffffffff


	//   ....[9]....
        /*005c*/ 	.word	0xffffffff


	//   ....[10]....
        /*0060*/ 	.word	0xffffffff


	//   ....[11]....
        /*0064*/ 	.word	0xffffffff


	//   ....[12]....
        /*0068*/ 	.word	0xffffffff


	//   ....[13]....
        /*006c*/ 	.word	0xffffffff


	//   ....[14]....
        /*0070*/ 	.word	0xffffffff


	//   ....[15]....
        /*0074*/ 	.word	0xffffffff


	//----- nvinfo : EIATTR_COOP_GROUP_INSTR_OFFSETS
	.align		4
.L_1104:
        /*0078*/ 	.byte	0x04, 0x28
        /*007a*/ 	.short	(.L_1106 - .L_1105)


	//   ....[0]....
.L_1105:
        /*007c*/ 	.word	0x00000fa0


	//   ....[1]....
        /*0080*/ 	.word	0x00000fb0


	//   ....[2]....
        /*0084*/ 	.word	0x00000fc0


	//   ....[3]....
        /*0088*/ 	.word	0x00000fd0


	//   ....[4]....
        /*008c*/ 	.word	0x00001020


	//   ....[5]....
        /*0090*/ 	.word	0x00001030


	//   ....[6]....
        /*0094*/ 	.word	0x00001040


	//   ....[7]....
        /*0098*/ 	.word	0x00001050


	//   ....[8]....
        /*009c*/ 	.word	0x000010a0


	//   ....[9]....
        /*00a0*/ 	.word	0x000010b0


	//   ....[10]....
        /*00a4*/ 	.word	0x000010c0


	//   ....[11]....
        /*00a8*/ 	.word	0x000010d0


	//   ....[12]....
        /*00ac*/ 	.word	0x00001120


	//   ....[13]....
        /*00b0*/ 	.word	0x00001130


	//   ....[14]....
        /*00b4*/ 	.word	0x00001140


	//   ....[15]....
        /*00b8*/ 	.word	0x00001150


	//----- nvinfo : EIATTR_EXIT_INSTR_OFFSETS
	.align		4
.L_1106:
        /*00bc*/ 	.byte	0x04, 0x1c
        /*00be*/ 	.short	(.L_1108 - .L_1107)


	//   ....[0]....
.L_1107:
        /*00c0*/ 	.word	0x00001690


	//   ....[1]....
        /*00c4*/ 	.word	0x000016f0


	//----- nvinfo : EIATTR_CTAIDZ_USED
	.align		4
.L_1108:
        /*00c8*/ 	.byte	0x01, 0x04
	.zero		2


	//----- nvinfo : EIATTR_MAX_THREADS
	.align		4
        /*00cc*/ 	.byte	0x04, 0x05
        /*00ce*/ 	.short	(.L_1110 - .L_1109)
.L_1109:
        /*00d0*/ 	.word	0x00000100
        /*00d4*/ 	.word	0x00000001
        /*00d8*/ 	.word	0x00000001


	//----- nvinfo : EIATTR_CRS_STACK_SIZE
	.align		4
.L_1110:
        /*00dc*/ 	.byte	0x04, 0x1e
        /*00de*/ 	.short	(.L_1112 - .L_1111)
.L_1111:
        /*00e0*/ 	.word	0x00000000
.L_1112:


//--------------------- .nv.info._ZN7cutlass13device_kernelIN5flash19enable_sm80_to_sm89INS1_16FlashAttnBwdSm80INS1_25CollectiveMainloopBwdSm80ILi2ELi2EN4cute5tupleIJNS5_1CILi64EEENS7_ILi128EEES9_EEENS_6half_tEfNS_4arch4Sm80ELb1ELb0ELb0ELb1ELb0ELb0ELb0ELb0ELi2ELi2ELi2ELi2ELb0EEENS1_21CollectiveEpilogueBwdISA_SB_SD_Li256ELb1ELb0ELi4EEENS1_25SingleTileBwdLPTSchedulerILb1ELi128ELb0EEEEEEEEEvNT_6ParamsE --------------------------
	.section	.nv.info._ZN7cutlass13device_kernelIN5flash19enable_sm80_to_sm89INS1_16FlashAttnBwdSm80INS1_25CollectiveMainloopBwdSm80ILi2ELi2EN4cute5tupleIJNS5_1CILi64EEENS7_ILi128EEES9_EEENS_6half_tEfNS_4arch4Sm80ELb1ELb0ELb0ELb1ELb0ELb0ELb0ELb0ELi2ELi2ELi2ELi2ELb0EEENS1_21CollectiveEpilogueBwdISA_SB_SD_Li256ELb1ELb0ELi4EEENS1_25SingleTileBwdLPTSchedulerILb1ELi128ELb0EEEEEEEEEvNT_6ParamsE,"",@"SHT_CUDA_INFO"
	.sectionflags	@""
	.align	4


	//----- nvinfo : EIATTR_CUDA_API_VERSION
	.align		4
        /*0000*/ 	.byte	0x04, 0x37
        /*0002*/ 	.short	(.L_1114 - .L_1113)
.L_1113:
        /*0004*/ 	.word	0x00000082


	//----- nvinfo : EIATTR_SW2861232_WAR
	.align		4
.L_1114:
        /*0008*/ 	.byte	0x01, 0x35
	.zero		2


	//----- nvinfo : EIATTR_PARAM_CBANK
	.align		4
        /*000c*/ 	.byte	0x04, 0x0a
        /*000e*/ 	.short	(.L_1116 - .L_1115)
	.align		4
.L_1115:
        /*0010*/ 	.word	index@(.nv.constant0._ZN7cutlass13device_kernelIN5flash19enable_sm80_to_sm89INS1_16FlashAttnBwdSm80INS1_25CollectiveMainloopBwdSm80ILi2ELi2EN4cute5tupleIJNS5_1CILi64EEENS7_ILi128EEES9_EEENS_6half_tEfNS_4arch4Sm80ELb1ELb0ELb0ELb1ELb0ELb0ELb0ELb0ELi2ELi2ELi2ELi2ELb0EEENS1_21CollectiveEpilogueBwdISA_SB_SD_Li256ELb1ELb0ELi4EEENS1_25SingleTileBwdLPTSchedulerILb1ELi128ELb0EEEEEEEEEvNT_6ParamsE)
        /*0014*/ 	.short	0x0160
        /*0016*/ 	.short	0x0288


	//----- nvinfo : EIATTR_CBANK_PARAM_SIZE
	.align		4
.L_1116:
        /*0018*/ 	.byte	0x03, 0x19
        /*001a*/ 	.short	0x0288


	//----- nvinfo : EIATTR_KPARAM_INFO
	.align		4
        /*001c*/ 	.byte	0x04, 0x17
        /*001e*/ 	.short	(.L_1118 - .L_1117)
.L_1117:
        /*0020*/ 	.word	0x00000000
        /*0024*/ 	.short	0x0000
        /*0026*/ 	.short	0x0000
        /*0028*/ 	.byte	0x00, 0xf0, 0x21, 0x0a


	//----- nvinfo : EIATTR_MAXREG_COUNT
	.align		4
.L_1118:
        /*002c*/ 	.byte	0x03, 0x1b
        /*002e*/ 	.short	0x00ff


	//----- nvinfo : EIATTR_NUM_BARRIERS
	.align		4
        /*0030*/ 	.byte	0x02, 0x4c
        /*0032*/ 	.byte	0x02
	.zero		1


	//----- nvinfo : EIATTR_ANNOTATIONS
	.align		4
        /*0034*/ 	.byte	0x04, 0x55
        /*0036*/ 	.short	(.L_1120 - .L_1119)


	//   ....[0]....
.L_1119:
        /* <DEDUP_REMOVED lines=19> */


	//----- nvinfo : EIATTR_MERCURY_ISA_VERSION
	.align		4
.L_1120:
        /*0150*/ 	.byte	0x03, 0x5f
        /*0152*/ 	.short	0x0000


	//----- nvinfo : EIATTR_COOP_GROUP_MASK_REGIDS
	.align		4
        /*0154*/ 	.byte	0x04, 0x29
        /*0156*/ 	.short	(.L_1122 - .L_1121)


	//   ....[0]....
.L_1121:
        /*0158*/ 	.word	0xffffffff


	//----- nvinfo : EIATTR_COOP_GROUP_INSTR_OFFSETS
	.align		4
.L_1122:
        /*015c*/ 	.byte	0x04, 0x28
        /*015e*/ 	.short	(.L_1124 - .L_1123)


	//   ....[0]....
.L_1123:
        /*0160*/ 	.word	0x00000060


	//----- nvinfo : EIATTR_EXIT_INSTR_OFFSETS
	.align		4
.L_1124:
        /*0164*/ 	.byte	0x04, 0x1c
        /*0166*/ 	.short	(.L_1126 - .L_1125)


	//   ....[0]....
.L_1125:
        /*0168*/ 	.word	0x000009d0


	//   ....[1]....
        /*016c*/ 	.word	0x000095f0


	//   ....[2]....
        /*0170*/ 	.word	0x000096b0


	//   ....[3]....
        /*0174*/ 	.word	0x0000aa20


	//   ....[4]....
        /*0178*/ 	.word	0x0000aae0


	//----- nvinfo : EIATTR_MAX_THREADS
	.align		4
.L_1126:
        /*017c*/ 	.byte	0x04, 0x05
        /*017e*/ 	.short	(.L_1128 - .L_1127)
.L_1127:
        /*0180*/ 	.word	0x00000100
        /*0184*/ 	.word	0x00000001
        /*0188*/ 	.word	0x00000001


	//----- nvinfo : EIATTR_CRS_STACK_SIZE
	.align		4
.L_1128:
        /*018c*/ 	.byte	0x04, 0x1e
        /*018e*/ 	.short	(.L_1130 - .L_1129)
.L_1129:
        /*0190*/ 	.word	0x00000000
.L_1130:


//--------------------- .nv.info._ZN7cutlass13device_kernelIN5flash19enable_sm80_to_sm89INS1_16FlashAttnBwdSm80INS1_25CollectiveMainloopBwdSm80ILi2ELi2EN4cute5tupleIJNS5_1CILi64EEENS7_ILi128EEES9_EEENS_6half_tEfNS_4arch4Sm80ELb1ELb0ELb0ELb1ELb1ELb0ELb0ELb0ELi2ELi2ELi2ELi2ELb0EEENS1_21CollectiveEpilogueBwdISA_SB_SD_Li256ELb1ELb0ELi4EEENS1_25SingleTileBwdLPTSchedulerILb1ELi128ELb1EEEEEEEEEvNT_6ParamsE --------------------------
	.section	.nv.info._ZN7cutlass13device_kernelIN5flash19enable_sm80_to_sm89INS1_16FlashAttnBwdSm80INS1_25CollectiveMainloopBwdSm80ILi2ELi2EN4cute5tupleIJNS5_1CILi64EEENS7_ILi128EEES9_EEENS_6half_tEfNS_4arch4Sm80ELb1ELb0ELb0ELb1ELb1ELb0ELb0ELb0ELi2ELi2ELi2ELi2ELb0EEENS1_21CollectiveEpilogueBwdISA_SB_SD_Li256ELb1ELb0ELi4EEENS1_25SingleTileBwdLPTSchedulerILb1ELi128ELb1EEEEEEEEEvNT_6ParamsE,"",@"SHT_CUDA_INFO"
	.sectionflags	@""
	.align	4


	//----- nvinfo : EIATTR_CUDA_API_VERSION
	.align		4
        /*0000*/ 	.byte	0x04, 0x37
        /*0002*/ 	.short	(.L_1132 - .L_1131)
.L_1131:
        /*0004*/ 	.word	0x00000082


	//----- nvinfo : EIATTR_SW2861232_WAR
	.align		4
.L_1132:
        /*0008*/ 	.byte	0x01, 0x35
	.zero		2


	//----- nvinfo : EIATTR_PARAM_CBANK
	.align		4
        /*000c*/ 	.byte	0x04, 0x0a
        /*000e*/ 	.short	(.L_1134 - .L_1133)
	.align		4
.L_1133:
        /*0010*/ 	.word	index@(.nv.constant0._ZN7cutlass13device_kernelIN5flash19enable_sm80_to_sm89INS1_16FlashAttnBwdSm80INS1_25CollectiveMainloopBwdSm80ILi2ELi2EN4cute5tupleIJNS5_1CILi64EEENS7_ILi128EEES9_EEENS_6half_tEfNS_4arch4Sm80ELb1ELb0ELb0ELb1ELb1ELb0ELb0ELb0ELi2ELi2ELi2ELi2ELb0EEENS1_21CollectiveEpilogueBwdISA_SB_SD_Li256ELb1ELb0ELi4EEENS1_25SingleTileBwdLPTSchedulerILb1ELi128ELb1EEEEEEEEEvNT_6ParamsE)
        /*0014*/ 	.short	0x0160
        /*0016*/ 	.short	0x0288


	//----- nvinfo : EIATTR_CBANK_PARAM_SIZE
	.align		4
.L_1134:
        /*0018*/ 	.byte	0x03, 0x19
        /*001a*/ 	.short	0x0288


	//----- nvinfo : EIATTR_KPARAM_INFO
	.align		4
        /*001c*/ 	.byte	0x04, 0x17
        /*001e*/ 	.short	(.L_1136 - .L_1135)
.L_1135:
        /*0020*/ 	.word	0x00000000
        /*0024*/ 	.short	0x0000
        /*0026*/ 	.short	0x0000
        /*0028*/ 	.byte	0x00, 0xf0, 0x21, 0x0a


	//----- nvinfo : EIATTR_MAXREG_COUNT
	.align		4
.L_1136:
        /*002c*/ 	.byte	0x03, 0x1b
        /*002e*/ 	.short	0x00ff


	//----- nvinfo : EIATTR_NUM_BARRIERS
	.align		4
        /*0030*/ 	.byte	0x02, 0x4c
        /*0032*/ 	.byte	0x02
	.zero		1


	//----- nvinfo : EIATTR_ANNOTATIONS
	.align		4
        /*0034*/ 	.byte	0x04, 0x55
        /*0036*/ 	.short	(.L_1138 - .L_1137)


	//   ....[0]....
.L_1137:
        /* <DEDUP_REMOVED lines=21> */


	//----- nvinfo : EIATTR_MERCURY_ISA_VERSION
	.align		4
.L_1138:
        /*0170*/ 	.byte	0x03, 0x5f
        /*0172*/ 	.short	0x0000


	//----- nvinfo : EIATTR_COOP_GROUP_MASK_REGIDS
	.align		4
        /*0174*/ 	.byte	0x04, 0x29
        /*0176*/ 	.short	(.L_1140 - .L_1139)


	//   ....[0]....
.L_1139:
        /*0178*/ 	.word	0xffffffff


	//----- nvinfo : EIATTR_COOP_GROUP_INSTR_OFFSETS
	.align		4
.L_1140:
        /*017c*/ 	.byte	0x04, 0x28
        /*017e*/ 	.short	(.L_1142 - .L_1141)


	//   ....[0]....
.L_1141:
        /*0180*/ 	.word	0x00000060


	//----- nvinfo : EIATTR_EXIT_INSTR_OFFSETS
	.align		4
.L_1142:
        /*0184*/ 	.byte	0x04, 0x1c
        /*0186*/ 	.short	(.L_1144 - .L_1143)


	//   ....[0]....
.L_1143:
        /*0188*/ 	.word	0x00000a10


	//   ....[1]....
        /*018c*/ 	.word	0x00009490


	//   ....[2]....
        /*0190*/ 	.word	0x00009550


	//   ....[3]....
        /*0194*/ 	.word	0x0000a890


	//   ....[4]....
        /*0198*/ 	.word	0x0000a950


	//----- nvinfo : EIATTR_MAX_THREADS
	.align		4
.L_1144:
        /*019c*/ 	.byte	0x04, 0x05
        /*019e*/ 	.short	(.L_1146 - .L_1145)
.L_1145:
        /*01a0*/ 	.word	0x00000100
        /*01a4*/ 	.word	0x00000001
        /*01a8*/ 	.word	0x00000001


	//----- nvinfo : EIATTR_CRS_STACK_SIZE
	.align		4
.L_1146:
        /*01ac*/ 	.byte	0x04, 0x1e
        /*01ae*/ 	.short	(.L_1148 - .L_1147)
.L_1147:
        /*01b0*/ 	.word	0x00000000
.L_1148:


//--------------------- .nv.info._ZN7cutlass13device_kernelIN5flash19enable_sm80_to_sm89INS1_16FlashAttnBwdSm80INS1_25CollectiveMainloopBwdSm80ILi2ELi2EN4cute5tupleIJNS5_1CILi64EEENS7_ILi128EEES9_EEENS_6half_tEfNS_4arch4Sm80ELb1ELb0ELb0ELb1ELb0ELb0ELb0ELb0ELi2ELi2ELi2ELi2ELb0EEENS1_24CollectiveEpilogueBwdGQAISA_fSD_Li256ELb1ELb0EEENS1_25SingleTileBwdLPTSchedulerILb1ELi128ELb0EEEEEEEEEvNT_6ParamsE --------------------------
	.section	.nv.info._ZN7cutlass13device_kernelIN5flash19enable_sm80_to_sm89INS1_16FlashAttnBwdSm80INS1_25CollectiveMainloopBwdSm80ILi2ELi2EN4cute5tupleIJNS5_1CILi64EEENS7_ILi128EEES9_EEENS_6half_tEfNS_4arch4Sm80ELb1ELb0ELb0ELb1ELb0ELb0ELb0ELb0ELi2ELi2ELi2ELi2ELb0EEENS1_24CollectiveEpilogueBwdGQAISA_fSD_Li256ELb1ELb0EEENS1_25SingleTileBwdLPTSchedulerILb1ELi128ELb0EEEEEEEEEvNT_6ParamsE,"",@"SHT_CUDA_INFO"
	.sectionflags	@""
	.align	4


	//----- nvinfo : EIATTR_CUDA_API_VERSION
	.align		4
        /*0000*/ 	.byte	0x04, 0x37
        /*0002*/ 	.short	(.L_1150 - .L_1149)
.L_1149:
        /*0004*/ 	.word	0x00000082


	//----- nvinfo : EIATTR_SW2861232_WAR
	.align		4
.L_1150:
        /*0008*/ 	.byte	0x01, 0x35
	.zero		2


	//----- nvinfo : EIATTR_PARAM_CBANK
	.align		4
        /*000c*/ 	.byte	0x04, 0x0a
        /*000e*/ 	.short	(.L_1152 - .L_1151)
	.align		4
.L_1151:
        /*0010*/ 	.word	index@(.nv.constant0._ZN7cutlass13device_kernelIN5flash19enable_sm80_to_sm89INS1_16FlashAttnBwdSm80INS1_25CollectiveMainloopBwdSm80ILi2ELi2EN4cute5tupleIJNS5_1CILi64EEENS7_ILi128EEES9_EEENS_6half_tEfNS_4arch4Sm80ELb1ELb0ELb0ELb1ELb0ELb0ELb0ELb0ELi2ELi2ELi2ELi2ELb0EEENS1_24CollectiveEpilogueBwdGQAISA_fSD_Li256ELb1ELb0EEENS1_25SingleTileBwdLPTSchedulerILb1ELi128ELb0EEEEEEEEEvNT_6ParamsE)
        /*0014*/ 	.short	0x0160
        /*0016*/ 	.short	0x0290


	//----- nvinfo : EIATTR_CBANK_PARAM_SIZE
	.align		4
.L_1152:
        /*0018*/ 	.byte	0x03, 0x19
        /*001a*/ 	.short	0x0290


	//----- nvinfo : EIATTR_KPARAM_INFO
	.align		4
        /*001c*/ 	.byte	0x04, 0x17
        /*001e*/ 	.short	(.L_1154 - .L_1153)
.L_1153:
        /*0020*/ 	.word	0x00000000
        /*0024*/ 	.short	0x0000
        /*0026*/ 	.short	0x0000
        /*0028*/ 	.byte	0x00, 0xf0, 0x41, 0x0a


	//----- nvinfo : EIATTR_MAXREG_COUNT
	.align		4
.L_1154:
        /*002c*/ 	.byte	0x03, 0x1b
        /*002e*/ 	.short	0x00ff


	//----- nvinfo : EIATTR_NUM_BARRIERS
	.align		4
        /*0030*/ 	.byte	0x02, 0x4c
        /*0032*/ 	.byte	0x02
	.zero		1


	//----- nvinfo : EIATTR_ANNOTATIONS
	.align		4
        /*0034*/ 	.byte	0x04, 0x55
        /*0036*/ 	.short	(.L_1156 - .L_1155)


	//   ....[0]....
.L_1155:
        /* <DEDUP_REMOVED lines=20> */


	//----- nvinfo : EIATTR_MERCURY_ISA_VERSION
	.align		4
.L_1156:
        /*0168*/ 	.byte	0x03, 0x5f
        /*016a*/ 	.short	0x0000


	//----- nvinfo : EIATTR_COOP_GROUP_MASK_REGIDS
	.align		4
        /*016c*/ 	.byte	0x04, 0x29
        /*016e*/ 	.short	(.L_1158 - .L_1157)


	//   ....[0]....
.L_1157:
        /*0170*/ 	.word	0xffffffff


	//----- nvinfo : EIATTR_COOP_GROUP_INSTR_OFFSETS
	.align		4
.L_1158:
        /*0174*/ 	.byte	0x04, 0x28
        /*0176*/ 	.short	(.L_1160 - .L_1159)


	//   ....[0]....
.L_1159:
        /*0178*/ 	.word	0x00000060


	//----- nvinfo : EIATTR_EXIT_INSTR_OFFSETS
	.align		4
.L_1160:
        /*017c*/ 	.byte	0x04, 0x1c
        /*017e*/ 	.short	(.L_1162 - .L_1161)


	//   ....[0]....
.L_1161:
        /*0180*/ 	.word	0x00000a00


	//   ....[1]....
        /*0184*/ 	.word	0x00007400


	//   ....[2]....
        /*0188*/ 	.word	0x00007f70


	//----- nvinfo : EIATTR_MAX_THREADS
	.align		4
.L_1162:
        /*018c*/ 	.byte	0x04, 0x05
        /*018e*/ 	.short	(.L_1164 - .L_1163)
.L_1163:
        /*0190*/ 	.word	0x00000100
        /*0194*/ 	.word	0x00000001
        /*0198*/ 	.word	0x00000001


	//----- nvinfo : EIATTR_CRS_STACK_SIZE
	.align		4
.L_1164:
        /*019c*/ 	.byte	0x04, 0x1e
        /*019e*/ 	.short	(.L_1166 - .L_1165)
.L_1165:
        /*01a0*/ 	.word	0x00000000
.L_1166:


//--------------------- .nv.info._ZN7cutlass13device_kernelIN5flash32FlashAttnBwdPostprocessConvertdQIN4cute5tupleIJNS3_1CILi128EEES6_EEENS_6half_tEfNS_4arch4Sm80ELi256ENS3_8TiledMMAINS3_8MMA_AtomIJNS3_28SM80_16x8x16_F32F16F16F32_TNEEEENS3_6LayoutINS4_IJNS5_ILi2EEENS5_ILi4EEENS5_ILi1EEEEEENS4_IJSI_SG_NS5_ILi0EEEEEEEENS4_IJNS5_ILi32EEENS5_ILi64EEENS5_ILi16EEEEEEEELb0EEEEEvNT_6ParamsE --------------------------
	.section	.nv.info._ZN7cutlass13device_kernelIN5flash32FlashAttnBwdPostprocessConvertdQIN4cute5tupleIJNS3_1CILi128EEES6_EEENS_6half_tEfNS_4arch4Sm80ELi256ENS3_8TiledMMAINS3_8MMA_AtomIJNS3_28SM80_16x8x16_F32F16F16F32_TNEEEENS3_6LayoutINS4_IJNS5_ILi2EEENS5_ILi4EEENS5_ILi1EEEEEENS4_IJSI_SG_NS5_ILi0EEEEEEEENS4_IJNS5_ILi32EEENS5_ILi64EEENS5_ILi16EEEEEEEELb0EEEEEvNT_6ParamsE,"",@"SHT_CUDA_INFO"
	.sectionflags	@""
	.align	4


	//----- nvinfo : EIATTR_CUDA_API_VERSION
	.align		4
        /*0000*/ 	.byte	0x04, 0x37
        /*0002*/ 	.short	(.L_1168 - .L_1167)
.L_1167:
        /*0004*/ 	.word	0x00000082


	//----- nvinfo : EIATTR_SW2861232_WAR
	.align		4
.L_1168:
        /*0008*/ 	.byte	0x01, 0x35
	.zero		2


	//----- nvinfo : EIATTR_PARAM_CBANK
	.align		4
        /*000c*/ 	.byte	0x04, 0x0a
        /*000e*/ 	.short	(.L_1170 - .L_1169)
	.align		4
.L_1169:
        /*0010*/ 	.word	index@(.nv.constant0._ZN7cutlass13device_kernelIN5flash32FlashAttnBwdPostprocessConvertdQIN4cute5tupleIJNS3_1CILi128EEES6_EEENS_6half_tEfNS_4arch4Sm80ELi256ENS3_8TiledMMAINS3_8MMA_AtomIJNS3_28SM80_16x8x16_F32F16F16F32_TNEEEENS3_6LayoutINS4_IJNS5_ILi2EEENS5_ILi4EEENS5_ILi1EEEEEENS4_IJSI_SG_NS5_ILi0EEEEEEEENS4_IJNS5_ILi32EEENS5_ILi64EEENS5_ILi16EEEEEEEELb0EEEEEvNT_6ParamsE)
        /*0014*/ 	.short	0x0160
        /*0016*/ 	.short	0x0070


	//----- nvinfo : EIATTR_CBANK_PARAM_SIZE
	.align		4
.L_1170:
        /*0018*/ 	.byte	0x03, 0x19
        /*001a*/ 	.short	0x0070


	//----- nvinfo : EIATTR_KPARAM_INFO
	.align		4
        /*001c*/ 	.byte	0x04, 0x17
        /*001e*/ 	.short	(.L_1172 - .L_1171)
.L_1171:
        /*0020*/ 	.word	0x00000000
        /*0024*/ 	.short	0x0000
        /*0026*/ 	.short	0x0000
        /*0028*/ 	.byte	0x00, 0xf0, 0xc1, 0x01


	//----- nvinfo : EIATTR_MAXREG_COUNT
	.align		4
.L_1172:
        /*002c*/ 	.byte	0x03, 0x1b
        /*002e*/ 	.short	0x0080


	//----- nvinfo : EIATTR_NUM_BARRIERS
	.align		4
        /*0030*/ 	.byte	0x02, 0x4c
        /*0032*/ 	.byte	0x01
	.zero		1


	//----- nvinfo : EIATTR_MERCURY_ISA_VERSION
	.align		4
        /*0034*/ 	.byte	0x03, 0x5f
        /*0036*/ 	.short	0x0000


	//----- nvinfo : EIATTR_EXIT_INSTR_OFFSETS
	.align		4
        /*0038*/ 	.byte	0x04, 0x1c
        /*003a*/ 	.short	(.L_1174 - .L_1173)


	//   ....[0]....
.L_1173:
        /*003c*/ 	.word	0x00000180


	//   ....[1]....
        /*0040*/ 	.word	0x00001db0


	//   ....[2]....
        /*0044*/ 	.word	0x00001e60


	//----- nvinfo : EIATTR_CTAIDZ_USED
	.align		4
.L_1174:
        /*0048*/ 	.byte	0x01, 0x04
	.zero		2


	//----- nvinfo : EIATTR_MAX_THREADS
	.align		4
        /*004c*/ 	.byte	0x04, 0x05
        /*004e*/ 	.short	(.L_1176 - .L_1175)
.L_1175:
        /*0050*/ 	.word	0x00000100
        /*0054*/ 	.word	0x00000001
        /*0058*/ 	.word	0x00000001


	//----- nvinfo : EIATTR_CRS_STACK_SIZE
	.align		4
.L_1176:
        /*005c*/ 	.byte	0x04, 0x1e
        /*005e*/ 	.short	(.L_1178 - .L_1177)
.L_1177:
        /*0060*/ 	.word	0x00000000
.L_1178:


//--------------------- .nv.info._ZN7cutlass13device_kernelIN5flash32FlashAttnBwdPostprocessConvertdQIN4cute5tupleIJNS3_1CILi64EEENS5_ILi128EEEEEENS_6half_tEfNS_4arch4Sm80ELi256ENS3_8TiledMMAINS3_8MMA_AtomIJNS3_28SM80_16x8x16_F32F16F16F32_TNEEEENS3_6LayoutINS4_IJNS5_ILi2EEENS5_ILi4EEENS5_ILi1EEEEEENS4_IJSJ_SH_NS5_ILi0EEEEEEEENS4_IJNS5_ILi32EEES6_NS5_ILi16EEEEEEEELb0EEEEEvNT_6ParamsE --------------------------
	.section	.nv.info._ZN7cutlass13device_kernelIN5flash32FlashAttnBwdPostprocessConvertdQIN4cute5tupleIJNS3_1CILi64EEENS5_ILi128EEEEEENS_6half_tEfNS_4arch4Sm80ELi256ENS3_8TiledMMAINS3_8MMA_AtomIJNS3_28SM80_16x8x16_F32F16F16F32_TNEEEENS3_6LayoutINS4_IJNS5_ILi2EEENS5_ILi4EEENS5_ILi1EEEEEENS4_IJSJ_SH_NS5_ILi0EEEEEEEENS4_IJNS5_ILi32EEES6_NS5_ILi16EEEEEEEELb0EEEEEvNT_6ParamsE,"",@"SHT_CUDA_INFO"
	.sectionflags	@""
	.align	4


	//----- nvinfo : EIATTR_CUDA_API_VERSION
	.align		4
        /*0000*/ 	.byte	0x04, 0x37
        /*0002*/ 	.short	(.L_1180 - .L_1179)
.L_1179:
        /*0004*/ 	.word	0x00000082


	//----- nvinfo : EIATTR_SW2861232_WAR
	.align		4
.L_1180:
        /*0008*/ 	.byte	0x01, 0x35
	.zero		2


	//----- nvinfo : EIATTR_PARAM_CBANK
	.align		4
        /*000c*/ 	.byte	0x04, 0x0a
        /*000e*/ 	.short	(.L_1182 - .L_1181)
	.align		4
.L_1181:
        /*0010*/ 	.word	index@(.nv.constant0._ZN7cutlass13device_kernelIN5flash32FlashAttnBwdPostprocessConvertdQIN4cute5tupleIJNS3_1CILi64EEENS5_ILi128EEEEEENS_6half_tEfNS_4arch4Sm80ELi256ENS3_8TiledMMAINS3_8MMA_AtomIJNS3_28SM80_16x8x16_F32F16F16F32_TNEEEENS3_6LayoutINS4_IJNS5_ILi2EEENS5_ILi4EEENS5_ILi1EEEEEENS4_IJSJ_SH_NS5_ILi0EEEEEEEENS4_IJNS5_ILi32EEES6_NS5_ILi16EEEEEEEELb0EEEEEvNT_6ParamsE)
        /*0014*/ 	.short	0x0160
        /*0016*/ 	.short	0x0070


	//----- nvinfo : EIATTR_CBANK_PARAM_SIZE
	.align		4
.L_1182:
        /*0018*/ 	.byte	0x03, 0x19
        /*001a*/ 	.short	0x0070


	//----- nvinfo : EIATTR_KPARAM_INFO
	.align		4
        /*001c*/ 	.byte	0x04, 0x17
        /*001e*/ 	.short	(.L_1184 - .L_1183)
.L_1183:
        /*0020*/ 	.word	0x00000000
        /*0024*/ 	.short	0x0000
        /*0026*/ 	.short	0x0000
        /*0028*/ 	.byte	0x00, 0xf0, 0xc1, 0x01


	//----- nvinfo : EIATTR_MAXREG_COUNT
	.align		4
.L_1184:
        /*002c*/ 	.byte	0x03, 0x1b
        /*002e*/ 	.short	0x0080


	//----- nvinfo : EIATTR_NUM_BARRIERS
	.align		4
        /*0030*/ 	.byte	0x02, 0x4c
        /*0032*/ 	.byte	0x01
	.zero		1


	//----- nvinfo : EIATTR_MERCURY_ISA_VERSION
	.align		4
        /*0034*/ 	.byte	0x03, 0x5f
        /*0036*/ 	.short	0x0000


	//----- nvinfo : EIATTR_EXIT_INSTR_OFFSETS
	.align		4
        /*0038*/ 	.byte	0x04, 0x1c
        /*003a*/ 	.short	(.L_1186 - .L_1185)


	//   ....[0]....
.L_1185:
        /*003c*/ 	.word	0x00000180


	//   ....[1]....
        /*0040*/ 	.word	0x00001270


	//   ....[2]....
        /*0044*/ 	.word	0x00001320


	//----- nvinfo : EIATTR_CTAIDZ_USED
	.align		4
.L_1186:
        /*0048*/ 	.byte	0x01, 0x04
	.zero		2


	//----- nvinfo : EIATTR_MAX_THREADS
	.align		4
        /*004c*/ 	.byte	0x04, 0x05
        /*004e*/ 	.short	(.L_1188 - .L_1187)
.L_1187:
        /*0050*/ 	.word	0x00000100
        /*0054*/ 	.word	0x00000001
        /*0058*/ 	.word	0x00000001


	//----- nvinfo : EIATTR_CRS_STACK_SIZE
	.align		4
.L_1188:
        /*005c*/ 	.byte	0x04, 0x1e
        /*005e*/ 	.short	(.L_1190 - .L_1189)
.L_1189:
        /*0060*/ 	.word	0x00000000
.L_1190:


//--------------------- .nv.info._ZN7cutlass13device_kernelIN5flash19enable_sm80_to_sm89INS1_16FlashAttnBwdSm80INS1_25CollectiveMainloopBwdSm80ILi2ELi2EN4cute5tupleIJNS5_1CILi64EEENS7_ILi128EEES9_EEENS_6half_tEfNS_4arch4Sm80ELb1ELb0ELb0ELb1ELb1ELb0ELb0ELb0ELi2ELi2ELi2ELi2ELb0EEENS1_24CollectiveEpilogueBwdGQAISA_fSD_Li256ELb1ELb1EEENS1_25SingleTileBwdLPTSchedulerILb1ELi128ELb1EEEEEEEEEvNT_6ParamsE --------------------------
	.section	.nv.info._ZN7cutlass13device_kernelIN5flash19enable_sm80_to_sm89INS1_16FlashAttnBwdSm80INS1_25CollectiveMainloopBwdSm80ILi2ELi2EN4cute5tupleIJNS5_1CILi64EEENS7_ILi128EEES9_EEENS_6half_tEfNS_4arch4Sm80ELb1ELb0ELb0ELb1ELb1ELb0ELb0ELb0ELi2ELi2ELi2ELi2ELb0EEENS1_24CollectiveEpilogueBwdGQAISA_fSD_Li256ELb1ELb1EEENS1_25SingleTileBwdLPTSchedulerILb1ELi128ELb1EEEEEEEEEvNT_6ParamsE,"",@"SHT_CUDA_INFO"
	.sectionflags	@""
	.align	4


	//----- nvinfo : EIATTR_CUDA_API_VERSION
	.align		4
        /*0000*/ 	.byte	0x04, 0x37
        /*0002*/ 	.short	(.L_1192 - .L_1191)
.L_1191:
        /*0004*/ 	.word	0x00000082


	//----- nvinfo : EIATTR_SW2861232_WAR
	.align		4
.L_1192:
        /*0008*/ 	.byte	0x01, 0x35
	.zero		2


	//----- nvinfo : EIATTR_PARAM_CBANK
	.align		4
        /*000c*/ 	.byte	0x04, 0x0a
        /*000e*/ 	.short	(.L_1194 - .L_1193)
	.align		4
.L_1193:
        /*0010*/ 	.word	index@(.nv.constant0._ZN7cutlass13device_kernelIN5flash19enable_sm80_to_sm89INS1_16FlashAttnBwdSm80INS1_25CollectiveMainloopBwdSm80ILi2ELi2EN4cute5tupleIJNS5_1CILi64EEENS7_ILi128EEES9_EEENS_6half_tEfNS_4arch4Sm80ELb1ELb0ELb0ELb1ELb1ELb0ELb0ELb0ELi2ELi2ELi2ELi2ELb0EEENS1_24CollectiveEpilogueBwdGQAISA_fSD_Li256ELb1ELb1EEENS1_25SingleTileBwdLPTSchedulerILb1ELi128ELb1EEEEEEEEEvNT_6ParamsE)
        /*0014*/ 	.short	0x0160
        /*0016*/ 	.short	0x0290


	//----- nvinfo : EIATTR_CBANK_PARAM_SIZE
	.align		4
.L_1194:
        /*0018*/ 	.byte	0x03, 0x19
        /*001a*/ 	.short	0x0290


	//----- nvinfo : EIATTR_KPARAM_INFO
	.align		4
        /*001c*/ 	.byte	0x04, 0x17
        /*001e*/ 	.short	(.L_1196 - .L_1195)
.L_1195:
        /*0020*/ 	.word	0x00000000
        /*0024*/ 	.short	0x0000
        /*0026*/ 	.short	0x0000
        /*0028*/ 	.byte	0x00, 0xf0, 0x41, 0x0a


	//----- nvinfo : EIATTR_MAXREG_COUNT
	.align		4
.L_1196:
        /*002c*/ 	.byte	0x03, 0x1b
        /*002e*/ 	.short	0x00ff


	//----- nvinfo : EIATTR_NUM_BARRIERS
	.align		4
        /*0030*/ 	.byte	0x02, 0x4c
        /*0032*/ 	.byte	0x02
	.zero		1


	//----- nvinfo : EIATTR_ANNOTATIONS
	.align		4
        /*0034*/ 	.byte	0x04, 0x55
        /*0036*/ 	.short	(.L_1198 - .L_1197)


	//   ....[0]....
.L_1197:
        /* <DEDUP_REMOVED lines=18> */


	//----- nvinfo : EIATTR_MERCURY_ISA_VERSION
	.align		4
.L_1198:
        /*0148*/ 	.byte	0x03, 0x5f
        /*014a*/ 	.short	0x0000


	//----- nvinfo : EIATTR_COOP_GROUP_MASK_REGIDS
	.align		4
        /*014c*/ 	.byte	0x04, 0x29
        /*014e*/ 	.short	(.L_1200 - .L_1199)


	//   ....[0]....
.L_1199:
        /*0150*/ 	.word	0xffffffff


	//   ....[1]....
        /*0154*/ 	.word	0xffffffff


	//   ....[2]....
        /*0158*/ 	.word	0xffffffff


	//   ....[3]....
        /*015c*/ 	.word	0xffffffff


	//   ....[4]....
        /*0160*/ 	.word	0xffffffff


	//   ....[5]....
        /*0164*/ 	.word	0xffffffff


	//   ....[6]....
        /*0168*/ 	.word	0xffffffff


	//   ....[7]....
        /*016c*/ 	.word	0xffffffff


	//   ....[8]....
        /*0170*/ 	.word	0xffffffff


	//----- nvinfo : EIATTR_COOP_GROUP_INSTR_OFFSETS
	.align		4
.L_1200:
        /*0174*/ 	.byte	0x04, 0x28
        /*0176*/ 	.short	(.L_1202 - .L_1201)


	//   ....[0]....
.L_1201:
        /*0178*/ 	.word	0x00000060


	//   ....[1]....
        /*017c*/ 	.word	0x00007a40


	//   ....[2]....
        /*0180*/ 	.word	0x00007a80


	//   ....[3]....
        /*0184*/ 	.word	0x00007fd0


	//   ....[4]....
        /*0188*/ 	.word	0x00007fe0


	//   ....[5]....
        /*018c*/ 	.word	0x000081a0


	//   ....[6]....
        /*0190*/ 	.word	0x000082a0


	//   ....[7]....
        /*0194*/ 	.word	0x000086d0


	//   ....[8]....
        /*0198*/ 	.word	0x000086e0


	//----- nvinfo : EIATTR_EXIT_INSTR_OFFSETS
	.align		4
.L_1202:
        /*019c*/ 	.byte	0x04, 0x1c
        /*019e*/ 	.short	(.L_1204 - .L_1203)


	//   ....[0]....
.L_1203:
        /*01a0*/ 	.word	0x000009d0


	//   ....[1]....
        /*01a4*/ 	.word	0x00007650


	//   ....[2]....
        /*01a8*/ 	.word	0x000086f0


	//   ....[3]....
        /*01ac*/ 	.word	0x00008790


	//----- nvinfo : EIATTR_MAX_THREADS
	.align		4
.L_1204:
        /*01b0*/ 	.byte	0x04, 0x05
        /*01b2*/ 	.short	(.L_1206 - .L_1205)
.L_1205:
        /*01b4*/ 	.word	0x00000100
        /*01b8*/ 	.word	0x00000001
        /*01bc*/ 	.word	0x00000001


	//----- nvinfo : EIATTR_CRS_STACK_SIZE
	.align		4
.L_1206:
        /*01c0*/ 	.byte	0x04, 0x1e
        /*01c2*/ 	.short	(.L_1208 - .L_1207)
.L_1207:
        /*01c4*/ 	.word	0x00000000
.L_1208:


//--------------------- .nv.info._ZN7cutlass13device_kernelIN5flash22FlashAttnBwdPreprocessIN4cute5tupleIJNS3_1CILi64EEENS5_ILi128EEEEEENS_6half_tEfNS_4arch4Sm80ELb1ELb1EEEEEvNT_6ParamsE --------------------------
	.section	.nv.info._ZN7cutlass13device_kernelIN5flash22FlashAttnBwdPreprocessIN4cute5tupleIJNS3_1CILi64EEENS5_ILi128EEEEEENS_6half_tEfNS_4arch4Sm80ELb1ELb1EEEEEvNT_6ParamsE,"",@"SHT_CUDA_INFO"
	.sectionflags	@""
	.align	4


	//----- nvinfo : EIATTR_CUDA_API_VERSION
	.align		4
        /*0000*/ 	.byte	0x04, 0x37
        /*0002*/ 	.short	(.L_1210 - .L_1209)
.L_1209:
        /*0004*/ 	.word	0x00000082


	//----- nvinfo : EIATTR_SW2861232_WAR
	.align		4
.L_1210:
        /*0008*/ 	.byte	0x01, 0x35
	.zero		2


	//----- nvinfo : EIATTR_PARAM_CBANK
	.align		4
        /*000c*/ 	.byte	0x04, 0x0a
        /*000e*/ 	.short	(.L_1212 - .L_1211)
	.align		4
.L_1211:
        /*0010*/ 	.word	index@(.nv.constant0._ZN7cutlass13device_kernelIN5flash22FlashAttnBwdPreprocessIN4cute5tupleIJNS3_1CILi64EEENS5_ILi128EEEEEENS_6half_tEfNS_4arch4Sm80ELb1ELb1EEEEEvNT_6ParamsE)
        /*0014*/ 	.short	0x0160
        /*0016*/ 	.short	0x00f0


	//----- nvinfo : EIATTR_CBANK_PARAM_SIZE
	.align		4
.L_1212:
        /*0018*/ 	.byte	0x03, 0x19
        /*001a*/ 	.short	0x00f0


	//----- nvinfo : EIATTR_KPARAM_INFO
	.align		4
        /*001c*/ 	.byte	0x04, 0x17
        /*001e*/ 	.short	(.L_1214 - .L_1213)
.L_1213:
        /*0020*/ 	.word	0x00000000
        /*0024*/ 	.short	0x0000
        /*0026*/ 	.short	0x0000
        /*0028*/ 	.byte	0x00, 0xf0, 0xc1, 0x03


	//----- nvinfo : EIATTR_MAXREG_COUNT
	.align		4
.L_1214:
        /*002c*/ 	.byte	0x03, 0x1b
        /*002e*/ 	.short	0x0080


	//----- nvinfo : EIATTR_MERCURY_ISA_VERSION
	.align		4
        /*0030*/ 	.byte	0x03, 0x5f
        /*0032*/ 	.short	0x0000


	//----- nvinfo : EIATTR_COOP_GROUP_MASK_REGIDS
	.align		4
        /*0034*/ 	.byte	0x04, 0x29
        /*0036*/ 	.short	(.L_1216 - .L_1215)


	//   ....[0]....
.L_1215:
        /*0038*/ 	.word	0xffffffff


	//   ....[1]....
        /*003c*/ 	.word	0xffffffff


	//   ....[2]....
        /*0040*/ 	.word	0xffffffff


	//   ....[3]....
        /*0044*/ 	.word	0xffffffff


	//   ....[4]....
        /*0048*/ 	.word	0xffffffff


	//   ....[5]....
        /*004c*/ 	.word	0xffffffff


	//   ....[6]....
        /*0050*/ 	.word	0xffffffff


	//   ....[7]....
        /*0054*/ 	.word	0xffffffff


	//   ....[8]....
        /*0058*/ 	.word	0xffffffff


	//   ....[9]....
        /*005c*/ 	.word	0xffffffff


	//   ....[10]....
        /*0060*/ 	.word	0xffffffff


	//   ....[11]....
        /*0064*/ 	.word	0xffffffff


	//   ....[12]....
        /*0068*/ 	.word	0xffffffff


	//   ....[13]....
        /*006c*/ 	.word	0xffffffff


	//   ....[14]....
        /*0070*/ 	.word	0xffffffff


	//   ....[15]....
        /*0074*/ 	.word	0xffffffff


	//----- nvinfo : EIATTR_COOP_GROUP_INSTR_OFFSETS
	.align		4
.L_1216:
        /*0078*/ 	.byte	0x04, 0x28
        /*007a*/ 	.short	(.L_1218 - .L_1217)


	//   ....[0]....
.L_1217:
        /*007c*/ 	.word	0x00001140


	//   ....[1]....
        /*0080*/ 	.word	0x00001160


	//   ....[2]....
        /*0084*/ 	.word	0x00001170


	//   ....[3]....
        /*0088*/ 	.word	0x00001180


	//   ....[4]....
        /*008c*/ 	.word	0x000011b0


	//   ....[5]....
        /*0090*/ 	.word	0x000011e0


	//   ....[6]....
        /*0094*/ 	.word	0x000011f0


	//   ....[7]....
        /*0098*/ 	.word	0x00001200


	//   ....[8]....
        /*009c*/ 	.word	0x00001230


	//   ....[9]....
        /*00a0*/ 	.word	0x00001260


	//   ....[10]....
        /*00a4*/ 	.word	0x00001270


	//   ....[11]....
        /*00a8*/ 	.word	0x00001280


	//   ....[12]....
        /*00ac*/ 	.word	0x000012e0


	//   ....[13]....
        /*00b0*/ 	.word	0x00001320


	//   ....[14]....
        /*00b4*/ 	.word	0x00001340


	//   ....[15]....
        /*00b8*/ 	.word	0x00001350


	//----- nvinfo : EIATTR_EXIT_INSTR_OFFSETS
	.align		4
.L_1218:
        /*00bc*/ 	.byte	0x04, 0x1c
        /*00be*/ 	.short	(.L_1220 - .L_1219)


	//   ....[0]....
.L_1219:
        /*00c0*/ 	.word	0x00000180


	//   ....[1]....
        /*00c4*/ 	.word	0x00001900


	//   ....[2]....
        /*00c8*/ 	.word	0x00001950


	//----- nvinfo : EIATTR_CTAIDZ_USED
	.align		4
.L_1220:
        /*00cc*/ 	.byte	0x01, 0x04
	.zero		2


	//----- nvinfo : EIATTR_MAX_THREADS
	.align		4
        /*00d0*/ 	.byte	0x04, 0x05
        /*00d2*/ 	.short	(.L_1222 - .L_1221)
.L_1221:
        /*00d4*/ 	.word	0x00000100
        /*00d8*/ 	.word	0x00000001
        /*00dc*/ 	.word	0x00000001


	//----- nvinfo : EIATTR_CRS_STACK_SIZE
	.align		4
.L_1222:
        /*00e0*/ 	.byte	0x04, 0x1e
        /*00e2*/ 	.short	(.L_1224 - .L_1223)
.L_1223:
        /*00e4*/ 	.word	0x00000000
.L_1224:


//--------------------- .nv.callgraph             --------------------------
	.section	.nv.callgraph,"",@"SHT_CUDA_CALLGRAPH"
	.align	4
	.sectionentsize	8
	.align		4
        /*0000*/ 	.word	0x00000000
	.align		4
        /*0004*/ 	.word	0xffffffff
	.align		4
        /*0008*/ 	.word	0x00000000
	.align		4
        /*000c*/ 	.word	0xfffffffe
	.align		4
        /*0010*/ 	.word	0x00000000
	.align		4
        /*0014*/ 	.word	0xfffffffd
	.align		4
        /*0018*/ 	.word	0x00000000
	.align		4
        /*001c*/ 	.word	0xfffffffc


//--------------------- .nv.rel.action            --------------------------
	.section	.nv.rel.action,"",@"SHT_CUDA_RELOCINFO"
	.align	8
	.sectionentsize	8
        /*0000*/ 	.byte	0x73, 0x00, 0x00, 0x00, 0x00, 0x00, 0x00, 0x00, 0x00, 0x00, 0x00, 0x11, 0x25, 0x00, 0x05, 0x36


//--------------------- .nv.constant4             --------------------------
	.section	.nv.constant4,"a",@progbits
	.align	8
	.align		8
.nv.constant4:
        /*0000*/ 	.dword	_ZN66_INTERNAL_6fb7e682_30_flash_bwd_hdim128_fp16_sm80_cu_49158569_28514cuda3std3__45__cpo5beginE
	.align		8
        /*0008*/ 	.dword	_ZN66_INTERNAL_6fb7e682_30_flash_bwd_hdim128_fp16_sm80_cu_49158569_28514cuda3std3__45__cpo3endE
	.align		8
        /*0010*/ 	.dword	_ZN66_INTERNAL_6fb7e682_30_flash_bwd_hdim128_fp16_sm80_cu_49158569_28514cuda3std3__45__cpo6cbeginE
	.align		8
        /*0018*/ 	.dword	_ZN66_INTERNAL_6fb7e682_30_flash_bwd_hdim128_fp16_sm80_cu_49158569_28514cuda3std3__45__cpo4cendE
	.align		8
        /*0020*/ 	.dword	_ZN66_INTERNAL_6fb7e682_30_flash_bwd_hdim128_fp16_sm80_cu_49158569_28514cuda3std3__468_GLOBAL__N__6fb7e682_30_flash_bwd_hdim128_fp16_sm80_cu_49158569_28516ignoreE
	.align		8
        /*0028*/ 	.dword	_ZN66_INTERNAL_6fb7e682_30_flash_bwd_hdim128_fp16_sm80_cu_49158569_28514cuda3std3__419piecewise_constructE
	.align		8
        /*0030*/ 	.dword	_ZN66_INTERNAL_6fb7e682_30_flash_bwd_hdim128_fp16_sm80_cu_49158569_28514cuda3std3__48in_placeE
	.align		8
        /*0038*/ 	.dword	_ZN66_INTERNAL_6fb7e682_30_flash_bwd_hdim128_fp16_sm80_cu_49158569_28514cuda3std6ranges3__45__cpo4swapE
	.align		8
        /*0040*/ 	.dword	_ZN66_INTERNAL_6fb7e682_30_flash_bwd_hdim128_fp16_sm80_cu_49158569_28514cuda3std6ranges3__45__cpo9iter_moveE
	.align		8
        /*0048*/ 	.dword	_ZN66_INTERNAL_6fb7e682_30_flash_bwd_hdim128_fp16_sm80_cu_49158569_28514cute7productE
	.align		8
        /*0050*/ 	.dword	_ZN66_INTERNAL_6fb7e682_30_flash_bwd_hdim128_fp16_sm80_cu_49158569_28514cute1_E


//--------------------- .nv.constant0._ZN7cutlass13device_kernelIN5flash19enable_sm80_to_sm89INS1_16FlashAttnBwdSm80INS1_25CollectiveMainloopBwdSm80ILi2ELi1EN4cute5tupleIJNS5_1CILi64EEENS7_ILi96EEENS7_ILi128EEEEEENS_6half_tEfNS_4arch4Sm80ELb0ELb0ELb0ELb0ELb0ELb0ELb0ELb0ELi2ELi2ELi2ELi2ELb1EEENS1_21CollectiveEpilogueBwdISB_SC_SE_Li256ELb0ELb0ELi4EEENS1_19SingleTileSchedulerILb0ELb0ELb0ELi96EEEEEEEEEvNT_6ParamsE --------------------------
	.section	.nv.constant0._ZN7cutlass13device_kernelIN5flash19enable_sm80_to_sm89INS1_16FlashAttnBwdSm80INS1_25CollectiveMainloopBwdSm80ILi2ELi1EN4cute5tupleIJNS5_1CILi64EEENS7_ILi96EEENS7_ILi128EEEEEENS_6half_tEfNS_4arch4Sm80ELb0ELb0ELb0ELb0ELb0ELb0ELb0ELb0ELi2ELi2ELi2ELi2ELb1EEENS1_21CollectiveEpilogueBwdISB_SC_SE_Li256ELb0ELb0ELi4EEENS1_19SingleTileSchedulerILb0ELb0ELb0ELi96EEEEEEEEEvNT_6ParamsE,"a",@progbits
	.sectionflags	@""
	.align	4
.nv.constant0._ZN7cutlass13device_kernelIN5flash19enable_sm80_to_sm89INS1_16FlashAttnBwdSm80INS1_25CollectiveMainloopBwdSm80ILi2ELi1EN4cute5tupleIJNS5_1CILi64EEENS7_ILi96EEENS7_ILi128EEEEEENS_6half_tEfNS_4arch4Sm80ELb0ELb0ELb0ELb0ELb0ELb0ELb0ELb0ELi2ELi2ELi2ELi2ELb1EEENS1_21CollectiveEpilogueBwdISB_SC_SE_Li256ELb0ELb0ELi4EEENS1_19SingleTileSchedulerILb0ELb0ELb0ELi96EEEEEEEEEvNT_6ParamsE:
	.zero		976


//--------------------- .nv.constant0._ZN7cutlass13device_kernelIN5flash19enable_sm80_to_sm89INS1_16FlashAttnBwdSm80INS1_25CollectiveMainloopBwdSm80ILi2ELi1EN4cute5tupleIJNS5_1CILi64EEENS7_ILi96EEENS7_ILi128EEEEEENS_6half_tEfNS_4arch4Sm80ELb0ELb0ELb0ELb0ELb1ELb0ELb0ELb0ELi2ELi2ELi2ELi2ELb1EEENS1_21CollectiveEpilogueBwdISB_SC_SE_Li256ELb0ELb0ELi4EEENS1_19SingleTileSchedulerILb0ELb0ELb0ELi96EEEEEEEEEvNT_6ParamsE --------------------------
	.section	.nv.constant0._ZN7cutlass13device_kernelIN5flash19enable_sm80_to_sm89INS1_16FlashAttnBwdSm80INS1_25CollectiveMainloopBwdSm80ILi2ELi1EN4cute5tupleIJNS5_1CILi64EEENS7_ILi96EEENS7_ILi128EEEEEENS_6half_tEfNS_4arch4Sm80ELb0ELb0ELb0ELb0ELb1ELb0ELb0ELb0ELi2ELi2ELi2ELi2ELb1EEENS1_21CollectiveEpilogueBwdISB_SC_SE_Li256ELb0ELb0ELi4EEENS1_19SingleTileSchedulerILb0ELb0ELb0ELi96EEEEEEEEEvNT_6ParamsE,"a",@progbits
	.sectionflags	@""
	.align	4
.nv.constant0._ZN7cutlass13device_kernelIN5flash19enable_sm80_to_sm89INS1_16FlashAttnBwdSm80INS1_25CollectiveMainloopBwdSm80ILi2ELi1EN4cute5tupleIJNS5_1CILi64EEENS7_ILi96EEENS7_ILi128EEEEEENS_6half_tEfNS_4arch4Sm80ELb0ELb0ELb0ELb0ELb1ELb0ELb0ELb0ELi2ELi2ELi2ELi2ELb1EEENS1_21CollectiveEpilogueBwdISB_SC_SE_Li256ELb0ELb0ELi4EEENS1_19SingleTileSchedulerILb0ELb0ELb0ELi96EEEEEEEEEvNT_6ParamsE:
	.zero		976


//--------------------- .nv.constant0._ZN7cutlass13device_kernelIN5flash19enable_sm80_to_sm89INS1_16FlashAttnBwdSm80INS1_25CollectiveMainloopBwdSm80ILi2ELi1EN4cute5tupleIJNS5_1CILi64EEENS7_ILi96EEENS7_ILi128EEEEEENS_6half_tEfNS_4arch4Sm80ELb0ELb0ELb0ELb0ELb0ELb0ELb0ELb0ELi2ELi2ELi2ELi2ELb1EEENS1_24CollectiveEpilogueBwdGQAISB_fSE_Li256ELb0ELb0EEENS1_19SingleTileSchedulerILb0ELb0ELb0ELi96EEEEEEEEEvNT_6ParamsE --------------------------
	.section	.nv.constant0._ZN7cutlass13device_kernelIN5flash19enable_sm80_to_sm89INS1_16FlashAttnBwdSm80INS1_25CollectiveMainloopBwdSm80ILi2ELi1EN4cute5tupleIJNS5_1CILi64EEENS7_ILi96EEENS7_ILi128EEEEEENS_6half_tEfNS_4arch4Sm80ELb0ELb0ELb0ELb0ELb0ELb0ELb0ELb0ELi2ELi2ELi2ELi2ELb1EEENS1_24CollectiveEpilogueBwdGQAISB_fSE_Li256ELb0ELb0EEENS1_19SingleTileSchedulerILb0ELb0ELb0ELi96EEEEEEEEEvNT_6ParamsE,"a",@progbits
	.sectionflags	@""
	.align	4
.nv.constant0._ZN7cutlass13device_kernelIN5flash19enable_sm80_to_sm89INS1_16FlashAttnBwdSm80INS1_25CollectiveMainloopBwdSm80ILi2ELi1EN4cute5tupleIJNS5_1CILi64EEENS7_ILi96EEENS7_ILi128EEEEEENS_6half_tEfNS_4arch4Sm80ELb0ELb0ELb0ELb0ELb0ELb0ELb0ELb0ELi2ELi2ELi2ELi2ELb1EEENS1_24CollectiveEpilogueBwdGQAISB_fSE_Li256ELb0ELb0EEENS1_19SingleTileSchedulerILb0ELb0ELb0ELi96EEEEEEEEEvNT_6ParamsE:
	.zero		984


//--------------------- .nv.constant0._ZN7cutlass13device_kernelIN5flash19enable_sm80_to_sm89INS1_16FlashAttnBwdSm80INS1_25CollectiveMainloopBwdSm80ILi2ELi1EN4cute5tupleIJNS5_1CILi64EEENS7_ILi96EEENS7_ILi128EEEEEENS_6half_tEfNS_4arch4Sm80ELb0ELb0ELb0ELb0ELb1ELb0ELb0ELb0ELi2ELi2ELi2ELi2ELb1EEENS1_24CollectiveEpilogueBwdGQAISB_fSE_Li256ELb0ELb1EEENS1_19SingleTileSchedulerILb0ELb0ELb0ELi96EEEEEEEEEvNT_6ParamsE --------------------------
	.section	.nv.constant0._ZN7cutlass13device_kernelIN5flash19enable_sm80_to_sm89INS1_16FlashAttnBwdSm80INS1_25CollectiveMainloopBwdSm80ILi2ELi1EN4cute5tupleIJNS5_1CILi64EEENS7_ILi96EEENS7_ILi128EEEEEENS_6half_tEfNS_4arch4Sm80ELb0ELb0ELb0ELb0ELb1ELb0ELb0ELb0ELi2ELi2ELi2ELi2ELb1EEENS1_24CollectiveEpilogueBwdGQAISB_fSE_Li256ELb0ELb1EEENS1_19SingleTileSchedulerILb0ELb0ELb0ELi96EEEEEEEEEvNT_6ParamsE,"a",@progbits
	.sectionflags	@""
	.align	4
.nv.constant0._ZN7cutlass13device_kernelIN5flash19enable_sm80_to_sm89INS1_16FlashAttnBwdSm80INS1_25CollectiveMainloopBwdSm80ILi2ELi1EN4cute5tupleIJNS5_1CILi64EEENS7_ILi96EEENS7_ILi128EEEEEENS_6half_tEfNS_4arch4Sm80ELb0ELb0ELb0ELb0ELb1ELb0ELb0ELb0ELi2ELi2ELi2ELi2ELb1EEENS1_24CollectiveEpilogueBwdGQAISB_fSE_Li256ELb0ELb1EEENS1_19SingleTileSchedulerILb0ELb0ELb0ELi96EEEEEEEEEvNT_6ParamsE:
	.zero		984


//--------------------- .nv.constant0._ZN7cutlass13device_kernelIN5flash19enable_sm80_to_sm89INS1_16FlashAttnBwdSm80INS1_25CollectiveMainloopBwdSm80ILi2ELi1EN4cute5tupleIJNS5_1CILi64EEENS7_ILi96EEENS7_ILi128EEEEEENS_6half_tEfNS_4arch4Sm80ELb0ELb0ELb0ELb1ELb0ELb0ELb0ELb0ELi2ELi2ELi2ELi2ELb1EEENS1_21CollectiveEpilogueBwdISB_SC_SE_Li256ELb1ELb0ELi4EEENS1_19SingleTileSchedulerILb1ELb0ELb0ELi96EEEEEEEEEvNT_6ParamsE --------------------------
	.section	.nv.constant0._ZN7cutlass13device_kernelIN5flash19enable_sm80_to_sm89INS1_16FlashAttnBwdSm80INS1_25CollectiveMainloopBwdSm80ILi2ELi1EN4cute5tupleIJNS5_1CILi64EEENS7_ILi96EEENS7_ILi128EEEEEENS_6half_tEfNS_4arch4Sm80ELb0ELb0ELb0ELb1ELb0ELb0ELb0ELb0ELi2ELi2ELi2ELi2ELb1EEENS1_21CollectiveEpilogueBwdISB_SC_SE_Li256ELb1ELb0ELi4EEENS1_19SingleTileSchedulerILb1ELb0ELb0ELi96EEEEEEEEEvNT_6ParamsE,"a",@progbits
	.sectionflags	@""
	.align	4
.nv.constant0._ZN7cutlass13device_kernelIN5flash19enable_sm80_to_sm89INS1_16FlashAttnBwdSm80INS1_25CollectiveMainloopBwdSm80ILi2ELi1EN4cute5tupleIJNS5_1CILi64EEENS7_ILi96EEENS7_ILi128EEEEEENS_6half_tEfNS_4arch4Sm80ELb0ELb0ELb0ELb1ELb0ELb0ELb0ELb0ELi2ELi2ELi2ELi2ELb1EEENS1_21CollectiveEpilogueBwdISB_SC_SE_Li256ELb1ELb0ELi4EEENS1_19SingleTileSchedulerILb1ELb0ELb0ELi96EEEEEEEEEvNT_6ParamsE:
	.zero		976


//--------------------- .nv.constant0._ZN7cutlass13device_kernelIN5flash19enable_sm80_to_sm89INS1_16FlashAttnBwdSm80INS1_25CollectiveMainloopBwdSm80ILi2ELi1EN4cute5tupleIJNS5_1CILi64EEENS7_ILi96EEENS7_ILi128EEEEEENS_6half_tEfNS_4arch4Sm80ELb0ELb0ELb0ELb1ELb1ELb0ELb0ELb0ELi2ELi2ELi2ELi2ELb1EEENS1_21CollectiveEpilogueBwdISB_SC_SE_Li256ELb1ELb0ELi4EEENS1_19SingleTileSchedulerILb1ELb0ELb0ELi96EEEEEEEEEvNT_6ParamsE --------------------------
	.section	.nv.constant0._ZN7cutlass13device_kernelIN5flash19enable_sm80_to_sm89INS1_16FlashAttnBwdSm80INS1_25CollectiveMainloopBwdSm80ILi2ELi1EN4cute5tupleIJNS5_1CILi64EEENS7_ILi96EEENS7_ILi128EEEEEENS_6half_tEfNS_4arch4Sm80ELb0ELb0ELb0ELb1ELb1ELb0ELb0ELb0ELi2ELi2ELi2ELi2ELb1EEENS1_21CollectiveEpilogueBwdISB_SC_SE_Li256ELb1ELb0ELi4EEENS1_19SingleTileSchedulerILb1ELb0ELb0ELi96EEEEEEEEEvNT_6ParamsE,"a",@progbits
	.sectionflags	@""
	.align	4
.nv.constant0._ZN7cutlass13device_kernelIN5flash19enable_sm80_to_sm89INS1_16FlashAttnBwdSm80INS1_25CollectiveMainloopBwdSm80ILi2ELi1EN4cute5tupleIJNS5_1CILi64EEENS7_ILi96EEENS7_ILi128EEEEEENS_6half_tEfNS_4arch4Sm80ELb0ELb0ELb0ELb1ELb1ELb0ELb0ELb0ELi2ELi2ELi2ELi2ELb1EEENS1_21CollectiveEpilogueBwdISB_SC_SE_Li256ELb1ELb0ELi4EEENS1_19SingleTileSchedulerILb1ELb0ELb0ELi96EEEEEEEEEvNT_6ParamsE:
	.zero		976


//--------------------- .nv.constant0._ZN7cutlass13device_kernelIN5flash19enable_sm80_to_sm89INS1_16FlashAttnBwdSm80INS1_25CollectiveMainloopBwdSm80ILi2ELi1EN4cute5tupleIJNS5_1CILi64EEENS7_ILi96EEENS7_ILi128EEEEEENS_6half_tEfNS_4arch4Sm80ELb0ELb0ELb0ELb1ELb0ELb0ELb0ELb0ELi2ELi2ELi2ELi2ELb1EEENS1_24CollectiveEpilogueBwdGQAISB_fSE_Li256ELb1ELb0EEENS1_19SingleTileSchedulerILb1ELb0ELb0ELi96EEEEEEEEEvNT_6ParamsE --------------------------
	.section	.nv.constant0._ZN7cutlass13device_kernelIN5flash19enable_sm80_to_sm89INS1_16FlashAttnBwdSm80INS1_25CollectiveMainloopBwdSm80ILi2ELi1EN4cute5tupleIJNS5_1CILi64EEENS7_ILi96EEENS7_ILi128EEEEEENS_6half_tEfNS_4arch4Sm80ELb0ELb0ELb0ELb1ELb0ELb0ELb0ELb0ELi2ELi2ELi2ELi2ELb1EEENS1_24CollectiveEpilogueBwdGQAISB_fSE_Li256ELb1ELb0EEENS1_19SingleTileSchedulerILb1ELb0ELb0ELi96EEEEEEEEEvNT_6ParamsE,"a",@progbits
	.sectionflags	@""
	.align	4
.nv.constant0._ZN7cutlass13device_kernelIN5flash19enable_sm80_to_sm89INS1_16FlashAttnBwdSm80INS1_25CollectiveMainloopBwdSm80ILi2ELi1EN4cute5tupleIJNS5_1CILi64EEENS7_ILi96EEENS7_ILi128EEEEEENS_6half_tEfNS_4arch4Sm80ELb0ELb0ELb0ELb1ELb0ELb0ELb0ELb0ELi2ELi2ELi2ELi2ELb1EEENS1_24CollectiveEpilogueBwdGQAISB_fSE_Li256ELb1ELb0EEENS1_19SingleTileSchedulerILb1ELb0ELb0ELi96EEEEEEEEEvNT_6ParamsE:
	.zero		984


//--------------------- .nv.constant0._ZN7cutlass13device_kernelIN5flash19enable_sm80_to_sm89INS1_16FlashAttnBwdSm80INS1_25CollectiveMainloopBwdSm80ILi2ELi1EN4cute5tupleIJNS5_1CILi64EEENS7_ILi96EEENS7_ILi128EEEEEENS_6half_tEfNS_4arch4Sm80ELb0ELb0ELb0ELb1ELb1ELb0ELb0ELb0ELi2ELi2ELi2ELi2ELb1EEENS1_24CollectiveEpilogueBwdGQAISB_fSE_Li256ELb1ELb1EEENS1_19SingleTileSchedulerILb1ELb0ELb0ELi96EEEEEEEEEvNT_6ParamsE --------------------------
	.section	.nv.constant0._ZN7cutlass13device_kernelIN5flash19enable_sm80_to_sm89INS1_16FlashAttnBwdSm80INS1_25CollectiveMainloopBwdSm80ILi2ELi1EN4cute5tupleIJNS5_1CILi64EEENS7_ILi96EEENS7_ILi128EEEEEENS_6half_tEfNS_4arch4Sm80ELb0ELb0ELb0ELb1ELb1ELb0ELb0ELb0ELi2ELi2ELi2ELi2ELb1EEENS1_24CollectiveEpilogueBwdGQAISB_fSE_Li256ELb1ELb1EEENS1_19SingleTileSchedulerILb1ELb0ELb0ELi96EEEEEEEEEvNT_6ParamsE,"a",@progbits
	.sectionflags	@""
	.align	4
.nv.constant0._ZN7cutlass13device_kernelIN5flash19enable_sm80_to_sm89INS1_16FlashAttnBwdSm80INS1_25CollectiveMainloopBwdSm80ILi2ELi1EN4cute5tupleIJNS5_1CILi64EEENS7_ILi96EEENS7_ILi128EEEEEENS_6half_tEfNS_4arch4Sm80ELb0ELb0ELb0ELb1ELb1ELb0ELb0ELb0ELi2ELi2ELi2ELi2ELb1EEENS1_24CollectiveEpilogueBwdGQAISB_fSE_Li256ELb1ELb1EEENS1_19SingleTileSchedulerILb1ELb0ELb0ELi96EEEEEEEEEvNT_6ParamsE:
	.zero		984


//--------------------- .nv.constant0._ZN7cutlass13device_kernelIN5flash19enable_sm80_to_sm89INS1_16FlashAttnBwdSm80INS1_25CollectiveMainloopBwdSm80ILi2ELi1EN4cute5tupleIJNS5_1CILi64EEENS7_ILi96EEENS7_ILi128EEEEEENS_6half_tEfNS_4arch4Sm80ELb0ELb1ELb0ELb0ELb0ELb0ELb0ELb0ELi2ELi2ELi2ELi2ELb1EEENS1_21CollectiveEpilogueBwdISB_SC_SE_Li256ELb0ELb0ELi4EEENS1_19SingleTileSchedulerILb0ELb0ELb0ELi96EEEEEEEEEvNT_6ParamsE --------------------------
	.section	.nv.constant0._ZN7cutlass13device_kernelIN5flash19enable_sm80_to_sm89INS1_16FlashAttnBwdSm80INS1_25CollectiveMainloopBwdSm80ILi2ELi1EN4cute5tupleIJNS5_1CILi64EEENS7_ILi96EEENS7_ILi128EEEEEENS_6half_tEfNS_4arch4Sm80ELb0ELb1ELb0ELb0ELb0ELb0ELb0ELb0ELi2ELi2ELi2ELi2ELb1EEENS1_21CollectiveEpilogueBwdISB_SC_SE_Li256ELb0ELb0ELi4EEENS1_19SingleTileSchedulerILb0ELb0ELb0ELi96EEEEEEEEEvNT_6ParamsE,"a",@progbits
	.sectionflags	@""
	.align	4
.nv.constant0._ZN7cutlass13device_kernelIN5flash19enable_sm80_to_sm89INS1_16FlashAttnBwdSm80INS1_25CollectiveMainloopBwdSm80ILi2ELi1EN4cute5tupleIJNS5_1CILi64EEENS7_ILi96EEENS7_ILi128EEEEEENS_6half_tEfNS_4arch4Sm80ELb0ELb1ELb0ELb0ELb0ELb0ELb0ELb0ELi2ELi2ELi2ELi2ELb1EEENS1_21CollectiveEpilogueBwdISB_SC_SE_Li256ELb0ELb0ELi4EEENS1_19SingleTileSchedulerILb0ELb0ELb0ELi96EEEEEEEEEvNT_6ParamsE:
	.zero		976


//--------------------- .nv.constant0._ZN7cutlass13device_kernelIN5flash19enable_sm80_to_sm89INS1_16FlashAttnBwdSm80INS1_25CollectiveMainloopBwdSm80ILi2ELi1EN4cute5tupleIJNS5_1CILi64EEENS7_ILi96EEENS7_ILi128EEEEEENS_6half_tEfNS_4arch4Sm80ELb0ELb1ELb0ELb0ELb1ELb0ELb0ELb0ELi2ELi2ELi2ELi2ELb1EEENS1_21CollectiveEpilogueBwdISB_SC_SE_Li256ELb0ELb0ELi4EEENS1_19SingleTileSchedulerILb0ELb0ELb0ELi96EEEEEEEEEvNT_6ParamsE --------------------------
	.section	.nv.constant0._ZN7cutlass13device_kernelIN5flash19enable_sm80_to_sm89INS1_16FlashAttnBwdSm80INS1_25CollectiveMainloopBwdSm80ILi2ELi1EN4cute5tupleIJNS5_1CILi64EEENS7_ILi96EEENS7_ILi128EEEEEENS_6half_tEfNS_4arch4Sm80ELb0ELb1ELb0ELb0ELb1ELb0ELb0ELb0ELi2ELi2ELi2ELi2ELb1EEENS1_21CollectiveEpilogueBwdISB_SC_SE_Li256ELb0ELb0ELi4EEENS1_19SingleTileSchedulerILb0ELb0ELb0ELi96EEEEEEEEEvNT_6ParamsE,"a",@progbits
	.sectionflags	@""
	.align	4
.nv.constant0._ZN7cutlass13device_kernelIN5flash19enable_sm80_to_sm89INS1_16FlashAttnBwdSm80INS1_25CollectiveMainloopBwdSm80ILi2ELi1EN4cute5tupleIJNS5_1CILi64EEENS7_ILi96EEENS7_ILi128EEEEEENS_6half_tEfNS_4arch4Sm80ELb0ELb1ELb0ELb0ELb1ELb0ELb0ELb0ELi2ELi2ELi2ELi2ELb1EEENS1_21CollectiveEpilogueBwdISB_SC_SE_Li256ELb0ELb0ELi4EEENS1_19SingleTileSchedulerILb0ELb0ELb0ELi96EEEEEEEEEvNT_6ParamsE:
	.zero		976


//--------------------- .nv.constant0._ZN7cutlass13device_kernelIN5flash19enable_sm80_to_sm89INS1_16FlashAttnBwdSm80INS1_25CollectiveMainloopBwdSm80ILi2ELi1EN4cute5tupleIJNS5_1CILi64EEENS7_ILi96EEENS7_ILi128EEEEEENS_6half_tEfNS_4arch4Sm80ELb0ELb1ELb0ELb0ELb0ELb0ELb0ELb0ELi2ELi2ELi2ELi2ELb1EEENS1_24CollectiveEpilogueBwdGQAISB_fSE_Li256ELb0ELb0EEENS1_19SingleTileSchedulerILb0ELb0ELb0ELi96EEEEEEEEEvNT_6ParamsE --------------------------
	.section	.nv.constant0._ZN7cutlass13device_kernelIN5flash19enable_sm80_to_sm89INS1_16FlashAttnBwdSm80INS1_25CollectiveMainloopBwdSm80ILi2ELi1EN4cute5tupleIJNS5_1CILi64EEENS7_ILi96EEENS7_ILi128EEEEEENS_6half_tEfNS_4arch4Sm80ELb0ELb1ELb0ELb0ELb0ELb0ELb0ELb0ELi2ELi2ELi2ELi2ELb1EEENS1_24CollectiveEpilogueBwdGQAISB_fSE_Li256ELb0ELb0EEENS1_19SingleTileSchedulerILb0ELb0ELb0ELi96EEEEEEEEEvNT_6ParamsE,"a",@progbits
	.sectionflags	@""
	.align	4
.nv.constant0._ZN7cutlass13device_kernelIN5flash19enable_sm80_to_sm89INS1_16FlashAttnBwdSm80INS1_25CollectiveMainloopBwdSm80ILi2ELi1EN4cute5tupleIJNS5_1CILi64EEENS7_ILi96EEENS7_ILi128EEEEEENS_6half_tEfNS_4arch4Sm80ELb0ELb1ELb0ELb0ELb0ELb0ELb0ELb0ELi2ELi2ELi2ELi2ELb1EEENS1_24CollectiveEpilogueBwdGQAISB_fSE_Li256ELb0ELb0EEENS1_19SingleTileSchedulerILb0ELb0ELb0ELi96EEEEEEEEEvNT_6ParamsE:
	.zero		984


//--------------------- .nv.constant0._ZN7cutlass13device_kernelIN5flash19enable_sm80_to_sm89INS1_16FlashAttnBwdSm80INS1_25CollectiveMainloopBwdSm80ILi2ELi1EN4cute5tupleIJNS5_1CILi64EEENS7_ILi96EEENS7_ILi128EEEEEENS_6half_tEfNS_4arch4Sm80ELb0ELb1ELb0ELb0ELb1ELb0ELb0ELb0ELi2ELi2ELi2ELi2ELb1EEENS1_24CollectiveEpilogueBwdGQAISB_fSE_Li256ELb0ELb1EEENS1_19SingleTileSchedulerILb0ELb0ELb0ELi96EEEEEEEEEvNT_6ParamsE --------------------------
	.section	.nv.constant0._ZN7cutlass13device_kernelIN5flash19enable_sm80_to_sm89INS1_16FlashAttnBwdSm80INS1_25CollectiveMainloopBwdSm80ILi2ELi1EN4cute5tupleIJNS5_1CILi64EEENS7_ILi96EEENS7_ILi128EEEEEENS_6half_tEfNS_4arch4Sm80ELb0ELb1ELb0ELb0ELb1ELb0ELb0ELb0ELi2ELi2ELi2ELi2ELb1EEENS1_24CollectiveEpilogueBwdGQAISB_fSE_Li256ELb0ELb1EEENS1_19SingleTileSchedulerILb0ELb0ELb0ELi96EEEEEEEEEvNT_6ParamsE,"a",@progbits
	.sectionflags	@""
	.align	4
.nv.constant0._ZN7cutlass13device_kernelIN5flash19enable_sm80_to_sm89INS1_16FlashAttnBwdSm80INS1_25CollectiveMainloopBwdSm80ILi2ELi1EN4cute5tupleIJNS5_1CILi64EEENS7_ILi96EEENS7_ILi128EEEEEENS_6half_tEfNS_4arch4Sm80ELb0ELb1ELb0ELb0ELb1ELb0ELb0ELb0ELi2ELi2ELi2ELi2ELb1EEENS1_24CollectiveEpilogueBwdGQAISB_fSE_Li256ELb0ELb1EEENS1_19SingleTileSchedulerILb0ELb0ELb0ELi96EEEEEEEEEvNT_6ParamsE:
	.zero		984


//--------------------- .nv.constant0._ZN7cutlass13device_kernelIN5flash19enable_sm80_to_sm89INS1_16FlashAttnBwdSm80INS1_25CollectiveMainloopBwdSm80ILi2ELi1EN4cute5tupleIJNS5_1CILi64EEENS7_ILi96EEENS7_ILi128EEEEEENS_6half_tEfNS_4arch4Sm80ELb0ELb1ELb0ELb1ELb0ELb0ELb0ELb0ELi2ELi2ELi2ELi2ELb1EEENS1_21CollectiveEpilogueBwdISB_SC_SE_Li256ELb1ELb0ELi4EEENS1_19SingleTileSchedulerILb1ELb0ELb0ELi96EEEEEEEEEvNT_6ParamsE --------------------------
	.section	.nv.constant0._ZN7cutlass13device_kernelIN5flash19enable_sm80_to_sm89INS1_16FlashAttnBwdSm80INS1_25CollectiveMainloopBwdSm80ILi2ELi1EN4cute5tupleIJNS5_1CILi64EEENS7_ILi96EEENS7_ILi128EEEEEENS_6half_tEfNS_4arch4Sm80ELb0ELb1ELb0ELb1ELb0ELb0ELb0ELb0ELi2ELi2ELi2ELi2ELb1EEENS1_21CollectiveEpilogueBwdISB_SC_SE_Li256ELb1ELb0ELi4EEENS1_19SingleTileSchedulerILb1ELb0ELb0ELi96EEEEEEEEEvNT_6ParamsE,"a",@progbits
	.sectionflags	@""
	.align	4
.nv.constant0._ZN7cutlass13device_kernelIN5flash19enable_sm80_to_sm89INS1_16FlashAttnBwdSm80INS1_25CollectiveMainloopBwdSm80ILi2ELi1EN4cute5tupleIJNS5_1CILi64EEENS7_ILi96EEENS7_ILi128EEEEEENS_6half_tEfNS_4arch4Sm80ELb0ELb1ELb0ELb1ELb0ELb0ELb0ELb0ELi2ELi2ELi2ELi2ELb1EEENS1_21CollectiveEpilogueBwdISB_SC_SE_Li256ELb1ELb0ELi4EEENS1_19SingleTileSchedulerILb1ELb0ELb0ELi96EEEEEEEEEvNT_6ParamsE:
	.zero		976


//--------------------- .nv.constant0._ZN7cutlass13device_kernelIN5flash19enable_sm80_to_sm89INS1_16FlashAttnBwdSm80INS1_25CollectiveMainloopBwdSm80ILi2ELi1EN4cute5tupleIJNS5_1CILi64EEENS7_ILi96EEENS7_ILi128EEEEEENS_6half_tEfNS_4arch4Sm80ELb0ELb1ELb0ELb1ELb1ELb0ELb0ELb0ELi2ELi2ELi2ELi2ELb1EEENS1_21CollectiveEpilogueBwdISB_SC_SE_Li256ELb1ELb0ELi4EEENS1_19SingleTileSchedulerILb1ELb0ELb0ELi96EEEEEEEEEvNT_6ParamsE --------------------------
	.section	.nv.constant0._ZN7cutlass13device_kernelIN5flash19enable_sm80_to_sm89INS1_16FlashAttnBwdSm80INS1_25CollectiveMainloopBwdSm80ILi2ELi1EN4cute5tupleIJNS5_1CILi64EEENS7_ILi96EEENS7_ILi128EEEEEENS_6half_tEfNS_4arch4Sm80ELb0ELb1ELb0ELb1ELb1ELb0ELb0ELb0ELi2ELi2ELi2ELi2ELb1EEENS1_21CollectiveEpilogueBwdISB_SC_SE_Li256ELb1ELb0ELi4EEENS1_19SingleTileSchedulerILb1ELb0ELb0ELi96EEEEEEEEEvNT_6ParamsE,"a",@progbits
	.sectionflags	@""
	.align	4
.nv.constant0._ZN7cutlass13device_kernelIN5flash19enable_sm80_to_sm89INS1_16FlashAttnBwdSm80INS1_25CollectiveMainloopBwdSm80ILi2ELi1EN4cute5tupleIJNS5_1CILi64EEENS7_ILi96EEENS7_ILi128EEEEEENS_6half_tEfNS_4arch4Sm80ELb0ELb1ELb0ELb1ELb1ELb0ELb0ELb0ELi2ELi2ELi2ELi2ELb1EEENS1_21CollectiveEpilogueBwdISB_SC_SE_Li256ELb1ELb0ELi4EEENS1_19SingleTileSchedulerILb1ELb0ELb0ELi96EEEEEEEEEvNT_6ParamsE:
	.zero		976


//--------------------- .nv.constant0._ZN7cutlass13device_kernelIN5flash19enable_sm80_to_sm89INS1_16FlashAttnBwdSm80INS1_25CollectiveMainloopBwdSm80ILi2ELi1EN4cute5tupleIJNS5_1CILi64EEENS7_ILi96EEENS7_ILi128EEEEEENS_6half_tEfNS_4arch4Sm80ELb0ELb1ELb0ELb1ELb0ELb0ELb0ELb0ELi2ELi2ELi2ELi2ELb1EEENS1_24CollectiveEpilogueBwdGQAISB_fSE_Li256ELb1ELb0EEENS1_19SingleTileSchedulerILb1ELb0ELb0ELi96EEEEEEEEEvNT_6ParamsE --------------------------
	.section	.nv.constant0._ZN7cutlass13device_kernelIN5flash19enable_sm80_to_sm89INS1_16FlashAttnBwdSm80INS1_25CollectiveMainloopBwdSm80ILi2ELi1EN4cute5tupleIJNS5_1CILi64EEENS7_ILi96EEENS7_ILi128EEEEEENS_6half_tEfNS_4arch4Sm80ELb0ELb1ELb0ELb1ELb0ELb0ELb0ELb0ELi2ELi2ELi2ELi2ELb1EEENS1_24CollectiveEpilogueBwdGQAISB_fSE_Li256ELb1ELb0EEENS1_19SingleTileSchedulerILb1ELb0ELb0ELi96EEEEEEEEEvNT_6ParamsE,"a",@progbits
	.sectionflags	@""
	.align	4
.nv.constant0._ZN7cutlass13device_kernelIN5flash19enable_sm80_to_sm89INS1_16FlashAttnBwdSm80INS1_25CollectiveMainloopBwdSm80ILi2ELi1EN4cute5tupleIJNS5_1CILi64EEENS7_ILi96EEENS7_ILi128EEEEEENS_6half_tEfNS_4arch4Sm80ELb0ELb1ELb0ELb1ELb0ELb0ELb0ELb0ELi2ELi2ELi2ELi2ELb1EEENS1_24CollectiveEpilogueBwdGQAISB_fSE_Li256ELb1ELb0EEENS1_19SingleTileSchedulerILb1ELb0ELb0ELi96EEEEEEEEEvNT_6ParamsE:
	.zero		984


//--------------------- .nv.constant0._ZN7cutlass13device_kernelIN5flash19enable_sm80_to_sm89INS1_16FlashAttnBwdSm80INS1_25CollectiveMainloopBwdSm80ILi2ELi1EN4cute5tupleIJNS5_1CILi64EEENS7_ILi96EEENS7_ILi128EEEEEENS_6half_tEfNS_4arch4Sm80ELb0ELb1ELb0ELb1ELb1ELb0ELb0ELb0ELi2ELi2ELi2ELi2ELb1EEENS1_24CollectiveEpilogueBwdGQAISB_fSE_Li256ELb1ELb1EEENS1_19SingleTileSchedulerILb1ELb0ELb0ELi96EEEEEEEEEvNT_6ParamsE --------------------------
	.section	.nv.constant0._ZN7cutlass13device_kernelIN5flash19enable_sm80_to_sm89INS1_16FlashAttnBwdSm80INS1_25CollectiveMainloopBwdSm80ILi2ELi1EN4cute5tupleIJNS5_1CILi64EEENS7_ILi96EEENS7_ILi128EEEEEENS_6half_tEfNS_4arch4Sm80ELb0ELb1ELb0ELb1ELb1ELb0ELb0ELb0ELi2ELi2ELi2ELi2ELb1EEENS1_24CollectiveEpilogueBwdGQAISB_fSE_Li256ELb1ELb1EEENS1_19SingleTileSchedulerILb1ELb0ELb0ELi96EEEEEEEEEvNT_6ParamsE,"a",@progbits
	.sectionflags	@""
	.align	4
.nv.constant0._ZN7cutlass13device_kernelIN5flash19enable_sm80_to_sm89INS1_16FlashAttnBwdSm80INS1_25CollectiveMainloopBwdSm80ILi2ELi1EN4cute5tupleIJNS5_1CILi64EEENS7_ILi96EEENS7_ILi128EEEEEENS_6half_tEfNS_4arch4Sm80ELb0ELb1ELb0ELb1ELb1ELb0ELb0ELb0ELi2ELi2ELi2ELi2ELb1EEENS1_24CollectiveEpilogueBwdGQAISB_fSE_Li256ELb1ELb1EEENS1_19SingleTileSchedulerILb1ELb0ELb0ELi96EEEEEEEEEvNT_6ParamsE:
	.zero		984


//--------------------- .nv.constant0._ZN7cutlass13device_kernelIN5flash19enable_sm80_to_sm89INS1_16FlashAttnBwdSm80INS1_25CollectiveMainloopBwdSm80ILi2ELi1EN4cute5tupleIJNS5_1CILi64EEENS7_ILi96EEENS7_ILi128EEEEEENS_6half_tEfNS_4arch4Sm80ELb1ELb0ELb0ELb0ELb0ELb0ELb0ELb0ELi2ELi2ELi2ELi2ELb1EEENS1_21CollectiveEpilogueBwdISB_SC_SE_Li256ELb0ELb0ELi4EEENS1_25SingleTileBwdLPTSchedulerILb0ELi96ELb0EEEEEEEEEvNT_6ParamsE --------------------------
	.section	.nv.constant0._ZN7cutlass13device_kernelIN5flash19enable_sm80_to_sm89INS1_16FlashAttnBwdSm80INS1_25CollectiveMainloopBwdSm80ILi2ELi1EN4cute5tupleIJNS5_1CILi64EEENS7_ILi96EEENS7_ILi128EEEEEENS_6half_tEfNS_4arch4Sm80ELb1ELb0ELb0ELb0ELb0ELb0ELb0ELb0ELi2ELi2ELi2ELi2ELb1EEENS1_21CollectiveEpilogueBwdISB_SC_SE_Li256ELb0ELb0ELi4EEENS1_25SingleTileBwdLPTSchedulerILb0ELi96ELb0EEEEEEEEEvNT_6ParamsE,"a",@progbits
	.sectionflags	@""
	.align	4
.nv.constant0._ZN7cutlass13device_kernelIN5flash19enable_sm80_to_sm89INS1_16FlashAttnBwdSm80INS1_25CollectiveMainloopBwdSm80ILi2ELi1EN4cute5tupleIJNS5_1CILi64EEENS7_ILi96EEENS7_ILi128EEEEEENS_6half_tEfNS_4arch4Sm80ELb1ELb0ELb0ELb0ELb0ELb0ELb0ELb0ELi2ELi2ELi2ELi2ELb1EEENS1_21CollectiveEpilogueBwdISB_SC_SE_Li256ELb0ELb0ELi4EEENS1_25SingleTileBwdLPTSchedulerILb0ELi96ELb0EEEEEEEEEvNT_6ParamsE:
	.zero		1000


//--------------------- .nv.constant0._ZN7cutlass13device_kernelIN5flash19enable_sm80_to_sm89INS1_16FlashAttnBwdSm80INS1_25CollectiveMainloopBwdSm80ILi2ELi1EN4cute5tupleIJNS5_1CILi64EEENS7_ILi96EEENS7_ILi128EEEEEENS_6half_tEfNS_4arch4Sm80ELb1ELb0ELb0ELb0ELb1ELb0ELb0ELb0ELi2ELi2ELi2ELi2ELb1EEENS1_21CollectiveEpilogueBwdISB_SC_SE_Li256ELb0ELb0ELi4EEENS1_25SingleTileBwdLPTSchedulerILb0ELi96ELb1EEEEEEEEEvNT_6ParamsE --------------------------
	.section	.nv.constant0._ZN7cutlass13device_kernelIN5flash19enable_sm80_to_sm89INS1_16FlashAttnBwdSm80INS1_25CollectiveMainloopBwdSm80ILi2ELi1EN4cute5tupleIJNS5_1CILi64EEENS7_ILi96EEENS7_ILi128EEEEEENS_6half_tEfNS_4arch4Sm80ELb1ELb0ELb0ELb0ELb1ELb0ELb0ELb0ELi2ELi2ELi2ELi2ELb1EEENS1_21CollectiveEpilogueBwdISB_SC_SE_Li256ELb0ELb0ELi4EEENS1_25SingleTileBwdLPTSchedulerILb0ELi96ELb1EEEEEEEEEvNT_6ParamsE,"a",@progbits
	.sectionflags	@""
	.align	4
.nv.constant0._ZN7cutlass13device_kernelIN5flash19enable_sm80_to_sm89INS1_16FlashAttnBwdSm80INS1_25CollectiveMainloopBwdSm80ILi2ELi1EN4cute5tupleIJNS5_1CILi64EEENS7_ILi96EEENS7_ILi128EEEEEENS_6half_tEfNS_4arch4Sm80ELb1ELb0ELb0ELb0ELb1ELb0ELb0ELb0ELi2ELi2ELi2ELi2ELb1EEENS1_21CollectiveEpilogueBwdISB_SC_SE_Li256ELb0ELb0ELi4EEENS1_25SingleTileBwdLPTSchedulerILb0ELi96ELb1EEEEEEEEEvNT_6ParamsE:
	.zero		1000


//--------------------- .nv.constant0._ZN7cutlass13device_kernelIN5flash19enable_sm80_to_sm89INS1_16FlashAttnBwdSm80INS1_25CollectiveMainloopBwdSm80ILi2ELi1EN4cute5tupleIJNS5_1CILi64EEENS7_ILi96EEENS7_ILi128EEEEEENS_6half_tEfNS_4arch4Sm80ELb1ELb0ELb0ELb0ELb0ELb0ELb0ELb0ELi2ELi2ELi2ELi2ELb1EEENS1_24CollectiveEpilogueBwdGQAISB_fSE_Li256ELb0ELb0EEENS1_25SingleTileBwdLPTSchedulerILb0ELi96ELb0EEEEEEEEEvNT_6ParamsE --------------------------
	.section	.nv.constant0._ZN7cutlass13device_kernelIN5flash19enable_sm80_to_sm89INS1_16FlashAttnBwdSm80INS1_25CollectiveMainloopBwdSm80ILi2ELi1EN4cute5tupleIJNS5_1CILi64EEENS7_ILi96EEENS7_ILi128EEEEEENS_6half_tEfNS_4arch4Sm80ELb1ELb0ELb0ELb0ELb0ELb0ELb0ELb0ELi2ELi2ELi2ELi2ELb1EEENS1_24CollectiveEpilogueBwdGQAISB_fSE_Li256ELb0ELb0EEENS1_25SingleTileBwdLPTSchedulerILb0ELi96ELb0EEEEEEEEEvNT_6ParamsE,"a",@progbits
	.sectionflags	@""
	.align	4
.nv.constant0._ZN7cutlass13device_kernelIN5flash19enable_sm80_to_sm89INS1_16FlashAttnBwdSm80INS1_25CollectiveMainloopBwdSm80ILi2ELi1EN4cute5tupleIJNS5_1CILi64EEENS7_ILi96EEENS7_ILi128EEEEEENS_6half_tEfNS_4arch4Sm80ELb1ELb0ELb0ELb0ELb0ELb0ELb0ELb0ELi2ELi2ELi2ELi2ELb1EEENS1_24CollectiveEpilogueBwdGQAISB_fSE_Li256ELb0ELb0EEENS1_25SingleTileBwdLPTSchedulerILb0ELi96ELb0EEEEEEEEEvNT_6ParamsE:
	.zero		1008


//--------------------- .nv.constant0._ZN7cutlass13device_kernelIN5flash19enable_sm80_to_sm89INS1_16FlashAttnBwdSm80INS1_25CollectiveMainloopBwdSm80ILi2ELi1EN4cute5tupleIJNS5_1CILi64EEENS7_ILi96EEENS7_ILi128EEEEEENS_6half_tEfNS_4arch4Sm80ELb1ELb0ELb0ELb0ELb1ELb0ELb0ELb0ELi2ELi2ELi2ELi2ELb1EEENS1_24CollectiveEpilogueBwdGQAISB_fSE_Li256ELb0ELb1EEENS1_25SingleTileBwdLPTSchedulerILb0ELi96ELb1EEEEEEEEEvNT_6ParamsE --------------------------
	.section	.nv.constant0._ZN7cutlass13device_kernelIN5flash19enable_sm80_to_sm89INS1_16FlashAttnBwdSm80INS1_25CollectiveMainloopBwdSm80ILi2ELi1EN4cute5tupleIJNS5_1CILi64EEENS7_ILi96EEENS7_ILi128EEEEEENS_6half_tEfNS_4arch4Sm80ELb1ELb0ELb0ELb0ELb1ELb0ELb0ELb0ELi2ELi2ELi2ELi2ELb1EEENS1_24CollectiveEpilogueBwdGQAISB_fSE_Li256ELb0ELb1EEENS1_25SingleTileBwdLPTSchedulerILb0ELi96ELb1EEEEEEEEEvNT_6ParamsE,"a",@progbits
	.sectionflags	@""
	.align	4
.nv.constant0._ZN7cutlass13device_kernelIN5flash19enable_sm80_to_sm89INS1_16FlashAttnBwdSm80INS1_25CollectiveMainloopBwdSm80ILi2ELi1EN4cute5tupleIJNS5_1CILi64EEENS7_ILi96EEENS7_ILi128EEEEEENS_6half_tEfNS_4arch4Sm80ELb1ELb0ELb0ELb0ELb1ELb0ELb0ELb0ELi2ELi2ELi2ELi2ELb1EEENS1_24CollectiveEpilogueBwdGQAISB_fSE_Li256ELb0ELb1EEENS1_25SingleTileBwdLPTSchedulerILb0ELi96ELb1EEEEEEEEEvNT_6ParamsE:
	.zero		1008


//--------------------- .nv.constant0._ZN7cutlass13device_kernelIN5flash19enable_sm80_to_sm89INS1_16FlashAttnBwdSm80INS1_25CollectiveMainloopBwdSm80ILi2ELi1EN4cute5tupleIJNS5_1CILi64EEENS7_ILi96EEENS7_ILi128EEEEEENS_6half_tEfNS_4arch4Sm80ELb1ELb0ELb0ELb1ELb0ELb0ELb0ELb0ELi2ELi2ELi2ELi2ELb1EEENS1_21CollectiveEpilogueBwdISB_SC_SE_Li256ELb1ELb0ELi4EEENS1_25SingleTileBwdLPTSchedulerILb1ELi96ELb0EEEEEEEEEvNT_6ParamsE --------------------------
	.section	.nv.constant0._ZN7cutlass13device_kernelIN5flash19enable_sm80_to_sm89INS1_16FlashAttnBwdSm80INS1_25CollectiveMainloopBwdSm80ILi2ELi1EN4cute5tupleIJNS5_1CILi64EEENS7_ILi96EEENS7_ILi128EEEEEENS_6half_tEfNS_4arch4Sm80ELb1ELb0ELb0ELb1ELb0ELb0ELb0ELb0ELi2ELi2ELi2ELi2ELb1EEENS1_21CollectiveEpilogueBwdISB_SC_SE_Li256ELb1ELb0ELi4EEENS1_25SingleTileBwdLPTSchedulerILb1ELi96ELb0EEEEEEEEEvNT_6ParamsE,"a",@progbits
	.sectionflags	@""
	.align	4
.nv.constant0._ZN7cutlass13device_kernelIN5flash19enable_sm80_to_sm89INS1_16FlashAttnBwdSm80INS1_25CollectiveMainloopBwdSm80ILi2ELi1EN4cute5tupleIJNS5_1CILi64EEENS7_ILi96EEENS7_ILi128EEEEEENS_6half_tEfNS_4arch4Sm80ELb1ELb0ELb0ELb1ELb0ELb0ELb0ELb0ELi2ELi2ELi2ELi2ELb1EEENS1_21CollectiveEpilogueBwdISB_SC_SE_Li256ELb1ELb0ELi4EEENS1_25SingleTileBwdLPTSchedulerILb1ELi96ELb0EEEEEEEEEvNT_6ParamsE:
	.zero		1000


//--------------------- .nv.constant0._ZN7cutlass13device_kernelIN5flash19enable_sm80_to_sm89INS1_16FlashAttnBwdSm80INS1_25CollectiveMainloopBwdSm80ILi2ELi1EN4cute5tupleIJNS5_1CILi64EEENS7_ILi96EEENS7_ILi128EEEEEENS_6half_tEfNS_4arch4Sm80ELb1ELb0ELb0ELb1ELb1ELb0ELb0ELb0ELi2ELi2ELi2ELi2ELb1EEENS1_21CollectiveEpilogueBwdISB_SC_SE_Li256ELb1ELb0ELi4EEENS1_25SingleTileBwdLPTSchedulerILb1ELi96ELb1EEEEEEEEEvNT_6ParamsE --------------------------
	.section	.nv.constant0._ZN7cutlass13device_kernelIN5flash19enable_sm80_to_sm89INS1_16FlashAttnBwdSm80INS1_25CollectiveMainloopBwdSm80ILi2ELi1EN4cute5tupleIJNS5_1CILi64EEENS7_ILi96EEENS7_ILi128EEEEEENS_6half_tEfNS_4arch4Sm80ELb1ELb0ELb0ELb1ELb1ELb0ELb0ELb0ELi2ELi2ELi2ELi2ELb1EEENS1_21CollectiveEpilogueBwdISB_SC_SE_Li256ELb1ELb0ELi4EEENS1_25SingleTileBwdLPTSchedulerILb1ELi96ELb1EEEEEEEEEvNT_6ParamsE,"a",@progbits
	.sectionflags	@""
	.align	4
.nv.constant0._ZN7cutlass13device_kernelIN5flash19enable_sm80_to_sm89INS1_16FlashAttnBwdSm80INS1_25CollectiveMainloopBwdSm80ILi2ELi1EN4cute5tupleIJNS5_1CILi64EEENS7_ILi96EEENS7_ILi128EEEEEENS_6half_tEfNS_4arch4Sm80ELb1ELb0ELb0ELb1ELb1ELb0ELb0ELb0ELi2ELi2ELi2ELi2ELb1EEENS1_21CollectiveEpilogueBwdISB_SC_SE_Li256ELb1ELb0ELi4EEENS1_25SingleTileBwdLPTSchedulerILb1ELi96ELb1EEEEEEEEEvNT_6ParamsE:
	.zero		1000


//--------------------- .nv.constant0._ZN7cutlass13device_kernelIN5flash19enable_sm80_to_sm89INS1_16FlashAttnBwdSm80INS1_25CollectiveMainloopBwdSm80ILi2ELi1EN4cute5tupleIJNS5_1CILi64EEENS7_ILi96EEENS7_ILi128EEEEEENS_6half_tEfNS_4arch4Sm80ELb1ELb0ELb0ELb1ELb0ELb0ELb0ELb0ELi2ELi2ELi2ELi2ELb1EEENS1_24CollectiveEpilogueBwdGQAISB_fSE_Li256ELb1ELb0EEENS1_25SingleTileBwdLPTSchedulerILb1ELi96ELb0EEEEEEEEEvNT_6ParamsE --------------------------
	.section	.nv.constant0._ZN7cutlass13device_kernelIN5flash19enable_sm80_to_sm89INS1_16FlashAttnBwdSm80INS1_25CollectiveMainloopBwdSm80ILi2ELi1EN4cute5tupleIJNS5_1CILi64EEENS7_ILi96EEENS7_ILi128EEEEEENS_6half_tEfNS_4arch4Sm80ELb1ELb0ELb0ELb1ELb0ELb0ELb0ELb0ELi2ELi2ELi2ELi2ELb1EEENS1_24CollectiveEpilogueBwdGQAISB_fSE_Li256ELb1ELb0EEENS1_25SingleTileBwdLPTSchedulerILb1ELi96ELb0EEEEEEEEEvNT_6ParamsE,"a",@progbits
	.sectionflags	@""
	.align	4
.nv.constant0._ZN7cutlass13device_kernelIN5flash19enable_sm80_to_sm89INS1_16FlashAttnBwdSm80INS1_25CollectiveMainloopBwdSm80ILi2ELi1EN4cute5tupleIJNS5_1CILi64EEENS7_ILi96EEENS7_ILi128EEEEEENS_6half_tEfNS_4arch4Sm80ELb1ELb0ELb0ELb1ELb0ELb0ELb0ELb0ELi2ELi2ELi2ELi2ELb1EEENS1_24CollectiveEpilogueBwdGQAISB_fSE_Li256ELb1ELb0EEENS1_25SingleTileBwdLPTSchedulerILb1ELi96ELb0EEEEEEEEEvNT_6ParamsE:
	.zero		1008


//--------------------- .nv.constant0._ZN7cutlass13device_kernelIN5flash32FlashAttnBwdPostprocessConvertdQIN4cute5tupleIJNS3_1CILi96EEENS5_ILi128EEEEEENS_6half_tEfNS_4arch4Sm80ELi256ENS3_8TiledMMAINS3_8MMA_AtomIJNS3_28SM80_16x8x16_F32F16F16F32_TNEEEENS3_6LayoutINS4_IJNS5_ILi2EEENS5_ILi4EEENS5_ILi1EEEEEENS4_IJSJ_SH_NS5_ILi0EEEEEEEENS4_IJNS5_ILi32EEENS5_ILi64EEENS5_ILi16EEEEEEEELb0EEEEEvNT_6ParamsE --------------------------
	.section	.nv.constant0._ZN7cutlass13device_kernelIN5flash32FlashAttnBwdPostprocessConvertdQIN4cute5tupleIJNS3_1CILi96EEENS5_ILi128EEEEEENS_6half_tEfNS_4arch4Sm80ELi256ENS3_8TiledMMAINS3_8MMA_AtomIJNS3_28SM80_16x8x16_F32F16F16F32_TNEEEENS3_6LayoutINS4_IJNS5_ILi2EEENS5_ILi4EEENS5_ILi1EEEEEENS4_IJSJ_SH_NS5_ILi0EEEEEEEENS4_IJNS5_ILi32EEENS5_ILi64EEENS5_ILi16EEEEEEEELb0EEEEEvNT_6ParamsE,"a",@progbits
	.sectionflags	@""
	.align	4
.nv.constant0._ZN7cutlass13device_kernelIN5flash32FlashAttnBwdPostprocessConvertdQIN4cute5tupleIJNS3_1CILi96EEENS5_ILi128EEEEEENS_6half_tEfNS_4arch4Sm80ELi256ENS3_8TiledMMAINS3_8MMA_AtomIJNS3_28SM80_16x8x16_F32F16F16F32_TNEEEENS3_6LayoutINS4_IJNS5_ILi2EEENS5_ILi4EEENS5_ILi1EEEEEENS4_IJSJ_SH_NS5_ILi0EEEEEEEENS4_IJNS5_ILi32EEENS5_ILi64EEENS5_ILi16EEEEEEEELb0EEEEEvNT_6ParamsE:
	.zero		464


//--------------------- .nv.constant0._ZN7cutlass13device_kernelIN5flash19enable_sm80_to_sm89INS1_16FlashAttnBwdSm80INS1_25CollectiveMainloopBwdSm80ILi2ELi1EN4cute5tupleIJNS5_1CILi64EEENS7_ILi96EEENS7_ILi128EEEEEENS_6half_tEfNS_4arch4Sm80ELb1ELb0ELb0ELb1ELb1ELb0ELb0ELb0ELi2ELi2ELi2ELi2ELb1EEENS1_24CollectiveEpilogueBwdGQAISB_fSE_Li256ELb1ELb1EEENS1_25SingleTileBwdLPTSchedulerILb1ELi96ELb1EEEEEEEEEvNT_6ParamsE --------------------------
	.section	.nv.constant0._ZN7cutlass13device_kernelIN5flash19enable_sm80_to_sm89INS1_16FlashAttnBwdSm80INS1_25CollectiveMainloopBwdSm80ILi2ELi1EN4cute5tupleIJNS5_1CILi64EEENS7_ILi96EEENS7_ILi128EEEEEENS_6half_tEfNS_4arch4Sm80ELb1ELb0ELb0ELb1ELb1ELb0ELb0ELb0ELi2ELi2ELi2ELi2ELb1EEENS1_24CollectiveEpilogueBwdGQAISB_fSE_Li256ELb1ELb1EEENS1_25SingleTileBwdLPTSchedulerILb1ELi96ELb1EEEEEEEEEvNT_6ParamsE,"a",@progbits
	.sectionflags	@""
	.align	4
.nv.constant0._ZN7cutlass13device_kernelIN5flash19enable_sm80_to_sm89INS1_16FlashAttnBwdSm80INS1_25CollectiveMainloopBwdSm80ILi2ELi1EN4cute5tupleIJNS5_1CILi64EEENS7_ILi96EEENS7_ILi128EEEEEENS_6half_tEfNS_4arch4Sm80ELb1ELb0ELb0ELb1ELb1ELb0ELb0ELb0ELi2ELi2ELi2ELi2ELb1EEENS1_24CollectiveEpilogueBwdGQAISB_fSE_Li256ELb1ELb1EEENS1_25SingleTileBwdLPTSchedulerILb1ELi96ELb1EEEEEEEEEvNT_6ParamsE:
	.zero		1008


//--------------------- .nv.constant0._ZN7cutlass13device_kernelIN5flash19enable_sm80_to_sm89INS1_16FlashAttnBwdSm80INS1_25CollectiveMainloopBwdSm80ILi2ELi2EN4cute5tupleIJNS5_1CILi64EEENS7_ILi128EEES9_EEENS_6half_tEfNS_4arch4Sm80ELb0ELb0ELb0ELb0ELb0ELb0ELb0ELb0ELi2ELi2ELi2ELi2ELb0EEENS1_21CollectiveEpilogueBwdISA_SB_SD_Li256ELb0ELb0ELi4EEENS1_19SingleTileSchedulerILb0ELb0ELb0ELi128EEEEEEEEEvNT_6ParamsE --------------------------
	.section	.nv.constant0._ZN7cutlass13device_kernelIN5flash19enable_sm80_to_sm89INS1_16FlashAttnBwdSm80INS1_25CollectiveMainloopBwdSm80ILi2ELi2EN4cute5tupleIJNS5_1CILi64EEENS7_ILi128EEES9_EEENS_6half_tEfNS_4arch4Sm80ELb0ELb0ELb0ELb0ELb0ELb0ELb0ELb0ELi2ELi2ELi2ELi2ELb0EEENS1_21CollectiveEpilogueBwdISA_SB_SD_Li256ELb0ELb0ELi4EEENS1_19SingleTileSchedulerILb0ELb0ELb0ELi128EEEEEEEEEvNT_6ParamsE,"a",@progbits
	.sectionflags	@""
	.align	4
.nv.constant0._ZN7cutlass13device_kernelIN5flash19enable_sm80_to_sm89INS1_16FlashAttnBwdSm80INS1_25CollectiveMainloopBwdSm80ILi2ELi2EN4cute5tupleIJNS5_1CILi64EEENS7_ILi128EEES9_EEENS_6half_tEfNS_4arch4Sm80ELb0ELb0ELb0ELb0ELb0ELb0ELb0ELb0ELi2ELi2ELi2ELi2ELb0EEENS1_21CollectiveEpilogueBwdISA_SB_SD_Li256ELb0ELb0ELi4EEENS1_19SingleTileSchedulerILb0ELb0ELb0ELi128EEEEEEEEEvNT_6ParamsE:
	.zero		976


//--------------------- .nv.constant0._ZN7cutlass13device_kernelIN5flash19enable_sm80_to_sm89INS1_16FlashAttnBwdSm80INS1_25CollectiveMainloopBwdSm80ILi2ELi2EN4cute5tupleIJNS5_1CILi64EEENS7_ILi128EEES9_EEENS_6half_tEfNS_4arch4Sm80ELb0ELb0ELb0ELb0ELb1ELb0ELb0ELb0ELi2ELi2ELi2ELi2ELb0EEENS1_21CollectiveEpilogueBwdISA_SB_SD_Li256ELb0ELb0ELi4EEENS1_19SingleTileSchedulerILb0ELb0ELb0ELi128EEEEEEEEEvNT_6ParamsE --------------------------
	.section	.nv.constant0._ZN7cutlass13device_kernelIN5flash19enable_sm80_to_sm89INS1_16FlashAttnBwdSm80INS1_25CollectiveMainloopBwdSm80ILi2ELi2EN4cute5tupleIJNS5_1CILi64EEENS7_ILi128EEES9_EEENS_6half_tEfNS_4arch4Sm80ELb0ELb0ELb0ELb0ELb1ELb0ELb0ELb0ELi2ELi2ELi2ELi2ELb0EEENS1_21CollectiveEpilogueBwdISA_SB_SD_Li256ELb0ELb0ELi4EEENS1_19SingleTileSchedulerILb0ELb0ELb0ELi128EEEEEEEEEvNT_6ParamsE,"a",@progbits
	.sectionflags	@""
	.align	4
.nv.constant0._ZN7cutlass13device_kernelIN5flash19enable_sm80_to_sm89INS1_16FlashAttnBwdSm80INS1_25CollectiveMainloopBwdSm80ILi2ELi2EN4cute5tupleIJNS5_1CILi64EEENS7_ILi128EEES9_EEENS_6half_tEfNS_4arch4Sm80ELb0ELb0ELb0ELb0ELb1ELb0ELb0ELb0ELi2ELi2ELi2ELi2ELb0EEENS1_21CollectiveEpilogueBwdISA_SB_SD_Li256ELb0ELb0ELi4EEENS1_19SingleTileSchedulerILb0ELb0ELb0ELi128EEEEEEEEEvNT_6ParamsE:
	.zero		976


//--------------------- .nv.constant0._ZN7cutlass13device_kernelIN5flash19enable_sm80_to_sm89INS1_16FlashAttnBwdSm80INS1_25CollectiveMainloopBwdSm80ILi2ELi2EN4cute5tupleIJNS5_1CILi64EEENS7_ILi128EEES9_EEENS_6half_tEfNS_4arch4Sm80ELb0ELb0ELb0ELb0ELb0ELb0ELb0ELb0ELi2ELi2ELi2ELi2ELb0EEENS1_24CollectiveEpilogueBwdGQAISA_fSD_Li256ELb0ELb0EEENS1_19SingleTileSchedulerILb0ELb0ELb0ELi128EEEEEEEEEvNT_6ParamsE --------------------------
	.section	.nv.constant0._ZN7cutlass13device_kernelIN5flash19enable_sm80_to_sm89INS1_16FlashAttnBwdSm80INS1_25CollectiveMainloopBwdSm80ILi2ELi2EN4cute5tupleIJNS5_1CILi64EEENS7_ILi128EEES9_EEENS_6half_tEfNS_4arch4Sm80ELb0ELb0ELb0ELb0ELb0ELb0ELb0ELb0ELi2ELi2ELi2ELi2ELb0EEENS1_24CollectiveEpilogueBwdGQAISA_fSD_Li256ELb0ELb0EEENS1_19SingleTileSchedulerILb0ELb0ELb0ELi128EEEEEEEEEvNT_6ParamsE,"a",@progbits
	.sectionflags	@""
	.align	4
.nv.constant0._ZN7cutlass13device_kernelIN5flash19enable_sm80_to_sm89INS1_16FlashAttnBwdSm80INS1_25CollectiveMainloopBwdSm80ILi2ELi2EN4cute5tupleIJNS5_1CILi64EEENS7_ILi128EEES9_EEENS_6half_tEfNS_4arch4Sm80ELb0ELb0ELb0ELb0ELb0ELb0ELb0ELb0ELi2ELi2ELi2ELi2ELb0EEENS1_24CollectiveEpilogueBwdGQAISA_fSD_Li256ELb0ELb0EEENS1_19SingleTileSchedulerILb0ELb0ELb0ELi128EEEEEEEEEvNT_6ParamsE:
	.zero		984


//--------------------- .nv.constant0._ZN7cutlass13device_kernelIN5flash19enable_sm80_to_sm89INS1_16FlashAttnBwdSm80INS1_25CollectiveMainloopBwdSm80ILi2ELi2EN4cute5tupleIJNS5_1CILi64EEENS7_ILi128EEES9_EEENS_6half_tEfNS_4arch4Sm80ELb0ELb0ELb0ELb0ELb1ELb0ELb0ELb0ELi2ELi2ELi2ELi2ELb0EEENS1_24CollectiveEpilogueBwdGQAISA_fSD_Li256ELb0ELb1EEENS1_19SingleTileSchedulerILb0ELb0ELb0ELi128EEEEEEEEEvNT_6ParamsE --------------------------
	.section	.nv.constant0._ZN7cutlass13device_kernelIN5flash19enable_sm80_to_sm89INS1_16FlashAttnBwdSm80INS1_25CollectiveMainloopBwdSm80ILi2ELi2EN4cute5tupleIJNS5_1CILi64EEENS7_ILi128EEES9_EEENS_6half_tEfNS_4arch4Sm80ELb0ELb0ELb0ELb0ELb1ELb0ELb0ELb0ELi2ELi2ELi2ELi2ELb0EEENS1_24CollectiveEpilogueBwdGQAISA_fSD_Li256ELb0ELb1EEENS1_19SingleTileSchedulerILb0ELb0ELb0ELi128EEEEEEEEEvNT_6ParamsE,"a",@progbits
	.sectionflags	@""
	.align	4
.nv.constant0._ZN7cutlass13device_kernelIN5flash19enable_sm80_to_sm89INS1_16FlashAttnBwdSm80INS1_25CollectiveMainloopBwdSm80ILi2ELi2EN4cute5tupleIJNS5_1CILi64EEENS7_ILi128EEES9_EEENS_6half_tEfNS_4arch4Sm80ELb0ELb0ELb0ELb0ELb1ELb0ELb0ELb0ELi2ELi2ELi2ELi2ELb0EEENS1_24CollectiveEpilogueBwdGQAISA_fSD_Li256ELb0ELb1EEENS1_19SingleTileSchedulerILb0ELb0ELb0ELi128EEEEEEEEEvNT_6ParamsE:
	.zero		984


//--------------------- .nv.constant0._ZN7cutlass13device_kernelIN5flash19enable_sm80_to_sm89INS1_16FlashAttnBwdSm80INS1_25CollectiveMainloopBwdSm80ILi2ELi2EN4cute5tupleIJNS5_1CILi64EEENS7_ILi128EEES9_EEENS_6half_tEfNS_4arch4Sm80ELb0ELb0ELb0ELb1ELb0ELb0ELb0ELb0ELi2ELi2ELi2ELi2ELb0EEENS1_21CollectiveEpilogueBwdISA_SB_SD_Li256ELb1ELb0ELi4EEENS1_19SingleTileSchedulerILb1ELb0ELb0ELi128EEEEEEEEEvNT_6ParamsE --------------------------
	.section	.nv.constant0._ZN7cutlass13device_kernelIN5flash19enable_sm80_to_sm89INS1_16FlashAttnBwdSm80INS1_25CollectiveMainloopBwdSm80ILi2ELi2EN4cute5tupleIJNS5_1CILi64EEENS7_ILi128EEES9_EEENS_6half_tEfNS_4arch4Sm80ELb0ELb0ELb0ELb1ELb0ELb0ELb0ELb0ELi2ELi2ELi2ELi2ELb0EEENS1_21CollectiveEpilogueBwdISA_SB_SD_Li256ELb1ELb0ELi4EEENS1_19SingleTileSchedulerILb1ELb0ELb0ELi128EEEEEEEEEvNT_6ParamsE,"a",@progbits
	.sectionflags	@""
	.align	4
.nv.constant0._ZN7cutlass13device_kernelIN5flash19enable_sm80_to_sm89INS1_16FlashAttnBwdSm80INS1_25CollectiveMainloopBwdSm80ILi2ELi2EN4cute5tupleIJNS5_1CILi64EEENS7_ILi128EEES9_EEENS_6half_tEfNS_4arch4Sm80ELb0ELb0ELb0ELb1ELb0ELb0ELb0ELb0ELi2ELi2ELi2ELi2ELb0EEENS1_21CollectiveEpilogueBwdISA_SB_SD_Li256ELb1ELb0ELi4EEENS1_19SingleTileSchedulerILb1ELb0ELb0ELi128EEEEEEEEEvNT_6ParamsE:
	.zero		976


//--------------------- .nv.constant0._ZN7cutlass13device_kernelIN5flash19enable_sm80_to_sm89INS1_16FlashAttnBwdSm80INS1_25CollectiveMainloopBwdSm80ILi2ELi2EN4cute5tupleIJNS5_1CILi64EEENS7_ILi128EEES9_EEENS_6half_tEfNS_4arch4Sm80ELb0ELb0ELb0ELb1ELb1ELb0ELb0ELb0ELi2ELi2ELi2ELi2ELb0EEENS1_21CollectiveEpilogueBwdISA_SB_SD_Li256ELb1ELb0ELi4EEENS1_19SingleTileSchedulerILb1ELb0ELb0ELi128EEEEEEEEEvNT_6ParamsE --------------------------
	.section	.nv.constant0._ZN7cutlass13device_kernelIN5flash19enable_sm80_to_sm89INS1_16FlashAttnBwdSm80INS1_25CollectiveMainloopBwdSm80ILi2ELi2EN4cute5tupleIJNS5_1CILi64EEENS7_ILi128EEES9_EEENS_6half_tEfNS_4arch4Sm80ELb0ELb0ELb0ELb1ELb1ELb0ELb0ELb0ELi2ELi2ELi2ELi2ELb0EEENS1_21CollectiveEpilogueBwdISA_SB_SD_Li256ELb1ELb0ELi4EEENS1_19SingleTileSchedulerILb1ELb0ELb0ELi128EEEEEEEEEvNT_6ParamsE,"a",@progbits
	.sectionflags	@""
	.align	4
.nv.constant0._ZN7cutlass13device_kernelIN5flash19enable_sm80_to_sm89INS1_16FlashAttnBwdSm80INS1_25CollectiveMainloopBwdSm80ILi2ELi2EN4cute5tupleIJNS5_1CILi64EEENS7_ILi128EEES9_EEENS_6half_tEfNS_4arch4Sm80ELb0ELb0ELb0ELb1ELb1ELb0ELb0ELb0ELi2ELi2ELi2ELi2ELb0EEENS1_21CollectiveEpilogueBwdISA_SB_SD_Li256ELb1ELb0ELi4EEENS1_19SingleTileSchedulerILb1ELb0ELb0ELi128EEEEEEEEEvNT_6ParamsE:
	.zero		976


//--------------------- .nv.constant0._ZN7cutlass13device_kernelIN5flash19enable_sm80_to_sm89INS1_16FlashAttnBwdSm80INS1_25CollectiveMainloopBwdSm80ILi2ELi2EN4cute5tupleIJNS5_1CILi64EEENS7_ILi128EEES9_EEENS_6half_tEfNS_4arch4Sm80ELb0ELb0ELb0ELb1ELb0ELb0ELb0ELb0ELi2ELi2ELi2ELi2ELb0EEENS1_24CollectiveEpilogueBwdGQAISA_fSD_Li256ELb1ELb0EEENS1_19SingleTileSchedulerILb1ELb0ELb0ELi128EEEEEEEEEvNT_6ParamsE --------------------------
	.section	.nv.constant0._ZN7cutlass13device_kernelIN5flash19enable_sm80_to_sm89INS1_16FlashAttnBwdSm80INS1_25CollectiveMainloopBwdSm80ILi2ELi2EN4cute5tupleIJNS5_1CILi64EEENS7_ILi128EEES9_EEENS_6half_tEfNS_4arch4Sm80ELb0ELb0ELb0ELb1ELb0ELb0ELb0ELb0ELi2ELi2ELi2ELi2ELb0EEENS1_24CollectiveEpilogueBwdGQAISA_fSD_Li256ELb1ELb0EEENS1_19SingleTileSchedulerILb1ELb0ELb0ELi128EEEEEEEEEvNT_6ParamsE,"a",@progbits
	.sectionflags	@""
	.align	4
.nv.constant0._ZN7cutlass13device_kernelIN5flash19enable_sm80_to_sm89INS1_16FlashAttnBwdSm80INS1_25CollectiveMainloopBwdSm80ILi2ELi2EN4cute5tupleIJNS5_1CILi64EEENS7_ILi128EEES9_EEENS_6half_tEfNS_4arch4Sm80ELb0ELb0ELb0ELb1ELb0ELb0ELb0ELb0ELi2ELi2ELi2ELi2ELb0EEENS1_24CollectiveEpilogueBwdGQAISA_fSD_Li256ELb1ELb0EEENS1_19SingleTileSchedulerILb1ELb0ELb0ELi128EEEEEEEEEvNT_6ParamsE:
	.zero		984


//--------------------- .nv.constant0._ZN7cutlass13device_kernelIN5flash19enable_sm80_to_sm89INS1_16FlashAttnBwdSm80INS1_25CollectiveMainloopBwdSm80ILi2ELi2EN4cute5tupleIJNS5_1CILi64EEENS7_ILi128EEES9_EEENS_6half_tEfNS_4arch4Sm80ELb0ELb0ELb0ELb1ELb1ELb0ELb0ELb0ELi2ELi2ELi2ELi2ELb0EEENS1_24CollectiveEpilogueBwdGQAISA_fSD_Li256ELb1ELb1EEENS1_19SingleTileSchedulerILb1ELb0ELb0ELi128EEEEEEEEEvNT_6ParamsE --------------------------
	.section	.nv.constant0._ZN7cutlass13device_kernelIN5flash19enable_sm80_to_sm89INS1_16FlashAttnBwdSm80INS1_25CollectiveMainloopBwdSm80ILi2ELi2EN4cute5tupleIJNS5_1CILi64EEENS7_ILi128EEES9_EEENS_6half_tEfNS_4arch4Sm80ELb0ELb0ELb0ELb1ELb1ELb0ELb0ELb0ELi2ELi2ELi2ELi2ELb0EEENS1_24CollectiveEpilogueBwdGQAISA_fSD_Li256ELb1ELb1EEENS1_19SingleTileSchedulerILb1ELb0ELb0ELi128EEEEEEEEEvNT_6ParamsE,"a",@progbits
	.sectionflags	@""
	.align	4
.nv.constant0._ZN7cutlass13device_kernelIN5flash19enable_sm80_to_sm89INS1_16FlashAttnBwdSm80INS1_25CollectiveMainloopBwdSm80ILi2ELi2EN4cute5tupleIJNS5_1CILi64EEENS7_ILi128EEES9_EEENS_6half_tEfNS_4arch4Sm80ELb0ELb0ELb0ELb1ELb1ELb0ELb0ELb0ELi2ELi2ELi2ELi2ELb0EEENS1_24CollectiveEpilogueBwdGQAISA_fSD_Li256ELb1ELb1EEENS1_19SingleTileSchedulerILb1ELb0ELb0ELi128EEEEEEEEEvNT_6ParamsE:
	.zero		984


//--------------------- .nv.constant0._ZN7cutlass13device_kernelIN5flash19enable_sm80_to_sm89INS1_16FlashAttnBwdSm80INS1_25CollectiveMainloopBwdSm80ILi2ELi2EN4cute5tupleIJNS5_1CILi64EEENS7_ILi128EEES9_EEENS_6half_tEfNS_4arch4Sm80ELb0ELb1ELb0ELb0ELb0ELb0ELb0ELb0ELi2ELi2ELi2ELi2ELb0EEENS1_21CollectiveEpilogueBwdISA_SB_SD_Li256ELb0ELb0ELi4EEENS1_19SingleTileSchedulerILb0ELb0ELb0ELi128EEEEEEEEEvNT_6ParamsE --------------------------
	.section	.nv.constant0._ZN7cutlass13device_kernelIN5flash19enable_sm80_to_sm89INS1_16FlashAttnBwdSm80INS1_25CollectiveMainloopBwdSm80ILi2ELi2EN4cute5tupleIJNS5_1CILi64EEENS7_ILi128EEES9_EEENS_6half_tEfNS_4arch4Sm80ELb0ELb1ELb0ELb0ELb0ELb0ELb0ELb0ELi2ELi2ELi2ELi2ELb0EEENS1_21CollectiveEpilogueBwdISA_SB_SD_Li256ELb0ELb0ELi4EEENS1_19SingleTileSchedulerILb0ELb0ELb0ELi128EEEEEEEEEvNT_6ParamsE,"a",@progbits
	.sectionflags	@""
	.align	4
.nv.constant0._ZN7cutlass13device_kernelIN5flash19enable_sm80_to_sm89INS1_16FlashAttnBwdSm80INS1_25CollectiveMainloopBwdSm80ILi2ELi2EN4cute5tupleIJNS5_1CILi64EEENS7_ILi128EEES9_EEENS_6half_tEfNS_4arch4Sm80ELb0ELb1ELb0ELb0ELb0ELb0ELb0ELb0ELi2ELi2ELi2ELi2ELb0EEENS1_21CollectiveEpilogueBwdISA_SB_SD_Li256ELb0ELb0ELi4EEENS1_19SingleTileSchedulerILb0ELb0ELb0ELi128EEEEEEEEEvNT_6ParamsE:
	.zero		976


//--------------------- .nv.constant0._ZN7cutlass13device_kernelIN5flash19enable_sm80_to_sm89INS1_16FlashAttnBwdSm80INS1_25CollectiveMainloopBwdSm80ILi2ELi2EN4cute5tupleIJNS5_1CILi64EEENS7_ILi128EEES9_EEENS_6half_tEfNS_4arch4Sm80ELb0ELb1ELb0ELb0ELb1ELb0ELb0ELb0ELi2ELi2ELi2ELi2ELb0EEENS1_21CollectiveEpilogueBwdISA_SB_SD_Li256ELb0ELb0ELi4EEENS1_19SingleTileSchedulerILb0ELb0ELb0ELi128EEEEEEEEEvNT_6ParamsE --------------------------
	.section	.nv.constant0._ZN7cutlass13device_kernelIN5flash19enable_sm80_to_sm89INS1_16FlashAttnBwdSm80INS1_25CollectiveMainloopBwdSm80ILi2ELi2EN4cute5tupleIJNS5_1CILi64EEENS7_ILi128EEES9_EEENS_6half_tEfNS_4arch4Sm80ELb0ELb1ELb0ELb0ELb1ELb0ELb0ELb0ELi2ELi2ELi2ELi2ELb0EEENS1_21CollectiveEpilogueBwdISA_SB_SD_Li256ELb0ELb0ELi4EEENS1_19SingleTileSchedulerILb0ELb0ELb0ELi128EEEEEEEEEvNT_6ParamsE,"a",@progbits
	.sectionflags	@""
	.align	4
.nv.constant0._ZN7cutlass13device_kernelIN5flash19enable_sm80_to_sm89INS1_16FlashAttnBwdSm80INS1_25CollectiveMainloopBwdSm80ILi2ELi2EN4cute5tupleIJNS5_1CILi64EEENS7_ILi128EEES9_EEENS_6half_tEfNS_4arch4Sm80ELb0ELb1ELb0ELb0ELb1ELb0ELb0ELb0ELi2ELi2ELi2ELi2ELb0EEENS1_21CollectiveEpilogueBwdISA_SB_SD_Li256ELb0ELb0ELi4EEENS1_19SingleTileSchedulerILb0ELb0ELb0ELi128EEEEEEEEEvNT_6ParamsE:
	.zero		976


//--------------------- .nv.constant0._ZN7cutlass13device_kernelIN5flash19enable_sm80_to_sm89INS1_16FlashAttnBwdSm80INS1_25CollectiveMainloopBwdSm80ILi2ELi2EN4cute5tupleIJNS5_1CILi64EEENS7_ILi128EEES9_EEENS_6half_tEfNS_4arch4Sm80ELb0ELb1ELb0ELb0ELb0ELb0ELb0ELb0ELi2ELi2ELi2ELi2ELb0EEENS1_24CollectiveEpilogueBwdGQAISA_fSD_Li256ELb0ELb0EEENS1_19SingleTileSchedulerILb0ELb0ELb0ELi128EEEEEEEEEvNT_6ParamsE --------------------------
	.section	.nv.constant0._ZN7cutlass13device_kernelIN5flash19enable_sm80_to_sm89INS1_16FlashAttnBwdSm80INS1_25CollectiveMainloopBwdSm80ILi2ELi2EN4cute5tupleIJNS5_1CILi64EEENS7_ILi128EEES9_EEENS_6half_tEfNS_4arch4Sm80ELb0ELb1ELb0ELb0ELb0ELb0ELb0ELb0ELi2ELi2ELi2ELi2ELb0EEENS1_24CollectiveEpilogueBwdGQAISA_fSD_Li256ELb0ELb0EEENS1_19SingleTileSchedulerILb0ELb0ELb0ELi128EEEEEEEEEvNT_6ParamsE,"a",@progbits
	.sectionflags	@""
	.align	4
.nv.constant0._ZN7cutlass13device_kernelIN5flash19enable_sm80_to_sm89INS1_16FlashAttnBwdSm80INS1_25CollectiveMainloopBwdSm80ILi2ELi2EN4cute5tupleIJNS5_1CILi64EEENS7_ILi128EEES9_EEENS_6half_tEfNS_4arch4Sm80ELb0ELb1ELb0ELb0ELb0ELb0ELb0ELb0ELi2ELi2ELi2ELi2ELb0EEENS1_24CollectiveEpilogueBwdGQAISA_fSD_Li256ELb0ELb0EEENS1_19SingleTileSchedulerILb0ELb0ELb0ELi128EEEEEEEEEvNT_6ParamsE:
	.zero		984


//--------------------- .nv.constant0._ZN7cutlass13device_kernelIN5flash19enable_sm80_to_sm89INS1_16FlashAttnBwdSm80INS1_25CollectiveMainloopBwdSm80ILi2ELi2EN4cute5tupleIJNS5_1CILi64EEENS7_ILi128EEES9_EEENS_6half_tEfNS_4arch4Sm80ELb0ELb1ELb0ELb0ELb1ELb0ELb0ELb0ELi2ELi2ELi2ELi2ELb0EEENS1_24CollectiveEpilogueBwdGQAISA_fSD_Li256ELb0ELb1EEENS1_19SingleTileSchedulerILb0ELb0ELb0ELi128EEEEEEEEEvNT_6ParamsE --------------------------
	.section	.nv.constant0._ZN7cutlass13device_kernelIN5flash19enable_sm80_to_sm89INS1_16FlashAttnBwdSm80INS1_25CollectiveMainloopBwdSm80ILi2ELi2EN4cute5tupleIJNS5_1CILi64EEENS7_ILi128EEES9_EEENS_6half_tEfNS_4arch4Sm80ELb0ELb1ELb0ELb0ELb1ELb0ELb0ELb0ELi2ELi2ELi2ELi2ELb0EEENS1_24CollectiveEpilogueBwdGQAISA_fSD_Li256ELb0ELb1EEENS1_19SingleTileSchedulerILb0ELb0ELb0ELi128EEEEEEEEEvNT_6ParamsE,"a",@progbits
	.sectionflags	@""
	.align	4
.nv.constant0._ZN7cutlass13device_kernelIN5flash19enable_sm80_to_sm89INS1_16FlashAttnBwdSm80INS1_25CollectiveMainloopBwdSm80ILi2ELi2EN4cute5tupleIJNS5_1CILi64EEENS7_ILi128EEES9_EEENS_6half_tEfNS_4arch4Sm80ELb0ELb1ELb0ELb0ELb1ELb0ELb0ELb0ELi2ELi2ELi2ELi2ELb0EEENS1_24CollectiveEpilogueBwdGQAISA_fSD_Li256ELb0ELb1EEENS1_19SingleTileSchedulerILb0ELb0ELb0ELi128EEEEEEEEEvNT_6ParamsE:
	.zero		984


//--------------------- .nv.constant0._ZN7cutlass13device_kernelIN5flash19enable_sm80_to_sm89INS1_16FlashAttnBwdSm80INS1_25CollectiveMainloopBwdSm80ILi2ELi2EN4cute5tupleIJNS5_1CILi64EEENS7_ILi128EEES9_EEENS_6half_tEfNS_4arch4Sm80ELb0ELb1ELb0ELb1ELb0ELb0ELb0ELb0ELi2ELi2ELi2ELi2ELb0EEENS1_21CollectiveEpilogueBwdISA_SB_SD_Li256ELb1ELb0ELi4EEENS1_19SingleTileSchedulerILb1ELb0ELb0ELi128EEEEEEEEEvNT_6ParamsE --------------------------
	.section	.nv.constant0._ZN7cutlass13device_kernelIN5flash19enable_sm80_to_sm89INS1_16FlashAttnBwdSm80INS1_25CollectiveMainloopBwdSm80ILi2ELi2EN4cute5tupleIJNS5_1CILi64EEENS7_ILi128EEES9_EEENS_6half_tEfNS_4arch4Sm80ELb0ELb1ELb0ELb1ELb0ELb0ELb0ELb0ELi2ELi2ELi2ELi2ELb0EEENS1_21CollectiveEpilogueBwdISA_SB_SD_Li256ELb1ELb0ELi4EEENS1_19SingleTileSchedulerILb1ELb0ELb0ELi128EEEEEEEEEvNT_6ParamsE,"a",@progbits
	.sectionflags	@""
	.align	4
.nv.constant0._ZN7cutlass13device_kernelIN5flash19enable_sm80_to_sm89INS1_16FlashAttnBwdSm80INS1_25CollectiveMainloopBwdSm80ILi2ELi2EN4cute5tupleIJNS5_1CILi64EEENS7_ILi128EEES9_EEENS_6half_tEfNS_4arch4Sm80ELb0ELb1ELb0ELb1ELb0ELb0ELb0ELb0ELi2ELi2ELi2ELi2ELb0EEENS1_21CollectiveEpilogueBwdISA_SB_SD_Li256ELb1ELb0ELi4EEENS1_19SingleTileSchedulerILb1ELb0ELb0ELi128EEEEEEEEEvNT_6ParamsE:
	.zero		976


//--------------------- .nv.constant0._ZN7cutlass13device_kernelIN5flash19enable_sm80_to_sm89INS1_16FlashAttnBwdSm80INS1_25CollectiveMainloopBwdSm80ILi2ELi2EN4cute5tupleIJNS5_1CILi64EEENS7_ILi128EEES9_EEENS_6half_tEfNS_4arch4Sm80ELb0ELb1ELb0ELb1ELb1ELb0ELb0ELb0ELi2ELi2ELi2ELi2ELb0EEENS1_21CollectiveEpilogueBwdISA_SB_SD_Li256ELb1ELb0ELi4EEENS1_19SingleTileSchedulerILb1ELb0ELb0ELi128EEEEEEEEEvNT_6ParamsE --------------------------
	.section	.nv.constant0._ZN7cutlass13device_kernelIN5flash19enable_sm80_to_sm89INS1_16FlashAttnBwdSm80INS1_25CollectiveMainloopBwdSm80ILi2ELi2EN4cute5tupleIJNS5_1CILi64EEENS7_ILi128EEES9_EEENS_6half_tEfNS_4arch4Sm80ELb0ELb1ELb0ELb1ELb1ELb0ELb0ELb0ELi2ELi2ELi2ELi2ELb0EEENS1_21CollectiveEpilogueBwdISA_SB_SD_Li256ELb1ELb0ELi4EEENS1_19SingleTileSchedulerILb1ELb0ELb0ELi128EEEEEEEEEvNT_6ParamsE,"a",@progbits
	.sectionflags	@""
	.align	4
.nv.constant0._ZN7cutlass13device_kernelIN5flash19enable_sm80_to_sm89INS1_16FlashAttnBwdSm80INS1_25CollectiveMainloopBwdSm80ILi2ELi2EN4cute5tupleIJNS5_1CILi64EEENS7_ILi128EEES9_EEENS_6half_tEfNS_4arch4Sm80ELb0ELb1ELb0ELb1ELb1ELb0ELb0ELb0ELi2ELi2ELi2ELi2ELb0EEENS1_21CollectiveEpilogueBwdISA_SB_SD_Li256ELb1ELb0ELi4EEENS1_19SingleTileSchedulerILb1ELb0ELb0ELi128EEEEEEEEEvNT_6ParamsE:
	.zero		976


//--------------------- .nv.constant0._ZN7cutlass13device_kernelIN5flash19enable_sm80_to_sm89INS1_16FlashAttnBwdSm80INS1_25CollectiveMainloopBwdSm80ILi2ELi2EN4cute5tupleIJNS5_1CILi64EEENS7_ILi128EEES9_EEENS_6half_tEfNS_4arch4Sm80ELb0ELb1ELb0ELb1ELb0ELb0ELb0ELb0ELi2ELi2ELi2ELi2ELb0EEENS1_24CollectiveEpilogueBwdGQAISA_fSD_Li256ELb1ELb0EEENS1_19SingleTileSchedulerILb1ELb0ELb0ELi128EEEEEEEEEvNT_6ParamsE --------------------------
	.section	.nv.constant0._ZN7cutlass13device_kernelIN5flash19enable_sm80_to_sm89INS1_16FlashAttnBwdSm80INS1_25CollectiveMainloopBwdSm80ILi2ELi2EN4cute5tupleIJNS5_1CILi64EEENS7_ILi128EEES9_EEENS_6half_tEfNS_4arch4Sm80ELb0ELb1ELb0ELb1ELb0ELb0ELb0ELb0ELi2ELi2ELi2ELi2ELb0EEENS1_24CollectiveEpilogueBwdGQAISA_fSD_Li256ELb1ELb0EEENS1_19SingleTileSchedulerILb1ELb0ELb0ELi128EEEEEEEEEvNT_6ParamsE,"a",@progbits
	.sectionflags	@""
	.align	4
.nv.constant0._ZN7cutlass13device_kernelIN5flash19enable_sm80_to_sm89INS1_16FlashAttnBwdSm80INS1_25CollectiveMainloopBwdSm80ILi2ELi2EN4cute5tupleIJNS5_1CILi64EEENS7_ILi128EEES9_EEENS_6half_tEfNS_4arch4Sm80ELb0ELb1ELb0ELb1ELb0ELb0ELb0ELb0ELi2ELi2ELi2ELi2ELb0EEENS1_24CollectiveEpilogueBwdGQAISA_fSD_Li256ELb1ELb0EEENS1_19SingleTileSchedulerILb1ELb0ELb0ELi128EEEEEEEEEvNT_6ParamsE:
	.zero		984


//--------------------- .nv.constant0._ZN7cutlass13device_kernelIN5flash19enable_sm80_to_sm89INS1_16FlashAttnBwdSm80INS1_25CollectiveMainloopBwdSm80ILi2ELi2EN4cute5tupleIJNS5_1CILi64EEENS7_ILi128EEES9_EEENS_6half_tEfNS_4arch4Sm80ELb0ELb1ELb0ELb1ELb1ELb0ELb0ELb0ELi2ELi2ELi2ELi2ELb0EEENS1_24CollectiveEpilogueBwdGQAISA_fSD_Li256ELb1ELb1EEENS1_19SingleTileSchedulerILb1ELb0ELb0ELi128EEEEEEEEEvNT_6ParamsE --------------------------
	.section	.nv.constant0._ZN7cutlass13device_kernelIN5flash19enable_sm80_to_sm89INS1_16FlashAttnBwdSm80INS1_25CollectiveMainloopBwdSm80ILi2ELi2EN4cute5tupleIJNS5_1CILi64EEENS7_ILi128EEES9_EEENS_6half_tEfNS_4arch4Sm80ELb0ELb1ELb0ELb1ELb1ELb0ELb0ELb0ELi2ELi2ELi2ELi2ELb0EEENS1_24CollectiveEpilogueBwdGQAISA_fSD_Li256ELb1ELb1EEENS1_19SingleTileSchedulerILb1ELb0ELb0ELi128EEEEEEEEEvNT_6ParamsE,"a",@progbits
	.sectionflags	@""
	.align	4
.nv.constant0._ZN7cutlass13device_kernelIN5flash19enable_sm80_to_sm89INS1_16FlashAttnBwdSm80INS1_25CollectiveMainloopBwdSm80ILi2ELi2EN4cute5tupleIJNS5_1CILi64EEENS7_ILi128EEES9_EEENS_6half_tEfNS_4arch4Sm80ELb0ELb1ELb0ELb1ELb1ELb0ELb0ELb0ELi2ELi2ELi2ELi2ELb0EEENS1_24CollectiveEpilogueBwdGQAISA_fSD_Li256ELb1ELb1EEENS1_19SingleTileSchedulerILb1ELb0ELb0ELi128EEEEEEEEEvNT_6ParamsE:
	.zero		984


//--------------------- .nv.constant0._ZN7cutlass13device_kernelIN5flash19enable_sm80_to_sm89INS1_16FlashAttnBwdSm80INS1_25CollectiveMainloopBwdSm80ILi2ELi2EN4cute5tupleIJNS5_1CILi64EEENS7_ILi128EEES9_EEENS_6half_tEfNS_4arch4Sm80ELb1ELb0ELb0ELb0ELb0ELb0ELb0ELb0ELi2ELi2ELi2ELi2ELb0EEENS1_21CollectiveEpilogueBwdISA_SB_SD_Li256ELb0ELb0ELi4EEENS1_25SingleTileBwdLPTSchedulerILb0ELi128ELb0EEEEEEEEEvNT_6ParamsE --------------------------
	.section	.nv.constant0._ZN7cutlass13device_kernelIN5flash19enable_sm80_to_sm89INS1_16FlashAttnBwdSm80INS1_25CollectiveMainloopBwdSm80ILi2ELi2EN4cute5tupleIJNS5_1CILi64EEENS7_ILi128EEES9_EEENS_6half_tEfNS_4arch4Sm80ELb1ELb0ELb0ELb0ELb0ELb0ELb0ELb0ELi2ELi2ELi2ELi2ELb0EEENS1_21CollectiveEpilogueBwdISA_SB_SD_Li256ELb0ELb0ELi4EEENS1_25SingleTileBwdLPTSchedulerILb0ELi128ELb0EEEEEEEEEvNT_6ParamsE,"a",@progbits
	.sectionflags	@""
	.align	4
.nv.constant0._ZN7cutlass13device_kernelIN5flash19enable_sm80_to_sm89INS1_16FlashAttnBwdSm80INS1_25CollectiveMainloopBwdSm80ILi2ELi2EN4cute5tupleIJNS5_1CILi64EEENS7_ILi128EEES9_EEENS_6half_tEfNS_4arch4Sm80ELb1ELb0ELb0ELb0ELb0ELb0ELb0ELb0ELi2ELi2ELi2ELi2ELb0EEENS1_21CollectiveEpilogueBwdISA_SB_SD_Li256ELb0ELb0ELi4EEENS1_25SingleTileBwdLPTSchedulerILb0ELi128ELb0EEEEEEEEEvNT_6ParamsE:
	.zero		1000


//--------------------- .nv.constant0._ZN7cutlass13device_kernelIN5flash19enable_sm80_to_sm89INS1_16FlashAttnBwdSm80INS1_25CollectiveMainloopBwdSm80ILi2ELi2EN4cute5tupleIJNS5_1CILi64EEENS7_ILi128EEES9_EEENS_6half_tEfNS_4arch4Sm80ELb1ELb0ELb0ELb0ELb1ELb0ELb0ELb0ELi2ELi2ELi2ELi2ELb0EEENS1_21CollectiveEpilogueBwdISA_SB_SD_Li256ELb0ELb0ELi4EEENS1_25SingleTileBwdLPTSchedulerILb0ELi128ELb1EEEEEEEEEvNT_6ParamsE --------------------------
	.section	.nv.constant0._ZN7cutlass13device_kernelIN5flash19enable_sm80_to_sm89INS1_16FlashAttnBwdSm80INS1_25CollectiveMainloopBwdSm80ILi2ELi2EN4cute5tupleIJNS5_1CILi64EEENS7_ILi128EEES9_EEENS_6half_tEfNS_4arch4Sm80ELb1ELb0ELb0ELb0ELb1ELb0ELb0ELb0ELi2ELi2ELi2ELi2ELb0EEENS1_21CollectiveEpilogueBwdISA_SB_SD_Li256ELb0ELb0ELi4EEENS1_25SingleTileBwdLPTSchedulerILb0ELi128ELb1EEEEEEEEEvNT_6ParamsE,"a",@progbits
	.sectionflags	@""
	.align	4
.nv.constant0._ZN7cutlass13device_kernelIN5flash19enable_sm80_to_sm89INS1_16FlashAttnBwdSm80INS1_25CollectiveMainloopBwdSm80ILi2ELi2EN4cute5tupleIJNS5_1CILi64EEENS7_ILi128EEES9_EEENS_6half_tEfNS_4arch4Sm80ELb1ELb0ELb0ELb0ELb1ELb0ELb0ELb0ELi2ELi2ELi2ELi2ELb0EEENS1_21CollectiveEpilogueBwdISA_SB_SD_Li256ELb0ELb0ELi4EEENS1_25SingleTileBwdLPTSchedulerILb0ELi128ELb1EEEEEEEEEvNT_6ParamsE:
	.zero		1000


//--------------------- .nv.constant0._ZN7cutlass13device_kernelIN5flash19enable_sm80_to_sm89INS1_16FlashAttnBwdSm80INS1_25CollectiveMainloopBwdSm80ILi2ELi2EN4cute5tupleIJNS5_1CILi64EEENS7_ILi128EEES9_EEENS_6half_tEfNS_4arch4Sm80ELb1ELb0ELb0ELb0ELb0ELb0ELb0ELb0ELi2ELi2ELi2ELi2ELb0EEENS1_24CollectiveEpilogueBwdGQAISA_fSD_Li256ELb0ELb0EEENS1_25SingleTileBwdLPTSchedulerILb0ELi128ELb0EEEEEEEEEvNT_6ParamsE --------------------------
	.section	.nv.constant0._ZN7cutlass13device_kernelIN5flash19enable_sm80_to_sm89INS1_16FlashAttnBwdSm80INS1_25CollectiveMainloopBwdSm80ILi2ELi2EN4cute5tupleIJNS5_1CILi64EEENS7_ILi128EEES9_EEENS_6half_tEfNS_4arch4Sm80ELb1ELb0ELb0ELb0ELb0ELb0ELb0ELb0ELi2ELi2ELi2ELi2ELb0EEENS1_24CollectiveEpilogueBwdGQAISA_fSD_Li256ELb0ELb0EEENS1_25SingleTileBwdLPTSchedulerILb0ELi128ELb0EEEEEEEEEvNT_6ParamsE,"a",@progbits
	.sectionflags	@""
	.align	4
.nv.constant0._ZN7cutlass13device_kernelIN5flash19enable_sm80_to_sm89INS1_16FlashAttnBwdSm80INS1_25CollectiveMainloopBwdSm80ILi2ELi2EN4cute5tupleIJNS5_1CILi64EEENS7_ILi128EEES9_EEENS_6half_tEfNS_4arch4Sm80ELb1ELb0ELb0ELb0ELb0ELb0ELb0ELb0ELi2ELi2ELi2ELi2ELb0EEENS1_24CollectiveEpilogueBwdGQAISA_fSD_Li256ELb0ELb0EEENS1_25SingleTileBwdLPTSchedulerILb0ELi128ELb0EEEEEEEEEvNT_6ParamsE:
	.zero		1008


//--------------------- .nv.constant0._ZN7cutlass13device_kernelIN5flash19enable_sm80_to_sm89INS1_16FlashAttnBwdSm80INS1_25CollectiveMainloopBwdSm80ILi2ELi2EN4cute5tupleIJNS5_1CILi64EEENS7_ILi128EEES9_EEENS_6half_tEfNS_4arch4Sm80ELb1ELb0ELb0ELb0ELb1ELb0ELb0ELb0ELi2ELi2ELi2ELi2ELb0EEENS1_24CollectiveEpilogueBwdGQAISA_fSD_Li256ELb0ELb1EEENS1_25SingleTileBwdLPTSchedulerILb0ELi128ELb1EEEEEEEEEvNT_6ParamsE --------------------------
	.section	.nv.constant0._ZN7cutlass13device_kernelIN5flash19enable_sm80_to_sm89INS1_16FlashAttnBwdSm80INS1_25CollectiveMainloopBwdSm80ILi2ELi2EN4cute5tupleIJNS5_1CILi64EEENS7_ILi128EEES9_EEENS_6half_tEfNS_4arch4Sm80ELb1ELb0ELb0ELb0ELb1ELb0ELb0ELb0ELi2ELi2ELi2ELi2ELb0EEENS1_24CollectiveEpilogueBwdGQAISA_fSD_Li256ELb0ELb1EEENS1_25SingleTileBwdLPTSchedulerILb0ELi128ELb1EEEEEEEEEvNT_6ParamsE,"a",@progbits
	.sectionflags	@""
	.align	4
.nv.constant0._ZN7cutlass13device_kernelIN5flash19enable_sm80_to_sm89INS1_16FlashAttnBwdSm80INS1_25CollectiveMainloopBwdSm80ILi2ELi2EN4cute5tupleIJNS5_1CILi64EEENS7_ILi128EEES9_EEENS_6half_tEfNS_4arch4Sm80ELb1ELb0ELb0ELb0ELb1ELb0ELb0ELb0ELi2ELi2ELi2ELi2ELb0EEENS1_24CollectiveEpilogueBwdGQAISA_fSD_Li256ELb0ELb1EEENS1_25SingleTileBwdLPTSchedulerILb0ELi128ELb1EEEEEEEEEvNT_6ParamsE:
	.zero		1008


//--------------------- .nv.constant0._ZN7cutlass13device_kernelIN5flash22FlashAttnBwdPreprocessIN4cute5tupleIJNS3_1CILi64EEENS5_ILi128EEEEEENS_6half_tEfNS_4arch4Sm80ELb1ELb0EEEEEvNT_6ParamsE --------------------------
	.section	.nv.constant0._ZN7cutlass13device_kernelIN5flash22FlashAttnBwdPreprocessIN4cute5tupleIJNS3_1CILi64EEENS5_ILi128EEEEEENS_6half_tEfNS_4arch4Sm80ELb1ELb0EEEEEvNT_6ParamsE,"a",@progbits
	.sectionflags	@""
	.align	4
.nv.constant0._ZN7cutlass13device_kernelIN5flash22FlashAttnBwdPreprocessIN4cute5tupleIJNS3_1CILi64EEENS5_ILi128EEEEEENS_6half_tEfNS_4arch4Sm80ELb1ELb0EEEEEvNT_6ParamsE:
	.zero		592


//--------------------- .nv.constant0._ZN7cutlass13device_kernelIN5flash19enable_sm80_to_sm89INS1_16FlashAttnBwdSm80INS1_25CollectiveMainloopBwdSm80ILi2ELi2EN4cute5tupleIJNS5_1CILi64EEENS7_ILi128EEES9_EEENS_6half_tEfNS_4arch4Sm80ELb1ELb0ELb0ELb1ELb0ELb0ELb0ELb0ELi2ELi2ELi2ELi2ELb0EEENS1_21CollectiveEpilogueBwdISA_SB_SD_Li256ELb1ELb0ELi4EEENS1_25SingleTileBwdLPTSchedulerILb1ELi128ELb0EEEEEEEEEvNT_6ParamsE --------------------------
	.section	.nv.constant0._ZN7cutlass13device_kernelIN5flash19enable_sm80_to_sm89INS1_16FlashAttnBwdSm80INS1_25CollectiveMainloopBwdSm80ILi2ELi2EN4cute5tupleIJNS5_1CILi64EEENS7_ILi128EEES9_EEENS_6half_tEfNS_4arch4Sm80ELb1ELb0ELb0ELb1ELb0ELb0ELb0ELb0ELi2ELi2ELi2ELi2ELb0EEENS1_21CollectiveEpilogueBwdISA_SB_SD_Li256ELb1ELb0ELi4EEENS1_25SingleTileBwdLPTSchedulerILb1ELi128ELb0EEEEEEEEEvNT_6ParamsE,"a",@progbits
	.sectionflags	@""
	.align	4
.nv.constant0._ZN7cutlass13device_kernelIN5flash19enable_sm80_to_sm89INS1_16FlashAttnBwdSm80INS1_25CollectiveMainloopBwdSm80ILi2ELi2EN4cute5tupleIJNS5_1CILi64EEENS7_ILi128EEES9_EEENS_6half_tEfNS_4arch4Sm80ELb1ELb0ELb0ELb1ELb0ELb0ELb0ELb0ELi2ELi2ELi2ELi2ELb0EEENS1_21CollectiveEpilogueBwdISA_SB_SD_Li256ELb1ELb0ELi4EEENS1_25SingleTileBwdLPTSchedulerILb1ELi128ELb0EEEEEEEEEvNT_6ParamsE:
	.zero		1000


//--------------------- .nv.constant0._ZN7cutlass13device_kernelIN5flash19enable_sm80_to_sm89INS1_16FlashAttnBwdSm80INS1_25CollectiveMainloopBwdSm80ILi2ELi2EN4cute5tupleIJNS5_1CILi64EEENS7_ILi128EEES9_EEENS_6half_tEfNS_4arch4Sm80ELb1ELb0ELb0ELb1ELb1ELb0ELb0ELb0ELi2ELi2ELi2ELi2ELb0EEENS1_21CollectiveEpilogueBwdISA_SB_SD_Li256ELb1ELb0ELi4EEENS1_25SingleTileBwdLPTSchedulerILb1ELi128ELb1EEEEEEEEEvNT_6ParamsE --------------------------
	.section	.nv.constant0._ZN7cutlass13device_kernelIN5flash19enable_sm80_to_sm89INS1_16FlashAttnBwdSm80INS1_25CollectiveMainloopBwdSm80ILi2ELi2EN4cute5tupleIJNS5_1CILi64EEENS7_ILi128EEES9_EEENS_6half_tEfNS_4arch4Sm80ELb1ELb0ELb0ELb1ELb1ELb0ELb0ELb0ELi2ELi2ELi2ELi2ELb0EEENS1_21CollectiveEpilogueBwdISA_SB_SD_Li256ELb1ELb0ELi4EEENS1_25SingleTileBwdLPTSchedulerILb1ELi128ELb1EEEEEEEEEvNT_6ParamsE,"a",@progbits
	.sectionflags	@""
	.align	4
.nv.constant0._ZN7cutlass13device_kernelIN5flash19enable_sm80_to_sm89INS1_16FlashAttnBwdSm80INS1_25CollectiveMainloopBwdSm80ILi2ELi2EN4cute5tupleIJNS5_1CILi64EEENS7_ILi128EEES9_EEENS_6half_tEfNS_4arch4Sm80ELb1ELb0ELb0ELb1ELb1ELb0ELb0ELb0ELi2ELi2ELi2ELi2ELb0EEENS1_21CollectiveEpilogueBwdISA_SB_SD_Li256ELb1ELb0ELi4EEENS1_25SingleTileBwdLPTSchedulerILb1ELi128ELb1EEEEEEEEEvNT_6ParamsE:
	.zero		1000


//--------------------- .nv.constant0._ZN7cutlass13device_kernelIN5flash19enable_sm80_to_sm89INS1_16FlashAttnBwdSm80INS1_25CollectiveMainloopBwdSm80ILi2ELi2EN4cute5tupleIJNS5_1CILi64EEENS7_ILi128EEES9_EEENS_6half_tEfNS_4arch4Sm80ELb1ELb0ELb0ELb1ELb0ELb0ELb0ELb0ELi2ELi2ELi2ELi2ELb0EEENS1_24CollectiveEpilogueBwdGQAISA_fSD_Li256ELb1ELb0EEENS1_25SingleTileBwdLPTSchedulerILb1ELi128ELb0EEEEEEEEEvNT_6ParamsE --------------------------
	.section	.nv.constant0._ZN7cutlass13device_kernelIN5flash19enable_sm80_to_sm89INS1_16FlashAttnBwdSm80INS1_25CollectiveMainloopBwdSm80ILi2ELi2EN4cute5tupleIJNS5_1CILi64EEENS7_ILi128EEES9_EEENS_6half_tEfNS_4arch4Sm80ELb1ELb0ELb0ELb1ELb0ELb0ELb0ELb0ELi2ELi2ELi2ELi2ELb0EEENS1_24CollectiveEpilogueBwdGQAISA_fSD_Li256ELb1ELb0EEENS1_25SingleTileBwdLPTSchedulerILb1ELi128ELb0EEEEEEEEEvNT_6ParamsE,"a",@progbits
	.sectionflags	@""
	.align	4
.nv.constant0._ZN7cutlass13device_kernelIN5flash19enable_sm80_to_sm89INS1_16FlashAttnBwdSm80INS1_25CollectiveMainloopBwdSm80ILi2ELi2EN4cute5tupleIJNS5_1CILi64EEENS7_ILi128EEES9_EEENS_6half_tEfNS_4arch4Sm80ELb1ELb0ELb0ELb1ELb0ELb0ELb0ELb0ELi2ELi2ELi2ELi2ELb0EEENS1_24CollectiveEpilogueBwdGQAISA_fSD_Li256ELb1ELb0EEENS1_25SingleTileBwdLPTSchedulerILb1ELi128ELb0EEEEEEEEEvNT_6ParamsE:
	.zero		1008


//--------------------- .nv.constant0._ZN7cutlass13device_kernelIN5flash32FlashAttnBwdPostprocessConvertdQIN4cute5tupleIJNS3_1CILi128EEES6_EEENS_6half_tEfNS_4arch4Sm80ELi256ENS3_8TiledMMAINS3_8MMA_AtomIJNS3_28SM80_16x8x16_F32F16F16F32_TNEEEENS3_6LayoutINS4_IJNS5_ILi2EEENS5_ILi4EEENS5_ILi1EEEEEENS4_IJSI_SG_NS5_ILi0EEEEEEEENS4_IJNS5_ILi32EEENS5_ILi64EEENS5_ILi16EEEEEEEELb0EEEEEvNT_6ParamsE --------------------------
	.section	.nv.constant0._ZN7cutlass13device_kernelIN5flash32FlashAttnBwdPostprocessConvertdQIN4cute5tupleIJNS3_1CILi128EEES6_EEENS_6half_tEfNS_4arch4Sm80ELi256ENS3_8TiledMMAINS3_8MMA_AtomIJNS3_28SM80_16x8x16_F32F16F16F32_TNEEEENS3_6LayoutINS4_IJNS5_ILi2EEENS5_ILi4EEENS5_ILi1EEEEEENS4_IJSI_SG_NS5_ILi0EEEEEEEENS4_IJNS5_ILi32EEENS5_ILi64EEENS5_ILi16EEEEEEEELb0EEEEEvNT_6ParamsE,"a",@progbits
	.sectionflags	@""
	.align	4
.nv.constant0._ZN7cutlass13device_kernelIN5flash32FlashAttnBwdPostprocessConvertdQIN4cute5tupleIJNS3_1CILi128EEES6_EEENS_6half_tEfNS_4arch4Sm80ELi256ENS3_8TiledMMAINS3_8MMA_AtomIJNS3_28SM80_16x8x16_F32F16F16F32_TNEEEENS3_6LayoutINS4_IJNS5_ILi2EEENS5_ILi4EEENS5_ILi1EEEEEENS4_IJSI_SG_NS5_ILi0EEEEEEEENS4_IJNS5_ILi32EEENS5_ILi64EEENS5_ILi16EEEEEEEELb0EEEEEvNT_6ParamsE:
	.zero		464


//--------------------- .nv.constant0._ZN7cutlass13device_kernelIN5flash32FlashAttnBwdPostprocessConvertdQIN4cute5tupleIJNS3_1CILi64EEENS5_ILi128EEEEEENS_6half_tEfNS_4arch4Sm80ELi256ENS3_8TiledMMAINS3_8MMA_AtomIJNS3_28SM80_16x8x16_F32F16F16F32_TNEEEENS3_6LayoutINS4_IJNS5_ILi2EEENS5_ILi4EEENS5_ILi1EEEEEENS4_IJSJ_SH_NS5_ILi0EEEEEEEENS4_IJNS5_ILi32EEES6_NS5_ILi16EEEEEEEELb0EEEEEvNT_6ParamsE --------------------------
	.section	.nv.constant0._ZN7cutlass13device_kernelIN5flash32FlashAttnBwdPostprocessConvertdQIN4cute5tupleIJNS3_1CILi64EEENS5_ILi128EEEEEENS_6half_tEfNS_4arch4Sm80ELi256ENS3_8TiledMMAINS3_8MMA_AtomIJNS3_28SM80_16x8x16_F32F16F16F32_TNEEEENS3_6LayoutINS4_IJNS5_ILi2EEENS5_ILi4EEENS5_ILi1EEEEEENS4_IJSJ_SH_NS5_ILi0EEEEEEEENS4_IJNS5_ILi32EEES6_NS5_ILi16EEEEEEEELb0EEEEEvNT_6ParamsE,"a",@progbits
	.sectionflags	@""
	.align	4
.nv.constant0._ZN7cutlass13device_kernelIN5flash32FlashAttnBwdPostprocessConvertdQIN4cute5tupleIJNS3_1CILi64EEENS5_ILi128EEEEEENS_6half_tEfNS_4arch4Sm80ELi256ENS3_8TiledMMAINS3_8MMA_AtomIJNS3_28SM80_16x8x16_F32F16F16F32_TNEEEENS3_6LayoutINS4_IJNS5_ILi2EEENS5_ILi4EEENS5_ILi1EEEEEENS4_IJSJ_SH_NS5_ILi0EEEEEEEENS4_IJNS5_ILi32EEES6_NS5_ILi16EEEEEEEELb0EEEEEvNT_6ParamsE:
	.zero		464


//--------------------- .nv.constant0._ZN7cutlass13device_kernelIN5flash19enable_sm80_to_sm89INS1_16FlashAttnBwdSm80INS1_25CollectiveMainloopBwdSm80ILi2ELi2EN4cute5tupleIJNS5_1CILi64EEENS7_ILi128EEES9_EEENS_6half_tEfNS_4arch4Sm80ELb1ELb0ELb0ELb1ELb1ELb0ELb0ELb0ELi2ELi2ELi2ELi2ELb0EEENS1_24CollectiveEpilogueBwdGQAISA_fSD_Li256ELb1ELb1EEENS1_25SingleTileBwdLPTSchedulerILb1ELi128ELb1EEEEEEEEEvNT_6ParamsE --------------------------
	.section	.nv.constant0._ZN7cutlass13device_kernelIN5flash19enable_sm80_to_sm89INS1_16FlashAttnBwdSm80INS1_25CollectiveMainloopBwdSm80ILi2ELi2EN4cute5tupleIJNS5_1CILi64EEENS7_ILi128EEES9_EEENS_6half_tEfNS_4arch4Sm80ELb1ELb0ELb0ELb1ELb1ELb0ELb0ELb0ELi2ELi2ELi2ELi2ELb0EEENS1_24CollectiveEpilogueBwdGQAISA_fSD_Li256ELb1ELb1EEENS1_25SingleTileBwdLPTSchedulerILb1ELi128ELb1EEEEEEEEEvNT_6ParamsE,"a",@progbits
	.sectionflags	@""
	.align	4
.nv.constant0._ZN7cutlass13device_kernelIN5flash19enable_sm80_to_sm89INS1_16FlashAttnBwdSm80INS1_25CollectiveMainloopBwdSm80ILi2ELi2EN4cute5tupleIJNS5_1CILi64EEENS7_ILi128EEES9_EEENS_6half_tEfNS_4arch4Sm80ELb1ELb0ELb0ELb1ELb1ELb0ELb0ELb0ELi2ELi2ELi2ELi2ELb0EEENS1_24CollectiveEpilogueBwdGQAISA_fSD_Li256ELb1ELb1EEENS1_25SingleTileBwdLPTSchedulerILb1ELi128ELb1EEEEEEEEEvNT_6ParamsE:
	.zero		1008


//--------------------- .nv.constant0._ZN7cutlass13device_kernelIN5flash22FlashAttnBwdPreprocessIN4cute5tupleIJNS3_1CILi64EEENS5_ILi128EEEEEENS_6half_tEfNS_4arch4Sm80ELb1ELb1EEEEEvNT_6ParamsE --------------------------
	.section	.nv.constant0._ZN7cutlass13device_kernelIN5flash22FlashAttnBwdPreprocessIN4cute5tupleIJNS3_1CILi64EEENS5_ILi128EEEEEENS_6half_tEfNS_4arch4Sm80ELb1ELb1EEEEEvNT_6ParamsE,"a",@progbits
	.sectionflags	@""
	.align	4
.nv.constant0._ZN7cutlass13device_kernelIN5flash22FlashAttnBwdPreprocessIN4cute5tupleIJNS3_1CILi64EEENS5_ILi128EEEEEENS_6half_tEfNS_4arch4Sm80ELb1ELb1EEEEEvNT_6ParamsE:
	.zero		592


//--------------------- .text._ZN7cutlass13device_kernelIN5flash19enable_sm80_to_sm89INS1_16FlashAttnBwdSm80INS1_25CollectiveMainloopBwdSm80ILi2ELi1EN4cute5tupleIJNS5_1CILi64EEENS7_ILi96EEENS7_ILi128EEEEEENS_6half_tEfNS_4arch4Sm80ELb0ELb0ELb0ELb0ELb0ELb0ELb0ELb0ELi2ELi2ELi2ELi2ELb1EEENS1_21CollectiveEpilogueBwdISB_SC_SE_Li256ELb0ELb0ELi4EEENS1_19SingleTileSchedulerILb0ELb0ELb0ELi96EEEEEEEEEvNT_6ParamsE --------------------------
	.section	.text._ZN7cutlass13device_kernelIN5flash19enable_sm80_to_sm89INS1_16FlashAttnBwdSm80INS1_25CollectiveMainloopBwdSm80ILi2ELi1EN4cute5tupleIJNS5_1CILi64EEENS7_ILi96EEENS7_ILi128EEEEEENS_6half_tEfNS_4arch4Sm80ELb0ELb0ELb0ELb0ELb0ELb0ELb0ELb0ELi2ELi2ELi2ELi2ELb1EEENS1_21CollectiveEpilogueBwdISB_SC_SE_Li256ELb0ELb0ELi4EEENS1_19SingleTileSchedulerILb0ELb0ELb0ELi96EEEEEEEEEvNT_6ParamsE,"ax",@progbits
	.sectioninfo	@"SHI_REGISTERS=255"
	.align	128
.text._ZN7cutlass13device_kernelIN5flash19enable_sm80_to_sm89INS1_16FlashAttnBwdSm80INS1_25CollectiveMainloopBwdSm80ILi2ELi1EN4cute5tupleIJNS5_1CILi64EEENS7_ILi96EEENS7_ILi128EEEEEENS_6half_tEfNS_4arch4Sm80ELb0ELb0ELb0ELb0ELb0ELb0ELb0ELb0ELi2ELi2ELi2ELi2ELb1EEENS1_21CollectiveEpilogueBwdISB_SC_SE_Li256ELb0ELb0ELi4EEENS1_19SingleTileSchedulerILb0ELb0ELb0ELi96EEEEEEEEEvNT_6ParamsE:
        .type           _ZN7cutlass13device_kernelIN5flash19enable_sm80_to_sm89INS1_16FlashAttnBwdSm80INS1_25CollectiveMainloopBwdSm80ILi2ELi1EN4cute5tupleIJNS5_1CILi64EEENS7_ILi96EEENS7_ILi128EEEEEENS_6half_tEfNS_4arch4Sm80ELb0ELb0ELb0ELb0ELb0ELb0ELb0ELb0ELi2ELi2ELi2ELi2ELb1EEENS1_21CollectiveEpilogueBwdISB_SC_SE_Li256ELb0ELb0ELi4EEENS1_19SingleTileSchedulerILb0ELb0ELb0ELi96EEEEEEEEEvNT_6ParamsE,@function
        .size           _ZN7cutlass13device_kernelIN5flash19enable_sm80_to_sm89INS1_16FlashAttnBwdSm80INS1_25CollectiveMainloopBwdSm80ILi2ELi1EN4cute5tupleIJNS5_1CILi64EEENS7_ILi96EEENS7_ILi128EEEEEENS_6half_tEfNS_4arch4Sm80ELb0ELb0ELb0ELb0ELb0ELb0ELb0ELb0ELi2ELi2ELi2ELi2ELb1EEENS1_21CollectiveEpilogueBwdISB_SC_SE_Li256ELb0ELb0ELi4EEENS1_19SingleTileSchedulerILb0ELb0ELb0ELi96EEEEEEEEEvNT_6ParamsE,(.L_x_2285 - _ZN7cutlass13device_kernelIN5flash19enable_sm80_to_sm89INS1_16FlashAttnBwdSm80INS1_25CollectiveMainloopBwdSm80ILi2ELi1EN4cute5tupleIJNS5_1CILi64EEENS7_ILi96EEENS7_ILi128EEEEEENS_6half_tEfNS_4arch4Sm80ELb0ELb0ELb0ELb0ELb0ELb0ELb0ELb0ELi2ELi2ELi2ELi2ELb1EEENS1_21CollectiveEpilogueBwdISB_SC_SE_Li256ELb0ELb0ELi4EEENS1_19SingleTileSchedulerILb0ELb0ELb0ELi96EEEEEEEEEvNT_6ParamsE)
        .other          _ZN7cutlass13device_kernelIN5flash19enable_sm80_to_sm89INS1_16FlashAttnBwdSm80INS1_25CollectiveMainloopBwdSm80ILi2ELi1EN4cute5tupleIJNS5_1CILi64EEENS7_ILi96EEENS7_ILi128EEEEEENS_6half_tEfNS_4arch4Sm80ELb0ELb0ELb0ELb0ELb0ELb0ELb0ELb0ELi2ELi2ELi2ELi2ELb1EEENS1_21CollectiveEpilogueBwdISB_SC_SE_Li256ELb0ELb0ELi4EEENS1_19SingleTileSchedulerILb0ELb0ELb0ELi96EEEEEEEEEvNT_6ParamsE,@"STO_CUDA_ENTRY STV_DEFAULT"
_ZN7cutlass13device_kernelIN5flash19enable_sm80_to_sm89INS1_16FlashAttnBwdSm80INS1_25CollectiveMainloopBwdSm80ILi2ELi1EN4cute5tupleIJNS5_1CILi64EEENS7_ILi96EEENS7_ILi128EEEEEENS_6half_tEfNS_4arch4Sm80ELb0ELb0ELb0ELb0ELb0ELb0ELb0ELb0ELi2ELi2ELi2ELi2ELb1EEENS1_21CollectiveEpilogueBwdISB_SC_SE_Li256ELb0ELb0ELi4EEENS1_19SingleTileSchedulerILb0ELb0ELb0ELi96EEEEEEEEEvNT_6ParamsE:
[----:B------:R-:W-:-:S03]  /*0000*/  MOV R1, c[0x0][0x28] ;  /* 0x00000a0000017a02 */ /* 0x000fc60000000f00 */
[----:B------:R-:W1:Y:S01]  /*0010*/  S2UR UR10, SR_CTAID.Z ;  /* 0x00000000000a79c3 */ /* 0x000e620000002700 */
[----:B------:R-:W-:Y:S02]  /*0020*/  IADD3 R1, R1, -0x28, RZ ;  /* 0xffffffd801017810 */ /* 0x000fe40007ffe0ff */
[----:B-1----:R-:W-:-:S13]  /*0030*/  ISETP.LE.AND P0, PT, RZ, UR10, PT ;  /* 0x0000000aff007c0c */ /* 0x002fda000bf03270 */
[----:B------:R-:W-:Y:S05]  /*0040*/  @!P0 EXIT ;  /* 0x000000000000894d */ /* 0x000fea0003800000 */
[----:B------:R-:W1:Y:S01]  /*0050*/  S2R R2, SR_TID.X ;  /* 0x0000000000027919 */ /* 0x000e620000002100 */
[----:B------:R-:W2:Y:S01]  /*0060*/  S2UR UR16, SR_CTAID.Y ;  /* 0x00000000001079c3 */ /* 0x000ea20000002600 */
[----:B------:R-:W-:Y:S01]  /*0070*/  ULDC.64 UR20, c[0x0][0x248] ;  /* 0x0000920000147ab9 */ /* 0x000fe20000000a00 */
[----:B------:R-:W-:Y:S01]  /*0080*/  IMAD.MOV.U32 R31, RZ, RZ, R3 ;  /* 0x000000ffff1f7224 */ /* 0x000fe200078e0003 */
[----:B------:R-:W-:Y:S01]  /*0090*/  USHF.R.S32.HI UR13, URZ, 0x1f, UR10 ;  /* 0x0000001f3f0d7899 */ /* 0x000fe2000801140a */
[----:B------:R-:W3:Y:S01]  /*00a0*/  S2R R29, SR_CTAID.X ;  /* 0x00000000001d7919 */ /* 0x000ee20000002500 */
[----:B------:R-:W-:Y:S01]  /*00b0*/  UISETP.NE.AND UP0, UPT, UR20, 0x1, UPT ;  /* 0x000000011400788c */ /* 0x000fe2000bf05270 */
[----:B------:R-:W-:Y:S01]  /*00c0*/  IMAD.MOV.U32 R223, RZ, RZ, 0x40 ;  /* 0x00000040ffdf7424 */ /* 0x000fe200078e00ff */
[----:B------:R-:W-:Y:S01]  /*00d0*/  ULDC.64 UR4, c[0x0][0x290] ;  /* 0x0000a40000047ab9 */ /* 0x000fe20000000a00 */
[----:B------:R-:W-:Y:S01]  /*00e0*/  IMAD.MOV.U32 R225, RZ, RZ, 0x20 ;  /* 0x00000020ffe17424 */ /* 0x000fe200078e00ff */
[----:B------:R-:W-:Y:S01]  /*00f0*/  UIMAD UR9, UR13, UR4, URZ ;  /* 0x000000040d0972a4 */ /* 0x000fe2000f8e023f */
[----:B------:R-:W-:Y:S01]  /*0100*/  CS2R R138, SRZ ;  /* 0x00000000008a7805 */ /* 0x000fe2000001ff00 */
[----:B------:R-:W-:Y:S01]  /*0110*/  ULDC.64 UR6, c[0x0][0x278] ;  /* 0x00009e0000067ab9 */ /* 0x000fe20000000a00 */
[----:B------:R-:W-:Y:S01]  /*0120*/  CS2R R136, SRZ ;  /* 0x0000000000887805 */ /* 0x000fe2000001ff00 */
[----:B------:R-:W-:Y:S01]  /*0130*/  UIMAD UR8, UR13, UR6, URZ ;  /* 0x000000060d0872a4 */ /* 0x000fe2000f8e023f */
[----:B------:R-:W-:Y:S01]  /*0140*/  CS2R R142, SRZ ;  /* 0x00000000008e7805 */ /* 0x000fe2000001ff00 */
[----:B------:R-:W-:Y:S01]  /*0150*/  UIMAD.WIDE.U32 UR14, UR10, UR4, URZ ;  /* 0x000000040a0e72a5 */ /* 0x000fe2000f8e003f */
[----:B------:R-:W-:Y:S01]  /*0160*/  CS2R R140, SRZ ;  /* 0x00000000008c7805 */ /* 0x000fe2000001ff00 */
[----:B------:R-:W-:Y:S01]  /*0170*/  UIMAD UR9, UR10, UR5, UR9 ;  /* 0x000000050a0972a4 */ /* 0x000fe2000f8e0209 */
[----:B------:R-:W-:Y:S01]  /*0180*/  CS2R R146, SRZ ;  /* 0x0000000000927805 */ /* 0x000fe2000001ff00 */
[----:B------:R-:W-:Y:S01]  /*0190*/  UIMAD.WIDE.U32 UR18, UR10, UR6, URZ ;  /* 0x000000060a1272a5 */ /* 0x000fe2000f8e003f */
[----:B------:R-:W-:Y:S01]  /*01a0*/  CS2R R144, SRZ ;  /* 0x0000000000907805 */ /* 0x000fe2000001ff00 */
[----:B------:R-:W-:Y:S01]  /*01b0*/  ULDC.64 UR4, c[0x0][0x270] ;  /* 0x00009c0000047ab9 */ /* 0x000fe20000000a00 */
[----:B------:R-:W-:Y:S01]  /*01c0*/  CS2R R134, SRZ ;  /* 0x0000000000867805 */ /* 0x000fe2000001ff00 */
[--C-:B-1----:R-:W-:Y:S01]  /*01d0*/  IMAD.MOV.U32 R30, RZ, RZ, R2.reuse ;  /* 0x000000ffff1e7224 */ /* 0x102fe200078e0002 */
[----:B--2---:R-:W-:Y:S01]  /*01e0*/  USHF.R.S32.HI UR12, URZ, 0x1f, UR16 ;  /* 0x0000001f3f0c7899 */ /* 0x004fe20008011410 */
[----:B------:R-:W-:Y:S01]  /*01f0*/  IMAD.MOV.U32 R30, RZ, RZ, R2 ;  /* 0x000000ffff1e7224 */ /* 0x000fe200078e0002 */
[----:B------:R-:W-:Y:S01]  /*0200*/  UIMAD.WIDE.U32 UR20, UR16, UR21, URZ ;  /* 0x00000015101472a5 */ /* 0x000fe2000f8e003f */
[----:B------:R-:W-:Y:S01]  /*0210*/  IMAD.U32 R8, RZ, RZ, UR16 ;  /* 0x00000010ff087e24 */ /* 0x000fe2000f8e00ff */
[----:B------:R-:W-:Y:S01]  /*0220*/  ULDC UR6, c[0x0][0x250] ;  /* 0x0000940000067ab9 */ /* 0x000fe20000000800 */
[----:B------:R-:W-:Y:S01]  /*0230*/  IMAD.SHL.U32 R246, R30, 0x4, RZ ;  /* 0x000000041ef67824 */ /* 0x000fe200078e00ff */
[----:B------:R-:W-:Y:S01]  /*0240*/  SHF.R.S32.HI R27, RZ, 0x1f, R30 ;  /* 0x0000001fff1b7819 */ /* 0x000fe2000001141e */
[----:B------:R-:W-:Y:S01]  /*0250*/  UMOV UR11, UR16 ;  /* 0x00000010000b7c82 */ /* 0x000fe20008000000 */
[----:B------:R1:W-:Y:S01]  /*0260*/  STL [R1+0x8], R2 ;  /* 0x0000080201007387 */ /* 0x0003e20000100800 */
[----:B------:R-:W-:Y:S01]  /*0270*/  UIMAD UR4, UR12, UR4, URZ ;  /* 0x000000040c0472a4 */ /* 0x000fe2000f8e023f */
[-C--:B------:R-:W-:Y:S01]  /*0280*/  LEA.HI R24, R27, R30.reuse, RZ, 0x3 ;  /* 0x0000001e1b187211 */ /* 0x080fe200078f18ff */
[----:B------:R-:W-:Y:S01]  /*0290*/  UIMAD UR8, UR10, UR7, UR8 ;  /* 0x000000070a0872a4 */ /* 0x000fe2000f8e0208 */
[----:B------:R-:W-:Y:S01]  /*02a0*/  SHF.R.S32.HI R247, RZ, 0x1f, R246 ;  /* 0x0000001ffff77819 */ /* 0x000fe200000114f6 */
[----:B------:R-:W-:Y:S01]  /*02b0*/  @UP0 USHF.R.U32.HI UR11, URZ, UR6, UR21 ;  /* 0x000000063f0b0299 */ /* 0x000fe20008011615 */
[----:B------:R-:W-:Y:S01]  /*02c0*/  LOP3.LUT R0, R24, 0xfffffff8, RZ, 0xc0, !PT ;  /* 0xfffffff818007812 */ /* 0x000fe200078ec0ff */
[----:B------:R-:W-:Y:S01]  /*02d0*/  UIMAD UR17, UR16, UR5, UR4 ;  /* 0x00000005101172a4 */ /* 0x000fe2000f8e0204 */
[----:B------:R-:W-:Y:S01]  /*02e0*/  SHF.R.S32.HI R248, RZ, 0x3, R24 ;  /* 0x00000003fff87819 */ /* 0x000fe20000011418 */
[----:B------:R-:W-:Y:S01]  /*02f0*/  ULDC.64 UR6, c[0x0][0x288] ;  /* 0x0000a20000067ab9 */ /* 0x000fe20000000a00 */
[----:B------:R-:W-:Y:S01]  /*0300*/  IMAD.WIDE.U32 R8, R8, c[0x0][0x288], R246 ;  /* 0x0000a20008087a25 */ /* 0x000fe200078e00f6 */
[----:B------:R-:W-:Y:S01]  /*0310*/  UIMAD UR6, UR12, UR6, URZ ;  /* 0x000000060c0672a4 */ /* 0x000fe2000f8e023f */
[----:B------:R-:W-:Y:S01]  /*0320*/  SHF.R.S32.HI R249, RZ, 0x1f, R248 ;  /* 0x0000001ffff97819 */ /* 0x000fe200000114f8 */
[----:B------:R-:W-:Y:S01]  /*0330*/  USHF.R.S32.HI UR20, URZ, 0x1f, UR11 ;  /* 0x0000001f3f147899 */ /* 0x000fe2000801140b */
[----:B------:R-:W-:Y:S01]  /*0340*/  IMAD.IADD R20, R30, 0x1, -R0 ;  /* 0x000000011e147824 */ /* 0x000fe200078e0a00 */
[----:B------:R-:W-:Y:S01]  /*0350*/  ULDC.64 UR4, c[0x0][0x1e0] ;  /* 0x0000780000047ab9 */ /* 0x000fe20000000a00 */
[----:B------:R-:W-:Y:S01]  /*0360*/  IMAD.U32 R0, RZ, RZ, UR16 ;  /* 0x00000010ff007e24 */ /* 0x000fe2000f8e00ff */
[----:B------:R-:W-:Y:S01]  /*0370*/  UIMAD UR7, UR16, UR7, UR6 ;  /* 0x00000007100772a4 */ /* 0x000fe2000f8e0206 */
[----:B------:R-:W-:Y:S01]  /*0380*/  IMAD.SHL.U32 R16, R20, 0x8, RZ ;  /* 0x0000000814107824 */ /* 0x000fe200078e00ff */
[----:B------:R-:W-:Y:S01]  /*0390*/  UIMAD UR4, UR20, UR4, URZ ;  /* 0x00000004140472a4 */ /* 0x000fe2000f8e023f */
[----:B------:R-:W-:Y:S01]  /*03a0*/  IMAD.U32 R6, RZ, RZ, UR11 ;  /* 0x0000000bff067e24 */ /* 0x000fe2000f8e00ff */
[----:B------:R-:W-:Y:S01]  /*03b0*/  UIADD3 UR8, UR19, UR8, URZ ;  /* 0x0000000813087290 */ /* 0x000fe2000fffe03f */
[----:B------:R-:W-:Y:S01]  /*03c0*/  IMAD.WIDE.U32 R10, R0, c[0x0][0x270], R246 ;  /* 0x00009c00000a7a25 */ /* 0x000fe200078e00f6 */
[--C-:B------:R-:W-:Y:S01]  /*03d0*/  SHF.R.S32.HI R17, RZ, 0x1f, R16.reuse ;  /* 0x0000001fff117819 */ /* 0x100fe20000011410 */
[----:B------:R-:W-:Y:S01]  /*03e0*/  UIMAD UR6, UR11, UR5, UR4 ;  /* 0x000000050b0672a4 */ /* 0x000fe2000f8e0204 */
[----:B------:R-:W-:Y:S01]  /*03f0*/  IADD3 R25, P0, R8, UR14, RZ ;  /* 0x0000000e08197c10 */ /* 0x000fe2000ff1e0ff */
[----:B------:R-:W-:Y:S01]  /*0400*/  UIADD3 UR9, UR15, UR9, URZ ;  /* 0x000000090f097290 */ /* 0x000fe2000fffe03f */
[----:B------:R-:W-:Y:S01]  /*0410*/  IMAD.U32 R4, RZ, RZ, UR17 ;  /* 0x00000011ff047e24 */ /* 0x000fe2000f8e00ff */
[----:B------:R-:W-:Y:S01]  /*0420*/  IADD3 R13, P1, R10, UR18, RZ ;  /* 0x000000120a0d7c10 */ /* 0x000fe2000ff3e0ff */
[--C-:B-1----:R-:W-:Y:S01]  /*0430*/  IMAD.WIDE.U32 R2, R6, c[0x0][0x1e0], R16.reuse ;  /* 0x0000780006027a25 */ /* 0x102fe200078e0010 */
[----:B------:R-:W-:Y:S01]  /*0440*/  ULDC.64 UR4, c[0x0][0x1b0] ;  /* 0x00006c0000047ab9 */ /* 0x000fe20000000a00 */
[----:B------:R-:W-:Y:S01]  /*0450*/  IADD3 R12, -R248, c[0x0][0x198], RZ ;  /* 0x00006600f80c7a10 */ /* 0x000fe20007ffe1ff */
[----:B------:R-:W-:Y:S01]  /*0460*/  UIMAD UR4, UR20, UR4, URZ ;  /* 0x00000004140472a4 */ /* 0x000fe2000f8e023f */
[----:B------:R-:W-:Y:S01]  /*0470*/  IMAD.U32 R0, RZ, RZ, UR7 ;  /* 0x00000007ff007e24 */ /* 0x000fe2000f8e00ff */
[----:B------:R-:W-:Y:S01]  /*0480*/  IADD3 R5, R3, UR6, RZ ;  /* 0x0000000603057c10 */ /* 0x000fe2000fffe0ff */
[----:B------:R-:W-:Y:S01]  /*0490*/  IMAD.WIDE.U32 R6, R6, c[0x0][0x1b0], R16 ;  /* 0x00006c0006067a25 */ /* 0x000fe200078e0010 */
[----:B------:R-:W-:Y:S01]  /*04a0*/  IADD3.X R11, R11, UR8, R4, P1, !PT ;  /* 0x000000080b0b7c10 */ /* 0x000fe20008ffe404 */
[----:B------:R-:W-:Y:S01]  /*04b0*/  UIMAD UR5, UR11, UR5, UR4 ;  /* 0x000000050b0572a4 */ /* 0x000fe2000f8e0204 */
[----:B------:R-:W-:Y:S01]  /*04c0*/  IADD3.X R28, R9, UR9, R0, P0, !PT ;  /* 0x00000009091c7c10 */ /* 0x000fe200087fe400 */
[----:B------:R-:W-:Y:S01]  /*04d0*/  IMAD.MOV.U32 R4, RZ, RZ, R2 ;  /* 0x000000ffff047224 */ /* 0x000fe200078e0002 */
[----:B------:R-:W-:Y:S01]  /*04e0*/  ULDC.64 UR6, c[0x0][0x1e8] ;  /* 0x00007a0000067ab9 */ /* 0x000fe20000000a00 */
[----:B------:R-:W-:Y:S01]  /*04f0*/  IMAD.U32 R0, RZ, RZ, UR10 ;  /* 0x0000000aff007e24 */ /* 0x000fe2000f8e00ff */
[----:B------:R-:W-:Y:S01]  /*0500*/  UIMAD UR6, UR13, UR6, URZ ;  /* 0x000000060d0672a4 */ /* 0x000fe2000f8e023f */
[----:B------:R-:W-:Y:S01]  /*0510*/  IMAD.MOV.U32 R2, RZ, RZ, R6 ;  /* 0x000000ffff027224 */ /* 0x000fe200078e0006 */
[----:B------:R-:W-:Y:S01]  /*0520*/  IADD3 R3, R7, UR5, RZ ;  /* 0x0000000507037c10 */ /* 0x000fe2000fffe0ff */
[----:B------:R-:W-:Y:S01]  /*0530*/  IMAD.WIDE.U32 R4, R0, c[0x0][0x1e8], R4 ;  /* 0x00007a0000047a25 */ /* 0x000fe200078e0004 */
[----:B------:R-:W-:Y:S01]  /*0540*/  LEA.HI R0, R27, R30, RZ, 0x6 ;  /* 0x0000001e1b007211 */ /* 0x000fe200078f30ff */
[----:B------:R-:W-:Y:S01]  /*0550*/  ULDC.64 UR4, c[0x0][0x1b8] ;  /* 0x00006e0000047ab9 */ /* 0x000fe20000000a00 */
[----:B------:R-:W-:Y:S01]  /*0560*/  IADD3 R26, R16, 0x40, RZ ;  /* 0x00000040101a7810 */ /* 0x000fe20007ffe0ff */
[----:B------:R-:W-:Y:S01]  /*0570*/  IMAD.SHL.U32 R6, R248, 0x40, RZ ;  /* 0x00000040f8067824 */ /* 0x000fe200078e00ff */
[----:B------:R-:W-:Y:S01]  /*0580*/  SHF.R.S32.HI R21, RZ, 0x6, R0 ;  /* 0x00000006ff157819 */ /* 0x000fe20000011400 */
[----:B------:R-:W-:Y:S01]  /*0590*/  UIMAD UR4, UR13, UR4, URZ ;  /* 0x000000040d0472a4 */ /* 0x000fe2000f8e023f */
[----:B------:R-:W-:Y:S01]  /*05a0*/  IMAD.U32 R7, RZ, RZ, UR10 ;  /* 0x0000000aff077e24 */ /* 0x000fe2000f8e00ff */
[----:B------:R-:W-:Y:S01]  /*05b0*/  UIMAD UR6, UR10, UR7, UR6 ;  /* 0x000000070a0672a4 */ /* 0x000fe2000f8e0206 */
[----:B------:R-:W-:Y:S01]  /*05c0*/  LOP3.LUT R0, R6, 0x1c0, RZ, 0xc0, !PT ;  /* 0x000001c006007812 */ /* 0x000fe200078ec0ff */
[----:B------:R-:W-:Y:S01]  /*05d0*/  IMAD.SHL.U32 R18, R21, 0x200, RZ ;  /* 0x0000020015127824 */ /* 0x000fe200078e00ff */
[----:B------:R-:W-:Y:S01]  /*05e0*/  UIMAD UR4, UR10, UR5, UR4 ;  /* 0x000000050a0472a4 */ /* 0x000fe2000f8e0204 */
[----:B---3--:R-:W-:Y:S01]  /*05f0*/  IMAD.WIDE R8, R29, 0x60, R248 ;  /* 0x000000601d087825 */ /* 0x008fe200078e02f8 */
[----:B------:R-:W-:Y:S01]  /*0600*/  LOP3.LUT R6, R0, 0x38, R16, 0xf8, !PT ;  /* 0x0000003800067812 */ /* 0x000fe200078ef810 */
[----:B------:R-:W-:Y:S01]  /*0610*/  UMOV UR11, 0x6 ;  /* 0x00000006000b7882 */ /* 0x000fe20000000000 */
[----:B------:R-:W-:Y:S01]  /*0620*/  SHF.R.U32.HI R0, RZ, 0x3, R0 ;  /* 0x00000003ff007819 */ /* 0x000fe20000011600 */
[----:B------:R-:W-:Y:S01]  /*0630*/  IMAD.WIDE.U32 R2, R7, c[0x0][0x1b8], R2 ;  /* 0x00006e0007027a25 */ /* 0x000fe200078e0002 */
[----:B------:R-:W-:Y:S01]  /*0640*/  IADD3 R5, R5, UR6, RZ ;  /* 0x0000000605057c10 */ /* 0x000fe2000fffe0ff */
[----:B------:R-:W-:Y:S01]  /*0650*/  ULDC.64 UR14, c[0x0][0x118] ;  /* 0x00004600000e7ab9 */ /* 0x000fe20000000a00 */
[----:B------:R-:W-:Y:S01]  /*0660*/  LOP3.LUT R10, R18, R6, R0, 0xf6, !PT ;  /* 0x00000006120a7212 */ /* 0x000fe200078ef600 */
[----:B------:R-:W-:Y:S01]  /*0670*/  IMAD R6, R9, c[0x0][0x1a8], RZ ;  /* 0x00006a0009067a24 */ /* 0x000fe200078e02ff */
[----:B------:R-:W-:Y:S01]  /*0680*/  IADD3 R3, R3, UR4, RZ ;  /* 0x0000000403037c10 */ /* 0x000fe2000fffe0ff */
[----:B------:R-:W-:Y:S01]  /*0690*/  IMAD R0, R9, c[0x0][0x1d8], RZ ;  /* 0x0000760009007a24 */ /* 0x000fe200078e02ff */
[----:B------:R-:W-:Y:S01]  /*06a0*/  ISETP.GE.AND P5, PT, R16, c[0x0][0x1cc], PT ;  /* 0x0000730010007a0c */ /* 0x000fe20003fa6270 */
[----:B------:R-:W-:Y:S01]  /*06b0*/  IMAD R9, R8, c[0x0][0x1ac], R6 ;  /* 0x00006b0008097a24 */ /* 0x000fe200078e0206 */
[----:B------:R-:W-:Y:S01]  /*06c0*/  ISETP.GE.AND P4, PT, R26, c[0x0][0x1cc], PT ;  /* 0x000073001a007a0c */ /* 0x000fe20003f86270 */
[C---:B------:R-:W-:Y:S01]  /*06d0*/  IMAD R0, R8.reuse, c[0x0][0x1dc], R0 ;  /* 0x0000770008007a24 */ /* 0x040fe200078e0200 */
[----:B------:R-:W-:Y:S01]  /*06e0*/  ULDC.64 UR4, c[0x0][0x1d8] ;  /* 0x0000760000047ab9 */ /* 0x000fe20000000a00 */
[C---:B------:R-:W-:Y:S01]  /*06f0*/  IMAD.WIDE.U32 R6, R8.reuse, c[0x0][0x1d8], R4 ;  /* 0x0000760008067a25 */ /* 0x040fe200078e0004 */
[----:B------:R-:W-:Y:S01]  /*0700*/  USHF.L.U32 UR17, UR4, 0x6, URZ ;  /* 0x0000000604117899 */ /* 0x000fe2000800063f */
[----:B------:R-:W-:Y:S01]  /*0710*/  LEA R22, P1, R13, c[0x0][0x258], 0x2 ;  /* 0x000096000d167a11 */ /* 0x000fe200078210ff */
[----:B------:R-:W-:Y:S01]  /*0720*/  USHF.L.U64.HI UR18, UR4, UR11, UR5 ;  /* 0x0000000b04127299 */ /* 0x000fe20008010205 */
[----:B------:R-:W-:Y:S01]  /*0730*/  IMAD R12, R29, -0x60, R12 ;  /* 0xffffffa01d0c7824 */ /* 0x000fe200078e020c */
[----:B------:R-:W-:Y:S01]  /*0740*/  ULDC.64 UR6, c[0x0][0x1a8] ;  /* 0x00006a0000067ab9 */ /* 0x000fe20000000a00 */
[----:B------:R-:W-:Y:S01]  /*0750*/  IMAD.WIDE.U32 R4, R8, c[0x0][0x1a8], R2 ;  /* 0x00006a0008047a25 */ /* 0x000fe200078e0002 */
[----:B------:R-:W-:Y:S01]  /*0760*/  LEA R2, P0, R6, c[0x0][0x1c0], 0x1 ;  /* 0x0000700006027a11 */ /* 0x000fe200078008ff */
[----:B------:R-:W-:Y:S01]  /*0770*/  USHF.L.U64.HI UR7, UR6, UR11, UR7 ;  /* 0x0000000b06077299 */ /* 0x000fe20008010207 */
[C---:B------:R-:W-:Y:S01]  /*0780*/  ISETP.LT.OR P3, PT, R12.reuse, 0x1, P5 ;  /* 0x000000010c00780c */ /* 0x040fe20002f61670 */
[----:B------:R-:W-:Y:S01]  /*0790*/  IMAD.IADD R0, R7, 0x1, R0 ;  /* 0x0000000107007824 */ /* 0x000fe200078e0200 */
[----:B------:R-:W-:Y:S01]  /*07a0*/  ISETP.LT.OR P2, PT, R12, 0x1, P4 ;  /* 0x000000010c00780c */ /* 0x000fe20002741670 */
[----:B------:R-:W-:Y:S01]  /*07b0*/  IMAD.SHL.U32 R244, R10, 0x2, RZ ;  /* 0x000000020af47824 */ /* 0x000fe200078e00ff */
[----:B------:R-:W-:Y:S01]  /*07c0*/  LEA.HI.X R23, R13, c[0x0][0x25c], R11, 0x2, P1 ;  /* 0x000097000d177a11 */ /* 0x000fe200008f140b */
[----:B------:R-:W-:Y:S01]  /*07d0*/  IMAD.U32 R19, RZ, RZ, UR17 ;  /* 0x00000011ff137e24 */ /* 0x000fe2000f8e00ff */
[----:B------:R-:W-:Y:S01]  /*07e0*/  LEA.HI.X R3, R6, c[0x0][0x1c4], R0, 0x1, P0 ;  /* 0x0000710006037a11 */ /* 0x000fe200000f0c00 */
[----:B------:R-:W-:Y:S01]  /*07f0*/  IMAD.IADD R0, R5, 0x1, R9 ;  /* 0x0000000105007824 */ /* 0x000fe200078e0209 */
[----:B------:R-:W-:Y:S01]  /*0800*/  LEA R6, P0, R4, c[0x0][0x190], 0x1 ;  /* 0x0000640004067a11 */ /* 0x000fe200078008ff */
[C---:B------:R-:W-:Y:S01]  /*0810*/  IMAD R5, R249.reuse, c[0x0][0x178], RZ ;  /* 0x00005e00f9057a24 */ /* 0x040fe200078e02ff */
[----:B------:R-:W-:Y:S01]  /*0820*/  USHF.L.U32 UR6, UR6, 0x6, URZ ;  /* 0x0000000606067899 */ /* 0x000fe2000800063f */
[----:B------:R-:W-:Y:S01]  /*0830*/  IMAD.WIDE.U32 R8, R248, c[0x0][0x178], R16 ;  /* 0x00005e00f8087a25 */ /* 0x000fe200078e0010 */
[----:B------:R-:W-:Y:S01]  /*0840*/  LEA.HI.X R7, R4, c[0x0][0x194], R0, 0x1, P0 ;  /* 0x0000650004077a11 */ /* 0x000fe200000f0c00 */
[----:B------:R1:W-:Y:S01]  /*0850*/  LDGSTS.E.BYPASS.LTC128B.128 [R244+0x6080], [R2.64], !P3 ;  /* 0x0608000002f47fae */ /* 0x0003e2000d901d4e */
[C---:B------:R-:W-:Y:S01]  /*0860*/  ISETP.LT.OR P3, PT, R12.reuse, 0x21, P5 ;  /* 0x000000210c00780c */ /* 0x040fe20002f61670 */
[----:B------:R-:W-:Y:S01]  /*0870*/  IMAD R4, R249, c[0x0][0x208], RZ ;  /* 0x00008200f9047a24 */ /* 0x000fe200078e02ff */
[----:B------:R-:W-:Y:S01]  /*0880*/  ISETP.LT.OR P5, PT, R12, 0x41, P5 ;  /* 0x000000410c00780c */ /* 0x000fe20002fa1670 */
[C---:B------:R-:W-:Y:S01]  /*0890*/  IMAD R5, R248.reuse, c[0x0][0x17c], R5 ;  /* 0x00005f00f8057a24 */ /* 0x040fe200078e0205 */
[----:B------:R1:W-:Y:S01]  /*08a0*/  LDGSTS.E.BYPASS.LTC128B.128 [R244+0x9080], [R2.64+0x80], !P2 ;  /* 0x0908008002f47fae */ /* 0x0003e2000d101d4e */
[----:B------:R-:W-:Y:S01]  /*08b0*/  IMAD R10, R248, c[0x0][0x20c], R4 ;  /* 0x00008300f80a7a24 */ /* 0x000fe200078e0204 */
[----:B------:R-:W-:Y:S01]  /*08c0*/  IADD3 R4, P0, R2, UR17, RZ ;  /* 0x0000001102047c10 */ /* 0x000fe2000ff1e0ff */
[----:B------:R-:W-:Y:S01]  /*08d0*/  IMAD.IADD R11, R9, 0x1, R5 ;  /* 0x00000001090b7824 */ /* 0x000fe200078e0205 */
[----:B------:R-:W-:Y:S01]  /*08e0*/  ISETP.LT.OR P2, PT, R12, 0x21, P4 ;  /* 0x000000210c00780c */ /* 0x000fe20002741670 */
[----:B------:R-:W-:Y:S01]  /*08f0*/  IMAD.SHL.U32 R0, R20, 0x40, RZ ;  /* 0x0000004014007824 */ /* 0x000fe200078e00ff */
[----:B------:R-:W-:Y:S01]  /*0900*/  IADD3.X R5, R3, UR18, RZ, P0, !PT ;  /* 0x0000001203057c10 */ /* 0x000fe200087fe4ff */
[----:B------:R-:W-:Y:S01]  /*0910*/  IMAD.WIDE.U32 R14, R248, c[0x0][0x208], R16 ;  /* 0x00008200f80e7a25 */ /* 0x000fe200078e0010 */
[----:B------:R-:W-:Y:S01]  /*0920*/  ISETP.LT.OR P4, PT, R12, 0x41, P4 ;  /* 0x000000410c00780c */ /* 0x000fe20002781670 */
[----:B------:R-:W-:Y:S01]  /*0930*/  ULDC.64 UR4, c[0x0][0x180] ;  /* 0x0000600000047ab9 */ /* 0x000fe20000000a00 */
[----:B------:R-:W-:Y:S01]  /*0940*/  LOP3.LUT R0, R0, 0x1c0, RZ, 0xc0, !PT ;  /* 0x000001c000007812 */ /* 0x000fe200078ec0ff */
[----:B------:R2:W-:Y:S01]  /*0950*/  LDGSTS.E.BYPASS.LTC128B.128 [R244+0x7080], [R4.64], !P3 ;  /* 0x0708000004f47fae */ /* 0x0005e2000d901d4e */
[----:B------:R-:W-:Y:S01]  /*0960*/  ISETP.GE.AND P3, PT, R16, c[0x0][0x19c], PT ;  /* 0x0000670010007a0c */ /* 0x000fe20003f66270 */
[----:B------:R-:W-:Y:S01]  /*0970*/  IMAD.IADD R9, R15, 0x1, R10 ;  /* 0x000000010f097824 */ /* 0x000fe200078e020a */
[----:B------:R-:W-:Y:S01]  /*0980*/  LOP3.LUT R13, R0, 0x8, R24, 0xf8, !PT ;  /* 0x00000008000d7812 */ /* 0x000fe200078ef818 */
[----:B------:R-:W-:Y:S01]  /*0990*/  IMAD.MOV.U32 R10, RZ, RZ, R8 ;  /* 0x000000ffff0a7224 */ /* 0x000fe200078e0008 */
[----:B------:R-:W-:Y:S01]  /*09a0*/  SHF.R.U32.HI R0, RZ, 0x3, R0 ;  /* 0x00000003ff007819 */ /* 0x000fe20000011600 */
[----:B------:R-:W-:Y:S01]  /*09b0*/  IMAD.MOV.U32 R8, RZ, RZ, R14 ;  /* 0x000000ffff087224 */ /* 0x000fe200078e000e */
[----:B------:R-:W-:Y:S01]  /*09c0*/  ISETP.GE.AND P6, PT, R16, c[0x0][0x16c], PT ;  /* 0x00005b0010007a0c */ /* 0x000fe20003fc6270 */
[----:B------:R-:W-:Y:S01]  /*09d0*/  IMAD.U32 R14, RZ, RZ, UR16 ;  /* 0x00000010ff0e7e24 */ /* 0x000fe2000f8e00ff */
[----:B------:R-:W-:Y:S01]  /*09e0*/  LOP3.LUT R0, R18, R13, R0, 0xf6, !PT ;  /* 0x0000000d12007212 */ /* 0x000fe200078ef600 */
[----:B------:R-:W-:Y:S01]  /*09f0*/  IMAD.U32 R13, RZ, RZ, UR16 ;  /* 0x00000010ff0d7e24 */ /* 0x000fe2000f8e00ff */
[----:B------:R-:W-:Y:S01]  /*0a00*/  UIMAD UR4, UR12, UR4, URZ ;  /* 0x000000040c0472a4 */ /* 0x000fe2000f8e023f */
[-C--:B------:R-:W-:Y:S01]  /*0a10*/  LEA.HI R15, R27, R30.reuse, RZ, 0x5 ;  /* 0x0000001e1b0f7211 */ /* 0x080fe200078f28ff */
[----:B------:R-:W-:Y:S01]  /*0a20*/  CS2R R132, SRZ ;  /* 0x0000000000847805 */ /* 0x000fe2000001ff00 */
[----:B------:R-:W-:Y:S01]  /*0a30*/  IMAD.WIDE.U32 R10, R13, c[0x0][0x180], R10 ;  /* 0x000060000d0a7a25 */ /* 0x000fe200078e000a */
[----:B------:R-:W-:Y:S01]  /*0a40*/  LEA.HI R18, R27, R30, RZ, 0x2 ;  /* 0x0000001e1b127211 */ /* 0x000fe200078f10ff */
[----:B------:R-:W-:Y:S01]  /*0a50*/  CS2R R130, SRZ ;  /* 0x0000000000827805 */ /* 0x000fe2000001ff00 */
[----:B-1----:R-:W-:Y:S01]  /*0a60*/  IADD3 R2, P1, P0, R19, 0x80, R2 ;  /* 0x0000008013027810 */ /* 0x002fe2000783e002 */
[----:B------:R-:W-:Y:S01]  /*0a70*/  IMAD.SHL.U32 R218, R0, 0x2, RZ ;  /* 0x0000000200da7824 */ /* 0x000fe200078e00ff */
[----:B------:R-:W-:Y:S01]  /*0a80*/  LOP3.LUT R243, R15, 0xffffffe0, RZ, 0xc0, !PT ;  /* 0xffffffe00ff37812 */ /* 0x000fe200078ec0ff */
[----:B------:R-:W-:Y:S01]  /*0a90*/  CS2R R128, SRZ ;  /* 0x0000000000807805 */ /* 0x000fe2000001ff00 */
[----:B------:R-:W-:Y:S01]  /*0aa0*/  IADD3.X R3, RZ, UR18, R3, P1, P0 ;  /* 0x00000012ff037c10 */ /* 0x000fe20008fe0403 */
[----:B------:R-:W-:Y:S01]  /*0ab0*/  CS2R R126, SRZ ;  /* 0x00000000007e7805 */ /* 0x000fe2000001ff00 */
[----:B------:R-:W-:Y:S01]  /*0ac0*/  ISETP.LT.OR P1, PT, R12, 0x1, P3 ;  /* 0x000000010c00780c */ /* 0x000fe20001f21670 */
[----:B------:R-:W-:Y:S01]  /*0ad0*/  IMAD.IADD R243, R30, 0x1, -R243 ;  /* 0x000000011ef37824 */ /* 0x000fe200078e0af3 */
[----:B------:R-:W-:Y:S01]  /*0ae0*/  CS2R R124, SRZ ;  /* 0x00000000007c7805 */ /* 0x000fe2000001ff00 */
[----:B------:R1:W-:Y:S01]  /*0af0*/  LDGSTS.E.BYPASS.LTC128B.128 [R244+0xa080], [R2.64], !P2 ;  /* 0x0a08000002f47fae */ /* 0x0003e2000d101d4e */
[----:B------:R-:W-:Y:S01]  /*0b00*/  ISETP.GE.AND P2, PT, R26, c[0x0][0x19c], PT ;  /* 0x000067001a007a0c */ /* 0x000fe20003f46270 */
[----:B------:R-:W-:Y:S01]  /*0b10*/  CS2R R114, SRZ ;  /* 0x0000000000727805 */ /* 0x000fe2000001ff00 */
        /* <DEDUP_REMOVED lines=24> */
[----:B-1----:R-:W-:Y:S01]  /*0ca0*/  IADD3 R2, P0, R4, UR17, RZ ;  /* 0x0000001104027c10 */ /* 0x002fe2000ff1e0ff */
[----:B------:R-:W-:Y:S01]  /*0cb0*/  UIMAD UR17, UR16, UR5, UR4 ;  /* 0x00000005101172a4 */ /* 0x000fe2000f8e0204 */
[----:B------:R-:W-:Y:S01]  /*0cc0*/  CS2R R64, SRZ ;  /* 0x0000000000407805 */ /* 0x000fe2000001ff00 */
[----:B------:R-:W-:Y:S01]  /*0cd0*/  CS2R R70, SRZ ;  /* 0x0000000000467805 */ /* 0x000fe2000001ff00 */
[----:B------:R-:W-:Y:S01]  /*0ce0*/  IADD3.X R3, R5, UR18, RZ, P0, !PT ;  /* 0x0000001205037c10 */ /* 0x000fe200087fe4ff */
[----:B--2---:R-:W-:Y:S01]  /*0cf0*/  IMAD.WIDE.U32 R4, R14, c[0x0][0x210], R8 ;  /* 0x000084000e047a25 */ /* 0x004fe200078e0008 */
[----:B------:R-:W-:Y:S01]  /*0d00*/  ISETP.LT.OR P0, PT, R12, 0x1, P2 ;  /* 0x000000010c00780c */ /* 0x000fe20001701670 */
[----:B------:R-:W-:Y:S01]  /*0d10*/  ULDC.64 UR4, c[0x0][0x210] ;  /* 0x0000840000047ab9 */ /* 0x000fe20000000a00 */
[----:B------:R-:W-:Y:S01]  /*0d20*/  SEL R8, RZ, 0x1, P6 ;  /* 0x00000001ff087807 */ /* 0x000fe20003000000 */
[----:B------:R1:W-:Y:S01]  /*0d30*/  LDGSTS.E.BYPASS.LTC128B.128 [R244+0x8080], [R2.64], !P5 ;  /* 0x0808000002f47fae */ /* 0x0003e2000e901d4e */
[----:B------:R-:W-:Y:S01]  /*0d40*/  ISETP.GE.AND P5, PT, R26, c[0x0][0x16c], PT ;  /* 0x00005b001a007a0c */ /* 0x000fe20003fa6270 */
[----:B------:R-:W-:Y:S01]  /*0d50*/  UIMAD UR4, UR12, UR4, URZ ;  /* 0x000000040c0472a4 */ /* 0x000fe2000f8e023f */
[----:B------:R-:W-:Y:S01]  /*0d60*/  IADD3 R9, R11, UR17, RZ ;  /* 0x000000110b097c10 */ /* 0x000fe2000fffe0ff */
[----:B------:R1:W-:Y:S01]  /*0d70*/  LDGSTS.E.BYPASS.LTC128B.128 [R244+0xb080], [R2.64+0x80], !P4 ;  /* 0x0b08008002f47fae */ /* 0x0003e2000e101d4e */
[----:B------:R-:W-:Y:S01]  /*0d80*/  SEL R13, RZ, 0x2, P5 ;  /* 0x00000002ff0d7807 */ /* 0x000fe20002800000 */
[----:B------:R-:W-:Y:S01]  /*0d90*/  UIMAD UR4, UR16, UR5, UR4 ;  /* 0x00000005100472a4 */ /* 0x000fe2000f8e0204 */
[C---:B------:R-:W-:Y:S01]  /*0da0*/  ISETP.LT.OR P4, PT, R12.reuse, 0x21, P2 ;  /* 0x000000210c00780c */ /* 0x040fe20001781670 */
[----:B------:R-:W0:Y:S01]  /*0db0*/  LDGDEPBAR ;  /* 0x00000000000079af */ /* 0x000e220000000000 */
[----:B------:R-:W-:Y:S01]  /*0dc0*/  ISETP.LT.OR P2, PT, R12, 0x41, P2 ;  /* 0x000000410c00780c */ /* 0x000fe20001741670 */
[----:B------:R-:W-:Y:S01]  /*0dd0*/  IMAD.IADD R13, R13, 0x1, R8 ;  /* 0x000000010d0d7824 */ /* 0x000fe200078e0208 */
[----:B------:R-:W-:Y:S01]  /*0de0*/  IADD3 R14, -R248, c[0x0][0x168], RZ ;  /* 0x00005a00f80e7a10 */ /* 0x000fe20007ffe1ff */
[----:B------:R2:W-:Y:S01]  /*0df0*/  LDGSTS.E.BYPASS.LTC128B.128 [R244+0x80], [R6.64], !P1 ;  /* 0x0008000006f47fae */ /* 0x0005e2000c901d4e */
[----:B------:R-:W-:Y:S01]  /*0e00*/  IMAD.MOV.U32 R8, RZ, RZ, R10 ;  /* 0x000000ffff087224 */ /* 0x000fe200078e000a */
[----:B------:R-:W-:Y:S01]  /*0e10*/  IADD3 R5, R5, UR4, RZ ;  /* 0x0000000405057c10 */ /* 0x000fe2000fffe0ff */
[----:B------:R-:W-:Y:S01]  /*0e20*/  IMAD.U32 R10, RZ, RZ, UR6 ;  /* 0x00000006ff0a7e24 */ /* 0x000fe2000f8e00ff */
[----:B------:R2:W-:Y:S01]  /*0e30*/  LDGSTS.E.BYPASS.LTC128B.128 [R244+0x3080], [R6.64+0x80], !P0 ;  /* 0x0308008006f47fae */ /* 0x0005e2000c101d4e */
[C---:B------:R-:W-:Y:S01]  /*0e40*/  ISETP.LT.OR P0, PT, R12.reuse, 0x21, P3 ;  /* 0x000000210c00780c */ /* 0x040fe20001f01670 */
[----:B------:R-:W-:Y:S01]  /*0e50*/  ULDC.64 UR4, c[0x0][0x188] ;  /* 0x0000620000047ab9 */ /* 0x000fe20000000a00 */
[----:B------:R-:W-:Y:S01]  /*0e60*/  ISETP.LT.OR P3, PT, R12, 0x41, P3 ;  /* 0x000000410c00780c */ /* 0x000fe20001f61670 */
[----:B------:R-:W-:Y:S01]  /*0e70*/  UIMAD UR4, UR13, UR4, URZ ;  /* 0x000000040d0472a4 */ /* 0x000fe2000f8e023f */
[----:B------:R-:W-:Y:S01]  /*0e80*/  IMAD.U32 R11, RZ, RZ, UR10 ;  /* 0x0000000aff0b7e24 */ /* 0x000fe2000f8e00ff */
[----:B------:R-:W-:Y:S01]  /*0e90*/  CS2R R68, SRZ ;  /* 0x0000000000447805 */ /* 0x000fe2000001ff00 */
[----:B------:R-:W-:Y:S01]  /*0ea0*/  CS2R R74, SRZ ;  /* 0x00000000004a7805 */ /* 0x000fe2000001ff00 */
[----:B------:R-:W-:Y:S01]  /*0eb0*/  CS2R R72, SRZ ;  /* 0x0000000000487805 */ /* 0x000fe2000001ff00 */
[----:B------:R-:W-:Y:S01]  /*0ec0*/  IMAD.WIDE.U32 R4, R11, c[0x0][0x218], R4 ;  /* 0x000086000b047a25 */ /* 0x000fe200078e0004 */
[----:B------:R-:W-:Y:S01]  /*0ed0*/  CS2R R62, SRZ ;  /* 0x00000000003e7805 */ /* 0x000fe2000001ff00 */
[----:B------:R-:W-:Y:S01]  /*0ee0*/  CS2R R60, SRZ ;  /* 0x00000000003c7805 */ /* 0x000fe2000001ff00 */
[----:B------:R-:W-:Y:S01]  /*0ef0*/  CS2R R58, SRZ ;  /* 0x00000000003a7805 */ /* 0x000fe2000001ff00 */
[----:B------:R-:W-:Y:S01]  /*0f00*/  CS2R R56, SRZ ;  /* 0x0000000000387805 */ /* 0x000fe2000001ff00 */
[----:B------:R-:W-:Y:S01]  /*0f10*/  CS2R R54, SRZ ;  /* 0x0000000000367805 */ /* 0x000fe2000001ff00 */
[----:B-1----:R-:W-:Y:S01]  /*0f20*/  IADD3 R2, P1, R6, UR6, RZ ;  /* 0x0000000606027c10 */ /* 0x002fe2000ff3e0ff */
[----:B------:R-:W-:-:S03]  /*0f30*/  CS2R R52, SRZ ;  /* 0x0000000000347805 */ /* 0x000fc6000001ff00 */
[----:B------:R-:W-:-:S05]  /*0f40*/  IADD3.X R3, R7, UR7, RZ, P1, !PT ;  /* 0x0000000707037c10 */ /* 0x000fca0008ffe4ff */
[----:B------:R1:W-:Y:S01]  /*0f50*/  LDGSTS.E.BYPASS.LTC128B.128 [R244+0x1080], [R2.64], !P0 ;  /* 0x0108000002f47fae */ /* 0x0003e2000c101d4e */
[----:B--2---:R-:W-:Y:S01]  /*0f60*/  IADD3 R6, P1, P0, R10, 0x80, R6 ;  /* 0x000000800a067810 */ /* 0x004fe2000783e006 */
[----:B------:R-:W-:-:S03]  /*0f70*/  IMAD.U32 R10, RZ, RZ, UR10 ;  /* 0x0000000aff0a7e24 */ /* 0x000fc6000f8e00ff */
[----:B------:R-:W-:Y:S01]  /*0f80*/  IADD3.X R7, RZ, UR7, R7, P1, P0 ;  /* 0x00000007ff077c10 */ /* 0x000fe20008fe0407 */
[----:B------:R-:W-:-:S04]  /*0f90*/  IMAD.WIDE.U32 R8, R10, c[0x0][0x188], R8 ;  /* 0x000062000a087a25 */ /* 0x000fc800078e0008 */
[----:B------:R2:W-:Y:S01]  /*0fa0*/  LDGSTS.E.BYPASS.LTC128B.128 [R244+0x4080], [R6.64], !P4 ;  /* 0x0408000006f47fae */ /* 0x0005e2000e101d4e */
[----:B------:R-:W-:Y:S02]  /*0fb0*/  LEA R32, P1, R8, c[0x0][0x160], 0x1 ;  /* 0x0000580008207a11 */ /* 0x000fe400078208ff */
[----:B------:R-:W-:Y:S02]  /*0fc0*/  LOP3.LUT P4, RZ, R13, 0x1, RZ, 0xc0, !PT ;  /* 0x000000010dff7812 */ /* 0x000fe4000788c0ff */
[----:B-1----:R-:W-:Y:S01]  /*0fd0*/  IADD3 R2, P0, R2, UR6, RZ ;  /* 0x0000000602027c10 */ /* 0x002fe2000ff1e0ff */
[----:B------:R-:W-:-:S03]  /*0fe0*/  UIMAD UR6, UR10, UR5, UR4 ;  /* 0x000000050a0672a4 */ /* 0x000fc6000f8e0204 */
[----:B------:R-:W-:Y:S01]  /*0ff0*/  IADD3.X R3, R3, UR7, RZ, P0, !PT ;  /* 0x0000000703037c10 */ /* 0x000fe200087fe4ff */
[----:B------:R-:W-:Y:S01]  /*1000*/  ULDC.64 UR4, c[0x0][0x218] ;  /* 0x0000860000047ab9 */ /* 0x000fe20000000a00 */
[----:B------:R-:W-:Y:S01]  /*1010*/  LOP3.LUT P0, RZ, R20, 0x4, RZ, 0xc0, !PT ;  /* 0x0000000414ff7812 */ /* 0x000fe2000780c0ff */
[----:B------:R-:W-:Y:S02]  /*1020*/  UIMAD UR4, UR13, UR4, URZ ;  /* 0x000000040d0472a4 */ /* 0x000fe4000f8e023f */
[----:B------:R1:W-:Y:S01]  /*1030*/  LDGSTS.E.BYPASS.LTC128B.128 [R244+0x2080], [R2.64], !P3 ;  /* 0x0208000002f47fae */ /* 0x0003e2000d901d4e */
[----:B------:R-:W-:Y:S01]  /*1040*/  SEL R223, R223, 0xffffffc0, !P0 ;  /* 0xffffffc0dfdf7807 */ /* 0x000fe20004000000 */
[----:B------:R-:W-:Y:S01]  /*1050*/  UIMAD UR4, UR10, UR5, UR4 ;  /* 0x000000050a0472a4 */ /* 0x000fe2000f8e0204 */
[----:B------:R-:W-:Y:S01]  /*1060*/  LEA R250, P0, R4, c[0x0][0x1f0], 0x1 ;  /* 0x00007c0004fa7a11 */ /* 0x000fe200078008ff */
[----:B------:R1:W-:Y:S01]  /*1070*/  LDGSTS.E.BYPASS.LTC128B.128 [R244+0x5080], [R2.64+0x80], !P2 ;  /* 0x0508008002f47fae */ /* 0x0003e2000d101d4e */
[----:B------:R-:W-:Y:S01]  /*1080*/  LOP3.LUT P3, RZ, R13, 0x2, RZ, 0xc0, !PT ;  /* 0x000000020dff7812 */ /* 0x000fe2000786c0ff */
[----:B------:R-:W-:Y:S01]  /*1090*/  IMAD.IADD R219, R218, 0x1, R223 ;  /* 0x00000001dadb7824 */ /* 0x000fe200078e02df */
[----:B--2---:R-:W-:Y:S01]  /*10a0*/  SHF.R.S32.HI R6, RZ, 0x1f, R18 ;  /* 0x0000001fff067819 */ /* 0x004fe20000011412 */
[----:B------:R-:W0:Y:S01]  /*10b0*/  LDGDEPBAR ;  /* 0x00000000000079af */ /* 0x000e220000000000 */
[----:B-1----:R-:W-:Y:S01]  /*10c0*/  IADD3 R2, R9, UR6, RZ ;  /* 0x0000000609027c10 */ /* 0x002fe2000fffe0ff */
[----:B------:R-:W-:-:S04]  /*10d0*/  DEPBAR.LE SB0, 0x1 ;  /* 0x000080400000791a */ /* 0x000fc80000000000 */
[----:B------:R-:W-:Y:S01]  /*10e0*/  BAR.SYNC.DEFER_BLOCKING 0x0 ;  /* 0x0000000000007b1d */ /* 0x000fe20000010000 */
[----:B------:R-:W-:Y:S02]  /*10f0*/  LEA.HI.X R33, R8, c[0x0][0x164], R2, 0x1, P1 ;  /* 0x0000590008217a11 */ /* 0x000fe400008f0c02 */
[C---:B------:R-:W-:Y:S01]  /*1100*/  LOP3.LUT P1, RZ, R20.reuse, 0x2, RZ, 0xc0, !PT ;  /* 0x0000000214ff7812 */ /* 0x040fe2000782c0ff */
[----:B------:R-:W-:Y:S01]  /*1110*/  IMAD.SHL.U32 R20, R20, 0x20, RZ ;  /* 0x0000002014147824 */ /* 0x000fe200078e00ff */
[----:B------:R-:W-:Y:S01]  /*1120*/  IADD3 R2, R5, UR4, RZ ;  /* 0x0000000405027c10 */ /* 0x000fe2000fffe0ff */
[----:B------:R-:W-:Y:S01]  /*1130*/  ULDC.64 UR4, c[0x0][0x178] ;  /* 0x00005e0000047ab9 */ /* 0x000fe20000000a00 */
[----:B------:R-:W-:Y:S01]  /*1140*/  SEL R0, R225, 0xffffffe0, !P1 ;  /* 0xffffffe0e1007807 */ /* 0x000fe20004800000 */
[----:B------:R-:W-:Y:S01]  /*1150*/  USHF.L.U32 UR17, UR4, 0x6, URZ ;  /* 0x0000000604117899 */ /* 0x000fe2000800063f */
[----:B------:R-:W-:Y:S01]  /*1160*/  LEA.HI.X R251, R4, c[0x0][0x1f4], R2, 0x1, P0 ;  /* 0x00007d0004fb7a11 */ /* 0x000fe200000f0c02 */
[----:B------:R-:W-:Y:S01]  /*1170*/  STL.64 [R1], R32 ;  /* 0x0000002001007387 */ /* 0x000fe20000100a00 */
[----:B------:R-:W-:Y:S01]  /*1180*/  LEA.HI R2, R27, R30, RZ, 0x4 ;  /* 0x0000001e1b027211 */ /* 0x000fe200078f20ff */
[----:B------:R-:W-:Y:S01]  /*1190*/  IMAD.IADD R220, R218, 0x1, R0 ;  /* 0x00000001dadc7824 */ /* 0x000fe200078e0200 */
[----:B------:R-:W-:Y:S01]  /*11a0*/  SHF.R.S32.HI R3, RZ, 0x5, R15 ;  /* 0x00000005ff037819 */ /* 0x000fe2000001140f */
[----:B------:R-:W-:Y:S01]  /*11b0*/  IMAD.IADD R0, R0, 0x1, R219 ;  /* 0x0000000100007824 */ /* 0x000fe200078e02db */
[C---:B------:R-:W-:Y:S01]  /*11c0*/  ISETP.LT.OR P1, PT, R14.reuse, 0x1, !P4 ;  /* 0x000000010e00780c */ /* 0x040fe20006721670 */
[----:B------:R-:W-:Y:S01]  /*11d0*/  IMAD.U32 R7, RZ, RZ, UR17 ;  /* 0x00000011ff077e24 */ /* 0x000fe2000f8e00ff */
[----:B------:R-:W-:Y:S01]  /*11e0*/  ISETP.LT.OR P0, PT, R14, 0x1, !P3 ;  /* 0x000000010e00780c */ /* 0x000fe20005f01670 */
[----:B------:R-:W-:Y:S01]  /*11f0*/  USHF.L.U64.HI UR11, UR4, UR11, UR5 ;  /* 0x0000000b040b7299 */ /* 0x000fe20008010205 */
[----:B------:R-:W-:Y:S01]  /*1200*/  LEA.HI R4, R15, R3, RZ, 0x1 ;  /* 0x000000030f047211 */ /* 0x000fe200078f08ff */
[----:B------:R-:W-:Y:S01]  /*1210*/  ULDC UR6, c[0x0][0x168] ;  /* 0x00005a0000067ab9 */ /* 0x000fe20000000800 */
[----:B------:R-:W-:Y:S01]  /*1220*/  SHF.R.S32.HI R8, RZ, 0x2, R18 ;  /* 0x00000002ff087819 */ /* 0x000fe20000011412 */
[----:B------:R-:W-:Y:S01]  /*1230*/  UISETP.GE.AND UP0, UPT, UR6, 0x1, UPT ;  /* 0x000000010600788c */ /* 0x000fe2000bf06270 */
[----:B------:R-:W-:Y:S01]  /*1240*/  LOP3.LUT R10, R4, 0xfffffffe, RZ, 0xc0, !PT ;  /* 0xfffffffe040a7812 */ /* 0x000fe200078ec0ff */
[----:B------:R-:W1:Y:S01]  /*1250*/  LDSM.16.M88.2 R182, [R0+0x6080] ;  /* 0x0060800000b6783b */ /* 0x000e620000000100 */
[----:B------:R-:W-:-:S02]  /*1260*/  LEA.HI R11, R6, R8, RZ, 0x3 ;  /* 0x00000008060b7211 */ /* 0x000fc400078f18ff */
[----:B------:R-:W-:Y:S01]  /*1270*/  ISETP.LT.OR P4, PT, R14, 0x21, !P4 ;  /* 0x000000210e00780c */ /* 0x000fe20006781670 */
[----:B------:R-:W2:Y:S01]  /*1280*/  LDSM.16.M88.2 R184, [R0+0x7080] ;  /* 0x0070800000b8783b */ /* 0x000ea20000000100 */
[----:B------:R-:W-:Y:S01]  /*1290*/  IMAD.IADD R217, R3, 0x1, -R10 ;  /* 0x0000000103d97824 */ /* 0x000fe200078e0a0a */
[----:B------:R-:W-:Y:S01]  /*12a0*/  LOP3.LUT R3, R11, 0xfffffff8, RZ, 0xc0, !PT ;  /* 0xfffffff80b037812 */ /* 0x000fe200078ec0ff */
[----:B------:R-:W-:Y:S01]  /*12b0*/  IMAD.MOV.U32 R10, RZ, RZ, c[0x0][0x208] ;  /* 0x00008200ff0a7624 */ /* 0x000fe200078e00ff */
[----:B------:R-:W3:Y:S01]  /*12c0*/  LDSM.16.M88.2 R186, [R0+0x8080] ;  /* 0x0080800000ba783b */ /* 0x000ee20000000100 */
[----:B------:R-:W-:Y:S01]  /*12d0*/  IADD3 R6, P2, R32, UR17, RZ ;  /* 0x0000001120067c10 */ /* 0x000fe2000ff5e0ff */
[----:B------:R-:W-:Y:S01]  /*12e0*/  IMAD.SHL.U32 R245, R217, 0x10, RZ ;  /* 0x00000010d9f57824 */ /* 0x000fe200078e00ff */
[----:B------:R-:W-:Y:S01]  /*12f0*/  ISETP.LT.OR P3, PT, R14, 0x21, !P3 ;  /* 0x000000210e00780c */ /* 0x000fe20005f61670 */
[----:B------:R-:W4:Y:S04]  /*1300*/  LDSM.16.M88.2 R206, [R0+0x9080] ;  /* 0x0090800000ce783b */ /* 0x000f280000000100 */
[----:B------:R-:W1:Y:S04]  /*1310*/  LDSM.16.M88.2 R208, [R0+0xa080] ;  /* 0x00a0800000d0783b */ /* 0x000e680000000100 */
[----:B------:R5:W1:Y:S04]  /*1320*/  LDSM.16.M88.2 R210, [R0+0xb080] ;  /* 0x00b0800000d2783b */ /* 0x000a680000000100 */
[----:B------:R1:W1:Y:S04]  /*1330*/  LDSM.16.M88.2 R152, [R218+0x6080] ;  /* 0x00608000da98783b */ /* 0x0002680000000100 */
[----:B------:R1:W1:Y:S04]  /*1340*/  LDSM.16.M88.2 R154, [R218+0x7080] ;  /* 0x00708000da9a783b */ /* 0x0002680000000100 */
[----:B------:R1:W1:Y:S04]  /*1350*/  LDSM.16.M88.2 R156, [R218+0x8080] ;  /* 0x00808000da9c783b */ /* 0x0002680000000100 */
[----:B------:R1:W1:Y:S04]  /*1360*/  LDSM.16.M88.2 R158, [R220+0x6080] ;  /* 0x00608000dc9e783b */ /* 0x0002680000000100 */
[----:B------:R1:W1:Y:S01]  /*1370*/  LDSM.16.M88.2 R164, [R220+0x7080] ;  /* 0x00708000dca4783b */ /* 0x0002620000000100 */
[----:B-----5:R-:W-:-:S03]  /*1380*/  SHF.R.S32.HI R0, RZ, 0x4, R2 ;  /* 0x00000004ff007819 */ /* 0x020fc60000011402 */
[----:B------:R1:W1:Y:S01]  /*1390*/  LDSM.16.M88.2 R166, [R220+0x8080] ;  /* 0x00808000dca6783b */ /* 0x0002620000000100 */
[----:B------:R-:W-:-:S03]  /*13a0*/  LEA.HI R5, R2, R0, RZ, 0x1 ;  /* 0x0000000002057211 */ /* 0x000fc600078f08ff */
[----:B------:R1:W1:Y:S01]  /*13b0*/  LDSM.16.M88.2 R172, [R219+0x6080] ;  /* 0x00608000dbac783b */ /* 0x0002620000000100 */
[----:B------:R-:W-:Y:S02]  /*13c0*/  LOP3.LUT R2, R2, 0xfffffff0, RZ, 0xc0, !PT ;  /* 0xfffffff002027812 */ /* 0x000fe400078ec0ff */
[----:B------:R-:W-:Y:S01]  /*13d0*/  LOP3.LUT R9, R5, 0xfffffffe, RZ, 0xc0, !PT ;  /* 0xfffffffe05097812 */ /* 0x000fe200078ec0ff */
[----:B------:R1:W1:Y:S02]  /*13e0*/  LDSM.16.M88.2 R174, [R219+0x7080] ;  /* 0x00708000dbae783b */ /* 0x0002640000000100 */
[----:B------:R-:W-:Y:S01]  /*13f0*/  IMAD.IADD R27, R30, 0x1, -R2 ;  /* 0x000000011e1b7824 */ /* 0x000fe200078e0a02 */
[----:B------:R-:W-:Y:S01]  /*1400*/  LOP3.LUT R2, R245, 0x10, RZ, 0xc0, !PT ;  /* 0x00000010f5027812 */ /* 0x000fe200078ec0ff */
[----:B------:R1:W1:Y:S01]  /*1410*/  LDSM.16.M88.2 R180, [R219+0x8080] ;  /* 0x00808000dbb4783b */ /* 0x0002620000000100 */
[----:B------:R-:W-:Y:S02]  /*1420*/  IMAD.IADD R0, R0, 0x1, -R9 ;  /* 0x0000000100007824 */ /* 0x000fe400078e0a09 */
[----:B------:R-:W-:Y:S01]  /*1430*/  IMAD.MOV.U32 R9, RZ, RZ, 0x5 ;  /* 0x00000005ff097424 */ /* 0x000fe200078e00ff */
[----:B------:R1:W1:Y:S01]  /*1440*/  LDSM.16.M88.2 R188, [R218+0x9080] ;  /* 0x00908000dabc783b */ /* 0x0002620000000100 */
[----:B------:R-:W-:-:S03]  /*1450*/  LOP3.LUT R20, R2, 0xe0, R20, 0xf8, !PT ;  /* 0x000000e002147812 */ /* 0x000fc600078ef814 */
[----:B------:R1:W1:Y:S04]  /*1460*/  LDSM.16.M88.2 R190, [R218+0xa080] ;  /* 0x00a08000dabe783b */ /* 0x0002680000000100 */
[----:B------:R1:W1:Y:S04]  /*1470*/  LDSM.16.M88.2 R192, [R218+0xb080] ;  /* 0x00b08000dac0783b */ /* 0x0002680000000100 */
[----:B------:R1:W1:Y:S04]  /*1480*/  LDSM.16.M88.2 R194, [R220+0x9080] ;  /* 0x00908000dcc2783b */ /* 0x0002680000000100 */
[----:B------:R1:W1:Y:S04]  /*1490*/  LDSM.16.M88.2 R196, [R220+0xa080] ;  /* 0x00a08000dcc4783b */ /* 0x0002680000000100 */
[----:B------:R1:W1:Y:S04]  /*14a0*/  LDSM.16.M88.2 R198, [R220+0xb080] ;  /* 0x00b08000dcc6783b */ /* 0x0002680000000100 */
[----:B------:R1:W1:Y:S04]  /*14b0*/  LDSM.16.M88.2 R200, [R219+0x9080] ;  /* 0x00908000dbc8783b */ /* 0x0002680000000100 */
[----:B------:R1:W1:Y:S04]  /*14c0*/  LDSM.16.M88.2 R202, [R219+0xa080] ;  /* 0x00a08000dbca783b */ /* 0x0002680000000100 */
[----:B------:R1:W1:Y:S04]  /*14d0*/  LDSM.16.M88.2 R204, [R219+0xb080] ;  /* 0x00b08000dbcc783b */ /* 0x0002680000000100 */
[----:B------:R-:W-:Y:S06]  /*14e0*/  BAR.SYNC.DEFER_BLOCKING 0x0 ;  /* 0x0000000000007b1d */ /* 0x000fec0000010000 */
[----:B------:R-:W-:Y:S01]  /*14f0*/  @!PT LDS RZ, [RZ] ;  /* 0x00000000fffff984 */ /* 0x000fe20000000800 */
[----:B------:R-:W-:Y:S01]  /*1500*/  @!PT LDS RZ, [RZ] ;  /* 0x00000000fffff984 */ /* 0x000fe20000000800 */
[----:B------:R-:W-:Y:S01]  /*1510*/  @!PT LDS RZ, [RZ] ;  /* 0x00000000fffff984 */ /* 0x000fe20000000800 */
[----:B------:R5:W-:Y:S04]  /*1520*/  LDGSTS.E.BYPASS.LTC128B.128 [R244+0x6080], [R32.64], !P1 ;  /* 0x0608000020f47fae */ /* 0x000be8000c901d4e */
[----:B------:R5:W-:Y:S01]  /*1530*/  LDGSTS.E.BYPASS.LTC128B.128 [R244+0x8080], [R32.64+0x80], !P0 ;  /* 0x0808008020f47fae */ /* 0x000be2000c101d4e */
[----:B------:R-:W-:-:S02]  /*1540*/  IADD3 R4, P1, P0, R7, 0x80, R32 ;  /* 0x0000008007047810 */ /* 0x000fc4000783e020 */
[----:B------:R-:W-:Y:S02]  /*1550*/  IADD3.X R7, R33, UR11, RZ, P2, !PT ;  /* 0x0000000b21077c10 */ /* 0x000fe400097fe4ff */
[----:B------:R-:W-:Y:S02]  /*1560*/  IADD3.X R5, RZ, UR11, R33, P1, P0 ;  /* 0x0000000bff057c10 */ /* 0x000fe40008fe0421 */
[----:B------:R-:W-:Y:S01]  /*1570*/  ISETP.GE.AND P0, PT, R16, c[0x0][0x1fc], PT ;  /* 0x00007f0010007a0c */ /* 0x000fe20003f06270 */
[----:B------:R1:W-:Y:S01]  /*1580*/  LDGSTS.E.BYPASS.LTC128B.128 [R244+0x7080], [R6.64], !P4 ;  /* 0x0708000006f47fae */ /* 0x0003e2000e101d4e */
[----:B------:R-:W-:Y:S02]  /*1590*/  ISETP.GT.AND P2, PT, R30, 0xf, PT ;  /* 0x0000000f1e00780c */ /* 0x000fe40003f44270 */
[----:B------:R-:W-:Y:S01]  /*15a0*/  SEL R19, RZ, 0x1, P0 ;  /* 0x00000001ff137807 */ /* 0x000fe20000000000 */
[----:B------:R2:W-:Y:S01]  /*15b0*/  LDGSTS.E.BYPASS.LTC128B.128 [R244+0x9080], [R4.64], !P3 ;  /* 0x0908000004f47fae */ /* 0x0005e2000d901d4e */
[----:B------:R-:W-:-:S02]  /*15c0*/  ISETP.GE.AND P3, PT, R26, c[0x0][0x1fc], PT ;  /* 0x00007f001a007a0c */ /* 0x000fc40003f66270 */
[----:B------:R-:W-:Y:S02]  /*15d0*/  ISETP.GE.AND P1, PT, R16, c[0x0][0x1fc], PT ;  /* 0x00007f0010007a0c */ /* 0x000fe40003f26270 */
[----:B------:R-:W-:Y:S02]  /*15e0*/  SEL R252, RZ, 0xffffffff, P3 ;  /* 0xfffffffffffc7807 */ /* 0x000fe40001800000 */
[----:B------:R-:W-:-:S03]  /*15f0*/  ISETP.GE.AND P4, PT, R26, c[0x0][0x1fc], PT ;  /* 0x00007f001a007a0c */ /* 0x000fc60003f86270 */
[----:B------:R-:W-:Y:S02]  /*1600*/  IMAD.SHL.U32 R252, R252, 0x2, RZ ;  /* 0x00000002fcfc7824 */ /* 0x000fe400078e00ff */
[----:B-----5:R-:W-:Y:S01]  /*1610*/  IMAD.IADD R32, R8, 0x1, -R3 ;  /* 0x0000000108207824 */ /* 0x020fe200078e0a03 */
[C---:B------:R-:W-:Y:S01]  /*1620*/  SHF.L.U64.HI R3, R10.reuse, R9, c[0x0][0x20c] ;  /* 0x000083000a037619 */ /* 0x040fe20000010209 */
[----:B------:R-:W-:Y:S01]  /*1630*/  IMAD.SHL.U32 R10, R10, 0x20, RZ ;  /* 0x000000200a0a7824 */ /* 0x000fe200078e00ff */
[----:B------:R-:W-:Y:S02]  /*1640*/  LOP3.LUT R252, R252, 0x2, R19, 0xe2, !PT ;  /* 0x00000002fcfc7812 */ /* 0x000fe400078ee213 */
[----:B------:R3:W-:Y:S02]  /*1650*/  STL [R1+0x14], R32 ;  /* 0x0000142001007387 */ /* 0x0007e40000100800 */
[C---:B------:R-:W-:Y:S01]  /*1660*/  SHF.L.U64.HI R3, R10.reuse, 0x1, R3 ;  /* 0x000000010a037819 */ /* 0x040fe20000010203 */
[----:B------:R-:W-:Y:S01]  /*1670*/  IMAD.SHL.U32 R10, R10, 0x2, RZ ;  /* 0x000000020a0a7824 */ /* 0x000fe200078e00ff */
[----:B------:R3:W-:Y:S01]  /*1680*/  STL [R1+0x10], R27 ;  /* 0x0000101b01007387 */ /* 0x0007e20000100800 */
[C---:B-1----:R-:W-:Y:S01]  /*1690*/  IMAD.SHL.U32 R6, R0.reuse, 0x100, RZ ;  /* 0x0000010000067824 */ /* 0x042fe200078e00ff */
[----:B--2---:R-:W-:Y:S01]  /*16a0*/  SHF.R.S32.HI R4, RZ, 0x1f, R27 ;  /* 0x0000001fff047819 */ /* 0x004fe2000001141b */
[----:B------:R-:W-:Y:S01]  /*16b0*/  IMAD.SHL.U32 R5, R0, 0x20, RZ ;  /* 0x0000002000057824 */ /* 0x000fe200078e00ff */
[----:B------:R-:W-:-:S02]  /*16c0*/  IADD3 R12, P0, R10, R250, RZ ;  /* 0x000000fa0a0c7210 */ /* 0x000fc40007f1e0ff */
[----:B------:R-:W-:Y:S02]  /*16d0*/  LEA.HI R2, R4, R27, RZ, 0x3 ;  /* 0x0000001b04027211 */ /* 0x000fe400078f18ff */
[----:B------:R-:W-:Y:S01]  /*16e0*/  LOP3.LUT R6, R20, 0x100, R6, 0xf8, !PT ;  /* 0x0000010014067812 */ /* 0x000fe200078ef806 */
[C-C-:B------:R-:W-:Y:S01]  /*16f0*/  IMAD.X R13, R3.reuse, 0x1, R251.reuse, P0 ;  /* 0x00000001030d7824 */ /* 0x140fe200000e06fb */
[----:B------:R-:W-:Y:S02]  /*1700*/  IADD3 R10, P3, P0, R10, 0x80, R250 ;  /* 0x000000800a0a7810 */ /* 0x000fe4000787e0fa */
[----:B------:R-:W-:Y:S02]  /*1710*/  LOP3.LUT R4, R2, 0xfffffff8, RZ, 0xc0, !PT ;  /* 0xfffffff802047812 */ /* 0x000fe400078ec0ff */
[----:B------:R-:W-:Y:S01]  /*1720*/  IADD3.X R11, R3, RZ, R251, P3, P0 ;  /* 0x000000ff030b7210 */ /* 0x000fe20001fe04fb */
[----:B------:R-:W-:Y:S01]  /*1730*/  @!P2 IMAD.SHL.U32 R3, R30, 0x10, RZ ;  /* 0x000000101e03a824 */ /* 0x000fe200078e00ff */
[----:B------:R-:W-:Y:S01]  /*1740*/  LEA R8, P0, R25, c[0x0][0x280], 0x2 ;  /* 0x0000a00019087a11 */ /* 0x000fe200078010ff */
[----:B------:R-:W-:Y:S01]  /*1750*/  IMAD.IADD R4, R27, 0x1, -R4 ;  /* 0x000000011b047824 */ /* 0x000fe200078e0a04 */
[----:B------:R-:W-:-:S02]  /*1760*/  ISETP.LT.OR P3, PT, R14, 0x1, P1 ;  /* 0x000000010e00780c */ /* 0x000fc40000f61670 */
[----:B------:R1:W-:Y:S01]  /*1770*/  @!P2 LDGSTS.E.BYPASS.LTC128B.128 [R3+0x12080], [R22.64] ;  /* 0x120800001603afae */ /* 0x0003e2000b901d4e */
[----:B------:R-:W-:Y:S02]  /*1780*/  LEA.HI.X R9, R25, c[0x0][0x284], R28, 0x2, P0 ;  /* 0x0000a10019097a11 */ /* 0x000fe400000f141c */
[C---:B------:R-:W-:Y:S01]  /*1790*/  ISETP.LT.OR P0, PT, R14.reuse, 0x1, P4 ;  /* 0x000000010e00780c */ /* 0x040fe20002701670 */
[----:B------:R-:W0:Y:S01]  /*17a0*/  LDGDEPBAR ;  /* 0x00000000000079af */ /* 0x000e220000000000 */
[----:B------:R-:W-:Y:S01]  /*17b0*/  SHF.R.S32.HI R7, RZ, 0x3, R2 ;  /* 0x00000003ff077819 */ /* 0x000fe20000011402 */
[----:B------:R-:W-:Y:S01]  /*17c0*/  IMAD.SHL.U32 R2, R217, 0x400, RZ ;  /* 0x00000400d9027824 */ /* 0x000fe200078e00ff */
[C---:B------:R-:W-:Y:S02]  /*17d0*/  ISETP.LT.OR P1, PT, R14.reuse, 0x21, P1 ;  /* 0x000000210e00780c */ /* 0x040fe40000f21670 */
[----:B------:R-:W-:Y:S01]  /*17e0*/  ISETP.LT.OR P4, PT, R14, 0x21, P4 ;  /* 0x000000210e00780c */ /* 0x000fe20002781670 */
[----:B------:R-:W-:Y:S01]  /*17f0*/  IMAD.SHL.U32 R14, R0, 0x8, RZ ;  /* 0x00000008000e7824 */ /* 0x000fe200078e00ff */
[----:B------:R2:W-:Y:S01]  /*1800*/  LDGSTS.E.BYPASS.LTC128B.128 [R244+0xe080], [R250.64], !P3 ;  /* 0x0e080000faf47fae */ /* 0x0005e2000d901d4e */
[----:B------:R-:W-:Y:S01]  /*1810*/  IMAD.SHL.U32 R0, R7, 0x200, RZ ;  /* 0x0000020007007824 */ /* 0x000fe200078e00ff */
[----:B------:R-:W-:-:S02]  /*1820*/  LOP3.LUT R216, R6, 0x1c0, RZ, 0xc0, !PT ;  /* 0x000001c006d87812 */ /* 0x000fc400078ec0ff */
[----:B------:R-:W-:Y:S01]  /*1830*/  LOP3.LUT R16, R14, 0x8, RZ, 0xc0, !PT ;  /* 0x000000080e107812 */ /* 0x000fe200078ec0ff */
[----:B------:R2:W-:Y:S01]  /*1840*/  LDGSTS.E.BYPASS.LTC128B.128 [R244+0x10080], [R250.64+0x80], !P0 ;  /* 0x10080080faf47fae */ /* 0x0005e2000c101d4e */
[----:B------:R-:W-:Y:S02]  /*1850*/  PLOP3.LUT P0, PT, PT, PT, UP0, 0x80, 0x0 ;  /* 0x000000000000781c */ /* 0x000fe40003f0f008 */
[----:B------:R-:W-:Y:S01]  /*1860*/  LOP3.LUT R14, R6, 0x8, R24, 0xf8, !PT ;  /* 0x00000008060e7812 */ /* 0x000fe200078ef818 */
[----:B------:R2:W-:Y:S01]  /*1870*/  LDGSTS.E.BYPASS.LTC128B.128 [R244+0xf080], [R12.64], !P1 ;  /* 0x0f0800000cf47fae */ /* 0x0005e2000c901d4e */
[----:B------:R-:W-:-:S03]  /*1880*/  SHF.R.U32.HI R216, RZ, 0x3, R216 ;  /* 0x00000003ffd87819 */ /* 0x000fc600000116d8 */
[----:B------:R2:W-:Y:S01]  /*1890*/  LDGSTS.E.BYPASS.LTC128B.128 [R244+0x11080], [R10.64], !P4 ;  /* 0x110800000af47fae */ /* 0x0005e2000e101d4e */
[----:B------:R-:W-:Y:S01]  /*18a0*/  LOP3.LUT R216, R216, R14, RZ, 0x3c, !PT ;  /* 0x0000000ed8d87212 */ /* 0x000fe200078e3cff */
[----:B-1----:R-:W-:-:S05]  /*18b0*/  IMAD.SHL.U32 R3, R21, 0x8, RZ ;  /* 0x0000000815037824 */ /* 0x002fca00078e00ff */
[----:B------:R-:W-:Y:S01]  /*18c0*/  LOP3.LUT R17, R3, 0x18, RZ, 0xc0, !PT ;  /* 0x0000001803117812 */ /* 0x000fe200078ec0ff */
[----:B------:R-:W-:-:S03]  /*18d0*/  IMAD.SHL.U32 R3, R4, 0x40, RZ ;  /* 0x0000004004037824 */ /* 0x000fc600078e00ff */
[----:B------:R-:W-:Y:S02]  /*18e0*/  LOP3.LUT R7, R17, 0x20, R5, 0xf8, !PT ;  /* 0x0000002011077812 */ /* 0x000fe400078ef805 */
[----:B------:R-:W-:-:S04]  /*18f0*/  LOP3.LUT R3, R3, 0x1c0, RZ, 0xc0, !PT ;  /* 0x000001c003037812 */ /* 0x000fc800078ec0ff */
[----:B------:R-:W-:-:S04]  /*1900*/  SHF.R.U32.HI R5, RZ, 0x3, R3 ;  /* 0x00000003ff057819 */ /* 0x000fc80000011603 */
[C---:B------:R-:W-:Y:S02]  /*1910*/  LOP3.LUT R224, R5.reuse, R3, R16, 0x1e, !PT ;  /* 0x0000000305e07212 */ /* 0x040fe400078e1e10 */
[----:B------:R-:W-:Y:S02]  /*1920*/  LOP3.LUT R3, R5, R7, R3, 0x1e, !PT ;  /* 0x0000000705037212 */ /* 0x000fe400078e1e03 */
[-C--:B------:R-:W-:Y:S02]  /*1930*/  IADD3 R224, R224, R0.reuse, R2 ;  /* 0x00000000e0e07210 */ /* 0x080fe40007ffe002 */
[----:B------:R-:W-:Y:S01]  /*1940*/  LOP3.LUT R226, R3, R0, RZ, 0xfc, !PT ;  /* 0x0000000003e27212 */ /* 0x000fe200078efcff */
[----:B------:R-:W-:Y:S01]  /*1950*/  @!P2 IMAD.SHL.U32 R0, R30, 0x10, RZ ;  /* 0x000000101e00a824 */ /* 0x000fe200078e00ff */
[----:B------:R-:W-:-:S04]  /*1960*/  SHF.R.S32.HI R3, RZ, 0x1f, R243 ;  /* 0x0000001fff037819 */ /* 0x000fc800000114f3 */
[----:B------:R2:W-:Y:S01]  /*1970*/  @!P2 LDGSTS.E.BYPASS.LTC128B.128 [R0+0x12280], [R8.64] ;  /* 0x122800000800afae */ /* 0x0005e2000b901d4e */
[----:B------:R-:W-:-:S03]  /*1980*/  LEA.HI R3, R3, R243, RZ, 0x2 ;  /* 0x000000f303037211 */ /* 0x000fc600078f10ff */
[----:B------:R-:W0:Y:S01]  /*1990*/  LDGDEPBAR ;  /* 0x00000000000079af */ /* 0x000e220000000000 */
[----:B------:R-:W-:-:S03]  /*19a0*/  LEA.HI.SX32 R245, R3, R245, 0x1e ;  /* 0x000000f503f57211 */ /* 0x000fc600078ff2ff */
[----:B------:R-:W0:Y:S01]  /*19b0*/  LDGDEPBAR ;  /* 0x00000000000079af */ /* 0x000e220000000000 */
[----:B------:R-:W-:Y:S05]  /*19c0*/  @!P0 BRA `(.L_x_0) ;  /* 0x000036c000008947 */ /* 0x000fea0003800000 */
[----:B---34-:R-:W-:Y:S01]  /*19d0*/  IMAD.SHL.U32 R2, R32, 0x20, RZ ;  /* 0x0000002020027824 */ /* 0x018fe200078e00ff */
[C---:B------:R-:W-:Y:S01]  /*19e0*/  LOP3.LUT P1, RZ, R4.reuse, 0x2, RZ, 0xc0, !PT ;  /* 0x0000000204ff7812 */ /* 0x040fe2000782c0ff */
[----:B--2---:R-:W-:Y:S01]  /*19f0*/  IMAD.SHL.U32 R0, R27, 0x20, RZ ;  /* 0x000000201b007824 */ /* 0x004fe200078e00ff */
[----:B------:R-:W-:Y:S01]  /*1a00*/  LOP3.LUT P0, RZ, R4, 0x4, RZ, 0xc0, !PT ;  /* 0x0000000404ff7812 */ /* 0x000fe2000780c0ff */
[----:B------:R-:W-:Y:S01]  /*1a10*/  ULDC.64 UR4, c[0x0][0x238] ;  /* 0x00008e0000047ab9 */ /* 0x000fe20000000a00 */
[----:B------:R-:W-:Y:S01]  /*1a20*/  LOP3.LUT R4, R3, 0xfffffffc, RZ, 0xc0, !PT ;  /* 0xfffffffc03047812 */ /* 0x000fe200078ec0ff */
[----:B------:R-:W-:Y:S01]  /*1a30*/  IMAD.SHL.U32 R3, R32, 0x4, RZ ;  /* 0x0000000420037824 */ /* 0x000fe200078e00ff */
[----:B------:R-:W-:Y:S01]  /*1a40*/  LOP3.LUT R5, R17, 0xe0, R2, 0xf8, !PT ;  /* 0x000000e011057812 */ /* 0x000fe200078ef802 */
[----:B------:R-:W-:Y:S01]  /*1a50*/  IMAD.SHL.U32 R2, R27, 0x4, RZ ;  /* 0x000000041b027824 */ /* 0x000fe200078e00ff */
[----:B------:R-:W-:Y:S01]  /*1a60*/  LOP3.LUT R0, R16, 0x1e0, R0, 0xf8, !PT ;  /* 0x000001e010007812 */ /* 0x000fe200078ef800 */
[----:B------:R-:W-:Y:S01]  /*1a70*/  UIMAD UR4, UR12, UR4, URZ ;  /* 0x000000040c0472a4 */ /* 0x000fe2000f8e023f */
[----:B------:R-:W-:Y:S01]  /*1a80*/  LOP3.LUT R6, R5, 0x18, R3, 0x78, !PT ;  /* 0x0000001805067812 */ /* 0x000fe200078e7803 */
[----:B------:R-:W-:Y:S01]  /*1a90*/  IMAD.U32 R3, RZ, RZ, UR16 ;  /* 0x00000010ff037e24 */ /* 0x000fe2000f8e00ff */
[----:B------:R-:W-:Y:S01]  /*1aa0*/  LOP3.LUT R5, R0, 0x38, R2, 0x78, !PT ;  /* 0x0000003800057812 */ /* 0x000fe200078e7802 */
[----:B------:R-:W-:Y:S01]  /*1ab0*/  IMAD.SHL.U32 R217, R217, 0x200, RZ ;  /* 0x00000200d9d97824 */ /* 0x000fe200078e00ff */
[----:B------:R-:W-:Y:S01]  /*1ac0*/  LOP3.LUT R0, R18, 0x7ffffffc, RZ, 0xc0, !PT ;  /* 0x7ffffffc12007812 */ /* 0x000fe200078ec0ff */
[----:B------:R-:W-:Y:S01]  /*1ad0*/  UIMAD UR16, UR16, UR5, UR4 ;  /* 0x00000005101072a4 */ /* 0x000fe2000f8e0204 */
[----:B------:R-:W-:Y:S01]  /*1ae0*/  SHF.R.S32.HI R2, RZ, 0x1f, R21 ;  /* 0x0000001fff027819 */ /* 0x000fe20000011415 */
[----:B------:R-:W-:Y:S01]  /*1af0*/  IMAD.MOV.U32 R7, RZ, RZ, -0x60 ;  /* 0xffffffa0ff077424 */ /* 0x000fe200078e00ff */
[----:B------:R-:W-:Y:S01]  /*1b00*/  IADD3 R243, R243, -R4, RZ ;  /* 0x80000004f3f37210 */ /* 0x000fe20007ffe0ff */
[----:B------:R-:W-:Y:S01]  /*1b10*/  IMAD.IADD R4, R30, 0x1, -R0 ;  /* 0x000000011e047824 */ /* 0x000fe200078e0a00 */
[--C-:B------:R-:W-:Y:S01]  /*1b20*/  SHF.R.S32.HI R31, RZ, 0x1f, R30.reuse ;  /* 0x0000001fff1f7819 */ /* 0x100fe2000001141e */
[----:B------:R-:W-:Y:S01]  /*1b30*/  ULDC.64 UR4, c[0x0][0x240] ;  /* 0x0000900000047ab9 */ /* 0x000fe20000000a00 */
[----:B------:R-:W-:Y:S01]  /*1b40*/  LEA.HI R0, R2, R21, RZ, 0x2 ;  /* 0x0000001502007211 */ /* 0x000fe200078f10ff */
[----:B------:R-:W-:Y:S01]  /*1b50*/  IMAD R4, R4, 0x2, R217 ;  /* 0x0000000204047824 */ /* 0x000fe200078e02d9 */
[----:B------:R-:W-:Y:S01]  /*1b60*/  UIMAD UR4, UR13, UR4, URZ ;  /* 0x000000040d0472a4 */ /* 0x000fe2000f8e023f */
[----:B------:R-:W-:Y:S01]  /*1b70*/  IMAD.WIDE.U32 R2, R3, c[0x0][0x238], R30 ;  /* 0x00008e0003027a25 */ /* 0x000fe200078e001e */
[----:B------:R-:W-:Y:S01]  /*1b80*/  LOP3.LUT R0, R0, 0xfffffffc, RZ, 0xc0, !PT ;  /* 0xfffffffc00007812 */ /* 0x000fe200078ec0ff */
[----:B------:R1:W-:Y:S01]  /*1b90*/  STL [R1+0xc], R31 ;  /* 0x00000c1f01007387 */ /* 0x0003e20000100800 */
[----:B------:R-:W-:Y:S01]  /*1ba0*/  UIMAD UR7, UR10, UR5, UR4 ;  /* 0x000000050a0772a4 */ /* 0x000fe2000f8e0204 */
[----:B------:R-:W-:Y:S01]  /*1bb0*/  IMAD.IADD R6, R6, 0x1, R4 ;  /* 0x0000000106067824 */ /* 0x000fe200078e0204 */
[----:B------:R-:W-:Y:S01]  /*1bc0*/  IADD3 R0, R21, -R0, RZ ;  /* 0x8000000015007210 */ /* 0x000fe20007ffe0ff */
[----:B------:R-:W-:Y:S01]  /*1bd0*/  IMAD R7, R29, R7, c[0x0][0x198] ;  /* 0x000066001d077624 */ /* 0x000fe200078e0207 */
[----:B------:R-:W-:Y:S01]  /*1be0*/  IADD3 R3, R3, UR16, RZ ;  /* 0x0000001003037c10 */ /* 0x000fe2000fffe0ff */
[----:B------:R-:W-:Y:S01]  /*1bf0*/  IMAD.U32 R4, RZ, RZ, UR10 ;  /* 0x0000000aff047e24 */ /* 0x000fe2000f8e00ff */
[C---:B------:R-:W-:Y:S01]  /*1c00*/  SEL R221, R225.reuse, 0xffffffe0, !P1 ;  /* 0xffffffe0e1dd7807 */ /* 0x040fe20004800000 */
[----:B------:R-:W-:Y:S01]  /*1c10*/  IMAD R0, R0, -0x8, R7 ;  /* 0xfffffff800007824 */ /* 0x000fe200078e0207 */
[----:B------:R-:W-:Y:S01]  /*1c20*/  UIADD3 UR13, UR6, 0x3f, URZ ;  /* 0x0000003f060d7890 */ /* 0x000fe2000fffe03f */
[----:B------:R-:W-:Y:S01]  /*1c30*/  IMAD.WIDE.U32 R8, R4, c[0x0][0x240], R2 ;  /* 0x0000900004087a25 */ /* 0x000fe200078e0002 */
[----:B------:R-:W-:Y:S01]  /*1c40*/  MOV R227, 0x10 ;  /* 0x0000001000e37802 */ /* 0x000fe20000000f00 */
[----:B------:R-:W-:Y:S01]  /*1c50*/  CS2R R146, SRZ ;  /* 0x0000000000927805 */ /* 0x000fe2000001ff00 */
[----:B------:R-:W-:Y:S01]  /*1c60*/  SEL R225, R225, 0xffffffe0, !P0 ;  /* 0xffffffe0e1e17807 */ /* 0x000fe20004000000 */
[----:B------:R-:W-:Y:S01]  /*1c70*/  IMAD R243, R243, -0x2, R0 ;  /* 0xfffffffef3f37824 */ /* 0x000fe200078e0200 */
[----:B------:R-:W-:Y:S01]  /*1c80*/  IADD3 R0, R9, UR7, RZ ;  /* 0x0000000709007c10 */ /* 0x000fe2000fffe0ff */
[----:B------:R1:W-:Y:S01]  /*1c90*/  STL.64 [R1+0x18], R8 ;  /* 0x0000180801007387 */ /* 0x0003e20000100a00 */
[----:B------:R-:W-:Y:S01]  /*1ca0*/  USHF.R.S32.HI UR6, URZ, 0x1f, UR13 ;  /* 0x0000001f3f067899 */ /* 0x000fe2000801140d */
[----:B------:R-:W-:Y:S01]  /*1cb0*/  SEL R227, R227, 0xfffffff0, !P1 ;  /* 0xfffffff0e3e37807 */ /* 0x000fe20004800000 */
[C---:B------:R-:W-:Y:S01]  /*1cc0*/  IMAD.SHL.U32 R222, R224.reuse, 0x2, RZ ;  /* 0x00000002e0de7824 */ /* 0x040fe200078e00ff */
[----:B------:R1:W-:Y:S01]  /*1cd0*/  STL [R1+0x20], R0 ;  /* 0x0000200001007387 */ /* 0x0003e20000100800 */
[----:B------:R-:W-:Y:S01]  /*1ce0*/  LOP3.LUT R217, R5, R217, RZ, 0xfc, !PT ;  /* 0x000000d905d97212 */ /* 0x000fe200078efcff */
[----:B------:R-:W-:Y:S01]  /*1cf0*/  IMAD.IADD R228, R224, 0x1, R225 ;  /* 0x00000001e0e47824 */ /* 0x000fe200078e02e1 */
[----:B------:R-:W-:Y:S01]  /*1d00*/  ULEA.HI UR6, UR6, UR13, URZ, 0x6 ;  /* 0x0000000d06067291 */ /* 0x000fe2000f8f303f */
[----:B------:R-:W-:Y:S01]  /*1d10*/  IMAD.IADD R223, R223, 0x1, R220 ;  /* 0x00000001dfdf7824 */ /* 0x000fe200078e02dc */
[----:B------:R-:W-:Y:S01]  /*1d20*/  CS2R R144, SRZ ;  /* 0x0000000000907805 */ /* 0x000fe2000001ff00 */
[----:B------:R-:W-:Y:S01]  /*1d30*/  IMAD.SHL.U32 R216, R216, 0x2, RZ ;  /* 0x00000002d8d87824 */ /* 0x000fe200078e00ff */
        /* <DEDUP_REMOVED lines=46> */
[----:B------:R-:W-:Y:S01]  /*2020*/  IMAD.IADD R221, R222, 0x1, R221 ;  /* 0x00000001dedd7824 */ /* 0x000fe200078e02dd */
[----:B------:R-:W-:Y:S01]  /*2030*/  IADD3 R232, R224, R227, RZ ;  /* 0x000000e3e0e87210 */ /* 0x000fe20007ffe0ff */
[C---:B------:R-:W-:Y:S01]  /*2040*/  IMAD.IADD R230, R227.reuse, 0x1, R225 ;  /* 0x00000001e3e67824 */ /* 0x040fe200078e02e1 */
[----:B------:R-:W-:Y:S01]  /*2050*/  LEA R233, R6, 0x12480, 0x1 ;  /* 0x0001248006e97811 */ /* 0x000fe200078e08ff */
[----:B------:R-:W-:Y:S01]  /*2060*/  IMAD.IADD R231, R227, 0x1, R228 ;  /* 0x00000001e3e77824 */ /* 0x000fe200078e02e4 */
[----:B------:R-:W-:Y:S01]  /*2070*/  LEA R217, R217, 0x15480, 0x1 ;  /* 0x00015480d9d97811 */ /* 0x000fe200078e08ff */
[----:B------:R-:W-:Y:S01]  /*2080*/  ULDC UR12, c[0x0][0x278] ;  /* 0x00009e00000c7ab9 */ /* 0x000fe20000000800 */
[----:B------:R-:W-:Y:S01]  /*2090*/  IADD3 R229, R224, 0x800, RZ ;  /* 0x00000800e0e57810 */ /* 0x000fe20007ffe0ff */
[----:B------:R-:W-:-:S02]  /*20a0*/  ULDC UR5, c[0x0][0x290] ;  /* 0x0000a40000057ab9 */ /* 0x000fc40000000800 */
[----:B------:R-:W-:Y:S02]  /*20b0*/  UMOV UR20, 0x1 ;  /* 0x0000000100147882 */ /* 0x000fe40000000000 */
[----:B------:R-:W-:Y:S02]  /*20c0*/  UMOV UR4, URZ ;  /* 0x0000003f00047c82 */ /* 0x000fe40008000000 */
[----:B------:R-:W-:Y:S02]  /*20d0*/  UMOV UR16, URZ ;  /* 0x0000003f00107c82 */ /* 0x000fe40008000000 */
[----:B------:R-:W-:Y:S02]  /*20e0*/  UIMAD UR12, UR10, UR12, URZ ;  /* 0x0000000c0a0c72a4 */ /* 0x000fe4000f8e023f */
[----:B------:R-:W-:Y:S02]  /*20f0*/  UIMAD UR5, UR10, UR5, URZ ;  /* 0x000000050a0572a4 */ /* 0x000fe4000f8e023f */
[----:B------:R-:W-:-:S02]  /*2100*/  USHF.R.S32.HI UR18, URZ, 0x6, UR6 ;  /* 0x000000063f127899 */ /* 0x000fc40008011406 */
[----:B-1----:R-:W-:Y:S02]  /*2110*/  ULDC UR13, c[0x0][0x168] ;  /* 0x00005a00000d7ab9 */ /* 0x002fe40000000800 */
.L_x_3:
[----:B------:R-:W-:Y:S04]  /*2120*/  DEPBAR.LE SB0, 0x1 ;  /* 0x000080400000791a */ /* 0x000fe80000000000 */
[----:B------:R-:W-:Y:S01]  /*2130*/  BAR.SYNC.DEFER_BLOCKING 0x0 ;  /* 0x0000000000007b1d */ /* 0x000fe20000010000 */
[----:B------:R-:W-:Y:S01]  /*2140*/  IMAD.U32 R0, RZ, RZ, UR4 ;  /* 0x00000004ff007e24 */ /* 0x000fe2000f8e00ff */
[----:B------:R-:W-:Y:S01]  /*2150*/  MOV R148, UR4 ;  /* 0x0000000400947c02 */ /* 0x000fe20008000f00 */
[----:B------:R-:W-:Y:S03]  /*2160*/  UIADD3 UR19, UR16, 0x1, URZ ;  /* 0x0000000110137890 */ /* 0x000fe6000fffe03f */
[----:B------:R-:W-:Y:S01]  /*2170*/  LEA R0, R0, R224, 0xd ;  /* 0x000000e000007211 */ /* 0x000fe200078e68ff */
[----:B------:R-:W-:Y:S01]  /*2180*/  IMAD R148, R148, 0x2000, R227 ;  /* 0x0000200094947824 */ /* 0x000fe200078e02e3 */
[----:B------:R-:W-:Y:S03]  /*2190*/  UISETP.GE.AND UP0, UPT, UR19, UR18, UPT ;  /* 0x000000121300728c */ /* 0x000fe6000bf06270 */
[----:B------:R-:W-:Y:S01]  /*21a0*/  IMAD.SHL.U32 R0, R0, 0x2, RZ ;  /* 0x0000000200007824 */ /* 0x000fe200078e00ff */
[CC--:B------:R-:W-:Y:S02]  /*21b0*/  IADD3 R4, R224.reuse, R148.reuse, RZ ;  /* 0x00000094e0047210 */ /* 0x0c0fe40007ffe0ff */
[--C-:B------:R-:W-:Y:S02]  /*21c0*/  IADD3 R148, R224, R148, R225.reuse ;  /* 0x00000094e0947210 */ /* 0x100fe40007ffe0e1 */
[----:B------:R-:W-:Y:S01]  /*21d0*/  PLOP3.LUT P3, PT, PT, PT, UP0, 0x80, 0x0 ;  /* 0x000000000000781c */ /* 0x000fe20003f6f008 */
[----:B------:R-:W-:Y:S01]  /*21e0*/  IMAD.SHL.U32 R149, R4, 0x2, RZ ;  /* 0x0000000204957824 */ /* 0x000fe200078e00ff */
[----:B------:R-:W-:Y:S01]  /*21f0*/  SHF.L.U32 R148, R148, 0x1, RZ ;  /* 0x0000000194947819 */ /* 0x000fe200000006ff */
[----:B------:R-:W-:Y:S04]  /*2200*/  LDSM.16.M88.2 R2, [R218+0x80] ;  /* 0x00008000da02783b */ /* 0x000fe80000000100 */
[----:B------:R-:W1:Y:S04]  /*2210*/  LDSM.16.M88.4 R20, [R0+0x6080] ;  /* 0x006080000014783b */ /* 0x000e680000000200 */
[----:B------:R-:W2:Y:S04]  /*2220*/  LDSM.16.M88.4 R24, [R0+0x7080] ;  /* 0x007080000018783b */ /* 0x000ea80000000200 */
[----:B------:R-:W3:Y:S04]  /*2230*/  LDSM.16.M88.2 R16, [R218+0x1080] ;  /* 0x00108000da10783b */ /* 0x000ee80000000100 */
[----:B------:R-:W4:Y:S04]  /*2240*/  LDSM.16.M88.2 R28, [R218+0x2080] ;  /* 0x00208000da1c783b */ /* 0x000f280000000100 */
[----:B------:R-:W-:Y:S04]  /*2250*/  LDSM.16.M88.2 R30, [R220+0x80] ;  /* 0x00008000dc1e783b */ /* 0x000fe80000000100 */
[----:B------:R-:W5:Y:S04]  /*2260*/  LDSM.16.M88.4 R32, [R149+0x6080] ;  /* 0x006080009520783b */ /* 0x000f680000000200 */
[----:B------:R-:W4:Y:S04]  /*2270*/  LDSM.16.M88.4 R36, [R149+0x7080] ;  /* 0x007080009524783b */ /* 0x000f280000000200 */
[----:B------:R-:W-:Y:S01]  /*2280*/  LDSM.16.M88.2 R40, [R220+0x2080] ;  /* 0x00208000dc28783b */ /* 0x000fe20000000100 */
[-C--:B-1----:R-:W-:Y:S08]  /*2290*/  HMMA.16816.F32 R4, R20, R2.reuse, RZ ;  /* 0x000000021404723c */ /* 0x082ff000000018ff */
[C---:B--2---:R-:W-:Y:S07]  /*22a0*/  HMMA.16816.F32 R8, R24.reuse, R2, RZ ;  /* 0x000000021808723c */ /* 0x044fee00000018ff */
[----:B------:R-:W-:Y:S01]  /*22b0*/  MOV R2, UR4 ;  /* 0x0000000400027c02 */ /* 0x000fe20008000f00 */
[-C--:B---3--:R-:W-:Y:S04]  /*22c0*/  HMMA.16816.F32 R12, R24, R16.reuse, RZ ;  /* 0x00000010180c723c */ /* 0x088fe800000018ff */
[----:B------:R-:W-:Y:S02]  /*22d0*/  IMAD R18, R2, 0x2000, R225 ;  /* 0x0000200002127824 */ /* 0x000fe400078e02e1 */
[----:B------:R-:W1:Y:S03]  /*22e0*/  LDSM.16.M88.2 R2, [R220+0x1080] ;  /* 0x00108000dc02783b */ /* 0x000e660000000100 */
[----:B------:R-:W-:Y:S02]  /*22f0*/  IADD3 R42, R224, R18, RZ ;  /* 0x00000012e02a7210 */ /* 0x000fe40007ffe0ff */
[C---:B------:R-:W-:Y:S03]  /*2300*/  HMMA.16816.F32 R16, R20.reuse, R16, RZ ;  /* 0x000000101410723c */ /* 0x040fe600000018ff */
[----:B------:R-:W-:Y:S02]  /*2310*/  IMAD.SHL.U32 R150, R42, 0x2, RZ ;  /* 0x000000022a967824 */ /* 0x000fe400078e00ff */
[----:B------:R-:W-:Y:S03]  /*2320*/  LDSM.16.M88.2 R42, [R219+0x80] ;  /* 0x00008000db2a783b */ /* 0x000fe60000000100 */
[-C--:B----4-:R-:W-:Y:S01]  /*2330*/  HMMA.16816.F32 R20, R20, R28.reuse, RZ ;  /* 0x0000001c1414723c */ /* 0x090fe200000018ff */
[----:B------:R-:W2:Y:S04]  /*2340*/  LDSM.16.M88.4 R44, [R150+0x6080] ;  /* 0x00608000962c783b */ /* 0x000ea80000000200 */
[----:B------:R-:W3:Y:S03]  /*2350*/  LDSM.16.M88.4 R48, [R150+0x7080] ;  /* 0x007080009630783b */ /* 0x000ee60000000200 */
[----:B------:R-:W-:Y:S01]  /*2360*/  HMMA.16816.F32 R24, R24, R28, RZ ;  /* 0x0000001c1818723c */ /* 0x000fe200000018ff */
[----:B------:R-:W4:Y:S07]  /*2370*/  LDSM.16.M88.2 R28, [R219+0x1080] ;  /* 0x00108000db1c783b */ /* 0x000f2e0000000100 */
[-C--:B-----5:R-:W-:Y:S08]  /*2380*/  HMMA.16816.F32 R4, R32, R30.reuse, R4 ;  /* 0x0000001e2004723c */ /* 0x0a0ff00000001804 */
[C---:B------:R-:W-:Y:S01]  /*2390*/  HMMA.16816.F32 R8, R36.reuse, R30, R8 ;  /* 0x0000001e2408723c */ /* 0x040fe20000001808 */
[----:B------:R-:W-:Y:S07]  /*23a0*/  LDSM.16.M88.2 R30, [R223+0x80] ;  /* 0x00008000df1e783b */ /* 0x000fee0000000100 */
[-C--:B-1----:R-:W-:Y:S08]  /*23b0*/  HMMA.16816.F32 R12, R36, R2.reuse, R12 ;  /* 0x00000002240c723c */ /* 0x082ff0000000180c */
[C---:B------:R-:W-:Y:S01]  /*23c0*/  HMMA.16816.F32 R16, R32.reuse, R2, R16 ;  /* 0x000000022010723c */ /* 0x040fe20000001810 */
[----:B------:R-:W1:Y:S07]  /*23d0*/  LDSM.16.M88.2 R2, [R219+0x2080] ;  /* 0x00208000db02783b */ /* 0x000e6e0000000100 */
[-C--:B------:R-:W-:Y:S01]  /*23e0*/  HMMA.16816.F32 R20, R32, R40.reuse, R20 ;  /* 0x000000282014723c */ /* 0x080fe20000001814 */
[----:B------:R-:W5:Y:S07]  /*23f0*/  LDSM.16.M88.4 R32, [R148+0x6080] ;  /* 0x006080009420783b */ /* 0x000f6e0000000200 */
[----:B------:R-:W-:Y:S01]  /*2400*/  HMMA.16816.F32 R24, R36, R40, R24 ;  /* 0x000000282418723c */ /* 0x000fe20000001818 */
[----:B------:R-:W5:Y:S04]  /*2410*/  LDSM.16.M88.4 R36, [R148+0x7080] ;  /* 0x007080009424783b */ /* 0x000f680000000200 */
[----:B------:R-:W5:Y:S03]  /*2420*/  LDSM.16.M88.2 R40, [R223+0x1080] ;  /* 0x00108000df28783b */ /* 0x000f660000000100 */
[-C--:B--2---:R-:W-:Y:S08]  /*2430*/  HMMA.16816.F32 R4, R44, R42.reuse, R4 ;  /* 0x0000002a2c04723c */ /* 0x084ff00000001804 */
[C---:B---3--:R-:W-:Y:S01]  /*2440*/  HMMA.16816.F32 R8, R48.reuse, R42, R8 ;  /* 0x0000002a3008723c */ /* 0x048fe20000001808 */
[----:B------:R-:W-:Y:S07]  /*2450*/  LDSM.16.M88.2 R42, [R218+0x3080] ;  /* 0x00308000da2a783b */ /* 0x000fee0000000100 */
[-C--:B----4-:R-:W-:Y:S08]  /*2460*/  HMMA.16816.F32 R12, R48, R28.reuse, R12 ;  /* 0x0000001c300c723c */ /* 0x090ff0000000180c */
[C---:B------:R-:W-:Y:S01]  /*2470*/  HMMA.16816.F32 R16, R44.reuse, R28, R16 ;  /* 0x0000001c2c10723c */ /* 0x040fe20000001810 */
[----:B------:R-:W2:Y:S07]  /*2480*/  LDSM.16.M88.2 R28, [R223+0x2080] ;  /* 0x00208000df1c783b */ /* 0x000eae0000000100 */
[-C--:B-1----:R-:W-:Y:S01]  /*2490*/  HMMA.16816.F32 R20, R44, R2.reuse, R20 ;  /* 0x000000022c14723c */ /* 0x082fe20000001814 */
[----:B------:R-:W1:Y:S07]  /*24a0*/  LDSM.16.M88.4 R44, [R0+0x8080] ;  /* 0x00808000002c783b */ /* 0x000e6e0000000200 */
[----:B------:R-:W-:Y:S01]  /*24b0*/  HMMA.16816.F32 R24, R48, R2, R24 ;  /* 0x000000023018723c */ /* 0x000fe20000001818 */
[----:B------:R3:W4:Y:S04]  /*24c0*/  LDSM.16.M88.4 R48, [R0+0x9080] ;  /* 0x009080000030783b */ /* 0x0007280000000200 */
[----:B------:R-:W1:Y:S03]  /*24d0*/  LDSM.16.M88.2 R2, [R218+0x4080] ;  /* 0x00408000da02783b */ /* 0x000e660000000100 */
[-C--:B-----5:R-:W-:Y:S08]  /*24e0*/  HMMA.16816.F32 R4, R32, R30.reuse, R4 ;  /* 0x0000001e2004723c */ /* 0x0a0ff00000001804 */
[C---:B------:R-:W-:Y:S01]  /*24f0*/  HMMA.16816.F32 R8, R36.reuse, R30, R8 ;  /* 0x0000001e2408723c */ /* 0x040fe20000001808 */
[----:B------:R-:W5:Y:S07]  /*2500*/  LDSM.16.M88.2 R30, [R218+0x5080] ;  /* 0x00508000da1e783b */ /* 0x000f6e0000000100 */
[-C--:B------:R-:W-:Y:S01]  /*2510*/  HMMA.16816.F32 R12, R36, R40.reuse, R12 ;  /* 0x00000028240c723c */ /* 0x080fe2000000180c */
[----:B---3--:R-:W-:Y:S05]  /*2520*/  IMAD.U32 R0, RZ, RZ, UR4 ;  /* 0x00000004ff007e24 */ /* 0x008fea000f8e00ff */
[----:B------:R-:W-:Y:S02]  /*2530*/  LEA R0, R0, R232, 0xd ;  /* 0x000000e800007211 */ /* 0x000fe400078e68ff */
[C---:B------:R-:W-:Y:S01]  /*2540*/  HMMA.16816.F32 R16, R32.reuse, R40, R16 ;  /* 0x000000282010723c */ /* 0x040fe20000001810 */
[----:B------:R-:W-:Y:S03]  /*2550*/  LDSM.16.M88.2 R40, [R220+0x4080] ;  /* 0x00408000dc28783b */ /* 0x000fe60000000100 */
[----:B------:R-:W-:Y:S04]  /*2560*/  IMAD.SHL.U32 R0, R0, 0x2, RZ ;  /* 0x0000000200007824 */ /* 0x000fe800078e00ff */
[-C--:B--2---:R-:W-:Y:S01]  /*2570*/  HMMA.16816.F32 R20, R32, R28.reuse, R20 ;  /* 0x0000001c2014723c */ /* 0x084fe20000001814 */
[----:B------:R2:W-:Y:S07]  /*2580*/  LDSM.16.M88.4 R32, [R0+0x8080] ;  /* 0x008080000020783b */ /* 0x0005ee0000000200 */
[----:B------:R-:W-:Y:S01]  /*2590*/  HMMA.16816.F32 R24, R36, R28, R24 ;  /* 0x0000001c2418723c */ /* 0x000fe20000001818 */
[----:B------:R-:W3:Y:S04]  /*25a0*/  LDSM.16.M88.2 R28, [R220+0x3080] ;  /* 0x00308000dc1c783b */ /* 0x000ee80000000100 */
[----:B------:R-:W3:Y:S03]  /*25b0*/  LDSM.16.M88.4 R36, [R149+0x9080] ;  /* 0x009080009524783b */ /* 0x000ee60000000200 */
[-C--:B-1----:R-:W-:Y:S01]  /*25c0*/  HMMA.16816.F32 R4, R44, R42.reuse, R4 ;  /* 0x0000002a2c04723c */ /* 0x082fe20000001804 */
[----:B------:R-:W-:Y:S07]  /*25d0*/  LDSM.16.M88.4 R148, [R150+0x9080] ;  /* 0x009080009694783b */ /* 0x000fee0000000200 */
[C---:B----4-:R-:W-:Y:S01]  /*25e0*/  HMMA.16816.F32 R8, R48.reuse, R42, R8 ;  /* 0x0000002a3008723c */ /* 0x050fe20000001808 */
[----:B------:R-:W-:Y:S03]  /*25f0*/  LDSM.16.M88.2 R42, [R219+0x3080] ;  /* 0x00308000db2a783b */ /* 0x000fe60000000100 */
[----:B--2---:R-:W-:Y:S04]  /*2600*/  MOV R0, UR4 ;  /* 0x0000000400007c02 */ /* 0x004fe80008000f00 */
[-C--:B------:R-:W-:Y:S04]  /*2610*/  HMMA.16816.F32 R12, R48, R2.reuse, R12 ;  /* 0x00000002300c723c */ /* 0x080fe8000000180c */
[----:B------:R-:W-:Y:S04]  /*2620*/  IMAD R0, R0, 0x2000, R228 ;  /* 0x0000200000007824 */ /* 0x000fe800078e02e4 */
[C---:B------:R-:W-:Y:S01]  /*2630*/  HMMA.16816.F32 R16, R44.reuse, R2, R16 ;  /* 0x000000022c10723c */ /* 0x040fe20000001810 */
[----:B------:R-:W1:Y:S03]  /*2640*/  LDSM.16.M88.2 R2, [R220+0x5080] ;  /* 0x00508000dc02783b */ /* 0x000e660000000100 */
[----:B------:R-:W-:Y:S04]  /*2650*/  SHF.L.U32 R0, R0, 0x1, RZ ;  /* 0x0000000100007819 */ /* 0x000fe800000006ff */
[-C--:B-----5:R-:W-:Y:S01]  /*2660*/  HMMA.16816.F32 R20, R44, R30.reuse, R20 ;  /* 0x0000001e2c14723c */ /* 0x0a0fe20000001814 */
[----:B------:R2:W4:Y:S07]  /*2670*/  LDSM.16.M88.4 R44, [R0+0x8080] ;  /* 0x00808000002c783b */ /* 0x00052e0000000200 */
[----:B------:R-:W-:Y:S01]  /*2680*/  HMMA.16816.F32 R24, R48, R30, R24 ;  /* 0x0000001e3018723c */ /* 0x000fe20000001818 */
[----:B------:R-:W5:Y:S07]  /*2690*/  LDSM.16.M88.2 R30, [R219+0x4080] ;  /* 0x00408000db1e783b */ /* 0x000f6e0000000100 */
[-C--:B---3--:R-:W-:Y:S08]  /*26a0*/  HMMA.16816.F32 R4, R32, R28.reuse, R4 ;  /* 0x0000001c2004723c */ /* 0x088ff00000001804 */
[C---:B------:R-:W-:Y:S01]  /*26b0*/  HMMA.16816.F32 R8, R36.reuse, R28, R8 ;  /* 0x0000001c2408723c */ /* 0x040fe20000001808 */
[----:B------:R-:W3:Y:S03]  /*26c0*/  LDSM.16.M88.2 R28, [R219+0x5080] ;  /* 0x00508000db1c783b */ /* 0x000ee60000000100 */
[----:B--2---:R-:W-:Y:S04]  /*26d0*/  IMAD.U32 R0, RZ, RZ, UR4 ;  /* 0x00000004ff007e24 */ /* 0x004fe8000f8e00ff */
[-C--:B------:R-:W-:Y:S04]  /*26e0*/  HMMA.16816.F32 R12, R36, R40.reuse, R12 ;  /* 0x00000028240c723c */ /* 0x080fe8000000180c */
[----:B------:R-:W-:Y:S04]  /*26f0*/  IMAD R0, R0, 0x2000, R230 ;  /* 0x0000200000007824 */ /* 0x000fe800078e02e6 */
[C---:B------:R-:W-:Y:S01]  /*2700*/  HMMA.16816.F32 R16, R32.reuse, R40, R16 ;  /* 0x000000282010723c */ /* 0x040fe20000001810 */
[----:B------:R-:W-:Y:S03]  /*2710*/  LDSM.16.M88.2 R40, [R223+0x5080] ;  /* 0x00508000df28783b */ /* 0x000fe60000000100 */
[----:B------:R-:W-:Y:S04]  /*2720*/  IMAD.IADD R0, R229, 0x1, R0 ;  /* 0x00000001e5007824 */ /* 0x000fe800078e0200 */
[-C--:B-1----:R-:W-:Y:S04]  /*2730*/  HMMA.16816.F32 R20, R32, R2.reuse, R20 ;  /* 0x000000022014723c */ /* 0x082fe80000001814 */
[----:B------:R-:W-:Y:S04]  /*2740*/  IMAD.SHL.U32 R0, R0, 0x2, RZ ;  /* 0x0000000200007824 */ /* 0x000fe800078e00ff */
[----:B------:R-:W-:Y:S01]  /*2750*/  HMMA.16816.F32 R24, R36, R2, R24 ;  /* 0x000000022418723c */ /* 0x000fe20000001818 */
[----:B------:R1:W-:Y:S06]  /*2760*/  LDSM.16.M88.4 R36, [R0+0x8080] ;  /* 0x008080000024783b */ /* 0x0003ec0000000200 */
[----:B------:R-:W-:Y:S01]  /*2770*/  MOV R2, UR4 ;  /* 0x0000000400027c02 */ /* 0x000fe20008000f00 */
[-C--:B----4-:R-:W-:Y:S05]  /*2780*/  HMMA.16816.F32 R4, R44, R42.reuse, R4 ;  /* 0x0000002a2c04723c */ /* 0x090fea0000001804 */
[----:B------:R-:W-:Y:S03]  /*2790*/  LEA R2, R2, R231, 0xd ;  /* 0x000000e702027211 */ /* 0x000fe600078e68ff */
[C---:B------:R-:W-:Y:S04]  /*27a0*/  HMMA.16816.F32 R8, R148.reuse, R42, R8 ;  /* 0x0000002a9408723c */ /* 0x040fe80000001808 */
[----:B------:R-:W-:Y:S02]  /*27b0*/  SHF.L.U32 R32, R2, 0x1, RZ ;  /* 0x0000000102207819 */ /* 0x000fe400000006ff */
[----:B------:R-:W-:Y:S02]  /*27c0*/  LDSM.16.M88.2 R2, [R223+0x3080] ;  /* 0x00308000df02783b */ /* 0x000fe40000000100 */
[-C--:B-----5:R-:W-:Y:S01]  /*27d0*/  HMMA.16816.F32 R12, R148, R30.reuse, R12 ;  /* 0x0000001e940c723c */ /* 0x0a0fe2000000180c */
[----:B-1----:R-:W-:Y:S01]  /*27e0*/  MOV R0, UR4 ;  /* 0x0000000400007c02 */ /* 0x002fe20008000f00 */
[----:B------:R-:W1:Y:S04]  /*27f0*/  LDSM.16.M88.4 R32, [R32+0x8080] ;  /* 0x008080002020783b */ /* 0x000e680000000200 */
[----:B------:R-:W-:Y:S02]  /*2800*/  IMAD R0, R0, 0x40, R245 ;  /* 0x0000004000007824 */ /* 0x000fe400078e02f5 */
[C---:B------:R-:W-:Y:S01]  /*2810*/  HMMA.16816.F32 R16, R44.reuse, R30, R16 ;  /* 0x0000001e2c10723c */ /* 0x040fe20000001810 */
[----:B------:R-:W2:Y:S04]  /*2820*/  LDSM.16.M88.2 R30, [R223+0x4080] ;  /* 0x00408000df1e783b */ /* 0x000ea80000000100 */
[----:B------:R4:W2:Y:S03]  /*2830*/  LDS R212, [R0.X4+0x12080] ;  /* 0x0120800000d47984 */ /* 0x0008a60000004800 */
[-C--:B---3--:R-:W-:Y:S01]  /*2840*/  HMMA.16816.F32 R20, R44, R28.reuse, R20 ;  /* 0x0000001c2c14723c */ /* 0x088fe20000001814 */
[----:B------:R4:W3:Y:S04]  /*2850*/  LDS R213, [R0.X4+0x120a0] ;  /* 0x0120a00000d57984 */ /* 0x0008e80000004800 */
[----:B------:R4:W3:Y:S03]  /*2860*/  LDS R215, [R0.X4+0x12100] ;  /* 0x0121000000d77984 */ /* 0x0008e60000004800 */
[----:B------:R-:W-:Y:S01]  /*2870*/  HMMA.16816.F32 R24, R148, R28, R24 ;  /* 0x0000001c9418723c */ /* 0x000fe20000001818 */
[----:B------:R4:W3:Y:S01]  /*2880*/  LDS R214, [R0.X4+0x12120] ;  /* 0x0121200000d67984 */ /* 0x0008e20000004800 */
[----:B------:R-:W-:Y:S04]  /*2890*/  DEPBAR.LE SB0, 0x0 ;  /* 0x000080000000791a */ /* 0x000fe80000000000 */
[----:B------:R-:W-:Y:S02]  /*28a0*/  BAR.SYNC.DEFER_BLOCKING 0x0 ;  /* 0x0000000000007b1d */ /* 0x000fe40000010000 */
[-C--:B-1----:R-:W-:Y:S08]  /*28b0*/  HMMA.16816.F32 R4, R32, R2.reuse, R4 ;  /* 0x000000022004723c */ /* 0x082ff00000001804 */
[C---:B------:R-:W-:Y:S01]  /*28c0*/  HMMA.16816.F32 R8, R36.reuse, R2, R8 ;  /* 0x000000022408723c */ /* 0x040fe20000001808 */
[----:B------:R4:W1:Y:S07]  /*28d0*/  LDSM.16.M88.4 R148, [R221+0xe080] ;  /* 0x00e08000dd94783b */ /* 0x00086e0000000200 */
[-C--:B--2---:R-:W-:Y:S01]  /*28e0*/  HMMA.16816.F32 R12, R36, R30.reuse, R12 ;  /* 0x0000001e240c723c */ /* 0x084fe2000000180c */
[----:B------:R4:W2:Y:S04]  /*28f0*/  LDSM.16.M88.4 R160, [R221+0xf080] ;  /* 0x00f08000dda0783b */ /* 0x0008a80000000200 */
[----:B------:R4:W1:Y:S03]  /*2900*/  LDSM.16.M88.4 R44, [R222+0xe080] ;  /* 0x00e08000de2c783b */ /* 0x0008660000000200 */
[C---:B------:R-:W-:Y:S01]  /*2910*/  HMMA.16816.F32 R16, R32.reuse, R30, R16 ;  /* 0x0000001e2010723c */ /* 0x040fe20000001810 */
[----:B------:R4:W1:Y:S07]  /*2920*/  LDSM.16.M88.4 R48, [R222+0xf080] ;  /* 0x00f08000de30783b */ /* 0x00086e0000000200 */
[-C--:B------:R-:W-:Y:S08]  /*2930*/  HMMA.16816.F32 R20, R32, R40.reuse, R20 ;  /* 0x000000282014723c */ /* 0x080ff00000001814 */
[----:B------:R-:W-:Y:S01]  /*2940*/  HMMA.16816.F32 R24, R36, R40, R24 ;  /* 0x000000282418723c */ /* 0x000fe20000001818 */
[----:B------:R-:W-:-:S07]  /*2950*/  @P3 BRA `(.L_x_1) ;  /* 0x0000033000003947 */ /* 0x000fce0003800000 */
[----:B---3--:R-:W-:Y:S01]  /*2960*/  @!P2 IMAD.MOV.U32 R2, RZ, RZ, R246 ;  /* 0x000000ffff02a224 */ /* 0x008fe200078e00f6 */
[----:B------:R-:W3:Y:S01]  /*2970*/  LDL.64 R168, [R1] ;  /* 0x0000000001a87983 */ /* 0x000ee20000100a00 */
[----:B------:R-:W-:Y:S01]  /*2980*/  USHF.R.S32.HI UR21, URZ, 0x1f, UR19 ;  /* 0x0000001f3f157899 */ /* 0x000fe20008011413 */
[----:B------:R-:W-:Y:S01]  /*2990*/  @!P2 IMAD.MOV.U32 R3, RZ, RZ, R247 ;  /* 0x000000ffff03a224 */ /* 0x000fe200078e00f7 */
[----:B------:R-:W-:Y:S01]  /*29a0*/  ULDC.64 UR6, c[0x0][0x178] ;  /* 0x00005e0000067ab9 */ /* 0x000fe20000000a00 */
[----:B------:R-:W-:Y:S01]  /*29b0*/  IMAD.U32 R32, RZ, RZ, UR17 ;  /* 0x00000011ff207e24 */ /* 0x000fe2000f8e00ff */
[----:B----4-:R-:W4:Y:S01]  /*29c0*/  @!P2 S2R R0, SR_CTAID.Y ;  /* 0x000000000000a919 */ /* 0x010f220000002600 */
[----:B------:R-:W-:Y:S02]  /*29d0*/  UIMAD UR21, UR21, UR6, URZ ;  /* 0x00000006151572a4 */ /* 0x000fe4000f8e023f */
[----:B------:R-:W-:Y:S02]  /*29e0*/  UIMAD.WIDE.U32 UR22, UR19, UR6, URZ ;  /* 0x00000006131672a5 */ /* 0x000fe4000f8e003f */
[----:B------:R-:W-:Y:S02]  /*29f0*/  UIMAD UR21, UR19, UR7, UR21 ;  /* 0x00000007131572a4 */ /* 0x000fe4000f8e0215 */
[----:B------:R-:W-:Y:S02]  /*2a00*/  UIMAD UR6, UR19, -0x40, UR13 ;  /* 0xffffffc0130678a4 */ /* 0x000fe4000f8e020d */
[----:B------:R-:W-:Y:S01]  /*2a10*/  IMAD.U32 R29, RZ, RZ, UR22 ;  /* 0x00000016ff1d7e24 */ /* 0x000fe2000f8e00ff */
[----:B------:R-:W-:Y:S01]  /*2a20*/  UIADD3 UR21, UR23, UR21, URZ ;  /* 0x0000001517157290 */ /* 0x000fe2000fffe03f */
[----:B------:R-:W-:Y:S05]  /*2a30*/  IMAD.U32 R31, RZ, RZ, UR22 ;  /* 0x00000016ff1f7e24 */ /* 0x000fea000f8e00ff */
[----:B------:R-:W-:Y:S01]  /*2a40*/  IMAD.U32 R30, RZ, RZ, UR21 ;  /* 0x00000015ff1e7e24 */ /* 0x000fe2000f8e00ff */
[----:B----4-:R-:W-:Y:S01]  /*2a50*/  @!P2 SHF.R.S32.HI R28, RZ, 0x1f, R0 ;  /* 0x0000001fff1ca819 */ /* 0x010fe20000011400 */
[----:B------:R-:W-:Y:S04]  /*2a60*/  @!P2 IMAD.WIDE.U32 R2, R0, c[0x0][0x270], R2 ;  /* 0x00009c000002aa25 */ /* 0x000fe800078e0002 */
[----:B------:R-:W-:Y:S04]  /*2a70*/  @!P2 IMAD R28, R28, c[0x0][0x270], RZ ;  /* 0x00009c001c1caa24 */ /* 0x000fe800078e02ff */
[----:B------:R-:W-:Y:S01]  /*2a80*/  @!P2 IMAD R28, R0, c[0x0][0x274], R28 ;  /* 0x00009d00001caa24 */ /* 0x000fe200078e021c */
[----:B------:R-:W-:Y:S02]  /*2a90*/  @!P2 IADD3 R0, P3, R2, UR12, RZ ;  /* 0x0000000c0200ac10 */ /* 0x000fe4000ff7e0ff */
[----:B---3--:R-:W-:Y:S02]  /*2aa0*/  LEA R2, P4, R29, R168, 0x7 ;  /* 0x000000a81d027211 */ /* 0x008fe400078838ff */
[----:B------:R-:W-:Y:S02]  /*2ab0*/  @!P2 IADD3.X R29, R3, UR8, R28, P3, !PT ;  /* 0x00000008031dac10 */ /* 0x000fe40009ffe41c */
[----:B------:R-:W-:Y:S02]  /*2ac0*/  LEA.HI.X R3, R31, R169, R30, 0x7, P4 ;  /* 0x000000a91f037211 */ /* 0x000fe400020f3c1e */
[----:B------:R-:W-:Y:S02]  /*2ad0*/  IADD3 R32, P4, P3, R32, 0x80, R2 ;  /* 0x0000008020207810 */ /* 0x000fe40007b9e002 */
[----:B------:R-:W-:Y:S02]  /*2ae0*/  IADD3 R28, -R248, UR6, RZ ;  /* 0x00000006f81c7c10 */ /* 0x000fe4000fffe1ff */
[----:B------:R-:W-:Y:S02]  /*2af0*/  IADD3.X R33, RZ, UR11, R3, P4, P3 ;  /* 0x0000000bff217c10 */ /* 0x000fe4000a7e6403 */
[----:B------:R-:W-:Y:S02]  /*2b00*/  @!P2 LEA R30, P3, R0, c[0x0][0x258], 0x2 ;  /* 0x00009600001eaa11 */ /* 0x000fe400078610ff */
[----:B------:R-:W-:Y:S02]  /*2b10*/  ISETP.LT.OR P4, PT, R28, 0x1, P6 ;  /* 0x000000011c00780c */ /* 0x000fe40003781670 */
[----:B------:R-:W-:Y:S01]  /*2b20*/  @!P2 LEA.HI.X R31, R0, c[0x0][0x25c], R29, 0x2, P3 ;  /* 0x00009700001faa11 */ /* 0x000fe200018f141d */
[----:B------:R-:W-:Y:S01]  /*2b30*/  IMAD.U32 R0, RZ, RZ, UR20 ;  /* 0x00000014ff007e24 */ /* 0x000fe2000f8e00ff */
[----:B------:R-:W-:Y:S02]  /*2b40*/  IADD3 R29, R244, 0x6080, RZ ;  /* 0x00006080f41d7810 */ /* 0x000fe40007ffe0ff */
[----:B------:R-:W-:Y:S03]  /*2b50*/  ISETP.LT.OR P3, PT, R28, 0x1, P5 ;  /* 0x000000011c00780c */ /* 0x000fe60002f61670 */
[----:B------:R-:W-:Y:S02]  /*2b60*/  IMAD R0, R0, 0x4000, R29 ;  /* 0x0000400000007824 */ /* 0x000fe400078e021d */
[----:B------:R-:W-:Y:S03]  /*2b70*/  IMAD.U32 R29, RZ, RZ, UR16 ;  /* 0x00000010ff1d7e24 */ /* 0x000fe6000f8e00ff */
[----:B------:R-:W-:Y:S01]  /*2b80*/  @!PT LDS RZ, [RZ] ;  /* 0x00000000fffff984 */ /* 0x000fe20000000800 */
[----:B------:R-:W-:Y:S01]  /*2b90*/  @!PT LDS RZ, [RZ] ;  /* 0x00000000fffff984 */ /* 0x000fe20000000800 */
[----:B------:R-:W-:Y:S01]  /*2ba0*/  @!PT LDS RZ, [RZ] ;  /* 0x00000000fffff984 */ /* 0x000fe20000000800 */
[----:B------:R3:W-:Y:S01]  /*2bb0*/  LDGSTS.E.BYPASS.LTC128B.128 [R0], [R2.64], !P4 ;  /* 0x0000000002007fae */ /* 0x0007e2000e101d4e */
[----:B------:R-:W-:Y:S04]  /*2bc0*/  IADD3 R34, P4, R2, UR17, RZ ;  /* 0x0000001102227c10 */ /* 0x000fe8000ff9e0ff */
[----:B------:R3:W-:Y:S01]  /*2bd0*/  LDGSTS.E.BYPASS.LTC128B.128 [R0+0x2000], [R2.64+0x80], !P3 ;  /* 0x0200008002007fae */ /* 0x0007e2000d901d4e */
[C---:B------:R-:W-:Y:S02]  /*2be0*/  ISETP.LT.OR P3, PT, R28.reuse, 0x21, P6 ;  /* 0x000000211c00780c */ /* 0x040fe40003761670 */
[----:B------:R-:W-:Y:S02]  /*2bf0*/  IADD3.X R35, R3, UR11, RZ, P4, !PT ;  /* 0x0000000b03237c10 */ /* 0x000fe4000a7fe4ff */
[----:B------:R-:W-:Y:S09]  /*2c00*/  ISETP.LT.OR P4, PT, R28, 0x21, P5 ;  /* 0x000000211c00780c */ /* 0x000ff20002f81670 */
[----:B------:R4:W-:Y:S05]  /*2c10*/  LDGSTS.E.BYPASS.LTC128B.128 [R0+0x1000], [R34.64], !P3 ;  /* 0x0100000022007fae */ /* 0x0009ea000d901d4e */
[----:B------:R4:W-:Y:S01]  /*2c20*/  LDGSTS.E.BYPASS.LTC128B.128 [R0+0x3000], [R32.64], !P4 ;  /* 0x0300000020007fae */ /* 0x0009e2000e101d4e */
[----:B---3--:R-:W-:Y:S01]  /*2c30*/  IMAD.U32 R2, RZ, RZ, UR20 ;  /* 0x00000014ff027e24 */ /* 0x008fe2000f8e00ff */
[----:B------:R-:W-:Y:S03]  /*2c40*/  @!P2 LEA R3, R29, 0x40, 0x6 ;  /* 0x000000401d03a811 */ /* 0x000fe600078e30ff */
[----:B------:R-:W-:Y:S02]  /*2c50*/  @!P2 IMAD R2, R2, 0x40, R246 ;  /* 0x000000400202a824 */ /* 0x000fe400078e02f6 */
[----:B------:R-:W-:Y:S04]  /*2c60*/  @!P2 IMAD.WIDE R30, R3, 0x4, R30 ;  /* 0x00000004031ea825 */ /* 0x000fe800078e021e */
[----:B------:R-:W-:Y:S05]  /*2c70*/  @!P2 IMAD.SHL.U32 R2, R2, 0x4, RZ ;  /* 0x000000040202a824 */ /* 0x000fea00078e00ff */
[----:B------:R4:W-:Y:S02]  /*2c80*/  @!P2 LDGSTS.E.BYPASS.LTC128B.128 [R2+0x12080], [R30.64] ;  /* 0x120800001e02afae */ /* 0x0009e4000b901d4e */
.L_x_1:
[-C--:B-1-34-:R-:W-:Y:S01]  /*2c90*/  HMMA.16816.F32 R28, R44, R152.reuse, RZ ;  /* 0x000000982c1c723c */ /* 0x09afe200000018ff */
[----:B------:R-:W0:Y:S02]  /*2ca0*/  LDGDEPBAR ;  /* 0x00000000000079af */ /* 0x000e240000000000 */
[C---:B------:R-:W-:Y:S02]  /*2cb0*/  ISETP.GT.AND P4, PT, R243.reuse, RZ, PT ;  /* 0x000000fff300720c */ /* 0x040fe40003f84270 */
[----:B------:R-:W-:Y:S02]  /*2cc0*/  ISETP.GT.AND P3, PT, R243, 0x1, PT ;  /* 0x00000001f300780c */ /* 0x000fe40003f64270 */
[----:B------:R-:W-:Y:S01]  /*2cd0*/  FSEL R3, R4, -INF , P4 ;  /* 0xff80000004037808 */ /* 0x000fe20002000000 */
[C---:B------:R-:W-:Y:S01]  /*2ce0*/  HMMA.16816.F32 R32, R48.reuse, R152, RZ ;  /* 0x000000983020723c */ /* 0x040fe200000018ff */
[----:B------:R-:W-:Y:S03]  /*2cf0*/  MOV R2, 0x40 ;  /* 0x0000004000027802 */ /* 0x000fe60000000f00 */
[----:B------:R-:W-:Y:S01]  /*2d00*/  FSEL R234, R7, -INF , P3 ;  /* 0xff80000007ea7808 */ /* 0x000fe20001800000 */
[--C-:B------:R-:W-:Y:S01]  /*2d10*/  FFMA.FTZ R3, R3, c[0x0][0x29c], -R212.reuse ;  /* 0x0000a70003037a23 */ /* 0x100fe200000108d4 */
[----:B------:R-:W-:Y:S02]  /*2d20*/  FSEL R236, R9, -INF , P3 ;  /* 0xff80000009ec7808 */ /* 0x000fe40001800000 */
[-C--:B------:R-:W-:Y:S01]  /*2d30*/  HMMA.16816.F32 R36, R48, R154.reuse, RZ ;  /* 0x0000009a3024723c */ /* 0x080fe200000018ff */
[----:B------:R-:W-:Y:S01]  /*2d40*/  FSEL R242, R11, -INF , P3 ;  /* 0xff8000000bf27808 */ /* 0x000fe20001800000 */
[----:B------:R1:W-:Y:S02]  /*2d50*/  MUFU.EX2 R239, R3 ;  /* 0x0000000300ef7308 */ /* 0x0003e40000000800 */
[----:B------:R-:W-:Y:S02]  /*2d60*/  FSEL R235, R8, -INF , P4 ;  /* 0xff80000008eb7808 */ /* 0x000fe40002000000 */
[----:B------:R-:W-:Y:S02]  /*2d70*/  FSEL R241, R10, -INF , P4 ;  /* 0xff8000000af17808 */ /* 0x000fe40002000000 */
[C---:B------:R-:W-:Y:S01]  /*2d80*/  HMMA.16816.F32 R40, R44.reuse, R154, RZ ;  /* 0x0000009a2c28723c */ /* 0x040fe200000018ff */
[----:B------:R-:W-:Y:S03]  /*2d90*/  MOV R221, 0x20 ;  /* 0x0000002000dd7802 */ /* 0x000fe60000000f00 */
[----:B------:R-:W-:Y:S02]  /*2da0*/  SEL R2, R2, 0xffffffc0, !P0 ;  /* 0xffffffc002027807 */ /* 0x000fe40004000000 */
[----:B------:R-:W-:Y:S02]  /*2db0*/  SEL R221, R221, 0xffffffe0, !P1 ;  /* 0xffffffe0dddd7807 */ /* 0x000fe40004800000 */
[-C--:B------:R-:W-:Y:S01]  /*2dc0*/  HMMA.16816.F32 R44, R44, R156.reuse, RZ ;  /* 0x0000009c2c2c723c */ /* 0x080fe200000018ff */
[C---:B------:R-:W-:Y:S03]  /*2dd0*/  IADD3 R0, R222.reuse, R2, RZ ;  /* 0x00000002de007210 */ /* 0x040fe60007ffe0ff */
[----:B------:R-:W-:Y:S02]  /*2de0*/  IADD3 R221, R222, R221, RZ ;  /* 0x000000dddedd7210 */ /* 0x000fe40007ffe0ff */
[----:B------:R-:W3:Y:S01]  /*2df0*/  LDSM.16.M88.4 R168, [R0+0xe080] ;  /* 0x00e0800000a8783b */ /* 0x000ee20000000200 */
[----:B------:R-:W-:Y:S01]  /*2e00*/  FSEL R5, R5, -INF , P3 ;  /* 0xff80000005057808 */ /* 0x000fe20001800000 */
[----:B------:R-:W-:Y:S02]  /*2e10*/  HMMA.16816.F32 R48, R48, R156, RZ ;  /* 0x0000009c3030723c */ /* 0x000fe400000018ff */
[----:B------:R-:W-:Y:S02]  /*2e20*/  ISETP.GT.AND P3, PT, R243, 0x20, PT ;  /* 0x00000020f300780c */ /* 0x000fe40003f64270 */
[----:B------:R-:W-:Y:S01]  /*2e30*/  IADD3 R2, R2, R221, RZ ;  /* 0x000000dd02027210 */ /* 0x000fe20007ffe0ff */
[--C-:B------:R-:W-:Y:S01]  /*2e40*/  FFMA.FTZ R5, R5, c[0x0][0x29c], -R212.reuse ;  /* 0x0000a70005057a23 */ /* 0x100fe200000108d4 */
[----:B------:R-:W4:Y:S01]  /*2e50*/  LDSM.16.M88.4 R176, [R0+0xf080] ;  /* 0x00f0800000b0783b */ /* 0x000f220000000200 */
[----:B------:R-:W-:Y:S01]  /*2e60*/  FSEL R18, R18, -INF , P3 ;  /* 0xff80000012127808 */ /* 0x000fe20001800000 */
[-C--:B------:R-:W-:Y:S01]  /*2e70*/  HMMA.16816.F32 R28, R148, R158.reuse, R28 ;  /* 0x0000009e941c723c */ /* 0x080fe2000000181c */
[----:B------:R5:W2:Y:S04]  /*2e80*/  MUFU.EX2 R240, R5 ;  /* 0x0000000500f07308 */ /* 0x000aa80000000800 */
[----:B------:R-:W-:Y:S01]  /*2e90*/  FSEL R238, R14, -INF , P3 ;  /* 0xff8000000eee7808 */ /* 0x000fe20001800000 */
[----:B------:R-:W-:Y:S01]  /*2ea0*/  LDSM.16.M88.4 R8, [R0+0x11080] ;  /* 0x011080000008783b */ /* 0x000fe20000000200 */
[----:B-1----:R-:W-:Y:S01]  /*2eb0*/  FSEL R3, R16, -INF , P3 ;  /* 0xff80000010037808 */ /* 0x002fe20001800000 */
[C---:B--2---:R-:W-:Y:S04]  /*2ec0*/  HMMA.16816.F32 R32, R160.reuse, R158, R32 ;  /* 0x0000009ea020723c */ /* 0x044fe80000001820 */
[----:B------:R-:W-:Y:S01]  /*2ed0*/  FSEL R16, R6, -INF , P4 ;  /* 0xff80000006107808 */ /* 0x000fe20002000000 */
[--C-:B------:R-:W-:Y:S01]  /*2ee0*/  FFMA.FTZ R3, R3, c[0x0][0x29c], -R212.reuse ;  /* 0x0000a70003037a23 */ /* 0x100fe200000108d4 */
[----:B------:R-:W-:Y:S02]  /*2ef0*/  ISETP.GT.AND P4, PT, R243, 0x21, PT ;  /* 0x00000021f300780c */ /* 0x000fe40003f84270 */
[-C--:B------:R-:W-:Y:S01]  /*2f00*/  HMMA.16816.F32 R36, R160, R164.reuse, R36 ;  /* 0x000000a4a024723c */ /* 0x080fe20000001824 */
[----:B------:R1:W-:Y:S03]  /*2f10*/  MUFU.EX2 R237, R3 ;  /* 0x0000000300ed7308 */ /* 0x0003e60000000800 */
[----:B------:R-:W-:Y:S02]  /*2f20*/  FSEL R19, R19, -INF , P4 ;  /* 0xff80000013137808 */ /* 0x000fe40002000000 */
[----:B------:R-:W-:Y:S02]  /*2f30*/  FSEL R17, R17, -INF , P4 ;  /* 0xff80000011117808 */ /* 0x000fe40002000000 */
[C---:B------:R-:W-:Y:S01]  /*2f40*/  HMMA.16816.F32 R40, R148.reuse, R164, R40 ;  /* 0x000000a49428723c */ /* 0x040fe20000001828 */
[----:B-----5:R2:W-:Y:S03]  /*2f50*/  LDSM.16.M88.4 R4, [R0+0x10080] ;  /* 0x010080000004783b */ /* 0x0205e60000000200 */
[--C-:B------:R-:W-:Y:S04]  /*2f60*/  FFMA.FTZ R17, R17, c[0x0][0x29c], -R212.reuse ;  /* 0x0000a70011117a23 */ /* 0x100fe800000108d4 */
[-C--:B------:R-:W-:Y:S01]  /*2f70*/  HMMA.16816.F32 R44, R148, R166.reuse, R44 ;  /* 0x000000a6942c723c */ /* 0x080fe2000000182c */
[----:B------:R-:W5:Y:S07]  /*2f80*/  LDSM.16.M88.4 R148, [R2+0xe080] ;  /* 0x00e080000294783b */ /* 0x000f6e0000000200 */
[----:B------:R-:W-:Y:S01]  /*2f90*/  HMMA.16816.F32 R48, R160, R166, R48 ;  /* 0x000000a6a030723c */ /* 0x000fe20000001830 */
[----:B------:R-:W5:Y:S07]  /*2fa0*/  LDSM.16.M88.4 R160, [R2+0xf080] ;  /* 0x00f0800002a0783b */ /* 0x000f6e0000000200 */
[-C--:B---3--:R-:W-:Y:S01]  /*2fb0*/  HMMA.16816.F32 R28, R168, R172.reuse, R28 ;  /* 0x000000aca81c723c */ /* 0x088fe2000000181c */
[----:B-1----:R-:W-:Y:S04]  /*2fc0*/  LDS R3, [R245.X4+0x12280] ;  /* 0x01228000f5037984 */ /* 0x002fe80000004800 */
[--C-:B--2---:R-:W-:Y:S03]  /*2fd0*/  FFMA.FTZ R0, R16, c[0x0][0x29c], -R213.reuse ;  /* 0x0000a70010007a23 */ /* 0x104fe600000108d5 */
[C---:B----4-:R-:W-:Y:S08]  /*2fe0*/  HMMA.16816.F32 R32, R176.reuse, R172, R32 ;  /* 0x000000acb020723c */ /* 0x050ff00000001820 */
[-C--:B------:R-:W-:Y:S08]  /*2ff0*/  HMMA.16816.F32 R36, R176, R174.reuse, R36 ;  /* 0x000000aeb024723c */ /* 0x080ff00000001824 */
[C---:B------:R-:W-:Y:S08]  /*3000*/  HMMA.16816.F32 R40, R168.reuse, R174, R40 ;  /* 0x000000aea828723c */ /* 0x040ff00000001828 */
[-C--:B------:R-:W-:Y:S01]  /*3010*/  HMMA.16816.F32 R44, R168, R180.reuse, R44 ;  /* 0x000000b4a82c723c */ /* 0x080fe2000000182c */
[----:B------:R-:W1:Y:S07]  /*3020*/  LDSM.16.M88.4 R168, [R222+0x10080] ;  /* 0x01008000dea8783b */ /* 0x000e6e0000000200 */
[----:B------:R-:W-:Y:S01]  /*3030*/  HMMA.16816.F32 R48, R176, R180, R48 ;  /* 0x000000b4b030723c */ /* 0x000fe20000001830 */
[----:B------:R-:W2:Y:S07]  /*3040*/  LDSM.16.M88.4 R176, [R222+0x11080] ;  /* 0x01108000deb0783b */ /* 0x000eae0000000200 */
[-C--:B-----5:R-:W-:Y:S08]  /*3050*/  HMMA.16816.F32 R28, R148, R182.reuse, R28 ;  /* 0x000000b6941c723c */ /* 0x0a0ff0000000181c */
[C---:B------:R-:W-:Y:S08]  /*3060*/  HMMA.16816.F32 R32, R160.reuse, R182, R32 ;  /* 0x000000b6a020723c */ /* 0x040ff00000001820 */
[-C--:B------:R-:W-:Y:S08]  /*3070*/  HMMA.16816.F32 R36, R160, R184.reuse, R36 ;  /* 0x000000b8a024723c */ /* 0x080ff00000001824 */
[C---:B------:R-:W-:Y:S08]  /*3080*/  HMMA.16816.F32 R40, R148.reuse, R184, R40 ;  /* 0x000000b89428723c */ /* 0x040ff00000001828 */
[-C--:B------:R-:W-:Y:S01]  /*3090*/  HMMA.16816.F32 R44, R148, R186.reuse, R44 ;  /* 0x000000ba942c723c */ /* 0x080fe2000000182c */
[----:B------:R-:W3:Y:S07]  /*30a0*/  LDSM.16.M88.4 R148, [R221+0x10080] ;  /* 0x01008000dd94783b */ /* 0x000eee0000000200 */
[----:B------:R-:W-:Y:S01]  /*30b0*/  HMMA.16816.F32 R48, R160, R186, R48 ;  /* 0x000000baa030723c */ /* 0x000fe20000001830 */
[----:B------:R-:W4:Y:S07]  /*30c0*/  LDSM.16.M88.4 R160, [R221+0x11080] ;  /* 0x01108000dda0783b */ /* 0x000f2e0000000200 */
[-C--:B-1----:R-:W-:Y:S08]  /*30d0*/  HMMA.16816.F32 R28, R168, R188.reuse, R28 ;  /* 0x000000bca81c723c */ /* 0x082ff0000000181c */
[C---:B--2---:R-:W-:Y:S08]  /*30e0*/  HMMA.16816.F32 R32, R176.reuse, R188, R32 ;  /* 0x000000bcb020723c */ /* 0x044ff00000001820 */
[-C--:B------:R-:W-:Y:S08]  /*30f0*/  HMMA.16816.F32 R36, R176, R190.reuse, R36 ;  /* 0x000000beb024723c */ /* 0x080ff00000001824 */
[C---:B------:R-:W-:Y:S08]  /*3100*/  HMMA.16816.F32 R40, R168.reuse, R190, R40 ;  /* 0x000000bea828723c */ /* 0x040ff00000001828 */
[-C--:B------:R-:W-:Y:S01]  /*3110*/  HMMA.16816.F32 R44, R168, R192.reuse, R44 ;  /* 0x000000c0a82c723c */ /* 0x080fe2000000182c */
[----:B------:R1:W-:Y:S06]  /*3120*/  MUFU.EX2 R170, R0 ;  /* 0x0000000000aa7308 */ /* 0x0003ec0000000800 */
[----:B------:R-:W-:Y:S01]  /*3130*/  FSEL R171, R12, -INF , P3 ;  /* 0xff8000000cab7808 */ /* 0x000fe20001800000 */
[----:B------:R-:W-:Y:S01]  /*3140*/  HMMA.16816.F32 R48, R176, R192, R48 ;  /* 0x000000c0b030723c */ /* 0x000fe20000001830 */
[----:B------:R-:W2:Y:S02]  /*3150*/  LDL R179, [R1+0x14] ;  /* 0x0000140001b37983 */ /* 0x000ea40000100800 */
[----:B------:R-:W-:Y:S01]  /*3160*/  MUFU.EX2 R177, R17 ;  /* 0x0000001100b17308 */ /* 0x000fe20000000800 */
[----:B------:R-:W-:Y:S02]  /*3170*/  FSEL R168, R13, -INF , P4 ;  /* 0xff8000000da87808 */ /* 0x000fe40002000000 */
[----:B------:R-:W-:Y:S02]  /*3180*/  ISETP.GT.AND P3, PT, R243, 0x40, PT ;  /* 0x00000040f300780c */ /* 0x000fe40003f64270 */
[-C--:B---3--:R-:W-:Y:S05]  /*3190*/  HMMA.16816.F32 R28, R148, R194.reuse, R28 ;  /* 0x000000c2941c723c */ /* 0x088fea000000181c */
[----:B------:R-:W-:Y:S02]  /*31a0*/  FSEL R178, R15, -INF , P4 ;  /* 0xff8000000fb27808 */ /* 0x000fe40002000000 */
[----:B------:R-:W3:Y:S01]  /*31b0*/  LDSM.16.M88.4 R12, [R2+0x10080] ;  /* 0x01008000020c783b */ /* 0x000ee20000000200 */
[C---:B----4-:R-:W-:Y:S04]  /*31c0*/  HMMA.16816.F32 R32, R160.reuse, R194, R32 ;  /* 0x000000c2a020723c */ /* 0x050fe80000001820 */
[----:B-1----:R-:W-:Y:S01]  /*31d0*/  FFMA.FTZ R0, R234, c[0x0][0x29c], -R213 ;  /* 0x0000a700ea007a23 */ /* 0x002fe200000108d5 */
[----:B------:R-:W-:Y:S02]  /*31e0*/  FSEL R20, R20, -INF , P3 ;  /* 0xff80000014147808 */ /* 0x000fe40001800000 */
[----:B------:R-:W-:Y:S01]  /*31f0*/  FSEL R24, R24, -INF , P3 ;  /* 0xff80000018187808 */ /* 0x000fe20001800000 */
[-C--:B------:R-:W-:Y:S01]  /*3200*/  HMMA.16816.F32 R36, R160, R196.reuse, R36 ;  /* 0x000000c4a024723c */ /* 0x080fe20000001824 */
[----:B------:R1:W4:Y:S02]  /*3210*/  MUFU.EX2 R169, R0 ;  /* 0x0000000000a97308 */ /* 0x0003240000000800 */
[----:B------:R-:W-:Y:S01]  /*3220*/  ISETP.GT.AND P4, PT, R243, 0x41, PT ;  /* 0x00000041f300780c */ /* 0x000fe20003f84270 */
[--C-:B------:R-:W-:Y:S01]  /*3230*/  FFMA.FTZ R20, R20, c[0x0][0x29c], -R212.reuse ;  /* 0x0000a70014147a23 */ /* 0x100fe200000108d4 */
[----:B------:R-:W-:Y:S01]  /*3240*/  FSEL R26, R26, -INF , P3 ;  /* 0xff8000001a1a7808 */ /* 0x000fe20001800000 */
[----:B------:R-:W-:Y:S01]  /*3250*/  FFMA.FTZ R24, R24, c[0x0][0x29c], -R215 ;  /* 0x0000a70018187a23 */ /* 0x000fe200000108d7 */
[----:B------:R-:W-:Y:S01]  /*3260*/  FSEL R27, R27, -INF , P4 ;  /* 0xff8000001b1b7808 */ /* 0x000fe20002000000 */
[C---:B------:R-:W-:Y:S03]  /*3270*/  HMMA.16816.F32 R40, R148.reuse, R196, R40 ;  /* 0x000000c49428723c */ /* 0x040fe60000001828 */
[----:B------:R-:W-:Y:S01]  /*3280*/  MUFU.EX2 R176, R20 ;  /* 0x0000001400b07308 */ /* 0x000fe20000000800 */
[----:B------:R-:W-:Y:S02]  /*3290*/  FSEL R21, R21, -INF , P4 ;  /* 0xff80000015157808 */ /* 0x000fe40002000000 */
[----:B------:R-:W-:Y:S02]  /*32a0*/  FSEL R23, R23, -INF , P4 ;  /* 0xff80000017177808 */ /* 0x000fe40002000000 */
[-C--:B------:R-:W-:Y:S04]  /*32b0*/  HMMA.16816.F32 R44, R148, R198.reuse, R44 ;  /* 0x000000c6942c723c */ /* 0x080fe8000000182c */
[----:B------:R-:W-:Y:S01]  /*32c0*/  FFMA.FTZ R212, R21, c[0x0][0x29c], -R212 ;  /* 0x0000a70015d47a23 */ /* 0x000fe200000108d4 */
[----:B------:R-:W-:Y:S02]  /*32d0*/  F2FP.PACK_AB R21, R240, R239 ;  /* 0x000000eff015723e */ /* 0x000fe400000000ff */
[----:B------:R-:W-:Y:S01]  /*32e0*/  FSEL R25, R25, -INF , P4 ;  /* 0xff80000019197808 */ /* 0x000fe20002000000 */
[----:B------:R-:W-:Y:S01]  /*32f0*/  HMMA.16816.F32 R48, R160, R198, R48 ;  /* 0x000000c6a030723c */ /* 0x000fe20000001830 */
[----:B------:R-:W5:Y:S01]  /*3300*/  LDL R160, [R1+0x10] ;  /* 0x0000100001a07983 */ /* 0x000f620000100800 */
[----:B------:R-:W-:Y:S02]  /*3310*/  MUFU.EX2 R212, R212 ;  /* 0x000000d400d47308 */ /* 0x000fe40000000800 */
[--C-:B-1----:R-:W-:Y:S04]  /*3320*/  FFMA.FTZ R0, R18, c[0x0][0x29c], -R213.reuse ;  /* 0x0000a70012007a23 */ /* 0x102fe800000108d5 */
[-C--:B------:R-:W-:Y:S04]  /*3330*/  HMMA.16816.F32 R28, R4, R200.reuse, R28 ;  /* 0x000000c8041c723c */ /* 0x080fe8000000181c */
[----:B------:R1:W-:Y:S04]  /*3340*/  MUFU.EX2 R151, R0 ;  /* 0x0000000000977308 */ /* 0x0003e80000000800 */
[C---:B------:R-:W-:Y:S08]  /*3350*/  HMMA.16816.F32 R32, R8.reuse, R200, R32 ;  /* 0x000000c80820723c */ /* 0x040ff00000001820 */
[-C--:B------:R-:W-:Y:S08]  /*3360*/  HMMA.16816.F32 R36, R8, R202.reuse, R36 ;  /* 0x000000ca0824723c */ /* 0x080ff00000001824 */
[C---:B------:R-:W-:Y:S04]  /*3370*/  HMMA.16816.F32 R40, R4.reuse, R202, R40 ;  /* 0x000000ca0428723c */ /* 0x040fe80000001828 */
[--C-:B-1----:R-:W-:Y:S02]  /*3380*/  FFMA.FTZ R0, R19, c[0x0][0x29c], -R213.reuse ;  /* 0x0000a70013007a23 */ /* 0x102fe400000108d5 */
[----:B------:R-:W1:Y:S02]  /*3390*/  LDSM.16.M88.4 R16, [R2+0x11080] ;  /* 0x011080000210783b */ /* 0x000e640000000200 */
[-C--:B------:R-:W-:Y:S01]  /*33a0*/  HMMA.16816.F32 R44, R4, R204.reuse, R44 ;  /* 0x000000cc042c723c */ /* 0x080fe2000000182c */
[----:B------:R4:W1:Y:S06]  /*33b0*/  MUFU.EX2 R150, R0 ;  /* 0x0000000000967308 */ /* 0x00086c0000000800 */
[--C-:B------:R-:W-:Y:S01]  /*33c0*/  FFMA.FTZ R4, R242, c[0x0][0x29c], -R214.reuse ;  /* 0x0000a700f2047a23 */ /* 0x100fe200000108d6 */
[----:B------:R-:W-:Y:S03]  /*33d0*/  HMMA.16816.F32 R48, R8, R204, R48 ;  /* 0x000000cc0830723c */ /* 0x000fe60000001830 */
[----:B------:R1:W-:Y:S05]  /*33e0*/  MUFU.EX2 R5, R24 ;  /* 0x0000001800057308 */ /* 0x0003ea0000000800 */
[-C--:B---3--:R-:W-:Y:S05]  /*33f0*/  HMMA.16816.F32 R28, R12, R206.reuse, R28 ;  /* 0x000000ce0c1c723c */ /* 0x088fea000000181c */
[----:B----4-:R-:W-:Y:S01]  /*3400*/  FSEL R0, R22, -INF , P3 ;  /* 0xff80000016007808 */ /* 0x010fe20001800000 */
[--C-:B------:R-:W-:Y:S06]  /*3410*/  FFMA.FTZ R22, R26, c[0x0][0x29c], -R214.reuse ;  /* 0x0000a7001a167a23 */ /* 0x100fec00000108d6 */
[--C-:B------:R-:W-:Y:S01]  /*3420*/  FFMA.FTZ R0, R0, c[0x0][0x29c], -R213.reuse ;  /* 0x0000a70000007a23 */ /* 0x100fe200000108d5 */
[----:B------:R-:W-:Y:S01]  /*3430*/  MUFU.EX2 R26, R4 ;  /* 0x00000004001a7308 */ /* 0x000fe20000000800 */
[----:B------:R-:W-:Y:S02]  /*3440*/  FFMA.FTZ R213, R23, c[0x0][0x29c], -R213 ;  /* 0x0000a70017d57a23 */ /* 0x000fe400000108d5 */
[--C-:B------:R-:W-:Y:S02]  /*3450*/  FFMA.FTZ R23, R178, c[0x0][0x29c], -R214.reuse ;  /* 0x0000a700b2177a23 */ /* 0x100fe400000108d6 */
[--C-:B-1----:R-:W-:Y:S01]  /*3460*/  FFMA.FTZ R24, R238, c[0x0][0x29c], -R214.reuse ;  /* 0x0000a700ee187a23 */ /* 0x102fe200000108d6 */
[C---:B------:R-:W-:Y:S04]  /*3470*/  HMMA.16816.F32 R32, R16.reuse, R206, R32 ;  /* 0x000000ce1020723c */ /* 0x040fe80000001820 */
[----:B------:R1:W-:Y:S01]  /*3480*/  MUFU.EX2 R149, R0 ;  /* 0x0000000000957308 */ /* 0x0003e20000000800 */
[--C-:B------:R-:W-:Y:S02]  /*3490*/  FADD.FTZ R28, R28, -R3.reuse ;  /* 0x800000031c1c7221 */ /* 0x100fe40000010000 */
[----:B------:R-:W-:Y:S01]  /*34a0*/  FADD.FTZ R29, R29, -R3 ;  /* 0x800000031d1d7221 */ /* 0x000fe20000010000 */
[-C--:B------:R-:W-:Y:S04]  /*34b0*/  HMMA.16816.F32 R36, R16, R208.reuse, R36 ;  /* 0x000000d01024723c */ /* 0x080fe80000001824 */
[----:B------:R-:W-:Y:S02]  /*34c0*/  FMUL.FTZ R29, R240, R29 ;  /* 0x0000001df01d7220 */ /* 0x000fe40000410000 */
[----:B------:R-:W-:Y:S02]  /*34d0*/  MUFU.EX2 R24, R24 ;  /* 0x0000001800187308 */ /* 0x000fe40000000800 */
[C---:B------:R-:W-:Y:S08]  /*34e0*/  HMMA.16816.F32 R40, R12.reuse, R208, R40 ;  /* 0x000000d00c28723c */ /* 0x040ff00000001828 */
[----:B------:R-:W-:Y:S01]  /*34f0*/  MUFU.EX2 R23, R23 ;  /* 0x0000001700177308 */ /* 0x000fe20000000800 */
[-C--:B------:R-:W-:Y:S03]  /*3500*/  HMMA.16816.F32 R44, R12, R210.reuse, R44 ;  /* 0x000000d20c2c723c */ /* 0x080fe6000000182c */
[----:B-1----:R-:W-:Y:S04]  /*3510*/  FFMA.FTZ R0, R235, c[0x0][0x29c], -R215 ;  /* 0x0000a700eb007a23 */ /* 0x002fe800000108d7 */
[----:B------:R-:W-:Y:S01]  /*3520*/  F2FP.PACK_AB R15, R169, R170 ;  /* 0x000000aaa90f723e */ /* 0x000fe200000000ff */
[----:B------:R-:W-:Y:S01]  /*3530*/  HMMA.16816.F32 R48, R16, R210, R48 ;  /* 0x000000d21030723c */ /* 0x000fe20000001830 */
[----:B------:R1:W-:Y:S03]  /*3540*/  MUFU.EX2 R148, R0 ;  /* 0x0000000000947308 */ /* 0x0003e60000000800 */
[----:B------:R-:W-:Y:S03]  /*3550*/  F2FP.PACK_AB R12, R150, R151 ;  /* 0x00000097960c723e */ /* 0x000fe600000000ff */
[----:B------:R-:W-:Y:S01]  /*3560*/  F2FP.PACK_AB R17, R177, R237 ;  /* 0x000000edb111723e */ /* 0x000fe200000000ff */
[--C-:B------:R-:W-:Y:S01]  /*3570*/  FADD.FTZ R41, R41, -R3.reuse ;  /* 0x8000000329297221 */ /* 0x100fe20000010000 */
[----:B------:R-:W-:Y:S02]  /*3580*/  F2FP.PACK_AB R16, R212, R176 ;  /* 0x000000b0d410723e */ /* 0x000fe400000000ff */
[----:B------:R-:W3:Y:S01]  /*3590*/  MUFU.EX2 R213, R213 ;  /* 0x000000d500d57308 */ /* 0x000ee20000000800 */
[--C-:B------:R-:W-:Y:S02]  /*35a0*/  FADD.FTZ R40, R40, -R3.reuse ;  /* 0x8000000328287221 */ /* 0x100fe40000010000 */
[----:B------:R-:W-:Y:S02]  /*35b0*/  FMUL.FTZ R19, R239, R28 ;  /* 0x0000001cef137220 */ /* 0x000fe40000410000 */
[--C-:B------:R-:W-:Y:S02]  /*35c0*/  FADD.FTZ R45, R45, -R3.reuse ;  /* 0x800000032d2d7221 */ /* 0x100fe40000010000 */
[----:B------:R-:W-:Y:S01]  /*35d0*/  FADD.FTZ R44, R44, -R3 ;  /* 0x800000032c2c7221 */ /* 0x000fe20000010000 */
[----:B------:R-:W-:Y:S01]  /*35e0*/  F2FP.PACK_AB R19, R29, R19 ;  /* 0x000000131d13723e */ /* 0x000fe200000000ff */
[----:B------:R-:W-:Y:S01]  /*35f0*/  FMUL.FTZ R40, R237, R40 ;  /* 0x00000028ed287220 */ /* 0x000fe20000410000 */
[----:B------:R-:W-:Y:S01]  /*3600*/  MUFU.EX2 R22, R22 ;  /* 0x0000001600167308 */ /* 0x000fe20000000800 */
[----:B------:R-:W-:Y:S02]  /*3610*/  FMUL.FTZ R20, R177, R41 ;  /* 0x00000029b1147220 */ /* 0x000fe40000410000 */
[----:B------:R-:W-:Y:S02]  /*3620*/  FMUL.FTZ R44, R176, R44 ;  /* 0x0000002cb02c7220 */ /* 0x000fe40000410000 */
[--C-:B-1----:R-:W-:Y:S01]  /*3630*/  FFMA.FTZ R0, R236, c[0x0][0x29c], -R215.reuse ;  /* 0x0000a700ec007a23 */ /* 0x102fe200000108d7 */
[----:B------:R-:W-:Y:S01]  /*3640*/  F2FP.PACK_AB R20, R20, R40 ;  /* 0x000000281414723e */ /* 0x000fe200000000ff */
[----:B------:R-:W-:Y:S03]  /*3650*/  FMUL.FTZ R18, R212, R45 ;  /* 0x0000002dd4127220 */ /* 0x000fe60000410000 */
[----:B------:R1:W4:Y:S02]  /*3660*/  MUFU.EX2 R6, R0 ;  /* 0x0000000000067308 */ /* 0x0003240000000800 */
[----:B------:R-:W-:Y:S02]  /*3670*/  F2FP.PACK_AB R18, R18, R44 ;  /* 0x0000002c1212723e */ /* 0x000fe400000000ff */
[----:B---3--:R-:W-:Y:S01]  /*3680*/  F2FP.PACK_AB R11, R213, R149 ;  /* 0x00000095d50b723e */ /* 0x008fe200000000ff */
[--C-:B-1----:R-:W-:Y:S01]  /*3690*/  FFMA.FTZ R0, R171, c[0x0][0x29c], -R215.reuse ;  /* 0x0000a700ab007a23 */ /* 0x102fe200000108d7 */
[----:B----4-:R-:W-:Y:S04]  /*36a0*/  F2FP.PACK_AB R3, R6, R148 ;  /* 0x000000940603723e */ /* 0x010fe800000000ff */
[----:B------:R1:W-:Y:S02]  /*36b0*/  MUFU.EX2 R7, R0 ;  /* 0x0000000000077308 */ /* 0x0003e40000000800 */
[--C-:B-1----:R-:W-:Y:S02]  /*36c0*/  FFMA.FTZ R0, R168, c[0x0][0x29c], -R215.reuse ;  /* 0x0000a700a8007a23 */ /* 0x102fe400000108d7 */
[----:B------:R-:W-:Y:S06]  /*36d0*/  FFMA.FTZ R215, R25, c[0x0][0x29c], -R215 ;  /* 0x0000a70019d77a23 */ /* 0x000fec00000108d7 */
[----:B------:R1:W-:Y:S01]  /*36e0*/  MUFU.EX2 R8, R0 ;  /* 0x0000000000087308 */ /* 0x0003e20000000800 */
[--C-:B------:R-:W-:Y:S02]  /*36f0*/  FFMA.FTZ R25, R241, c[0x0][0x29c], -R214.reuse ;  /* 0x0000a700f1197a23 */ /* 0x100fe400000108d6 */
[----:B------:R-:W-:Y:S07]  /*3700*/  FFMA.FTZ R214, R27, c[0x0][0x29c], -R214 ;  /* 0x0000a7001bd67a23 */ /* 0x000fee00000108d6 */
[----:B------:R-:W3:Y:S10]  /*3710*/  MUFU.EX2 R25, R25 ;  /* 0x0000001900197308 */ /* 0x000ef40000000800 */
[----:B------:R-:W4:Y:S01]  /*3720*/  MUFU.EX2 R215, R215 ;  /* 0x000000d700d77308 */ /* 0x000f220000000800 */
[----:B-1----:R-:W1:Y:S09]  /*3730*/  LDS R0, [R245.X4+0x122a0] ;  /* 0x0122a000f5007984 */ /* 0x002e720000004800 */
[----:B------:R-:W1:Y:S01]  /*3740*/  MUFU.EX2 R214, R214 ;  /* 0x000000d600d67308 */ /* 0x000e620000000800 */
[----:B---3--:R-:W-:Y:S02]  /*3750*/  F2FP.PACK_AB R4, R26, R25 ;  /* 0x000000191a04723e */ /* 0x008fe400000000ff */
[----:B--2---:R-:W-:Y:S04]  /*3760*/  LOP3.LUT R2, R179, 0x1, RZ, 0xc0, !PT ;  /* 0x00000001b3027812 */ /* 0x004fe800078ec0ff */
[----:B------:R-:W-:Y:S02]  /*3770*/  ISETP.NE.U32.AND P3, PT, R2, 0x1, PT ;  /* 0x000000010200780c */ /* 0x000fe40003f65070 */
[----:B------:R-:W2:Y:S01]  /*3780*/  LDS R2, [R245.X4+0x12300] ;  /* 0x01230000f5027984 */ /* 0x000ea20000004800 */
[--C-:B-1----:R-:W-:Y:S02]  /*3790*/  FADD.FTZ R30, R30, -R0.reuse ;  /* 0x800000001e1e7221 */ /* 0x102fe40000010000 */
[--C-:B------:R-:W-:Y:S02]  /*37a0*/  FADD.FTZ R31, R31, -R0.reuse ;  /* 0x800000001f1f7221 */ /* 0x100fe40000010000 */
[--C-:B------:R-:W-:Y:S02]  /*37b0*/  FADD.FTZ R42, R42, -R0.reuse ;  /* 0x800000002a2a7221 */ /* 0x100fe40000010000 */
[--C-:B------:R-:W-:Y:S02]  /*37c0*/  FADD.FTZ R43, R43, -R0.reuse ;  /* 0x800000002b2b7221 */ /* 0x100fe40000010000 */
[--C-:B------:R-:W-:Y:S02]  /*37d0*/  FADD.FTZ R46, R46, -R0.reuse ;  /* 0x800000002e2e7221 */ /* 0x100fe40000010000 */
[----:B------:R-:W-:Y:S02]  /*37e0*/  FADD.FTZ R47, R47, -R0 ;  /* 0x800000002f2f7221 */ /* 0x000fe40000010000 */
[----:B------:R-:W1:Y:S01]  /*37f0*/  LDS R0, [R245.X4+0x12320] ;  /* 0x01232000f5007984 */ /* 0x000e620000004800 */
[----:B------:R-:W-:Y:S02]  /*3800*/  FMUL.FTZ R30, R170, R30 ;  /* 0x0000001eaa1e7220 */ /* 0x000fe40000410000 */
[----:B------:R-:W-:Y:S01]  /*3810*/  FMUL.FTZ R13, R169, R31 ;  /* 0x0000001fa90d7220 */ /* 0x000fe20000410000 */
[----:B------:R-:W-:Y:S01]  /*3820*/  STS [R233], R21 ;  /* 0x00000015e9007388 */ /* 0x000fe20000000800 */
[----:B------:R-:W-:Y:S02]  /*3830*/  FMUL.FTZ R42, R151, R42 ;  /* 0x0000002a972a7220 */ /* 0x000fe40000410000 */
[----:B------:R-:W-:Y:S01]  /*3840*/  FMUL.FTZ R14, R150, R43 ;  /* 0x0000002b960e7220 */ /* 0x000fe20000410000 */
[----:B------:R-:W-:Y:S01]  /*3850*/  F2FP.PACK_AB R13, R13, R30 ;  /* 0x0000001e0d0d723e */ /* 0x000fe200000000ff */
[----:B------:R-:W-:Y:S02]  /*3860*/  FMUL.FTZ R46, R149, R46 ;  /* 0x0000002e952e7220 */ /* 0x000fe40000410000 */
[----:B------:R-:W-:Y:S01]  /*3870*/  FMUL.FTZ R10, R213, R47 ;  /* 0x0000002fd50a7220 */ /* 0x000fe20000410000 */
[----:B------:R-:W-:Y:S04]  /*3880*/  F2FP.PACK_AB R14, R14, R42 ;  /* 0x0000002a0e0e723e */ /* 0x000fe800000000ff */
[----:B------:R-:W-:Y:S01]  /*3890*/  F2FP.PACK_AB R10, R10, R46 ;  /* 0x0000002e0a0a723e */ /* 0x000fe200000000ff */
[--C-:B--2---:R-:W-:Y:S02]  /*38a0*/  FADD.FTZ R33, R33, -R2.reuse ;  /* 0x8000000221217221 */ /* 0x104fe40000010000 */
[--C-:B------:R-:W-:Y:S02]  /*38b0*/  FADD.FTZ R37, R37, -R2.reuse ;  /* 0x8000000225257221 */ /* 0x100fe40000010000 */
[--C-:B------:R-:W-:Y:S02]  /*38c0*/  FADD.FTZ R49, R49, -R2.reuse ;  /* 0x8000000231317221 */ /* 0x100fe40000010000 */
[--C-:B------:R-:W-:Y:S02]  /*38d0*/  FADD.FTZ R32, R32, -R2.reuse ;  /* 0x8000000220207221 */ /* 0x100fe40000010000 */
[--C-:B------:R-:W-:Y:S02]  /*38e0*/  FADD.FTZ R36, R36, -R2.reuse ;  /* 0x8000000224247221 */ /* 0x100fe40000010000 */
[----:B------:R-:W-:Y:S01]  /*38f0*/  FADD.FTZ R48, R48, -R2 ;  /* 0x8000000230307221 */ /* 0x000fe20000010000 */
[----:B------:R-:W-:Y:S01]  /*3900*/  IADD3 R2, R233, 0x1c0, RZ ;  /* 0x000001c0e9027810 */ /* 0x000fe20007ffe0ff */
[----:B------:R-:W-:Y:S01]  /*3910*/  FMUL.FTZ R36, R7, R36 ;  /* 0x0000002407247220 */ /* 0x000fe20000410000 */
[----:B------:R-:W-:Y:S01]  /*3920*/  @P3 IADD3 R2, R233, 0x240, RZ ;  /* 0x00000240e9023810 */ /* 0x000fe20007ffe0ff */
[----:B------:R-:W-:Y:S01]  /*3930*/  FMUL.FTZ R48, R5, R48 ;  /* 0x0000003005307220 */ /* 0x000fe20000410000 */
[----:B------:R-:W-:Y:S01]  /*3940*/  F2FP.PACK_AB R7, R8, R7 ;  /* 0x000000070807723e */ /* 0x000fe200000000ff */
[----:B------:R-:W-:Y:S01]  /*3950*/  FMUL.FTZ R32, R148, R32 ;  /* 0x0000002094207220 */ /* 0x000fe20000410000 */
[----:B----4-:R-:W-:Y:S01]  /*3960*/  F2FP.PACK_AB R5, R215, R5 ;  /* 0x00000005d705723e */ /* 0x010fe200000000ff */
[----:B------:R-:W-:Y:S01]  /*3970*/  STS [R2], R15 ;  /* 0x0000000f02007388 */ /* 0x000fe20000000800 */
[----:B------:R-:W-:Y:S01]  /*3980*/  FMUL.FTZ R6, R6, R33 ;  /* 0x0000002106067220 */ /* 0x000fe20000410000 */
[----:B-----5:R-:W-:Y:S01]  /*3990*/  LOP3.LUT P3, RZ, R160, 0x4, RZ, 0xc0, !PT ;  /* 0x00000004a0ff7812 */ /* 0x020fe2000786c0ff */
[--C-:B-1----:R-:W-:Y:S01]  /*39a0*/  FADD.FTZ R34, R34, -R0.reuse ;  /* 0x8000000022227221 */ /* 0x102fe20000010000 */
[----:B------:R1:W-:Y:S01]  /*39b0*/  STS [R233+0x800], R3 ;  /* 0x00080003e9007388 */ /* 0x0003e20000000800 */
[--C-:B------:R-:W-:Y:S01]  /*39c0*/  FADD.FTZ R35, R35, -R0.reuse ;  /* 0x8000000023237221 */ /* 0x100fe20000010000 */
[----:B------:R-:W-:Y:S01]  /*39d0*/  F2FP.PACK_AB R6, R6, R32 ;  /* 0x000000200606723e */ /* 0x000fe200000000ff */
[----:B------:R-:W-:Y:S01]  /*39e0*/  FMUL.FTZ R34, R25, R34 ;  /* 0x0000002219227220 */ /* 0x000fe20000410000 */
[----:B------:R-:W-:Y:S01]  /*39f0*/  STS [R2+0x800], R4 ;  /* 0x0008000402007388 */ /* 0x000fe20000000800 */
[----:B------:R-:W-:Y:S02]  /*3a00*/  FMUL.FTZ R35, R26, R35 ;  /* 0x000000231a237220 */ /* 0x000fe40000410000 */
[----:B------:R-:W-:Y:S01]  /*3a10*/  FMUL.FTZ R8, R8, R37 ;  /* 0x0000002508087220 */ /* 0x000fe20000410000 */
[----:B------:R-:W-:Y:S01]  /*3a20*/  STS [R233+0x1000], R17 ;  /* 0x00100011e9007388 */ /* 0x000fe20000000800 */
[--C-:B------:R-:W-:Y:S02]  /*3a30*/  FADD.FTZ R38, R38, -R0.reuse ;  /* 0x8000000026267221 */ /* 0x100fe40000010000 */
[--C-:B------:R-:W-:Y:S01]  /*3a40*/  FADD.FTZ R39, R39, -R0.reuse ;  /* 0x8000000027277221 */ /* 0x100fe20000010000 */
[----:B------:R-:W-:Y:S01]  /*3a50*/  STS [R2+0x1000], R12 ;  /* 0x0010000c02007388 */ /* 0x000fe20000000800 */
[----:B------:R-:W-:Y:S01]  /*3a60*/  FMUL.FTZ R38, R24, R38 ;  /* 0x0000002618267220 */ /* 0x000fe20000410000 */
[----:B------:R-:W-:Y:S01]  /*3a70*/  F2FP.PACK_AB R8, R8, R36 ;  /* 0x000000240808723e */ /* 0x000fe200000000ff */
[----:B------:R-:W-:Y:S01]  /*3a80*/  FMUL.FTZ R39, R23, R39 ;  /* 0x0000002717277220 */ /* 0x000fe20000410000 */
[----:B------:R-:W-:Y:S01]  /*3a90*/  STS [R233+0x1800], R7 ;  /* 0x00180007e9007388 */ /* 0x000fe20000000800 */
[--C-:B------:R-:W-:Y:S02]  /*3aa0*/  FADD.FTZ R50, R50, -R0.reuse ;  /* 0x8000000032327221 */ /* 0x100fe40000010000 */
[----:B------:R-:W-:Y:S01]  /*3ab0*/  FADD.FTZ R51, R51, -R0 ;  /* 0x8000000033337221 */ /* 0x000fe20000010000 */
[----:B------:R-:W-:Y:S01]  /*3ac0*/  F2FP.PACK_AB R0, R39, R38 ;  /* 0x000000262700723e */ /* 0x000fe200000000ff */
[----:B------:R-:W-:Y:S02]  /*3ad0*/  FMUL.FTZ R9, R215, R49 ;  /* 0x00000031d7097220 */ /* 0x000fe40000410000 */
[----:B------:R-:W-:Y:S01]  /*3ae0*/  FMUL.FTZ R50, R22, R50 ;  /* 0x0000003216327220 */ /* 0x000fe20000410000 */
[----:B-1----:R-:W-:Y:S01]  /*3af0*/  F2FP.PACK_AB R3, R23, R24 ;  /* 0x000000181703723e */ /* 0x002fe200000000ff */
[C---:B------:R-:W-:Y:S01]  /*3b00*/  FMUL.FTZ R51, R214.reuse, R51 ;  /* 0x00000033d6337220 */ /* 0x040fe20000410000 */
[----:B------:R-:W-:Y:S03]  /*3b10*/  F2FP.PACK_AB R9, R9, R48 ;  /* 0x000000300909723e */ /* 0x000fe600000000ff */
[----:B------:R1:W-:Y:S04]  /*3b20*/  STS [R2+0x1800], R3 ;  /* 0x0018000302007388 */ /* 0x0003e80000000800 */
[----:B------:R-:W-:Y:S04]  /*3b30*/  STS [R233+0x2000], R16 ;  /* 0x00200010e9007388 */ /* 0x000fe80000000800 */
[----:B------:R-:W-:Y:S04]  /*3b40*/  STS [R2+0x2000], R11 ;  /* 0x0020000b02007388 */ /* 0x000fe80000000800 */
[----:B------:R-:W-:Y:S01]  /*3b50*/  STS [R233+0x2800], R5 ;  /* 0x00280005e9007388 */ /* 0x000fe20000000800 */
[----:B-1----:R-:W-:Y:S05]  /*3b60*/  F2FP.PACK_AB R3, R214, R22 ;  /* 0x00000016d603723e */ /* 0x002fea00000000ff */
[----:B------:R1:W-:Y:S04]  /*3b70*/  STS [R2+0x2800], R3 ;  /* 0x0028000302007388 */ /* 0x0003e80000000800 */
[----:B------:R-:W-:Y:S01]  /*3b80*/  BAR.SYNC.DEFER_BLOCKING 0x0 ;  /* 0x0000000000007b1d */ /* 0x000fe20000010000 */
[----:B-1----:R-:W-:Y:S07]  /*3b90*/  F2FP.PACK_AB R3, R35, R34 ;  /* 0x000000222303723e */ /* 0x002fee00000000ff */
[----:B------:R-:W-:Y:S04]  /*3ba0*/  STS [R233+0x3000], R19 ;  /* 0x00300013e9007388 */ /* 0x000fe80000000800 */
[----:B------:R-:W-:Y:S04]  /*3bb0*/  STS [R2+0x3000], R13 ;  /* 0x0030000d02007388 */ /* 0x000fe80000000800 */
[----:B------:R-:W-:Y:S04]  /*3bc0*/  STS [R233+0x3800], R6 ;  /* 0x00380006e9007388 */ /* 0x000fe80000000800 */
[----:B------:R1:W-:Y:S04]  /*3bd0*/  STS [R2+0x3800], R3 ;  /* 0x0038000302007388 */ /* 0x0003e80000000800 */
[----:B------:R-:W-:Y:S04]  /*3be0*/  STS [R233+0x4000], R20 ;  /* 0x00400014e9007388 */ /* 0x000fe80000000800 */
[----:B------:R-:W-:Y:S04]  /*3bf0*/  STS [R2+0x4000], R14 ;  /* 0x0040000e02007388 */ /* 0x000fe80000000800 */
[----:B------:R-:W-:Y:S04]  /*3c00*/  STS [R233+0x4800], R8 ;  /* 0x00480008e9007388 */ /* 0x000fe80000000800 */
[----:B------:R2:W-:Y:S04]  /*3c10*/  STS [R2+0x4800], R0 ;  /* 0x0048000002007388 */ /* 0x0005e80000000800 */
[----:B------:R-:W-:Y:S04]  /*3c20*/  STS [R233+0x5000], R18 ;  /* 0x00500012e9007388 */ /* 0x000fe80000000800 */
[----:B------:R-:W-:Y:S01]  /*3c30*/  STS [R2+0x5000], R10 ;  /* 0x0050000a02007388 */ /* 0x000fe20000000800 */
[----:B-1----:R-:W-:Y:S03]  /*3c40*/  F2FP.PACK_AB R3, R51, R50 ;  /* 0x000000323303723e */ /* 0x002fe600000000ff */
[----:B------:R-:W-:Y:S04]  /*3c50*/  STS [R233+0x5800], R9 ;  /* 0x00580009e9007388 */ /* 0x000fe80000000800 */
[----:B------:R1:W-:Y:S04]  /*3c60*/  STS [R2+0x5800], R3 ;  /* 0x0058000302007388 */ /* 0x0003e80000000800 */
[----:B------:R-:W-:Y:S01]  /*3c70*/  LDSM.16.MT88.4 R4, [R216+0x12480] ;  /* 0x01248000d804783b */ /* 0x000fe20000004200 */
[----:B--2---:R-:W-:Y:S07]  /*3c80*/  SHF.L.U32 R0, R226, 0x1, RZ ;  /* 0x00000001e2007819 */ /* 0x004fee00000006ff */
[----:B------:R-:W-:Y:S08]  /*3c90*/  LDSM.16.MT88.4 R12, [R216+0x13480] ;  /* 0x01348000d80c783b */ /* 0x000ff00000004200 */
[----:B------:R-:W2:Y:S01]  /*3ca0*/  LDSM.16.MT88.4 R8, [R0+0xe080] ;  /* 0x00e080000008783b */ /* 0x000ea20000004200 */
[C---:B-1----:R-:W-:Y:S02]  /*3cb0*/  IADD3 R2, R217.reuse, 0x20, RZ ;  /* 0x00000020d9027810 */ /* 0x042fe40007ffe0ff */
[----:B------:R-:W-:Y:S05]  /*3cc0*/  @P3 IADD3 R2, R217, -0x20, RZ ;  /* 0xffffffe0d9023810 */ /* 0x000fea0007ffe0ff */
[----:B------:R-:W1:Y:S01]  /*3cd0*/  LDSM.16.MT88.4 R16, [R216+0x14480] ;  /* 0x01448000d810783b */ /* 0x000e620000004200 */
[----:B------:R-:W-:Y:S07]  /*3ce0*/  PLOP3.LUT P3, PT, PT, PT, UP0, 0x80, 0x0 ;  /* 0x000000000000781c */ /* 0x000fee0003f6f008 */
[----:B------:R-:W3:Y:S08]  /*3cf0*/  LDSM.16.MT88.4 R20, [R0+0x10080] ;  /* 0x010080000014783b */ /* 0x000ef00000004200 */
[----:B------:R-:W-:Y:S08]  /*3d00*/  LDSM.16.MT88.4 R24, [R216+0x12880] ;  /* 0x01288000d818783b */ /* 0x000ff00000004200 */
[----:B------:R-:W4:Y:S01]  /*3d10*/  LDSM.16.MT88.4 R28, [R0+0xe880] ;  /* 0x00e88000001c783b */ /* 0x000f220000004200 */
[-C--:B--2---:R-:W-:Y:S07]  /*3d20*/  HMMA.16816.F32 R52, R4, R8.reuse, R52 ;  /* 0x000000080434723c */ /* 0x084fee0000001834 */
[----:B------:R-:W2:Y:S01]  /*3d30*/  LDSM.16.MT88.4 R32, [R216+0x13880] ;  /* 0x01388000d820783b */ /* 0x000ea20000004200 */
[-C--:B------:R-:W-:Y:S07]  /*3d40*/  HMMA.16816.F32 R56, R12, R8.reuse, R56 ;  /* 0x000000080c38723c */ /* 0x080fee0000001838 */
[----:B------:R-:W5:Y:S01]  /*3d50*/  LDSM.16.MT88.4 R36, [R216+0x14880] ;  /* 0x01488000d824783b */ /* 0x000f620000004200 */
[C---:B-1----:R-:W-:Y:S07]  /*3d60*/  HMMA.16816.F32 R60, R16.reuse, R8, R60 ;  /* 0x00000008103c723c */ /* 0x042fee000000183c */
[----:B------:R-:W1:Y:S01]  /*3d70*/  LDSM.16.MT88.4 R40, [R0+0x10880] ;  /* 0x010880000028783b */ /* 0x000e620000004200 */
[-C--:B------:R-:W-:Y:S08]  /*3d80*/  HMMA.16816.F32 R64, R16, R10.reuse, R64 ;  /* 0x0000000a1040723c */ /* 0x080ff00000001840 */
[-C--:B------:R-:W-:Y:S08]  /*3d90*/  HMMA.16816.F32 R68, R12, R10.reuse, R68 ;  /* 0x0000000a0c44723c */ /* 0x080ff00000001844 */
[C---:B------:R-:W-:Y:S01]  /*3da0*/  HMMA.16816.F32 R72, R4.reuse, R10, R72 ;  /* 0x0000000a0448723c */ /* 0x040fe20000001848 */
[----:B------:R-:W-:Y:S07]  /*3db0*/  LDSM.16.MT88.4 R8, [R0+0xf080] ;  /* 0x00f080000008783b */ /* 0x000fee0000004200 */
[-C--:B---3--:R-:W-:Y:S08]  /*3dc0*/  HMMA.16816.F32 R76, R4, R20.reuse, R76 ;  /* 0x00000014044c723c */ /* 0x088ff0000000184c */
[-C--:B------:R-:W-:Y:S08]  /*3dd0*/  HMMA.16816.F32 R80, R12, R20.reuse, R80 ;  /* 0x000000140c50723c */ /* 0x080ff00000001850 */
[C---:B------:R-:W-:Y:S08]  /*3de0*/  HMMA.16816.F32 R84, R16.reuse, R20, R84 ;  /* 0x000000141054723c */ /* 0x040ff00000001854 */
[-C--:B------:R-:W-:Y:S01]  /*3df0*/  HMMA.16816.F32 R88, R16, R22.reuse, R88 ;  /* 0x000000161058723c */ /* 0x080fe20000001858 */
[----:B------:R-:W-:Y:S07]  /*3e00*/  LDSM.16.MT88.4 R16, [R216+0x14c80] ;  /* 0x014c8000d810783b */ /* 0x000fee0000004200 */
[-C--:B------:R-:W-:Y:S01]  /*3e10*/  HMMA.16816.F32 R92, R12, R22.reuse, R92 ;  /* 0x000000160c5c723c */ /* 0x080fe2000000185c */
[----:B------:R-:W-:Y:S07]  /*3e20*/  LDSM.16.MT88.4 R12, [R216+0x13c80] ;  /* 0x013c8000d80c783b */ /* 0x000fee0000004200 */
[----:B------:R-:W-:Y:S01]  /*3e30*/  HMMA.16816.F32 R96, R4, R22, R96 ;  /* 0x000000160460723c */ /* 0x000fe20000001860 */
[----:B------:R-:W3:Y:S07]  /*3e40*/  LDSM.16.MT88.4 R4, [R216+0x12c80] ;  /* 0x012c8000d804783b */ /* 0x000eee0000004200 */
[-C--:B----4-:R-:W-:Y:S01]  /*3e50*/  HMMA.16816.F32 R52, R24, R28.reuse, R52 ;  /* 0x0000001c1834723c */ /* 0x090fe20000001834 */
[----:B------:R-:W4:Y:S07]  /*3e60*/  LDSM.16.MT88.4 R20, [R0+0x11080] ;  /* 0x011080000014783b */ /* 0x000f2e0000004200 */
[-C--:B--2---:R-:W-:Y:S08]  /*3e70*/  HMMA.16816.F32 R56, R32, R28.reuse, R56 ;  /* 0x0000001c2038723c */ /* 0x084ff00000001838 */
[C---:B-----5:R-:W-:Y:S08]  /*3e80*/  HMMA.16816.F32 R60, R36.reuse, R28, R60 ;  /* 0x0000001c243c723c */ /* 0x060ff0000000183c */
[-C--:B------:R-:W-:Y:S08]  /*3e90*/  HMMA.16816.F32 R64, R36, R30.reuse, R64 ;  /* 0x0000001e2440723c */ /* 0x080ff00000001840 */
[-C--:B------:R-:W-:Y:S08]  /*3ea0*/  HMMA.16816.F32 R68, R32, R30.reuse, R68 ;  /* 0x0000001e2044723c */ /* 0x080ff00000001844 */
[C---:B------:R-:W-:Y:S01]  /*3eb0*/  HMMA.16816.F32 R72, R24.reuse, R30, R72 ;  /* 0x0000001e1848723c */ /* 0x040fe20000001848 */
[----:B------:R-:W-:Y:S07]  /*3ec0*/  LDSM.16.MT88.4 R28, [R216+0x13080] ;  /* 0x01308000d81c783b */ /* 0x000fee0000004200 */
[-C--:B-1----:R-:W-:Y:S08]  /*3ed0*/  HMMA.16816.F32 R76, R24, R40.reuse, R76 ;  /* 0x00000028184c723c */ /* 0x082ff0000000184c */
[-C--:B------:R-:W-:Y:S08]  /*3ee0*/  HMMA.16816.F32 R80, R32, R40.reuse, R80 ;  /* 0x000000282050723c */ /* 0x080ff00000001850 */
[C---:B------:R-:W-:Y:S08]  /*3ef0*/  HMMA.16816.F32 R84, R36.reuse, R40, R84 ;  /* 0x000000282454723c */ /* 0x040ff00000001854 */
[-C--:B------:R-:W-:Y:S01]  /*3f00*/  HMMA.16816.F32 R88, R36, R42.reuse, R88 ;  /* 0x0000002a2458723c */ /* 0x080fe20000001858 */
[----:B------:R-:W-:Y:S07]  /*3f10*/  LDSM.16.MT88.4 R36, [R216+0x14080] ;  /* 0x01408000d824783b */ /* 0x000fee0000004200 */
[-C--:B------:R-:W-:Y:S01]  /*3f20*/  HMMA.16816.F32 R92, R32, R42.reuse, R92 ;  /* 0x0000002a205c723c */ /* 0x080fe2000000185c */
[----:B------:R-:W1:Y:S07]  /*3f30*/  LDSM.16.MT88.4 R32, [R0+0xf880] ;  /* 0x00f880000020783b */ /* 0x000e6e0000004200 */
[----:B------:R-:W-:Y:S01]  /*3f40*/  HMMA.16816.F32 R96, R24, R42, R96 ;  /* 0x0000002a1860723c */ /* 0x000fe20000001860 */
[----:B------:R-:W2:Y:S07]  /*3f50*/  LDSM.16.MT88.4 R24, [R216+0x15080] ;  /* 0x01508000d818783b */ /* 0x000eae0000004200 */
[-C--:B---3--:R-:W-:Y:S08]  /*3f60*/  HMMA.16816.F32 R52, R4, R8.reuse, R52 ;  /* 0x000000080434723c */ /* 0x088ff00000001834 */
[-C--:B------:R-:W-:Y:S08]  /*3f70*/  HMMA.16816.F32 R56, R12, R8.reuse, R56 ;  /* 0x000000080c38723c */ /* 0x080ff00000001838 */
[C---:B------:R-:W-:Y:S08]  /*3f80*/  HMMA.16816.F32 R60, R16.reuse, R8, R60 ;  /* 0x00000008103c723c */ /* 0x040ff0000000183c */
[-C--:B------:R-:W-:Y:S08]  /*3f90*/  HMMA.16816.F32 R64, R16, R10.reuse, R64 ;  /* 0x0000000a1040723c */ /* 0x080ff00000001840 */
[-C--:B------:R-:W-:Y:S08]  /*3fa0*/  HMMA.16816.F32 R68, R12, R10.reuse, R68 ;  /* 0x0000000a0c44723c */ /* 0x080ff00000001844 */
[C---:B------:R-:W-:Y:S01]  /*3fb0*/  HMMA.16816.F32 R72, R4.reuse, R10, R72 ;  /* 0x0000000a0448723c */ /* 0x040fe20000001848 */
[----:B------:R-:W3:Y:S07]  /*3fc0*/  LDSM.16.MT88.4 R8, [R0+0x11880] ;  /* 0x011880000008783b */ /* 0x000eee0000004200 */
[-C--:B----4-:R-:W-:Y:S01]  /*3fd0*/  HMMA.16816.F32 R76, R4, R20.reuse, R76 ;  /* 0x00000014044c723c */ /* 0x090fe2000000184c */
[----:B------:R-:W-:Y:S07]  /*3fe0*/  BAR.SYNC.DEFER_BLOCKING 0x0 ;  /* 0x0000000000007b1d */ /* 0x000fee0000010000 */
[-C--:B------:R-:W-:Y:S08]  /*3ff0*/  HMMA.16816.F32 R80, R12, R20.reuse, R80 ;  /* 0x000000140c50723c */ /* 0x080ff00000001850 */
[C---:B------:R-:W-:Y:S08]  /*4000*/  HMMA.16816.F32 R84, R16.reuse, R20, R84 ;  /* 0x000000141054723c */ /* 0x040ff00000001854 */
[-C--:B------:R-:W-:Y:S01]  /*4010*/  HMMA.16816.F32 R88, R16, R22.reuse, R88 ;  /* 0x000000161058723c */ /* 0x080fe20000001858 */
[----:B------:R4:W3:Y:S07]  /*4020*/  LDSM.16.M88.4 R40, [R217] ;  /* 0x00000000d928783b */ /* 0x0008ee0000000200 */
[-C--:B------:R-:W-:Y:S01]  /*4030*/  HMMA.16816.F32 R92, R12, R22.reuse, R92 ;  /* 0x000000160c5c723c */ /* 0x080fe2000000185c */
[----:B------:R4:W3:Y:S07]  /*4040*/  LDSM.16.M88.4 R44, [R217+0x800] ;  /* 0x00080000d92c783b */ /* 0x0008ee0000000200 */
[----:B------:R-:W-:Y:S01]  /*4050*/  HMMA.16816.F32 R96, R4, R22, R96 ;  /* 0x000000160460723c */ /* 0x000fe20000001860 */
[----:B------:R4:W3:Y:S07]  /*4060*/  LDSM.16.MT88.4 R16, [R0+0x80] ;  /* 0x000080000010783b */ /* 0x0008ee0000004200 */
[-C--:B-1----:R-:W-:Y:S01]  /*4070*/  HMMA.16816.F32 R52, R28, R32.reuse, R52 ;  /* 0x000000201c34723c */ /* 0x082fe20000001834 */
[----:B------:R4:W1:Y:S07]  /*4080*/  LDSM.16.MT88.4 R48, [R0+0x3080] ;  /* 0x003080000030783b */ /* 0x00086e0000004200 */
[-C--:B------:R-:W-:Y:S01]  /*4090*/  HMMA.16816.F32 R56, R36, R32.reuse, R56 ;  /* 0x000000202438723c */ /* 0x080fe20000001838 */
[----:B------:R4:W1:Y:S07]  /*40a0*/  LDSM.16.M88.4 R148, [R2] ;  /* 0x000000000294783b */ /* 0x00086e0000000200 */
[C---:B--2---:R-:W-:Y:S01]  /*40b0*/  HMMA.16816.F32 R60, R24.reuse, R32, R60 ;  /* 0x00000020183c723c */ /* 0x044fe2000000183c */
[----:B------:R4:W2:Y:S07]  /*40c0*/  LDSM.16.M88.4 R168, [R2+0x800] ;  /* 0x0008000002a8783b */ /* 0x0008ae0000000200 */
[-C--:B------:R-:W-:Y:S01]  /*40d0*/  HMMA.16816.F32 R64, R24, R34.reuse, R64 ;  /* 0x000000221840723c */ /* 0x080fe20000001840 */
[----:B------:R4:W1:Y:S07]  /*40e0*/  LDSM.16.MT88.4 R160, [R0+0x880] ;  /* 0x0008800000a0783b */ /* 0x00086e0000004200 */
[-C--:B------:R-:W-:Y:S01]  /*40f0*/  HMMA.16816.F32 R68, R36, R34.reuse, R68 ;  /* 0x000000222444723c */ /* 0x080fe20000001844 */
[----:B------:R4:W1:Y:S07]  /*4100*/  LDSM.16.MT88.4 R176, [R0+0x3880] ;  /* 0x0038800000b0783b */ /* 0x00086e0000004200 */
[C---:B------:R-:W-:Y:S08]  /*4110*/  HMMA.16816.F32 R72, R28.reuse, R34, R72 ;  /* 0x000000221c48723c */ /* 0x040ff00000001848 */
[-C--:B---3--:R-:W-:Y:S08]  /*4120*/  HMMA.16816.F32 R76, R28, R8.reuse, R76 ;  /* 0x000000081c4c723c */ /* 0x088ff0000000184c */
[-C--:B------:R-:W-:Y:S08]  /*4130*/  HMMA.16816.F32 R80, R36, R8.reuse, R80 ;  /* 0x000000082450723c */ /* 0x080ff00000001850 */
[C---:B------:R-:W-:Y:S08]  /*4140*/  HMMA.16816.F32 R84, R24.reuse, R8, R84 ;  /* 0x000000081854723c */ /* 0x040ff00000001854 */
[-C--:B------:R-:W-:Y:S08]  /*4150*/  HMMA.16816.F32 R88, R24, R10.reuse, R88 ;  /* 0x0000000a1858723c */ /* 0x080ff00000001858 */
[-C--:B------:R-:W-:Y:S08]  /*4160*/  HMMA.16816.F32 R92, R36, R10.reuse, R92 ;  /* 0x0000000a245c723c */ /* 0x080ff0000000185c */
[----:B------:R-:W-:Y:S01]  /*4170*/  HMMA.16816.F32 R96, R28, R10, R96 ;  /* 0x0000000a1c60723c */ /* 0x000fe20000001860 */
[----:B------:R-:W-:-:S07]  /*4180*/  @P3 BRA `(.L_x_2) ;  /* 0x0000036000003947 */ /* 0x000fce0003800000 */
[----:B-12-4-:R-:W-:Y:S01]  /*4190*/  P2R R12, PR, RZ, 0x1 ;  /* 0x00000001ff0c7803 */ /* 0x016fe20000000000 */
[----:B------:R-:W2:Y:S01]  /*41a0*/  LDL.64 R20, [R1+0x8] ;  /* 0x0000080001147983 */ /* 0x000ea20000100a00 */
[----:B------:R-:W-:Y:S01]  /*41b0*/  USHF.R.S32.HI UR21, URZ, 0x1f, UR19 ;  /* 0x0000001f3f157899 */ /* 0x000fe20008011413 */
[----:B------:R-:W-:Y:S01]  /*41c0*/  IMAD.MOV.U32 R4, RZ, RZ, R246 ;  /* 0x000000ffff047224 */ /* 0x000fe200078e00f6 */
[----:B------:R-:W-:Y:S01]  /*41d0*/  ULDC.64 UR6, c[0x0][0x208] ;  /* 0x0000820000067ab9 */ /* 0x000fe20000000a00 */
[----:B------:R-:W-:Y:S01]  /*41e0*/  IMAD.MOV.U32 R5, RZ, RZ, R247 ;  /* 0x000000ffff057224 */ /* 0x000fe200078e00f7 */
[----:B------:R-:W1:Y:S01]  /*41f0*/  S2R R3, SR_CTAID.Y ;  /* 0x0000000000037919 */ /* 0x000e620000002600 */
[----:B------:R-:W-:Y:S01]  /*4200*/  UIMAD.WIDE.U32 UR22, UR19, UR6, URZ ;  /* 0x00000006131672a5 */ /* 0x000fe2000f8e003f */
[----:B------:R-:W-:Y:S01]  /*4210*/  IMAD.MOV.U32 R13, RZ, RZ, c[0x0][0x208] ;  /* 0x00008200ff0d7624 */ /* 0x000fe200078e00ff */
[----:B------:R-:W-:Y:S01]  /*4220*/  UIMAD UR21, UR21, UR6, URZ ;  /* 0x00000006151572a4 */ /* 0x000fe2000f8e023f */
[----:B------:R-:W-:Y:S01]  /*4230*/  IMAD.MOV.U32 R7, RZ, RZ, 0x6 ;  /* 0x00000006ff077424 */ /* 0x000fe200078e00ff */
[----:B------:R-:W-:Y:S01]  /*4240*/  USHF.L.U32 UR6, UR19, 0x6, URZ ;  /* 0x0000000613067899 */ /* 0x000fe2000800063f */
[C---:B------:R-:W-:Y:S01]  /*4250*/  IMAD.SHL.U32 R14, R13.reuse, 0x40, RZ ;  /* 0x000000400d0e7824 */ /* 0x040fe200078e00ff */
[----:B------:R-:W-:Y:S01]  /*4260*/  UIMAD UR21, UR19, UR7, UR21 ;  /* 0x00000007131572a4 */ /* 0x000fe2000f8e0215 */
[----:B------:R-:W-:Y:S01]  /*4270*/  IMAD.U32 R9, RZ, RZ, UR22 ;  /* 0x00000016ff097e24 */ /* 0x000fe2000f8e00ff */
[----:B------:R-:W-:Y:S02]  /*4280*/  SHF.L.U64.HI R13, R13, R7, c[0x0][0x20c] ;  /* 0x000083000d0d7619 */ /* 0x000fe40000010207 */
[----:B------:R-:W-:Y:S06]  /*4290*/  UIADD3 UR21, UR23, UR21, URZ ;  /* 0x0000001517157290 */ /* 0x000fec000fffe03f */
[----:B------:R-:W-:Y:S01]  /*42a0*/  IMAD.U32 R8, RZ, RZ, UR21 ;  /* 0x00000015ff087e24 */ /* 0x000fe2000f8e00ff */
[----:B-1----:R-:W-:Y:S01]  /*42b0*/  SHF.R.S32.HI R6, RZ, 0x1f, R3 ;  /* 0x0000001fff067819 */ /* 0x002fe20000011403 */
[C---:B------:R-:W-:Y:S04]  /*42c0*/  IMAD.WIDE.U32 R4, R3.reuse, c[0x0][0x288], R4 ;  /* 0x0000a20003047a25 */ /* 0x040fe800078e0004 */
[----:B------:R-:W-:Y:S04]  /*42d0*/  IMAD R6, R6, c[0x0][0x288], RZ ;  /* 0x0000a20006067a24 */ /* 0x000fe800078e02ff */
[----:B------:R-:W-:Y:S01]  /*42e0*/  IMAD R6, R3, c[0x0][0x28c], R6 ;  /* 0x0000a30003067a24 */ /* 0x000fe200078e0206 */
[----:B------:R-:W-:Y:S01]  /*42f0*/  IADD3 R3, P3, R4, UR5, RZ ;  /* 0x0000000504037c10 */ /* 0x000fe2000ff7e0ff */
[----:B------:R-:W-:Y:S03]  /*4300*/  IMAD.U32 R4, RZ, RZ, UR22 ;  /* 0x00000016ff047e24 */ /* 0x000fe6000f8e00ff */
[----:B------:R-:W-:Y:S02]  /*4310*/  IADD3.X R5, R5, UR9, R6, P3, !PT ;  /* 0x0000000905057c10 */ /* 0x000fe40009ffe406 */
[C---:B------:R-:W-:Y:S02]  /*4320*/  LEA R6, P3, R3.reuse, c[0x0][0x280], 0x2 ;  /* 0x0000a00003067a11 */ /* 0x040fe400078610ff */
[----:B------:R-:W-:Y:S02]  /*4330*/  LEA R4, P4, R4, R250, 0x7 ;  /* 0x000000fa04047211 */ /* 0x000fe400078838ff */
[----:B------:R-:W-:Y:S01]  /*4340*/  LEA.HI.X R7, R3, c[0x0][0x284], R5, 0x2, P3 ;  /* 0x0000a10003077a11 */ /* 0x000fe200018f1405 */
[----:B------:R-:W-:Y:S01]  /*4350*/  IMAD.U32 R3, RZ, RZ, UR6 ;  /* 0x00000006ff037e24 */ /* 0x000fe2000f8e00ff */
[----:B------:R-:W-:Y:S01]  /*4360*/  LEA.HI.X R5, R9, R251, R8, 0x7, P4 ;  /* 0x000000fb09057211 */ /* 0x000fe200020f3c08 */
[----:B------:R-:W-:Y:S01]  /*4370*/  IMAD.U32 R8, RZ, RZ, UR6 ;  /* 0x00000006ff087e24 */ /* 0x000fe2000f8e00ff */
[----:B------:R-:W-:Y:S04]  /*4380*/  IADD3 R10, P4, P3, R14, 0x80, R4 ;  /* 0x000000800e0a7810 */ /* 0x000fe80007b9e004 */
[----:B------:R-:W-:Y:S02]  /*4390*/  IADD3.X R11, R13, RZ, R5, P4, P3 ;  /* 0x000000ff0d0b7210 */ /* 0x000fe400027e6405 */
[----:B------:R-:W-:Y:S02]  /*43a0*/  LEA R6, P3, R3, R6, 0x2 ;  /* 0x0000000603067211 */ /* 0x000fe400078610ff */
[----:B------:R-:W-:Y:S02]  /*43b0*/  IADD3 R3, -R248, c[0x0][0x168], -R3 ;  /* 0x00005a00f8037a10 */ /* 0x000fe40007ffe903 */
[----:B------:R-:W-:Y:S02]  /*43c0*/  LEA.HI.X.SX32 R7, R8, R7, 0x2, P3 ;  /* 0x0000000708077211 */ /* 0x000fe400018f16ff */
[----:B------:R-:W-:Y:S02]  /*43d0*/  IADD3 R8, P4, R14, R4, RZ ;  /* 0x000000040e087210 */ /* 0x000fe40007f9e0ff */
[C---:B------:R-:W-:Y:S03]  /*43e0*/  LOP3.LUT P3, RZ, R252.reuse, 0x1, RZ, 0xc0, !PT ;  /* 0x00000001fcff7812 */ /* 0x040fe6000786c0ff */
[----:B------:R-:W-:Y:S01]  /*43f0*/  IMAD.X R9, R13, 0x1, R5, P4 ;  /* 0x000000010d097824 */ /* 0x000fe200020e0605 */
[C---:B------:R-:W-:Y:S02]  /*4400*/  ISETP.LT.OR P4, PT, R3.reuse, 0x1, !P3 ;  /* 0x000000010300780c */ /* 0x040fe40005f81670 */
[C---:B------:R-:W-:Y:S11]  /*4410*/  ISETP.LT.OR P3, PT, R3.reuse, 0x21, !P3 ;  /* 0x000000210300780c */ /* 0x040ff60005f61670 */
[----:B------:R-:W-:Y:S01]  /*4420*/  @!PT LDS RZ, [RZ] ;  /* 0x00000000fffff984 */ /* 0x000fe20000000800 */
[----:B------:R-:W-:Y:S01]  /*4430*/  @!PT LDS RZ, [RZ] ;  /* 0x00000000fffff984 */ /* 0x000fe20000000800 */
[----:B------:R-:W-:Y:S01]  /*4440*/  @!PT LDS RZ, [RZ] ;  /* 0x00000000fffff984 */ /* 0x000fe20000000800 */
[----:B------:R1:W-:Y:S01]  /*4450*/  LDGSTS.E.BYPASS.LTC128B.128 [R244+0xe080], [R4.64], !P4 ;  /* 0x0e08000004f47fae */ /* 0x0003e2000e101d4e */
[----:B------:R-:W-:Y:S04]  /*4460*/  LOP3.LUT P4, RZ, R252, 0x2, RZ, 0xc0, !PT ;  /* 0x00000002fcff7812 */ /* 0x000fe8000788c0ff */
[C---:B------:R-:W-:Y:S02]  /*4470*/  ISETP.LT.OR P0, PT, R3.reuse, 0x1, !P4 ;  /* 0x000000010300780c */ /* 0x040fe40006701670 */
[----:B------:R-:W-:Y:S11]  /*4480*/  ISETP.LT.OR P4, PT, R3, 0x21, !P4 ;  /* 0x000000210300780c */ /* 0x000ff60006781670 */
[----:B------:R1:W-:Y:S01]  /*4490*/  LDGSTS.E.BYPASS.LTC128B.128 [R244+0x10080], [R4.64+0x80], !P0 ;  /* 0x1008008004f47fae */ /* 0x0003e2000c101d4e */
[----:B------:R-:W-:Y:S04]  /*44a0*/  ISETP.NE.AND P0, PT, R12, RZ, PT ;  /* 0x000000ff0c00720c */ /* 0x000fe80003f05270 */
[----:B------:R1:W-:Y:S05]  /*44b0*/  LDGSTS.E.BYPASS.LTC128B.128 [R244+0xf080], [R8.64], !P3 ;  /* 0x0f08000008f47fae */ /* 0x0003ea000d901d4e */
[----:B------:R1:W-:Y:S01]  /*44c0*/  LDGSTS.E.BYPASS.LTC128B.128 [R244+0x11080], [R10.64], !P4 ;  /* 0x110800000af47fae */ /* 0x0003e2000e101d4e */
[----:B--2---:R-:W-:Y:S05]  /*44d0*/  @!P2 IMAD.SHL.U32 R3, R20, 0x10, RZ ;  /* 0x000000101403a824 */ /* 0x004fea00078e00ff */
[----:B------:R1:W-:Y:S02]  /*44e0*/  @!P2 LDGSTS.E.BYPASS.LTC128B.128 [R3+0x12280], [R6.64] ;  /* 0x122800000603afae */ /* 0x0003e4000b901d4e */
.L_x_2:
[-C--:B-12-4-:R-:W-:Y:S01]  /*44f0*/  HMMA.16816.F32 R4, R40, R16.reuse, RZ ;  /* 0x000000102804723c */ /* 0x096fe200000018ff */
[----:B------:R-:W2:Y:S01]  /*4500*/  LDL.64 R236, [R1+0x18] ;  /* 0x0000180001ec7983 */ /* 0x000ea20000100a00 */
[----:B------:R-:W-:Y:S02]  /*4510*/  USHF.L.U32 UR16, UR16, 0xd, URZ ;  /* 0x0000000d10107899 */ /* 0x000fe4000800063f */
[----:B------:R-:W-:Y:S01]  /*4520*/  UISETP.GE.AND UP0, UPT, UR19, UR18, UPT ;  /* 0x000000121300728c */ /* 0x000fe2000bf06270 */
[----:B------:R-:W3:Y:S01]  /*4530*/  LDL R234, [R1+0x20] ;  /* 0x0000200001ea7983 */ /* 0x000ee20000100800 */
[----:B------:R-:W-:Y:S02]  /*4540*/  UIADD3 UR7, UR4, 0x1, URZ ;  /* 0x0000000104077890 */ /* 0x000fe4000fffe03f */
[C---:B------:R-:W-:Y:S01]  /*4550*/  HMMA.16816.F32 R8, R44.reuse, R16, RZ ;  /* 0x000000102c08723c */ /* 0x040fe200000018ff */
[----:B------:R-:W-:Y:S01]  /*4560*/  LDSM.16.M88.4 R36, [R217+0x1000] ;  /* 0x00100000d924783b */ /* 0x000fe20000000200 */
[----:B------:R-:W-:Y:S02]  /*4570*/  UISETP.GE.AND UP2, UPT, UR4, 0x1, UPT ;  /* 0x000000010400788c */ /* 0x000fe4000bf46270 */
[----:B------:R-:W-:Y:S01]  /*4580*/  IMAD.U32 R3, RZ, RZ, UR16 ;  /* 0x00000010ff037e24 */ /* 0x000fe2000f8e00ff */
[----:B------:R-:W-:Y:S01]  /*4590*/  LDSM.16.M88.4 R212, [R217+0x1800] ;  /* 0x00180000d9d4783b */ /* 0x000fe20000000200 */
[----:B------:R-:W-:Y:S02]  /*45a0*/  UIADD3 UR6, UR20, 0x1, URZ ;  /* 0x0000000114067890 */ /* 0x000fe4000fffe03f */
[-C--:B------:R-:W-:Y:S01]  /*45b0*/  HMMA.16816.F32 R12, R44, R18.reuse, RZ ;  /* 0x000000122c0c723c */ /* 0x080fe200000018ff */
[----:B------:R-:W0:Y:S01]  /*45c0*/  LDGDEPBAR ;  /* 0x00000000000079af */ /* 0x000e220000000000 */
[----:B------:R-:W-:Y:S04]  /*45d0*/  UISETP.GE.AND UP1, UPT, UR20, 0x1, UPT ;  /* 0x000000011400788c */ /* 0x000fe8000bf26270 */
[----:B------:R-:W-:Y:S02]  /*45e0*/  USEL UR20, UR6, URZ, !UP1 ;  /* 0x0000003f06147287 */ /* 0x000fe4000c800000 */
[C---:B------:R-:W-:Y:S08]  /*45f0*/  HMMA.16816.F32 R16, R40.reuse, R18, RZ ;  /* 0x000000122810723c */ /* 0x040ff000000018ff */
[-C--:B------:R-:W-:Y:S08]  /*4600*/  HMMA.16816.F32 R20, R40, R48.reuse, RZ ;  /* 0x000000302814723c */ /* 0x080ff000000018ff */
[C---:B------:R-:W-:Y:S08]  /*4610*/  HMMA.16816.F32 R24, R44.reuse, R48, RZ ;  /* 0x000000302c18723c */ /* 0x040ff000000018ff */
[-C--:B------:R-:W-:Y:S01]  /*4620*/  HMMA.16816.F32 R28, R44, R50.reuse, RZ ;  /* 0x000000322c1c723c */ /* 0x080fe200000018ff */
[----:B------:R-:W1:Y:S07]  /*4630*/  LDSM.16.MT88.4 R44, [R0+0x1080] ;  /* 0x00108000002c783b */ /* 0x000e6e0000004200 */
[----:B------:R-:W-:Y:S01]  /*4640*/  HMMA.16816.F32 R32, R40, R50, RZ ;  /* 0x000000322820723c */ /* 0x000fe200000018ff */
[----:B------:R-:W4:Y:S04]  /*4650*/  LDSM.16.MT88.4 R40, [R0+0x4080] ;  /* 0x004080000028783b */ /* 0x000f280000004200 */
[----:B------:R-:W-:Y:S03]  /*4660*/  LDSM.16.M88.4 R48, [R2+0x1000] ;  /* 0x001000000230783b */ /* 0x000fe60000000200 */
[-C--:B------:R-:W-:Y:S08]  /*4670*/  HMMA.16816.F32 R4, R148, R160.reuse, R4 ;  /* 0x000000a09404723c */ /* 0x080ff00000001804 */
[C---:B------:R-:W-:Y:S08]  /*4680*/  HMMA.16816.F32 R8, R168.reuse, R160, R8 ;  /* 0x000000a0a808723c */ /* 0x040ff00000001808 */
[-C--:B------:R-:W-:Y:S08]  /*4690*/  HMMA.16816.F32 R12, R168, R162.reuse, R12 ;  /* 0x000000a2a80c723c */ /* 0x080ff0000000180c */
[C---:B------:R-:W-:Y:S01]  /*46a0*/  HMMA.16816.F32 R16, R148.reuse, R162, R16 ;  /* 0x000000a29410723c */ /* 0x040fe20000001810 */
[----:B------:R-:W-:Y:S07]  /*46b0*/  LDSM.16.M88.4 R160, [R2+0x1800] ;  /* 0x0018000002a0783b */ /* 0x000fee0000000200 */
[-C--:B------:R-:W-:Y:S08]  /*46c0*/  HMMA.16816.F32 R20, R148, R176.reuse, R20 ;  /* 0x000000b09414723c */ /* 0x080ff00000001814 */
[C---:B------:R-:W-:Y:S08]  /*46d0*/  HMMA.16816.F32 R24, R168.reuse, R176, R24 ;  /* 0x000000b0a818723c */ /* 0x040ff00000001818 */
[-C--:B------:R-:W-:Y:S01]  /*46e0*/  HMMA.16816.F32 R28, R168, R178.reuse, R28 ;  /* 0x000000b2a81c723c */ /* 0x080fe2000000181c */
[----:B------:R-:W-:Y:S07]  /*46f0*/  LDSM.16.MT88.4 R168, [R0+0x4880] ;  /* 0x0048800000a8783b */ /* 0x000fee0000004200 */
[----:B------:R-:W-:Y:S01]  /*4700*/  HMMA.16816.F32 R32, R148, R178, R32 ;  /* 0x000000b29420723c */ /* 0x000fe20000001820 */
[----:B------:R-:W5:Y:S04]  /*4710*/  LDSM.16.MT88.4 R148, [R0+0x1880] ;  /* 0x001880000094783b */ /* 0x000f680000004200 */
[----:B------:R-:W-:Y:S03]  /*4720*/  LDSM.16.MT88.4 R176, [R0+0x2080] ;  /* 0x0020800000b0783b */ /* 0x000fe60000004200 */
[-C--:B-1----:R-:W-:Y:S08]  /*4730*/  HMMA.16816.F32 R4, R36, R44.reuse, R4 ;  /* 0x0000002c2404723c */ /* 0x082ff00000001804 */
[C---:B------:R-:W-:Y:S08]  /*4740*/  HMMA.16816.F32 R8, R212.reuse, R44, R8 ;  /* 0x0000002cd408723c */ /* 0x040ff00000001808 */
[-C--:B------:R-:W-:Y:S08]  /*4750*/  HMMA.16816.F32 R12, R212, R46.reuse, R12 ;  /* 0x0000002ed40c723c */ /* 0x080ff0000000180c */
[C---:B------:R-:W-:Y:S01]  /*4760*/  HMMA.16816.F32 R16, R36.reuse, R46, R16 ;  /* 0x0000002e2410723c */ /* 0x040fe20000001810 */
[----:B------:R-:W1:Y:S07]  /*4770*/  LDSM.16.M88.4 R44, [R217+0x2000] ;  /* 0x00200000d92c783b */ /* 0x000e6e0000000200 */
[-C--:B----4-:R-:W-:Y:S08]  /*4780*/  HMMA.16816.F32 R20, R36, R40.reuse, R20 ;  /* 0x000000282414723c */ /* 0x090ff00000001814 */
[C---:B------:R-:W-:Y:S08]  /*4790*/  HMMA.16816.F32 R24, R212.reuse, R40, R24 ;  /* 0x00000028d418723c */ /* 0x040ff00000001818 */
[-C--:B------:R-:W-:Y:S01]  /*47a0*/  HMMA.16816.F32 R28, R212, R42.reuse, R28 ;  /* 0x0000002ad41c723c */ /* 0x080fe2000000181c */
[----:B------:R-:W4:Y:S07]  /*47b0*/  LDSM.16.M88.4 R212, [R217+0x2800] ;  /* 0x00280000d9d4783b */ /* 0x000f2e0000000200 */
[----:B------:R-:W-:Y:S01]  /*47c0*/  HMMA.16816.F32 R32, R36, R42, R32 ;  /* 0x0000002a2420723c */ /* 0x000fe20000001820 */
[----:B------:R-:W1:Y:S04]  /*47d0*/  LDSM.16.MT88.4 R36, [R0+0x5080] ;  /* 0x005080000024783b */ /* 0x000e680000004200 */
[----:B------:R-:W-:Y:S03]  /*47e0*/  LDSM.16.M88.4 R40, [R2+0x2000] ;  /* 0x002000000228783b */ /* 0x000fe60000000200 */
[-C--:B-----5:R-:W-:Y:S08]  /*47f0*/  HMMA.16816.F32 R4, R48, R148.reuse, R4 ;  /* 0x000000943004723c */ /* 0x0a0ff00000001804 */
[C---:B------:R-:W-:Y:S08]  /*4800*/  HMMA.16816.F32 R8, R160.reuse, R148, R8 ;  /* 0x00000094a008723c */ /* 0x040ff00000001808 */
[-C--:B------:R-:W-:Y:S08]  /*4810*/  HMMA.16816.F32 R12, R160, R150.reuse, R12 ;  /* 0x00000096a00c723c */ /* 0x080ff0000000180c */
[C---:B------:R-:W-:Y:S01]  /*4820*/  HMMA.16816.F32 R16, R48.reuse, R150, R16 ;  /* 0x000000963010723c */ /* 0x040fe20000001810 */
[----:B------:R-:W5:Y:S07]  /*4830*/  LDSM.16.MT88.4 R148, [R0+0x2880] ;  /* 0x002880000094783b */ /* 0x000f6e0000004200 */
[-C--:B------:R-:W-:Y:S08]  /*4840*/  HMMA.16816.F32 R20, R48, R168.reuse, R20 ;  /* 0x000000a83014723c */ /* 0x080ff00000001814 */
[C---:B------:R-:W-:Y:S08]  /*4850*/  HMMA.16816.F32 R24, R160.reuse, R168, R24 ;  /* 0x000000a8a018723c */ /* 0x040ff00000001818 */
[-C--:B------:R-:W-:Y:S01]  /*4860*/  HMMA.16816.F32 R28, R160, R170.reuse, R28 ;  /* 0x000000aaa01c723c */ /* 0x080fe2000000181c */
[----:B------:R-:W2:Y:S07]  /*4870*/  LDSM.16.M88.4 R160, [R2+0x2800] ;  /* 0x0028000002a0783b */ /* 0x000eae0000000200 */
[----:B------:R-:W-:Y:S01]  /*4880*/  HMMA.16816.F32 R32, R48, R170, R32 ;  /* 0x000000aa3020723c */ /* 0x000fe20000001820 */
[----:B------:R2:W2:Y:S07]  /*4890*/  LDSM.16.MT88.4 R48, [R0+0x5880] ;  /* 0x005880000030783b */ /* 0x0004ae0000004200 */
[-C--:B-1----:R-:W-:Y:S08]  /*48a0*/  HMMA.16816.F32 R4, R44, R176.reuse, R4 ;  /* 0x000000b02c04723c */ /* 0x082ff00000001804 */
[C---:B----4-:R-:W-:Y:S08]  /*48b0*/  HMMA.16816.F32 R8, R212.reuse, R176, R8 ;  /* 0x000000b0d408723c */ /* 0x050ff00000001808 */
[-C--:B------:R-:W-:Y:S08]  /*48c0*/  HMMA.16816.F32 R12, R212, R178.reuse, R12 ;  /* 0x000000b2d40c723c */ /* 0x080ff0000000180c */
[C---:B------:R-:W-:Y:S08]  /*48d0*/  HMMA.16816.F32 R16, R44.reuse, R178, R16 ;  /* 0x000000b22c10723c */ /* 0x040ff00000001810 */
[-C--:B------:R-:W-:Y:S08]  /*48e0*/  HMMA.16816.F32 R20, R44, R36.reuse, R20 ;  /* 0x000000242c14723c */ /* 0x080ff00000001814 */
[C---:B------:R-:W-:Y:S04]  /*48f0*/  HMMA.16816.F32 R24, R212.reuse, R36, R24 ;  /* 0x00000024d418723c */ /* 0x040fe80000001818 */
[----:B--2---:R-:W-:Y:S01]  /*4900*/  IADD3 R0, P3, R236, UR16, RZ ;  /* 0x00000010ec007c10 */ /* 0x004fe2000ff7e0ff */
[----:B------:R-:W-:Y:S03]  /*4910*/  UMOV UR16, UR19 ;  /* 0x0000001300107c82 */ /* 0x000fe60008000000 */
[-C--:B------:R-:W-:Y:S04]  /*4920*/  HMMA.16816.F32 R28, R212, R38.reuse, R28 ;  /* 0x00000026d41c723c */ /* 0x080fe8000000181c */
[----:B---3--:R-:W-:Y:S02]  /*4930*/  LEA.HI.X.SX32 R3, R3, R234, 0x1, P3 ;  /* 0x000000ea03037211 */ /* 0x008fe400018f0eff */
[C---:B------:R-:W-:Y:S02]  /*4940*/  LEA R2, P3, R0.reuse, c[0x0][0x220], 0x2 ;  /* 0x0000880000027a11 */ /* 0x040fe400078610ff */
[----:B------:R-:W-:Y:S01]  /*4950*/  HMMA.16816.F32 R32, R44, R38, R32 ;  /* 0x000000262c20723c */ /* 0x000fe20000001820 */
[----:B------:R-:W-:Y:S03]  /*4960*/  LDSM.16.MT88.4 R36, [R216+0x17880] ;  /* 0x01788000d824783b */ /* 0x000fe60000004200 */
[----:B------:R-:W-:Y:S01]  /*4970*/  LEA.HI.X R3, R0, c[0x0][0x224], R3, 0x2, P3 ;  /* 0x0000890000037a11 */ /* 0x000fe200018f1403 */
[----:B------:R-:W-:Y:S01]  /*4980*/  LDSM.16.MT88.4 R44, [R216+0x18080] ;  /* 0x01808000d82c783b */ /* 0x000fe20000004200 */
[----:B------:R-:W-:Y:S01]  /*4990*/  IMAD.U32 R0, RZ, RZ, UR4 ;  /* 0x00000004ff007e24 */ /* 0x000fe2000f8e00ff */
[----:B------:R-:W-:Y:S01]  /*49a0*/  PLOP3.LUT P3, PT, PT, PT, UP0, 0x80, 0x0 ;  /* 0x000000000000781c */ /* 0x000fe20003f6f008 */
[-C--:B-----5:R-:W-:Y:S01]  /*49b0*/  HMMA.16816.F32 R4, R40, R148.reuse, R4 ;  /* 0x000000942804723c */ /* 0x0a0fe20000001804 */
[----:B------:R-:W-:Y:S04]  /*49c0*/  USEL UR4, UR7, URZ, !UP2 ;  /* 0x0000003f07047287 */ /* 0x000fe8000d000000 */
[----:B------:R-:W-:Y:S03]  /*49d0*/  IMAD R0, R0, 0x2000, R226 ;  /* 0x0000200000007824 */ /* 0x000fe600078e02e2 */
[C---:B------:R-:W-:Y:S04]  /*49e0*/  HMMA.16816.F32 R8, R160.reuse, R148, R8 ;  /* 0x00000094a008723c */ /* 0x040fe80000001808 */
[----:B------:R-:W-:Y:S04]  /*49f0*/  IMAD.SHL.U32 R0, R0, 0x2, RZ ;  /* 0x0000000200007824 */ /* 0x000fe800078e00ff */
[-C--:B------:R-:W-:Y:S07]  /*4a00*/  HMMA.16816.F32 R12, R160, R150.reuse, R12 ;  /* 0x00000096a00c723c */ /* 0x080fee000000180c */
[----:B------:R-:W-:Y:S01]  /*4a10*/  RED.E.ADD.F32.FTZ.RN.STRONG.GPU [R2.64], R4 ;  /* 0x000000040200798e */ /* 0x000fe2000c10e78e */
[C---:B------:R-:W-:Y:S03]  /*4a20*/  HMMA.16816.F32 R16, R40.reuse, R150, R16 ;  /* 0x000000962810723c */ /* 0x040fe60000001810 */
[----:B------:R-:W-:Y:S04]  /*4a30*/  RED.E.ADD.F32.FTZ.RN.STRONG.GPU [R2.64+0x400], R5 ;  /* 0x000400050200798e */ /* 0x000fe8000c10e78e */
[----:B------:R-:W-:Y:S01]  /*4a40*/  RED.E.ADD.F32.FTZ.RN.STRONG.GPU [R2.64+0x800], R6 ;  /* 0x000800060200798e */ /* 0x000fe2000c10e78e */
[-C--:B------:R-:W-:Y:S03]  /*4a50*/  HMMA.16816.F32 R20, R40, R48.reuse, R20 ;  /* 0x000000302814723c */ /* 0x080fe60000001814 */
[----:B------:R-:W-:Y:S04]  /*4a60*/  RED.E.ADD.F32.FTZ.RN.STRONG.GPU [R2.64+0xc00], R7 ;  /* 0x000c00070200798e */ /* 0x000fe8000c10e78e */
[----:B------:R-:W-:Y:S01]  /*4a70*/  RED.E.ADD.F32.FTZ.RN.STRONG.GPU [R2.64+0x1000], R8 ;  /* 0x001000080200798e */ /* 0x000fe2000c10e78e */
[C---:B------:R-:W-:Y:S03]  /*4a80*/  HMMA.16816.F32 R24, R160.reuse, R48, R24 ;  /* 0x00000030a018723c */ /* 0x040fe60000001818 */
[----:B------:R-:W-:Y:S04]  /*4a90*/  RED.E.ADD.F32.FTZ.RN.STRONG.GPU [R2.64+0x1400], R9 ;  /* 0x001400090200798e */ /* 0x000fe8000c10e78e */
[----:B------:R-:W-:Y:S01]  /*4aa0*/  RED.E.ADD.F32.FTZ.RN.STRONG.GPU [R2.64+0x1800], R10 ;  /* 0x0018000a0200798e */ /* 0x000fe2000c10e78e */
[-C--:B------:R-:W-:Y:S03]  /*4ab0*/  HMMA.16816.F32 R28, R160, R50.reuse, R28 ;  /* 0x00000032a01c723c */ /* 0x080fe6000000181c */
[----:B------:R-:W-:Y:S04]  /*4ac0*/  RED.E.ADD.F32.FTZ.RN.STRONG.GPU [R2.64+0x1c00], R11 ;  /* 0x001c000b0200798e */ /* 0x000fe8000c10e78e */
[----:B------:R-:W-:Y:S01]  /*4ad0*/  RED.E.ADD.F32.FTZ.RN.STRONG.GPU [R2.64+0x2000], R16 ;  /* 0x002000100200798e */ /* 0x000fe2000c10e78e */
[----:B------:R-:W-:Y:S03]  /*4ae0*/  HMMA.16816.F32 R32, R40, R50, R32 ;  /* 0x000000322820723c */ /* 0x000fe60000001820 */
[----:B------:R-:W-:Y:S04]  /*4af0*/  RED.E.ADD.F32.FTZ.RN.STRONG.GPU [R2.64+0x2400], R17 ;  /* 0x002400110200798e */ /* 0x000fe8000c10e78e */
[----:B------:R-:W-:Y:S04]  /*4b00*/  RED.E.ADD.F32.FTZ.RN.STRONG.GPU [R2.64+0x2800], R18 ;  /* 0x002800120200798e */ /* 0x000fe8000c10e78e */
[----:B------:R-:W-:Y:S04]  /*4b10*/  RED.E.ADD.F32.FTZ.RN.STRONG.GPU [R2.64+0x2c00], R19 ;  /* 0x002c00130200798e */ /* 0x000fe8000c10e78e */
[----:B------:R-:W-:Y:S04]  /*4b20*/  RED.E.ADD.F32.FTZ.RN.STRONG.GPU [R2.64+0x3000], R12 ;  /* 0x0030000c0200798e */ /* 0x000fe8000c10e78e */
[----:B------:R-:W-:Y:S04]  /*4b30*/  LDSM.16.MT88.4 R4, [R216+0x15480] ;  /* 0x01548000d804783b */ /* 0x000fe80000004200 */
[----:B------:R-:W1:Y:S04]  /*4b40*/  LDSM.16.MT88.4 R8, [R0+0x6080] ;  /* 0x006080000008783b */ /* 0x000e680000004200 */
[----:B------:R-:W-:Y:S04]  /*4b50*/  RED.E.ADD.F32.FTZ.RN.STRONG.GPU [R2.64+0x3400], R13 ;  /* 0x0034000d0200798e */ /* 0x000fe8000c10e78e */
[----:B------:R-:W-:Y:S04]  /*4b60*/  RED.E.ADD.F32.FTZ.RN.STRONG.GPU [R2.64+0x3800], R14 ;  /* 0x0038000e0200798e */ /* 0x000fe8000c10e78e */
[----:B------:R-:W-:Y:S04]  /*4b70*/  RED.E.ADD.F32.FTZ.RN.STRONG.GPU [R2.64+0x3c00], R15 ;  /* 0x003c000f0200798e */ /* 0x000fe8000c10e78e */
[----:B------:R-:W2:Y:S04]  /*4b80*/  LDSM.16.MT88.4 R12, [R216+0x16480] ;  /* 0x01648000d80c783b */ /* 0x000ea80000004200 */
[----:B------:R-:W3:Y:S04]  /*4b90*/  LDSM.16.MT88.4 R16, [R216+0x17480] ;  /* 0x01748000d810783b */ /* 0x000ee80000004200 */
[----:B------:R-:W-:Y:S04]  /*4ba0*/  RED.E.ADD.F32.FTZ.RN.STRONG.GPU [R2.64+0x4000], R20 ;  /* 0x004000140200798e */ /* 0x000fe8000c10e78e */
[----:B------:R-:W-:Y:S04]  /*4bb0*/  LDSM.16.MT88.4 R40, [R0+0x8880] ;  /* 0x008880000028783b */ /* 0x000fe80000004200 */
[----:B------:R-:W-:Y:S04]  /*4bc0*/  RED.E.ADD.F32.FTZ.RN.STRONG.GPU [R2.64+0x4400], R21 ;  /* 0x004400150200798e */ /* 0x000fe8000c10e78e */
[----:B------:R-:W-:Y:S01]  /*4bd0*/  RED.E.ADD.F32.FTZ.RN.STRONG.GPU [R2.64+0x4800], R22 ;  /* 0x004800160200798e */ /* 0x000fe2000c10e78e */
[-C--:B-1----:R-:W-:Y:S03]  /*4be0*/  HMMA.16816.F32 R100, R4, R8.reuse, R100 ;  /* 0x000000080464723c */ /* 0x082fe60000001864 */
[----:B------:R-:W-:Y:S04]  /*4bf0*/  RED.E.ADD.F32.FTZ.RN.STRONG.GPU [R2.64+0x4c00], R23 ;  /* 0x004c00170200798e */ /* 0x000fe8000c10e78e */
[----:B------:R-:W1:Y:S04]  /*4c00*/  LDSM.16.MT88.4 R20, [R0+0x8080] ;  /* 0x008080000014783b */ /* 0x000e680000004200 */
[----:B------:R-:W-:Y:S04]  /*4c10*/  RED.E.ADD.F32.FTZ.RN.STRONG.GPU [R2.64+0x5000], R24 ;  /* 0x005000180200798e */ /* 0x000fe8000c10e78e */
[----:B------:R-:W-:Y:S01]  /*4c20*/  RED.E.ADD.F32.FTZ.RN.STRONG.GPU [R2.64+0x5400], R25 ;  /* 0x005400190200798e */ /* 0x000fe2000c10e78e */
[-C--:B--2---:R-:W-:Y:S03]  /*4c30*/  HMMA.16816.F32 R104, R12, R8.reuse, R104 ;  /* 0x000000080c68723c */ /* 0x084fe60000001868 */
[----:B------:R-:W-:Y:S04]  /*4c40*/  RED.E.ADD.F32.FTZ.RN.STRONG.GPU [R2.64+0x5800], R26 ;  /* 0x0058001a0200798e */ /* 0x000fe8000c10e78e */
[----:B------:R-:W-:Y:S01]  /*4c50*/  RED.E.ADD.F32.FTZ.RN.STRONG.GPU [R2.64+0x5c00], R27 ;  /* 0x005c001b0200798e */ /* 0x000fe2000c10e78e */
[C---:B---3--:R-:W-:Y:S03]  /*4c60*/  HMMA.16816.F32 R108, R16.reuse, R8, R108 ;  /* 0x00000008106c723c */ /* 0x048fe6000000186c */
[----:B------:R-:W-:Y:S04]  /*4c70*/  LDSM.16.MT88.4 R24, [R216+0x15880] ;  /* 0x01588000d818783b */ /* 0x000fe80000004200 */
[----:B------:R-:W-:Y:S01]  /*4c80*/  RED.E.ADD.F32.FTZ.RN.STRONG.GPU [R2.64+0x6000], R32 ;  /* 0x006000200200798e */ /* 0x000fe2000c10e78e */
[-C--:B------:R-:W-:Y:S03]  /*4c90*/  HMMA.16816.F32 R112, R16, R10.reuse, R112 ;  /* 0x0000000a1070723c */ /* 0x080fe60000001870 */
[----:B------:R-:W-:Y:S04]  /*4ca0*/  RED.E.ADD.F32.FTZ.RN.STRONG.GPU [R2.64+0x6400], R33 ;  /* 0x006400210200798e */ /* 0x000fe8000c10e78e */
[----:B------:R-:W-:Y:S01]  /*4cb0*/  RED.E.ADD.F32.FTZ.RN.STRONG.GPU [R2.64+0x6800], R34 ;  /* 0x006800220200798e */ /* 0x000fe2000c10e78e */
[-C--:B------:R-:W-:Y:S03]  /*4cc0*/  HMMA.16816.F32 R116, R12, R10.reuse, R116 ;  /* 0x0000000a0c74723c */ /* 0x080fe60000001874 */
[----:B------:R-:W-:Y:S04]  /*4cd0*/  RED.E.ADD.F32.FTZ.RN.STRONG.GPU [R2.64+0x6c00], R35 ;  /* 0x006c00230200798e */ /* 0x000fe8000c10e78e */
[----:B------:R-:W-:Y:S01]  /*4ce0*/  LDSM.16.MT88.4 R32, [R216+0x16880] ;  /* 0x01688000d820783b */ /* 0x000fe20000004200 */
[C---:B------:R-:W-:Y:S03]  /*4cf0*/  HMMA.16816.F32 R120, R4.reuse, R10, R120 ;  /* 0x0000000a0478723c */ /* 0x040fe60000001878 */
[----:B------:R-:W-:Y:S04]  /*4d00*/  RED.E.ADD.F32.FTZ.RN.STRONG.GPU [R2.64+0x7000], R28 ;  /* 0x0070001c0200798e */ /* 0x000fe8000c10e78e */
[----:B------:R-:W-:Y:S01]  /*4d10*/  LDSM.16.MT88.4 R8, [R0+0x7080] ;  /* 0x007080000008783b */ /* 0x000fe20000004200 */
[-C--:B-1----:R-:W-:Y:S03]  /*4d20*/  HMMA.16816.F32 R124, R4, R20.reuse, R124 ;  /* 0x00000014047c723c */ /* 0x082fe6000000187c */
[----:B------:R-:W-:Y:S04]  /*4d30*/  RED.E.ADD.F32.FTZ.RN.STRONG.GPU [R2.64+0x7400], R29 ;  /* 0x0074001d0200798e */ /* 0x000fe8000c10e78e */
[----:B------:R-:W-:Y:S01]  /*4d40*/  RED.E.ADD.F32.FTZ.RN.STRONG.GPU [R2.64+0x7800], R30 ;  /* 0x0078001e0200798e */ /* 0x000fe2000c10e78e */
[-C--:B------:R-:W-:Y:S03]  /*4d50*/  HMMA.16816.F32 R128, R12, R20.reuse, R128 ;  /* 0x000000140c80723c */ /* 0x080fe60000001880 */
[----:B------:R-:W-:Y:S04]  /*4d60*/  RED.E.ADD.F32.FTZ.RN.STRONG.GPU [R2.64+0x7c00], R31 ;  /* 0x007c001f0200798e */ /* 0x000fe8000c10e78e */
[----:B------:R-:W1:Y:S01]  /*4d70*/  LDSM.16.MT88.4 R28, [R0+0x6880] ;  /* 0x00688000001c783b */ /* 0x000e620000004200 */
[C---:B------:R-:W-:Y:S08]  /*4d80*/  HMMA.16816.F32 R132, R16.reuse, R20, R132 ;  /* 0x000000141084723c */ /* 0x040ff00000001884 */
[-C--:B------:R-:W-:Y:S01]  /*4d90*/  HMMA.16816.F32 R136, R16, R22.reuse, R136 ;  /* 0x000000161088723c */ /* 0x080fe20000001888 */
[----:B------:R-:W-:Y:S07]  /*4da0*/  LDSM.16.MT88.4 R16, [R216+0x17c80] ;  /* 0x017c8000d810783b */ /* 0x000fee0000004200 */
[-C--:B------:R-:W-:Y:S01]  /*4db0*/  HMMA.16816.F32 R140, R12, R22.reuse, R140 ;  /* 0x000000160c8c723c */ /* 0x080fe2000000188c */
[----:B------:R-:W-:Y:S07]  /*4dc0*/  LDSM.16.MT88.4 R12, [R216+0x16c80] ;  /* 0x016c8000d80c783b */ /* 0x000fee0000004200 */
[----:B------:R-:W-:Y:S01]  /*4dd0*/  HMMA.16816.F32 R144, R4, R22, R144 ;  /* 0x000000160490723c */ /* 0x000fe20000001890 */
[----:B------:R-:W2:Y:S04]  /*4de0*/  LDSM.16.MT88.4 R4, [R216+0x15c80] ;  /* 0x015c8000d804783b */ /* 0x000ea80000004200 */
[----:B------:R-:W3:Y:S03]  /*4df0*/  LDSM.16.MT88.4 R20, [R0+0x9080] ;  /* 0x009080000014783b */ /* 0x000ee60000004200 */
[-C--:B-1----:R-:W-:Y:S08]  /*4e00*/  HMMA.16816.F32 R100, R24, R28.reuse, R100 ;  /* 0x0000001c1864723c */ /* 0x082ff00000001864 */
[-C--:B------:R-:W-:Y:S08]  /*4e10*/  HMMA.16816.F32 R104, R32, R28.reuse, R104 ;  /* 0x0000001c2068723c */ /* 0x080ff00000001868 */
[C---:B------:R-:W-:Y:S08]  /*4e20*/  HMMA.16816.F32 R108, R36.reuse, R28, R108 ;  /* 0x0000001c246c723c */ /* 0x040ff0000000186c */
[-C--:B------:R-:W-:Y:S08]  /*4e30*/  HMMA.16816.F32 R112, R36, R30.reuse, R112 ;  /* 0x0000001e2470723c */ /* 0x080ff00000001870 */
[-C--:B------:R-:W-:Y:S08]  /*4e40*/  HMMA.16816.F32 R116, R32, R30.reuse, R116 ;  /* 0x0000001e2074723c */ /* 0x080ff00000001874 */
[C---:B------:R-:W-:Y:S01]  /*4e50*/  HMMA.16816.F32 R120, R24.reuse, R30, R120 ;  /* 0x0000001e1878723c */ /* 0x040fe20000001878 */
[----:B------:R-:W-:Y:S07]  /*4e60*/  LDSM.16.MT88.4 R28, [R216+0x16080] ;  /* 0x01608000d81c783b */ /* 0x000fee0000004200 */
[-C--:B------:R-:W-:Y:S08]  /*4e70*/  HMMA.16816.F32 R124, R24, R40.reuse, R124 ;  /* 0x00000028187c723c */ /* 0x080ff0000000187c */
[-C--:B------:R-:W-:Y:S08]  /*4e80*/  HMMA.16816.F32 R128, R32, R40.reuse, R128 ;  /* 0x000000282080723c */ /* 0x080ff00000001880 */
[C---:B------:R-:W-:Y:S08]  /*4e90*/  HMMA.16816.F32 R132, R36.reuse, R40, R132 ;  /* 0x000000282484723c */ /* 0x040ff00000001884 */
[-C--:B------:R-:W-:Y:S01]  /*4ea0*/  HMMA.16816.F32 R136, R36, R42.reuse, R136 ;  /* 0x0000002a2488723c */ /* 0x080fe20000001888 */
[----:B------:R-:W-:Y:S07]  /*4eb0*/  LDSM.16.MT88.4 R36, [R216+0x17080] ;  /* 0x01708000d824783b */ /* 0x000fee0000004200 */
[-C--:B------:R-:W-:Y:S01]  /*4ec0*/  HMMA.16816.F32 R140, R32, R42.reuse, R140 ;  /* 0x0000002a208c723c */ /* 0x080fe2000000188c */
[----:B------:R-:W1:Y:S07]  /*4ed0*/  LDSM.16.MT88.4 R32, [R0+0x7880] ;  /* 0x007880000020783b */ /* 0x000e6e0000004200 */
[----:B------:R-:W-:Y:S01]  /*4ee0*/  HMMA.16816.F32 R144, R24, R42, R144 ;  /* 0x0000002a1890723c */ /* 0x000fe20000001890 */
[----:B------:R-:W4:Y:S07]  /*4ef0*/  LDSM.16.MT88.4 R24, [R0+0x9880] ;  /* 0x009880000018783b */ /* 0x000f2e0000004200 */
[-C--:B--2---:R-:W-:Y:S08]  /*4f00*/  HMMA.16816.F32 R100, R4, R8.reuse, R100 ;  /* 0x000000080464723c */ /* 0x084ff00000001864 */
[-C--:B------:R-:W-:Y:S08]  /*4f10*/  HMMA.16816.F32 R104, R12, R8.reuse, R104 ;  /* 0x000000080c68723c */ /* 0x080ff00000001868 */
[C---:B------:R-:W-:Y:S08]  /*4f20*/  HMMA.16816.F32 R108, R16.reuse, R8, R108 ;  /* 0x00000008106c723c */ /* 0x040ff0000000186c */
[-C--:B------:R-:W-:Y:S08]  /*4f30*/  HMMA.16816.F32 R112, R16, R10.reuse, R112 ;  /* 0x0000000a1070723c */ /* 0x080ff00000001870 */
[-C--:B------:R-:W-:Y:S08]  /*4f40*/  HMMA.16816.F32 R116, R12, R10.reuse, R116 ;  /* 0x0000000a0c74723c */ /* 0x080ff00000001874 */
[C---:B------:R-:W-:Y:S08]  /*4f50*/  HMMA.16816.F32 R120, R4.reuse, R10, R120 ;  /* 0x0000000a0478723c */ /* 0x040ff00000001878 */
[-C--:B---3--:R-:W-:Y:S08]  /*4f60*/  HMMA.16816.F32 R124, R4, R20.reuse, R124 ;  /* 0x00000014047c723c */ /* 0x088ff0000000187c */
[-C--:B------:R-:W-:Y:S08]  /*4f70*/  HMMA.16816.F32 R128, R12, R20.reuse, R128 ;  /* 0x000000140c80723c */ /* 0x080ff00000001880 */
[C---:B------:R-:W-:Y:S08]  /*4f80*/  HMMA.16816.F32 R132, R16.reuse, R20, R132 ;  /* 0x000000141084723c */ /* 0x040ff00000001884 */
[-C--:B------:R-:W-:Y:S08]  /*4f90*/  HMMA.16816.F32 R136, R16, R22.reuse, R136 ;  /* 0x000000161088723c */ /* 0x080ff00000001888 */
[-C--:B------:R-:W-:Y:S08]  /*4fa0*/  HMMA.16816.F32 R140, R12, R22.reuse, R140 ;  /* 0x000000160c8c723c */ /* 0x080ff0000000188c */
[----:B------:R-:W-:Y:S08]  /*4fb0*/  HMMA.16816.F32 R144, R4, R22, R144 ;  /* 0x000000160490723c */ /* 0x000ff00000001890 */
[-C--:B-1----:R-:W-:Y:S08]  /*4fc0*/  HMMA.16816.F32 R100, R28, R32.reuse, R100 ;  /* 0x000000201c64723c */ /* 0x082ff00000001864 */
[-C--:B------:R-:W-:Y:S08]  /*4fd0*/  HMMA.16816.F32 R104, R36, R32.reuse, R104 ;  /* 0x000000202468723c */ /* 0x080ff00000001868 */
[C---:B------:R-:W-:Y:S08]  /*4fe0*/  HMMA.16816.F32 R108, R44.reuse, R32, R108 ;  /* 0x000000202c6c723c */ /* 0x040ff0000000186c */
[-C--:B------:R-:W-:Y:S08]  /*4ff0*/  HMMA.16816.F32 R112, R44, R34.reuse, R112 ;  /* 0x000000222c70723c */ /* 0x080ff00000001870 */
[-C--:B------:R-:W-:Y:S08]  /*5000*/  HMMA.16816.F32 R116, R36, R34.reuse, R116 ;  /* 0x000000222474723c */ /* 0x080ff00000001874 */
[C---:B------:R-:W-:Y:S08]  /*5010*/  HMMA.16816.F32 R120, R28.reuse, R34, R120 ;  /* 0x000000221c78723c */ /* 0x040ff00000001878 */
[-C--:B----4-:R-:W-:Y:S08]  /*5020*/  HMMA.16816.F32 R124, R28, R24.reuse, R124 ;  /* 0x000000181c7c723c */ /* 0x090ff0000000187c */
[-C--:B------:R-:W-:Y:S08]  /*5030*/  HMMA.16816.F32 R128, R36, R24.reuse, R128 ;  /* 0x000000182480723c */ /* 0x080ff00000001880 */
[C---:B------:R-:W-:Y:S08]  /*5040*/  HMMA.16816.F32 R132, R44.reuse, R24, R132 ;  /* 0x000000182c84723c */ /* 0x040ff00000001884 */
[-C--:B------:R-:W-:Y:S08]  /*5050*/  HMMA.16816.F32 R136, R44, R26.reuse, R136 ;  /* 0x0000001a2c88723c */ /* 0x080ff00000001888 */
[-C--:B------:R-:W-:Y:S08]  /*5060*/  HMMA.16816.F32 R140, R36, R26.reuse, R140 ;  /* 0x0000001a248c723c */ /* 0x080ff0000000188c */
[----:B------:R-:W-:Y:S01]  /*5070*/  HMMA.16816.F32 R144, R28, R26, R144 ;  /* 0x0000001a1c90723c */ /* 0x000fe20000001890 */
[----:B------:R-:W-:-:S07]  /*5080*/  @!P3 BRA `(.L_x_3) ;  /* 0xffffd0900000b947 */ /* 0x000fce000383ffff */
.L_x_0:
[----:B---34-:R-:W3:Y:S04]  /*5090*/  LDL.LU R22, [R1+0x10] ;  /* 0x0000100001167983 */ /* 0x018ee80000300800 */
[----:B------:R-:W1:Y:S01]  /*50a0*/  S2R R2, SR_TID.X ;  /* 0x0000000000027919 */ /* 0x000e620000002100 */
[----:B------:R-:W-:-:S02]  /*50b0*/  F2FP.PACK_AB R52, R53, R52 ;  /* 0x000000343534723e */ /* 0x000fc400000000ff */
[----:B------:R-:W-:Y:S01]  /*50c0*/  F2FP.PACK_AB R54, R55, R54 ;  /* 0x000000363736723e */ /* 0x000fe200000000ff */
[----:B------:R-:W4:Y:S01]  /*50d0*/  LDL.LU.64 R24, [R1+0x8] ;  /* 0x0000080001187983 */ /* 0x000f220000300a00 */
[----:B------:R-:W-:Y:S02]  /*50e0*/  F2FP.PACK_AB R72, R73, R72 ;  /* 0x000000484948723e */ /* 0x000fe400000000ff */
[----:B------:R-:W-:Y:S01]  /*50f0*/  F2FP.PACK_AB R74, R75, R74 ;  /* 0x0000004a4b4a723e */ /* 0x000fe200000000ff */
[----:B------:R-:W5:Y:S01]  /*5100*/  LDL.LU R4, [R1+0x14] ;  /* 0x0000140001047983 */ /* 0x000f620000300800 */
[----:B------:R-:W-:Y:S01]  /*5110*/  F2FP.PACK_AB R56, R57, R56 ;  /* 0x000000383938723e */ /* 0x000fe200000000ff */
[----:B------:R-:W-:Y:S01]  /*5120*/  FMUL.FTZ R100, R100, c[0x0][0x298] ;  /* 0x0000a60064647a20 */ /* 0x000fe20000410000 */
        /* <DEDUP_REMOVED lines=9> */
[----:B--2---:R-:W-:Y:S01]  /*51c0*/  FMUL.FTZ R13, R121, c[0x0][0x298] ;  /* 0x0000a600790d7a20 */ /* 0x004fe20000410000 */
[----:B------:R-:W-:Y:S01]  /*51d0*/  F2FP.PACK_AB R64, R65, R64 ;  /* 0x000000404140723e */ /* 0x000fe200000000ff */
[----:B------:R-:W-:Y:S01]  /*51e0*/  FMUL.FTZ R122, R122, c[0x0][0x298] ;  /* 0x0000a6007a7a7a20 */ /* 0x000fe20000410000 */
[----:B------:R-:W-:Y:S01]  /*51f0*/  F2FP.PACK_AB R66, R67, R66 ;  /* 0x000000424342723e */ /* 0x000fe200000000ff */
[----:B------:R-:W-:Y:S01]  /*5200*/  FMUL.FTZ R12, R123, c[0x0][0x298] ;  /* 0x0000a6007b0c7a20 */ /* 0x000fe20000410000 */
[----:B-1----:R-:W-:Y:S01]  /*5210*/  SHF.R.S32.HI R14, RZ, 0x1f, R2 ;  /* 0x0000001fff0e7819 */ /* 0x002fe20000011402 */
        /* <DEDUP_REMOVED lines=61> */
[----:B------:R-:W1:Y:S01]  /*55f0*/  S2R R21, SR_CTAID.Y ;  /* 0x0000000000157919 */ /* 0x000e620000002600 */
[----:B------:R-:W-:Y:S01]  /*5600*/  FMUL.FTZ R143, R143, c[0x0][0x298] ;  /* 0x0000a6008f8f7a20 */ /* 0x000fe20000410000 */
[----:B------:R-:W-:Y:S01]  /*5610*/  F2FP.PACK_AB R140, R141, R140 ;  /* 0x0000008c8d8c723e */ /* 0x000fe200000000ff */
[----:B------:R-:W-:Y:S01]  /*5620*/  FMUL.FTZ R132, R132, c[0x0][0x298] ;  /* 0x0000a60084847a20 */ /* 0x000fe20000410000 */
[----:B------:R-:W-:Y:S01]  /*5630*/  USHF.R.S32.HI UR6, URZ, 0x1f, UR10 ;  /* 0x0000001f3f067899 */ /* 0x000fe2000801140a */
[----:B------:R-:W-:Y:S01]  /*5640*/  FMUL.FTZ R133, R133, c[0x0][0x298] ;  /* 0x0000a60085857a20 */ /* 0x000fe20000410000 */
[----:B------:R-:W-:Y:S01]  /*5650*/  F2FP.PACK_AB R142, R143, R142 ;  /* 0x0000008e8f8e723e */ /* 0x000fe200000000ff */
[----:B------:R-:W-:Y:S01]  /*5660*/  FMUL.FTZ R134, R134, c[0x0][0x298] ;  /* 0x0000a60086867a20 */ /* 0x000fe20000410000 */
[----:B------:R-:W-:Y:S01]  /*5670*/  ULDC.64 UR4, c[0x0][0x340] ;  /* 0x0000d00000047ab9 */ /* 0x000fe20000000a00 */
[----:B------:R-:W-:Y:S01]  /*5680*/  FMUL.FTZ R135, R135, c[0x0][0x298] ;  /* 0x0000a60087877a20 */ /* 0x000fe20000410000 */
[----:B------:R-:W-:Y:S01]  /*5690*/  F2FP.PACK_AB R132, R133, R132 ;  /* 0x000000848584723e */ /* 0x000fe200000000ff */
[----:B------:R-:W-:Y:S01]  /*56a0*/  FMUL.FTZ R136, R136, c[0x0][0x298] ;  /* 0x0000a60088887a20 */ /* 0x000fe20000410000 */
[----:B------:R-:W-:Y:S01]  /*56b0*/  UIMAD UR4, UR6, UR4, URZ ;  /* 0x00000004060472a4 */ /* 0x000fe2000f8e023f */
[----:B------:R-:W-:Y:S01]  /*56c0*/  FMUL.FTZ R137, R137, c[0x0][0x298] ;  /* 0x0000a60089897a20 */ /* 0x000fe20000410000 */
[----:B------:R-:W-:Y:S01]  /*56d0*/  F2FP.PACK_AB R134, R135, R134 ;  /* 0x000000868786723e */ /* 0x000fe200000000ff */
[----:B------:R-:W-:Y:S01]  /*56e0*/  FMUL.FTZ R138, R138, c[0x0][0x298] ;  /* 0x0000a6008a8a7a20 */ /* 0x000fe20000410000 */
[----:B------:R-:W-:Y:S01]  /*56f0*/  UIMAD UR4, UR10, UR5, UR4 ;  /* 0x000000050a0472a4 */ /* 0x000fe2000f8e0204 */
[----:B------:R-:W-:Y:S01]  /*5700*/  FMUL.FTZ R139, R139, c[0x0][0x298] ;  /* 0x0000a6008b8b7a20 */ /* 0x000fe20000410000 */
[----:B------:R-:W-:Y:S01]  /*5710*/  F2FP.PACK_AB R136, R137, R136 ;  /* 0x000000888988723e */ /* 0x000fe200000000ff */
[----:B------:R-:W-:Y:S01]  /*5720*/  BSSY B0, `(.L_x_4) ;  /* 0x000008a000007945 */ /* 0x000fe20003800000 */
[----:B----4-:R-:W-:-:S02]  /*5730*/  LEA.HI R0, R14, R24, RZ, 0x5 ;  /* 0x000000180e007211 */ /* 0x010fc400078f28ff */
[----:B------:R-:W-:Y:S02]  /*5740*/  SHF.R.S32.HI R5, RZ, 0x1f, R24 ;  /* 0x0000001fff057819 */ /* 0x000fe40000011418 */
[----:B------:R-:W-:Y:S02]  /*5750*/  SHF.R.S32.HI R3, RZ, 0x5, R0 ;  /* 0x00000005ff037819 */ /* 0x000fe40000011400 */
[----:B------:R-:W-:Y:S02]  /*5760*/  LEA.HI R14, R14, R2, RZ, 0x4 ;  /* 0x000000020e0e7211 */ /* 0x000fe400078f20ff */
[----:B------:R-:W-:Y:S02]  /*5770*/  LEA.HI R0, R0, R3, RZ, 0x1 ;  /* 0x0000000300007211 */ /* 0x000fe400078f08ff */
[----:B------:R-:W-:Y:S02]  /*5780*/  LEA.HI R2, R5, R24, RZ, 0x6 ;  /* 0x0000001805027211 */ /* 0x000fe400078f30ff */
[----:B------:R-:W-:-:S02]  /*5790*/  LOP3.LUT R0, R0, 0xfffffffe, RZ, 0xc0, !PT ;  /* 0xfffffffe00007812 */ /* 0x000fc400078ec0ff */
[----:B------:R-:W-:Y:S01]  /*57a0*/  LOP3.LUT R6, R14, 0xfffffff0, RZ, 0xc0, !PT ;  /* 0xfffffff00e067812 */ /* 0x000fe200078ec0ff */
[----:B------:R-:W-:Y:S01]  /*57b0*/  BAR.SYNC.DEFER_BLOCKING 0x1, 0x100 ;  /* 0x0044000000007b1d */ /* 0x000fe20000010000 */
[C---:B-----5:R-:W-:Y:S01]  /*57c0*/  LOP3.LUT P0, RZ, R4.reuse, 0x4, RZ, 0xc0, !PT ;  /* 0x0000000404ff7812 */ /* 0x060fe2000780c0ff */
[----:B------:R-:W-:Y:S01]  /*57d0*/  IMAD.IADD R7, R3, 0x1, -R0 ;  /* 0x0000000103077824 */ /* 0x000fe200078e0a00 */
[----:B------:R-:W-:Y:S01]  /*57e0*/  SHF.R.S32.HI R0, RZ, 0x6, R2 ;  /* 0x00000006ff007819 */ /* 0x000fe20000011402 */
[----:B------:R-:W-:Y:S01]  /*57f0*/  IMAD.SHL.U32 R4, R4, 0x40, RZ ;  /* 0x0000004004047824 */ /* 0x000fe200078e00ff */
[CC--:B------:R-:W-:Y:S01]  /*5800*/  LEA.HI R2, R5.reuse, R24.reuse, RZ, 0x2 ;  /* 0x0000001805027211 */ /* 0x0c0fe200078f10ff */
[----:B------:R-:W-:Y:S01]  /*5810*/  IMAD.IADD R6, R24, 0x1, -R6 ;  /* 0x0000000118067824 */ /* 0x000fe200078e0a06 */
[----:B------:R-:W-:Y:S01]  /*5820*/  LEA.HI R9, R5, R24, RZ, 0x7 ;  /* 0x0000001805097211 */ /* 0x000fe200078f38ff */
[----:B------:R-:W-:Y:S01]  /*5830*/  IMAD.SHL.U32 R0, R0, 0x8, RZ ;  /* 0x0000000800007824 */ /* 0x000fe200078e00ff */
[----:B------:R-:W-:-:S02]  /*5840*/  LOP3.LUT R8, R4, 0x1c0, RZ, 0xc0, !PT ;  /* 0x000001c004087812 */ /* 0x000fc400078ec0ff */
[----:B------:R-:W-:Y:S02]  /*5850*/  SHF.R.S32.HI R3, RZ, 0x1f, R6 ;  /* 0x0000001fff037819 */ /* 0x000fe40000011406 */
[----:B------:R-:W-:Y:S02]  /*5860*/  LOP3.LUT R4, R2, 0x7ffffffc, RZ, 0xc0, !PT ;  /* 0x7ffffffc02047812 */ /* 0x000fe400078ec0ff */
[----:B------:R-:W-:Y:S02]  /*5870*/  LOP3.LUT R2, R8, 0x18, R0, 0xf8, !PT ;  /* 0x0000001808027812 */ /* 0x000fe400078ef800 */
[----:B------:R-:W-:Y:S01]  /*5880*/  LEA.HI R0, R3, R6, RZ, 0x3 ;  /* 0x0000000603007211 */ /* 0x000fe200078f18ff */
[----:B------:R-:W-:Y:S01]  /*5890*/  IMAD.IADD R4, R24, 0x1, -R4 ;  /* 0x0000000118047824 */ /* 0x000fe200078e0a04 */
[----:B------:R-:W-:Y:S01]  /*58a0*/  SHF.R.U32.HI R5, RZ, 0x3, R8 ;  /* 0x00000003ff057819 */ /* 0x000fe20000011608 */
[----:B------:R-:W-:Y:S01]  /*58b0*/  IMAD.SHL.U32 R3, R7, 0x400, RZ ;  /* 0x0000040007037824 */ /* 0x000fe200078e00ff */
[----:B------:R-:W-:-:S02]  /*58c0*/  SHF.R.S32.HI R14, RZ, 0x4, R14 ;  /* 0x00000004ff0e7819 */ /* 0x000fc4000001140e */
[----:B------:R-:W-:Y:S01]  /*58d0*/  LOP3.LUT R0, R0, 0xfffffff8, RZ, 0xc0, !PT ;  /* 0xfffffff800007812 */ /* 0x000fe200078ec0ff */
[----:B------:R-:W-:Y:S01]  /*58e0*/  IMAD R4, R4, 0x2, R3 ;  /* 0x0000000204047824 */ /* 0x000fe200078e0203 */
[----:B------:R-:W-:Y:S01]  /*58f0*/  LOP3.LUT R5, R2, R5, RZ, 0x3c, !PT ;  /* 0x0000000502057212 */ /* 0x000fe200078e3cff */
[----:B------:R-:W-:Y:S01]  /*5900*/  IMAD.SHL.U32 R3, R14, 0x40, RZ ;  /* 0x000000400e037824 */ /* 0x000fe200078e00ff */
[----:B---3--:R-:W-:Y:S01]  /*5910*/  SHF.R.S32.HI R2, RZ, 0x1f, R22 ;  /* 0x0000001fff027819 */ /* 0x008fe20000011416 */
[----:B------:R-:W-:Y:S02]  /*5920*/  IMAD.IADD R0, R6, 0x1, -R0 ;  /* 0x0000000106007824 */ /* 0x000fe400078e0a00 */
[----:B------:R-:W-:Y:S01]  /*5930*/  IMAD.IADD R4, R5, 0x1, R4 ;  /* 0x0000000105047824 */ /* 0x000fe200078e0204 */
[----:B------:R-:W-:Y:S01]  /*5940*/  LOP3.LUT R7, R3, 0x1c0, RZ, 0xc0, !PT ;  /* 0x000001c003077812 */ /* 0x000fe200078ec0ff */
[----:B------:R-:W-:Y:S01]  /*5950*/  IMAD.SHL.U32 R3, R0, 0x8, RZ ;  /* 0x0000000800037824 */ /* 0x000fe200078e00ff */
[----:B------:R-:W-:Y:S01]  /*5960*/  LEA.HI R2, R2, R22, RZ, 0x3 ;  /* 0x0000001602027211 */ /* 0x000fe200078f18ff */
[----:B------:R-:W-:Y:S01]  /*5970*/  IMAD.SHL.U32 R0, R4, 0x2, RZ ;  /* 0x0000000204007824 */ /* 0x000fe200078e00ff */
[----:B------:R-:W-:Y:S01]  /*5980*/  F2FP.PACK_AB R4, R139, R138 ;  /* 0x0000008a8b04723e */ /* 0x000fe200000000ff */
[----:B------:R-:W-:Y:S01]  /*5990*/  IMAD.SHL.U32 R6, R9, 0x4, RZ ;  /* 0x0000000409067824 */ /* 0x000fe200078e00ff */
[----:B------:R-:W-:-:S02]  /*59a0*/  SHF.R.S32.HI R5, RZ, 0x3, R2 ;  /* 0x00000003ff057819 */ /* 0x000fc40000011402 */
[C---:B------:R-:W-:Y:S01]  /*59b0*/  IADD3 R2, R0.reuse, 0x40, RZ ;  /* 0x0000004000027810 */ /* 0x040fe20007ffe0ff */
[----:B------:R-:W-:Y:S01]  /*59c0*/  STS [R0+0x6080], R52 ;  /* 0x0060803400007388 */ /* 0x000fe20000000800 */
[----:B------:R-:W-:Y:S02]  /*59d0*/  @P0 IADD3 R2, R0, -0x40, RZ ;  /* 0xffffffc000020810 */ /* 0x000fe40007ffe0ff */
[----:B------:R-:W-:Y:S01]  /*59e0*/  LOP3.LUT R6, R6, 0xfffffe00, RZ, 0xc0, !PT ;  /* 0xfffffe0006067812 */ /* 0x000fe200078ec0ff */
[----:B------:R-:W-:Y:S01]  /*59f0*/  STS [R0+0x6480], R54 ;  /* 0x0064803600007388 */ /* 0x000fe20000000800 */
[----:B------:R-:W-:Y:S02]  /*5a00*/  LOP3.LUT R3, R7, 0x38, R3, 0xf8, !PT ;  /* 0x0000003807037812 */ /* 0x000fe400078ef803 */
[----:B------:R-:W-:Y:S01]  /*5a10*/  SHF.R.U32.HI R7, RZ, 0x3, R7 ;  /* 0x00000003ff077819 */ /* 0x000fe20000011607 */
[----:B------:R-:W-:Y:S01]  /*5a20*/  STS [R2+0x6080], R72 ;  /* 0x0060804802007388 */ /* 0x000fe20000000800 */
[----:B------:R-:W-:-:S02]  /*5a30*/  IMAD R5, R5, 0x1800, R6 ;  /* 0x0000180005057824 */ /* 0x000fc400078e0206 */
[----:B------:R-:W-:Y:S01]  /*5a40*/  LOP3.LUT R3, R3, R7, RZ, 0x3c, !PT ;  /* 0x0000000703037212 */ /* 0x000fe200078e3cff */
[----:B------:R-:W-:Y:S04]  /*5a50*/  STS [R2+0x6480], R74 ;  /* 0x0064804a02007388 */ /* 0x000fe80000000800 */
[----:B------:R-:W-:Y:S01]  /*5a60*/  STS [R0+0x7080], R56 ;  /* 0x0070803800007388 */ /* 0x000fe20000000800 */
[----:B------:R-:W-:Y:S02]  /*5a70*/  IMAD.IADD R3, R5, 0x1, R3 ;  /* 0x0000000105037824 */ /* 0x000fe400078e0203 */
[----:B------:R-:W-:Y:S01]  /*5a80*/  IMAD.MOV.U32 R5, RZ, RZ, -0x60 ;  /* 0xffffffa0ff057424 */ /* 0x000fe200078e00ff */
[----:B------:R-:W-:Y:S04]  /*5a90*/  STS [R0+0x7480], R58 ;  /* 0x0074803a00007388 */ /* 0x000fe80000000800 */
        /* <DEDUP_REMOVED lines=25> */
[----:B------:R2:W-:Y:S04]  /*5c30*/  STS [R2+0x1480], R10 ;  /* 0x0014800a02007388 */ /* 0x0005e80000000800 */
[----:B------:R-:W-:Y:S04]  /*5c40*/  STS [R0+0x2080], R16 ;  /* 0x0020801000007388 */ /* 0x000fe80000000800 */
[----:B------:R3:W-:Y:S04]  /*5c50*/  STS [R0+0x2480], R15 ;  /* 0x0024800f00007388 */ /* 0x0007e80000000800 */
[----:B------:R-:W-:Y:S04]  /*5c60*/  STS [R2+0x2080], R113 ;  /* 0x0020807102007388 */ /* 0x000fe80000000800 */
[----:B------:R-:W-:Y:S04]  /*5c70*/  STS [R2+0x2480], R114 ;  /* 0x0024807202007388 */ /* 0x000fe80000000800 */
[----:B------:R-:W-:Y:S04]  /*5c80*/  STS [R0+0x3080], R124 ;  /* 0x0030807c00007388 */ /* 0x000fe80000000800 */
[----:B------:R-:W-:Y:S01]  /*5c90*/  STS [R0+0x3480], R126 ;  /* 0x0034807e00007388 */ /* 0x000fe20000000800 */
[----:B--2---:R-:W-:Y:S01]  /*5ca0*/  IMAD.SHL.U32 R10, R22, 0x8, RZ ;  /* 0x00000008160a7824 */ /* 0x004fe200078e00ff */
[----:B-1----:R-:W-:-:S02]  /*5cb0*/  SHF.R.S32.HI R22, RZ, 0x1f, R21 ;  /* 0x0000001fff167819 */ /* 0x002fc40000011415 */
[----:B------:R-:W-:Y:S02]  /*5cc0*/  STS [R2+0x3080], R144 ;  /* 0x0030809002007388 */ /* 0x000fe40000000800 */
[----:B------:R-:W-:Y:S02]  /*5cd0*/  SHF.R.S32.HI R11, RZ, 0x1f, R10 ;  /* 0x0000001fff0b7819 */ /* 0x000fe4000001140a */
[----:B------:R-:W-:Y:S01]  /*5ce0*/  STS [R2+0x3480], R146 ;  /* 0x0034809202007388 */ /* 0x000fe20000000800 */
[----:B---3--:R-:W-:-:S03]  /*5cf0*/  SHF.R.S32.HI R15, RZ, 0x1f, R14 ;  /* 0x0000001fff0f7819 */ /* 0x008fc6000001140e */
        /* <DEDUP_REMOVED lines=8> */
[----:B------:R-:W3:Y:S01]  /*5d80*/  S2R R6, SR_CTAID.X ;  /* 0x0000000000067919 */ /* 0x000ee20000002500 */
[----:B-1----:R-:W-:-:S03]  /*5d90*/  IMAD.SHL.U32 R0, R3, 0x2, RZ ;  /* 0x0000000203007824 */ /* 0x002fc600078e00ff */
[----:B------:R-:W-:Y:S01]  /*5da0*/  BAR.SYNC.DEFER_BLOCKING 0x1, 0x100 ;  /* 0x0044000000007b1d */ /* 0x000fe20000010000 */
[----:B--2---:R-:W-:Y:S02]  /*5db0*/  IMAD R4, R22, c[0x0][0x338], RZ ;  /* 0x0000ce0016047a24 */ /* 0x004fe400078e02ff */
[----:B------:R-:W-:-:S04]  /*5dc0*/  IMAD.WIDE.U32 R2, R21, c[0x0][0x338], R10 ;  /* 0x0000ce0015027a25 */ /* 0x000fc800078e000a */
[----:B---3--:R-:W-:Y:S02]  /*5dd0*/  IMAD R5, R6, R5, c[0x0][0x2f0] ;  /* 0x0000bc0006057624 */ /* 0x008fe400078e0205 */
[----:B------:R-:W-:-:S03]  /*5de0*/  IMAD R4, R21, c[0x0][0x33c], R4 ;  /* 0x0000cf0015047a24 */ /* 0x000fc600078e0204 */
[----:B------:R-:W-:Y:S01]  /*5df0*/  IMNMX R20, R5, 0x60, PT ;  /* 0x0000006005147817 */ /* 0x000fe20003800200 */
[----:B------:R-:W-:Y:S02]  /*5e00*/  IMAD.IADD R3, R3, 0x1, R4 ;  /* 0x0000000103037824 */ /* 0x000fe400078e0204 */
[----:B------:R-:W-:Y:S01]  /*5e10*/  IMAD.U32 R4, RZ, RZ, UR10 ;  /* 0x0000000aff047e24 */ /* 0x000fe2000f8e00ff */
[----:B------:R-:W-:Y:S01]  /*5e20*/  ISETP.GE.AND P6, PT, R14, R20, PT ;  /* 0x000000140e00720c */ /* 0x000fe20003fc6270 */
[----:B------:R1:W2:Y:S02]  /*5e30*/  LDS.128 R24, [R0+0x6880] ;  /* 0x0068800000187984 */ /* 0x0002a40000000c00 */
[----:B------:R-:W-:Y:S01]  /*5e40*/  IMAD.WIDE.U32 R8, R4, c[0x0][0x340], R2 ;  /* 0x0000d00004087a25 */ /* 0x000fe200078e0002 */
[----:B------:R-:W-:Y:S01]  /*5e50*/  ISETP.GE.OR P0, PT, R10, c[0x0][0x324], P6 ;  /* 0x0000c9000a007a0c */ /* 0x000fe20003706670 */
[----:B------:R1:W3:Y:S02]  /*5e60*/  LDS.128 R28, [R0+0x7080] ;  /* 0x00708000001c7984 */ /* 0x0002e40000000c00 */
[----:B------:R-:W-:Y:S01]  /*5e70*/  IMAD.WIDE R2, R6, 0x60, R14 ;  /* 0x0000006006027825 */ /* 0x000fe200078e020e */
[----:B------:R-:W-:Y:S01]  /*5e80*/  IADD3 R7, R9, UR4, RZ ;  /* 0x0000000409077c10 */ /* 0x000fe2000fffe0ff */
[----:B------:R1:W4:Y:S04]  /*5e90*/  LDS.128 R32, [R0+0x7880] ;  /* 0x0078800000207984 */ /* 0x0003280000000c00 */
[----:B------:R1:W1:Y:S04]  /*5ea0*/  LDS.128 R36, [R0+0x8080] ;  /* 0x0080800000247984 */ /* 0x0002680000000c00 */
[----:B------:R1:W1:Y:S04]  /*5eb0*/  LDS.128 R40, [R0+0x8880] ;  /* 0x0088800000287984 */ /* 0x0002680000000c00 */
[----:B------:R1:W1:Y:S04]  /*5ec0*/  LDS.128 R44, [R0+0x80] ;  /* 0x00008000002c7984 */ /* 0x0002680000000c00 */
[----:B------:R1:W1:Y:S04]  /*5ed0*/  LDS.128 R48, [R0+0x880] ;  /* 0x0008800000307984 */ /* 0x0002680000000c00 */
[----:B------:R1:W1:Y:S04]  /*5ee0*/  LDS.128 R52, [R0+0x1080] ;  /* 0x0010800000347984 */ /* 0x0002680000000c00 */
[----:B------:R1:W1:Y:S04]  /*5ef0*/  LDS.128 R56, [R0+0x1880] ;  /* 0x0018800000387984 */ /* 0x0002680000000c00 */
[----:B------:R1:W1:Y:S04]  /*5f00*/  LDS.128 R60, [R0+0x2080] ;  /* 0x00208000003c7984 */ /* 0x0002680000000c00 */
[----:B------:R1:W1:Y:S01]  /*5f10*/  LDS.128 R64, [R0+0x2880] ;  /* 0x0028800000407984 */ /* 0x0002620000000c00 */
[----:B------:R-:W-:Y:S05]  /*5f20*/  @P0 BRA `(.L_x_5) ;  /* 0x0000009000000947 */ /* 0x000fea0003800000 */
[----:B--2---:R2:W5:Y:S01]  /*5f30*/  LDS.128 R16, [R0+0x6080] ;  /* 0x0060800000107984 */ /* 0x0045620000000c00 */
[----:B------:R-:W-:-:S05]  /*5f40*/  MOV R6, R8 ;  /* 0x0000000800067202 */ /* 0x000fca0000000f00 */
[----:B------:R-:W-:-:S05]  /*5f50*/  IMAD.WIDE.U32 R4, R2, c[0x0][0x330], R6 ;  /* 0x0000cc0002047a25 */ /* 0x000fca00078e0006 */
[----:B------:R-:W-:Y:S01]  /*5f60*/  LEA R12, P0, R4, c[0x0][0x318], 0x1 ;  /* 0x0000c600040c7a11 */ /* 0x000fe200078008ff */
[----:B-12---:R-:W-:-:S04]  /*5f70*/  IMAD R0, R3, c[0x0][0x330], RZ ;  /* 0x0000cc0003007a24 */ /* 0x006fc800078e02ff */
[----:B------:R-:W-:-:S05]  /*5f80*/  IMAD R0, R2, c[0x0][0x334], R0 ;  /* 0x0000cd0002007a24 */ /* 0x000fca00078e0200 */
[----:B------:R-:W-:-:S04]  /*5f90*/  IADD3 R0, R5, R0, RZ ;  /* 0x0000000005007210 */ /* 0x000fc80007ffe0ff */
[----:B------:R-:W-:-:S05]  /*5fa0*/  LEA.HI.X R13, R4, c[0x0][0x31c], R0, 0x1, P0 ;  /* 0x0000c700040d7a11 */ /* 0x000fca00000f0c00 */
[----:B-----5:R1:W-:Y:S02]  /*5fb0*/  STG.E.128 [R12.64], R16 ;  /* 0x000000100c007986 */ /* 0x0203e4000c101d0e */
.L_x_5:
[----:B--2---:R-:W-:Y:S05]  /*5fc0*/  BSYNC B0 ;  /* 0x0000000000007941 */ /* 0x004fea0003800000 */
.L_x_4:
[----:B-1----:R-:W-:Y:S01]  /*5fd0*/  IADD3 R0, R14, 0x10, RZ ;  /* 0x000000100e007810 */ /* 0x002fe20007ffe0ff */
[----:B------:R-:W-:Y:S03]  /*5fe0*/  BSSY B0, `(.L_x_6) ;  /* 0x000000f000007945 */ /* 0x000fe60003800000 */
[----:B------:R-:W-:-:S04]  /*5ff0*/  ISETP.GE.AND P5, PT, R0, R20, PT ;  /* 0x000000140000720c */ /* 0x000fc80003fa6270 */
[----:B------:R-:W-:-:S13]  /*6000*/  ISETP.GE.OR P0, PT, R10, c[0x0][0x324], P5 ;  /* 0x0000c9000a007a0c */ /* 0x000fda0002f06670 */
[----:B------:R-:W-:Y:S05]  /*6010*/  @P0 BRA `(.L_x_7) ;  /* 0x000000b000000947 */ /* 0x000fea0003800000 */
[----:B------:R-:W-:Y:S02]  /*6020*/  IADD3 R0, P0, R2, 0x10, RZ ;  /* 0x0000001002007810 */ /* 0x000fe40007f1e0ff */
[----:B------:R-:W-:-:S03]  /*6030*/  MOV R5, R7 ;  /* 0x0000000700057202 */ /* 0x000fc60000000f00 */
[----:B------:R-:W-:-:S04]  /*6040*/  IMAD.X R4, RZ, RZ, R3, P0 ;  /* 0x000000ffff047224 */ /* 0x000fc800000e0603 */
[----:B------:R-:W-:Y:S02]  /*6050*/  IMAD R12, R4, c[0x0][0x330], RZ ;  /* 0x0000cc00040c7a24 */ /* 0x000fe400078e02ff */
[----:B------:R-:W-:-:S04]  /*6060*/  IMAD.MOV.U32 R4, RZ, RZ, R8 ;  /* 0x000000ffff047224 */ /* 0x000fc800078e0008 */
[----:B------:R-:W-:-:S04]  /*6070*/  IMAD.WIDE.U32 R4, R0, c[0x0][0x330], R4 ;  /* 0x0000cc0000047a25 */ /* 0x000fc800078e0004 */
[----:B------:R-:W-:Y:S01]  /*6080*/  IMAD R0, R0, c[0x0][0x334], R12 ;  /* 0x0000cd0000007a24 */ /* 0x000fe200078e020c */
[----:B------:R-:W-:-:S04]  /*6090*/  LEA R12, P0, R4, c[0x0][0x318], 0x1 ;  /* 0x0000c600040c7a11 */ /* 0x000fc800078008ff */
[----:B------:R-:W-:-:S04]  /*60a0*/  IADD3 R0, R5, R0, RZ ;  /* 0x0000000005007210 */ /* 0x000fc80007ffe0ff */
[----:B------:R-:W-:-:S05]  /*60b0*/  LEA.HI.X R13, R4, c[0x0][0x31c], R0, 0x1, P0 ;  /* 0x0000c700040d7a11 */ /* 0x000fca00000f0c00 */
[----:B------:R1:W-:Y:S02]  /*60c0*/  STG.E.128 [R12.64], R24 ;  /* 0x000000180c007986 */ /* 0x0003e4000c101d0e */
.L_x_7:
[----:B------:R-:W-:Y:S05]  /*60d0*/  BSYNC B0 ;  /* 0x0000000000007941 */ /* 0x000fea0003800000 */
.L_x_6:
[----:B------:R-:W-:Y:S01]  /*60e0*/  IADD3 R0, R14, 0x20, RZ ;  /* 0x000000200e007810 */ /* 0x000fe20007ffe0ff */
[----:B------:R-:W-:Y:S03]  /*60f0*/  BSSY B0, `(.L_x_8) ;  /* 0x000000f000007945 */ /* 0x000fe60003800000 */
[----:B------:R-:W-:-:S04]  /*6100*/  ISETP.GE.AND P4, PT, R0, R20, PT ;  /* 0x000000140000720c */ /* 0x000fc80003f86270 */
[----:B------:R-:W-:-:S13]  /*6110*/  ISETP.GE.OR P0, PT, R10, c[0x0][0x324], P4 ;  /* 0x0000c9000a007a0c */ /* 0x000fda0002706670 */
[----:B------:R-:W-:Y:S05]  /*6120*/  @P0 BRA `(.L_x_9) ;  /* 0x000000b000000947 */ /* 0x000fea0003800000 */
[----:B------:R-:W-:Y:S02]  /*6130*/  IADD3 R0, P0, R2, 0x20, RZ ;  /* 0x0000002002007810 */ /* 0x000fe40007f1e0ff */
[----:B------:R-:W-:-:S03]  /*6140*/  MOV R5, R7 ;  /* 0x0000000700057202 */ /* 0x000fc60000000f00 */
[----:B------:R-:W-:-:S04]  /*6150*/  IMAD.X R4, RZ, RZ, R3, P0 ;  /* 0x000000ffff047224 */ /* 0x000fc800000e0603 */
[----:B-1----:R-:W-:Y:S02]  /*6160*/  IMAD R12, R4, c[0x0][0x330], RZ ;  /* 0x0000cc00040c7a24 */ /* 0x002fe400078e02ff */
[----:B------:R-:W-:-:S04]  /*6170*/  IMAD.MOV.U32 R4, RZ, RZ, R8 ;  /* 0x000000ffff047224 */ /* 0x000fc800078e0008 */
[----:B------:R-:W-:-:S04]  /*6180*/  IMAD.WIDE.U32 R4, R0, c[0x0][0x330], R4 ;  /* 0x0000cc0000047a25 */ /* 0x000fc800078e0004 */
[----:B------:R-:W-:Y:S01]  /*6190*/  IMAD R0, R0, c[0x0][0x334], R12 ;  /* 0x0000cd0000007a24 */ /* 0x000fe200078e020c */
[----:B------:R-:W-:-:S04]  /*61a0*/  LEA R12, P0, R4, c[0x0][0x318], 0x1 ;  /* 0x0000c600040c7a11 */ /* 0x000fc800078008ff */
[----:B------:R-:W-:-:S04]  /*61b0*/  IADD3 R0, R5, R0, RZ ;  /* 0x0000000005007210 */ /* 0x000fc80007ffe0ff */
[----:B------:R-:W-:-:S05]  /*61c0*/  LEA.HI.X R13, R4, c[0x0][0x31c], R0, 0x1, P0 ;  /* 0x0000c700040d7a11 */ /* 0x000fca00000f0c00 */
[----:B---3--:R1:W-:Y:S02]  /*61d0*/  STG.E.128 [R12.64], R28 ;  /* 0x0000001c0c007986 */ /* 0x0083e4000c101d0e */
.L_x_9:
[----:B------:R-:W-:Y:S05]  /*61e0*/  BSYNC B0 ;  /* 0x0000000000007941 */ /* 0x000fea0003800000 */
.L_x_8:
        /* <DEDUP_REMOVED lines=15> */
[----:B----4-:R1:W-:Y:S02]  /*62e0*/  STG.E.128 [R12.64], R32 ;  /* 0x000000200c007986 */ /* 0x0103e4000c101d0e */
.L_x_11:
[----:B------:R-:W-:Y:S05]  /*62f0*/  BSYNC B0 ;  /* 0x0000000000007941 */ /* 0x000fea0003800000 */
.L_x_10:
        /* <DEDUP_REMOVED lines=15> */
[----:B------:R1:W-:Y:S02]  /*63f0*/  STG.E.128 [R12.64], R36 ;  /* 0x000000240c007986 */ /* 0x0003e4000c101d0e */
.L_x_13:
[----:B------:R-:W-:Y:S05]  /*6400*/  BSYNC B0 ;  /* 0x0000000000007941 */ /* 0x000fea0003800000 */
.L_x_12:
[----:B------:R-:W-:Y:S01]  /*6410*/  IADD3 R0, R14, 0x50, RZ ;  /* 0x000000500e007810 */ /* 0x000fe20007ffe0ff */
[----:B------:R-:W-:Y:S03]  /*6420*/  BSSY B0, `(.L_x_14) ;  /* 0x000000e000007945 */ /* 0x000fe60003800000 */
[----:B------:R-:W-:-:S04]  /*6430*/  ISETP.GE.AND P1, PT, R0, R20, PT ;  /* 0x000000140000720c */ /* 0x000fc80003f26270 */
[----:B------:R-:W-:-:S13]  /*6440*/  ISETP.GE.OR P0, PT, R10, c[0x0][0x324], P1 ;  /* 0x0000c9000a007a0c */ /* 0x000fda0000f06670 */
[----:B------:R-:W-:Y:S05]  /*6450*/  @P0 BRA `(.L_x_15) ;  /* 0x000000a000000947 */ /* 0x000fea0003800000 */
[----:B------:R-:W-:Y:S02]  /*6460*/  IADD3 R0, P0, R2, 0x50, RZ ;  /* 0x0000005002007810 */ /* 0x000fe40007f1e0ff */
[----:B------:R-:W-:Y:S02]  /*6470*/  MOV R6, R8 ;  /* 0x0000000800067202 */ /* 0x000fe40000000f00 */
[----:B------:R-:W-:-:S03]  /*6480*/  IADD3.X R4, RZ, R3, RZ, P0, !PT ;  /* 0x00000003ff047210 */ /* 0x000fc600007fe4ff */
[----:B------:R-:W-:-:S04]  /*6490*/  IMAD.WIDE.U32 R6, R0, c[0x0][0x330], R6 ;  /* 0x0000cc0000067a25 */ /* 0x000fc800078e0006 */
[----:B------:R-:W-:-:S04]  /*64a0*/  IMAD R4, R4, c[0x0][0x330], RZ ;  /* 0x0000cc0004047a24 */ /* 0x000fc800078e02ff */
[----:B------:R-:W-:Y:S01]  /*64b0*/  IMAD R0, R0, c[0x0][0x334], R4 ;  /* 0x0000cd0000007a24 */ /* 0x000fe200078e0204 */
[----:B------:R-:W-:-:S04]  /*64c0*/  LEA R4, P0, R6, c[0x0][0x318], 0x1 ;  /* 0x0000c60006047a11 */ /* 0x000fc800078008ff */
[----:B------:R-:W-:-:S04]  /*64d0*/  IADD3 R0, R7, R0, RZ ;  /* 0x0000000007007210 */ /* 0x000fc80007ffe0ff */
[----:B------:R-:W-:-:S05]  /*64e0*/  LEA.HI.X R5, R6, c[0x0][0x31c], R0, 0x1, P0 ;  /* 0x0000c70006057a11 */ /* 0x000fca00000f0c00 */
[----:B------:R2:W-:Y:S02]  /*64f0*/  STG.E.128 [R4.64], R40 ;  /* 0x0000002804007986 */ /* 0x0005e4000c101d0e */
.L_x_15:
[----:B------:R-:W-:Y:S05]  /*6500*/  BSYNC B0 ;  /* 0x0000000000007941 */ /* 0x000fea0003800000 */
.L_x_14:
[----:B------:R-:W-:Y:S01]  /*6510*/  IMAD R0, R22, c[0x0][0x308], RZ ;  /* 0x0000c20016007a24 */ /* 0x000fe200078e02ff */
[----:B------:R-:W-:Y:S01]  /*6520*/  ULDC.64 UR4, c[0x0][0x310] ;  /* 0x0000c40000047ab9 */ /* 0x000fe20000000a00 */
[C---:B------:R-:W-:Y:S01]  /*6530*/  IMAD.WIDE.U32 R6, R21.reuse, c[0x0][0x308], R10 ;  /* 0x0000c20015067a25 */ /* 0x040fe200078e000a */
[----:B------:R-:W-:Y:S01]  /*6540*/  ISETP.GE.OR P6, PT, R10, c[0x0][0x2f4], P6 ;  /* 0x0000bd000a007a0c */ /* 0x000fe200037c6670 */
[----:B------:R-:W-:Y:S01]  /*6550*/  UIMAD UR4, UR6, UR4, URZ ;  /* 0x00000004060472a4 */ /* 0x000fe2000f8e023f */
[----:B------:R-:W-:Y:S01]  /*6560*/  BSSY B0, `(.L_x_16) ;  /* 0x0000010000007945 */ /* 0x000fe20003800000 */
[----:B------:R-:W-:Y:S02]  /*6570*/  IMAD R0, R21, c[0x0][0x30c], R0 ;  /* 0x0000c30015007a24 */ /* 0x000fe400078e0200 */
[----:B------:R-:W-:-:S03]  /*6580*/  UIMAD UR4, UR10, UR5, UR4 ;  /* 0x000000050a0472a4 */ /* 0x000fc6000f8e0204 */
[----:B------:R-:W-:Y:S02]  /*6590*/  IADD3 R7, R7, R0, RZ ;  /* 0x0000000007077210 */ /* 0x000fe40007ffe0ff */
[----:B------:R-:W-:-:S05]  /*65a0*/  MOV R0, UR10 ;  /* 0x0000000a00007c02 */ /* 0x000fca0008000f00 */
[----:B------:R-:W-:-:S05]  /*65b0*/  IMAD.WIDE.U32 R6, R0, c[0x0][0x310], R6 ;  /* 0x0000c40000067a25 */ /* 0x000fca00078e0006 */
[----:B--2---:R-:W-:Y:S01]  /*65c0*/  IADD3 R5, R7, UR4, RZ ;  /* 0x0000000407057c10 */ /* 0x004fe2000fffe0ff */
[----:B------:R-:W-:Y:S05]  /*65d0*/  @P6 BRA `(.L_x_17) ;  /* 0x0000008000006947 */ /* 0x000fea0003800000 */
[----:B------:R-:W-:Y:S01]  /*65e0*/  MOV R4, R6 ;  /* 0x0000000600047202 */ /* 0x000fe20000000f00 */
[----:B------:R-:W-:-:S04]  /*65f0*/  IMAD R0, R3, c[0x0][0x300], RZ ;  /* 0x0000c00003007a24 */ /* 0x000fc800078e02ff */
[----:B------:R-:W-:-:S04]  /*6600*/  IMAD.WIDE.U32 R8, R2, c[0x0][0x300], R4 ;  /* 0x0000c00002087a25 */ /* 0x000fc800078e0004 */
[----:B------:R-:W-:Y:S01]  /*6610*/  IMAD R0, R2, c[0x0][0x304], R0 ;  /* 0x0000c10002007a24 */ /* 0x000fe200078e0200 */
[----:B-1----:R-:W-:-:S04]  /*6620*/  LEA R12, P0, R8, c[0x0][0x2e8], 0x1 ;  /* 0x0000ba00080c7a11 */ /* 0x002fc800078008ff */
[----:B------:R-:W-:-:S04]  /*6630*/  IADD3 R0, R9, R0, RZ ;  /* 0x0000000009007210 */ /* 0x000fc80007ffe0ff */
[----:B------:R-:W-:-:S05]  /*6640*/  LEA.HI.X R13, R8, c[0x0][0x2ec], R0, 0x1, P0 ;  /* 0x0000bb00080d7a11 */ /* 0x000fca00000f0c00 */
[----:B------:R1:W-:Y:S02]  /*6650*/  STG.E.128 [R12.64], R44 ;  /* 0x0000002c0c007986 */ /* 0x0003e4000c101d0e */
.L_x_17:
[----:B------:R-:W-:Y:S05]  /*6660*/  BSYNC B0 ;  /* 0x0000000000007941 */ /* 0x000fea0003800000 */
.L_x_16:
[----:B------:R-:W-:Y:S01]  /*6670*/  ISETP.GE.OR P5, PT, R10, c[0x0][0x2f4], P5 ;  /* 0x0000bd000a007a0c */ /* 0x000fe20002fa6670 */
[----:B------:R-:W-:-:S12]  /*6680*/  BSSY B0, `(.L_x_18) ;  /* 0x000000d000007945 */ /* 0x000fd80003800000 */
        /* <DEDUP_REMOVED lines=12> */
.L_x_19:
[----:B------:R-:W-:Y:S05]  /*6750*/  BSYNC B0 ;  /* 0x0000000000007941 */ /* 0x000fea0003800000 */
.L_x_18:
        /* <DEDUP_REMOVED lines=14> */
.L_x_21:
[----:B------:R-:W-:Y:S05]  /*6840*/  BSYNC B0 ;  /* 0x0000000000007941 */ /* 0x000fea0003800000 */
.L_x_20:
        /* <DEDUP_REMOVED lines=14> */
.L_x_23:
[----:B------:R-:W-:Y:S05]  /*6930*/  BSYNC B0 ;  /* 0x0000000000007941 */ /* 0x000fea0003800000 */
.L_x_22:
        /* <DEDUP_REMOVED lines=14> */
.L_x_25:
[----:B------:R-:W-:Y:S05]  /*6a20*/  BSYNC B0 ;  /* 0x0000000000007941 */ /* 0x000fea0003800000 */
.L_x_24:
[----:B------:R-:W-:-:S13]  /*6a30*/  ISETP.GE.OR P1, PT, R10, c[0x0][0x2f4], P1 ;  /* 0x0000bd000a007a0c */ /* 0x000fda0000f26670 */
[----:B------:R-:W-:Y:S05]  /*6a40*/  @P1 EXIT ;  /* 0x000000000000194d */ /* 0x000fea0003800000 */
[----:B------:R-:W-:-:S05]  /*6a50*/  IADD3 R0, P0, R2, 0x50, RZ ;  /* 0x0000005002007810 */ /* 0x000fca0007f1e0ff */
[----:B------:R-:W-:Y:S01]  /*6a60*/  IMAD.X R2, RZ, RZ, R3, P0 ;  /* 0x000000ffff027224 */ /* 0x000fe200000e0603 */
[----:B------:R-:W-:-:S03]  /*6a70*/  MOV R3, R5 ;  /* 0x0000000500037202 */ /* 0x000fc60000000f00 */
[----:B------:R-:W-:Y:S02]  /*6a80*/  IMAD R7, R2, c[0x0][0x300], RZ ;  /* 0x0000c00002077a24 */ /* 0x000fe400078e02ff */
[----:B------:R-:W-:-:S04]  /*6a90*/  IMAD.MOV.U32 R2, RZ, RZ, R6 ;  /* 0x000000ffff027224 */ /* 0x000fc800078e0006 */
[----:B------:R-:W-:-:S04]  /*6aa0*/  IMAD.WIDE.U32 R4, R0, c[0x0][0x300], R2 ;  /* 0x0000c00000047a25 */ /* 0x000fc800078e0002 */
[----:B------:R-:W-:Y:S01]  /*6ab0*/  IMAD R0, R0, c[0x0][0x304], R7 ;  /* 0x0000c10000007a24 */ /* 0x000fe200078e0207 */
[----:B------:R-:W-:-:S04]  /*6ac0*/  LEA R2, P0, R4, c[0x0][0x2e8], 0x1 ;  /* 0x0000ba0004027a11 */ /* 0x000fc800078008ff */
[----:B------:R-:W-:-:S04]  /*6ad0*/  IADD3 R0, R5, R0, RZ ;  /* 0x0000000005007210 */ /* 0x000fc80007ffe0ff */
[----:B------:R-:W-:-:S05]  /*6ae0*/  LEA.HI.X R3, R4, c[0x0][0x2ec], R0, 0x1, P0 ;  /* 0x0000bb0004037a11 */ /* 0x000fca00000f0c00 */
[----:B------:R-:W-:Y:S01]  /*6af0*/  STG.E.128 [R2.64], R64 ;  /* 0x0000004002007986 */ /* 0x000fe2000c101d0e */
[----:B------:R-:W-:Y:S05]  /*6b00*/  EXIT ;  /* 0x000000000000794d */ /* 0x000fea0003800000 */
.L_x_26:
[----:B------:R-:W-:-:S00]  /*6b10*/  BRA `(.L_x_26) ;  /* 0xfffffff000007947 */ /* 0x000fc0000383ffff */
[----:B------:R-:W-:-:S00]  /*6b20*/  NOP ;  /* 0x0000000000007918 */ /* 0x000fc00000000000 */
        /* <DEDUP_REMOVED lines=13> */
.L_x_2285:


//--------------------- .text._ZN7cutlass13device_kernelIN5flash19enable_sm80_to_sm89INS1_16FlashAttnBwdSm80INS1_25CollectiveMainloopBwdSm80ILi2ELi1EN4cute5tupleIJNS5_1CILi64EEENS7_ILi96EEENS7_ILi128EEEEEENS_6half_tEfNS_4arch4Sm80ELb0ELb0ELb0ELb0ELb1ELb0ELb0ELb0ELi2ELi2ELi2ELi2ELb1EEENS1_21CollectiveEpilogueBwdISB_SC_SE_Li256ELb0ELb0ELi4EEENS1_19SingleTileSchedulerILb0ELb0ELb0ELi96EEEEEEEEEvNT_6ParamsE --------------------------
	.section	.text._ZN7cutlass13device_kernelIN5flash19enable_sm80_to_sm89INS1_16FlashAttnBwdSm80INS1_25CollectiveMainloopBwdSm80ILi2ELi1EN4cute5tupleIJNS5_1CILi64EEENS7_ILi96EEENS7_ILi128EEEEEENS_6half_tEfNS_4arch4Sm80ELb0ELb0ELb0ELb0ELb1ELb0ELb0ELb0ELi2ELi2ELi2ELi2ELb1EEENS1_21CollectiveEpilogueBwdISB_SC_SE_Li256ELb0ELb0ELi4EEENS1_19SingleTileSchedulerILb0ELb0ELb0ELi96EEEEEEEEEvNT_6ParamsE,"ax",@progbits
	.sectioninfo	@"SHI_REGISTERS=255"
	.align	128
.text._ZN7cutlass13device_kernelIN5flash19enable_sm80_to_sm89INS1_16FlashAttnBwdSm80INS1_25CollectiveMainloopBwdSm80ILi2ELi1EN4cute5tupleIJNS5_1CILi64EEENS7_ILi96EEENS7_ILi128EEEEEENS_6half_tEfNS_4arch4Sm80ELb0ELb0ELb0ELb0ELb1ELb0ELb0ELb0ELi2ELi2ELi2ELi2ELb1EEENS1_21CollectiveEpilogueBwdISB_SC_SE_Li256ELb0ELb0ELi4EEENS1_19SingleTileSchedulerILb0ELb0ELb0ELi96EEEEEEEEEvNT_6ParamsE:
        .type           _ZN7cutlass13device_kernelIN5flash19enable_sm80_to_sm89INS1_16FlashAttnBwdSm80INS1_25CollectiveMainloopBwdSm80ILi2ELi1EN4cute5tupleIJNS5_1CILi64EEENS7_ILi96EEENS7_ILi128EEEEEENS_6half_tEfNS_4arch4Sm80ELb0ELb0ELb0ELb0ELb1ELb0ELb0ELb0ELi2ELi2ELi2ELi2ELb1EEENS1_21CollectiveEpilogueBwdISB_SC_SE_Li256ELb0ELb0ELi4EEENS1_19SingleTileSchedulerILb0ELb0ELb0ELi96EEEEEEEEEvNT_6ParamsE,@function
        .size           _ZN7cutlass13device_kernelIN5flash19enable_sm80_to_sm89INS1_16FlashAttnBwdSm80INS1_25CollectiveMainloopBwdSm80ILi2ELi1EN4cute5tupleIJNS5_1CILi64EEENS7_ILi96EEENS7_ILi128EEEEEENS_6half_tEfNS_4arch4Sm80ELb0ELb0ELb0ELb0ELb1ELb0ELb0ELb0ELi2ELi2ELi2ELi2ELb1EEENS1_21CollectiveEpilogueBwdISB_SC_SE_Li256ELb0ELb0ELi4EEENS1_19SingleTileSchedulerILb0ELb0ELb0ELi96EEEEEEEEEvNT_6ParamsE,(.L_x_2286 - _ZN7cutlass13device_kernelIN5flash19enable_sm80_to_sm89INS1_16FlashAttnBwdSm80INS1_25CollectiveMainloopBwdSm80ILi2ELi1EN4cute5tupleIJNS5_1CILi64EEENS7_ILi96EEENS7_ILi128EEEEEENS_6half_tEfNS_4arch4Sm80ELb0ELb0ELb0ELb0ELb1ELb0ELb0ELb0ELi2ELi2ELi2ELi2ELb1EEENS1_21CollectiveEpilogueBwdISB_SC_SE_Li256ELb0ELb0ELi4EEENS1_19SingleTileSchedulerILb0ELb0ELb0ELi96EEEEEEEEEvNT_6ParamsE)
        .other          _ZN7cutlass13device_kernelIN5flash19enable_sm80_to_sm89INS1_16FlashAttnBwdSm80INS1_25CollectiveMainloopBwdSm80ILi2ELi1EN4cute5tupleIJNS5_1CILi64EEENS7_ILi96EEENS7_ILi128EEEEEENS_6half_tEfNS_4arch4Sm80ELb0ELb0ELb0ELb0ELb1ELb0ELb0ELb0ELi2ELi2ELi2ELi2ELb1EEENS1_21CollectiveEpilogueBwdISB_SC_SE_Li256ELb0ELb0ELi4EEENS1_19SingleTileSchedulerILb0ELb0ELb0ELi96EEEEEEEEEvNT_6ParamsE,@"STO_CUDA_ENTRY STV_DEFAULT"
_ZN7cutlass13device_kernelIN5flash19enable_sm80_to_sm89INS1_16FlashAttnBwdSm80INS1_25CollectiveMainloopBwdSm80ILi2ELi1EN4cute5tupleIJNS5_1CILi64EEENS7_ILi96EEENS7_ILi128EEEEEENS_6half_tEfNS_4arch4Sm80ELb0ELb0ELb0ELb0ELb1ELb0ELb0ELb0ELi2ELi2ELi2ELi2ELb1EEENS1_21CollectiveEpilogueBwdISB_SC_SE_Li256ELb0ELb0ELi4EEENS1_19SingleTileSchedulerILb0ELb0ELb0ELi96EEEEEEEEEvNT_6ParamsE:
        /* <DEDUP_REMOVED lines=530> */
.L_x_30:
        /* <DEDUP_REMOVED lines=183> */
.L_x_28:
        /* <DEDUP_REMOVED lines=390> */
.L_x_29:
        /* <DEDUP_REMOVED lines=186> */
.L_x_27:
        /* <DEDUP_REMOVED lines=243> */
.L_x_32:
[----:B--2---:R-:W-:Y:S05]  /*5fc0*/  BSYNC B0 ;  /* 0x0000000000007941 */ /* 0x004fea0003800000 */
.L_x_31:
        /* <DEDUP_REMOVED lines=16> */
.L_x_34:
[----:B------:R-:W-:Y:S05]  /*60d0*/  BSYNC B0 ;  /* 0x0000000000007941 */ /* 0x000fea0003800000 */
.L_x_33:
        /* <DEDUP_REMOVED lines=16> */
.L_x_36:
[----:B------:R-:W-:Y:S05]  /*61e0*/  BSYNC B0 ;  /* 0x0000000000007941 */ /* 0x000fea0003800000 */
.L_x_35:
        /* <DEDUP_REMOVED lines=16> */
.L_x_38:
[----:B------:R-:W-:Y:S05]  /*62f0*/  BSYNC B0 ;  /* 0x0000000000007941 */ /* 0x000fea0003800000 */
.L_x_37:
        /* <DEDUP_REMOVED lines=16> */
.L_x_40:
[----:B------:R-:W-:Y:S05]  /*6400*/  BSYNC B0 ;  /* 0x0000000000007941 */ /* 0x000fea0003800000 */
.L_x_39:
        /* <DEDUP_REMOVED lines=15> */
.L_x_42:
[----:B------:R-:W-:Y:S05]  /*6500*/  BSYNC B0 ;  /* 0x0000000000007941 */ /* 0x000fea0003800000 */
.L_x_41:
        /* <DEDUP_REMOVED lines=21> */
.L_x_44:
[----:B------:R-:W-:Y:S05]  /*6660*/  BSYNC B0 ;  /* 0x0000000000007941 */ /* 0x000fea0003800000 */
.L_x_43:
        /* <DEDUP_REMOVED lines=14> */
.L_x_46:
[----:B------:R-:W-:Y:S05]  /*6750*/  BSYNC B0 ;  /* 0x0000000000007941 */ /* 0x000fea0003800000 */
.L_x_45:
        /* <DEDUP_REMOVED lines=14> */
.L_x_48:
[----:B------:R-:W-:Y:S05]  /*6840*/  BSYNC B0 ;  /* 0x0000000000007941 */ /* 0x000fea0003800000 */
.L_x_47:
        /* <DEDUP_REMOVED lines=14> */
.L_x_50:
[----:B------:R-:W-:Y:S05]  /*6930*/  BSYNC B0 ;  /* 0x0000000000007941 */ /* 0x000fea0003800000 */
.L_x_49:
        /* <DEDUP_REMOVED lines=14> */
.L_x_52:
[----:B------:R-:W-:Y:S05]  /*6a20*/  BSYNC B0 ;  /* 0x0000000000007941 */ /* 0x000fea0003800000 */
.L_x_51:
        /* <DEDUP_REMOVED lines=14> */
.L_x_53:
        /* <DEDUP_REMOVED lines=15> */
.L_x_2286:


//--------------------- .text._ZN7cutlass13device_kernelIN5flash19enable_sm80_to_sm89INS1_16FlashAttnBwdSm80INS1_25CollectiveMainloopBwdSm80ILi2ELi1EN4cute5tupleIJNS5_1CILi64EEENS7_ILi96EEENS7_ILi128EEEEEENS_6half_tEfNS_4arch4Sm80ELb0ELb0ELb0ELb0ELb0ELb0ELb0ELb0ELi2ELi2ELi2ELi2ELb1EEENS1_24CollectiveEpilogueBwdGQAISB_fSE_Li256ELb0ELb0EEENS1_19SingleTileSchedulerILb0ELb0ELb0ELi96EEEEEEEEEvNT_6ParamsE --------------------------
	.section	.text._ZN7cutlass13device_kernelIN5flash19enable_sm80_to_sm89INS1_16FlashAttnBwdSm80INS1_25CollectiveMainloopBwdSm80ILi2ELi1EN4cute5tupleIJNS5_1CILi64EEENS7_ILi96EEENS7_ILi128EEEEEENS_6half_tEfNS_4arch4Sm80ELb0ELb0ELb0ELb0ELb0ELb0ELb0ELb0ELi2ELi2ELi2ELi2ELb1EEENS1_24CollectiveEpilogueBwdGQAISB_fSE_Li256ELb0ELb0EEENS1_19SingleTileSchedulerILb0ELb0ELb0ELi96EEEEEEEEEvNT_6ParamsE,"ax",@progbits
	.sectioninfo	@"SHI_REGISTERS=255"
	.align	128
.text._ZN7cutlass13device_kernelIN5flash19enable_sm80_to_sm89INS1_16FlashAttnBwdSm80INS1_25CollectiveMainloopBwdSm80ILi2ELi1EN4cute5tupleIJNS5_1CILi64EEENS7_ILi96EEENS7_ILi128EEEEEENS_6half_tEfNS_4arch4Sm80ELb0ELb0ELb0ELb0ELb0ELb0ELb0ELb0ELi2ELi2ELi2ELi2ELb1EEENS1_24CollectiveEpilogueBwdGQAISB_fSE_Li256ELb0ELb0EEENS1_19SingleTileSchedulerILb0ELb0ELb0ELi96EEEEEEEEEvNT_6ParamsE:
        .type           _ZN7cutlass13device_kernelIN5flash19enable_sm80_to_sm89INS1_16FlashAttnBwdSm80INS1_25CollectiveMainloopBwdSm80ILi2ELi1EN4cute5tupleIJNS5_1CILi64EEENS7_ILi96EEENS7_ILi128EEEEEENS_6half_tEfNS_4arch4Sm80ELb0ELb0ELb0ELb0ELb0ELb0ELb0ELb0ELi2ELi2ELi2ELi2ELb1EEENS1_24CollectiveEpilogueBwdGQAISB_fSE_Li256ELb0ELb0EEENS1_19SingleTileSchedulerILb0ELb0ELb0ELi96EEEEEEEEEvNT_6ParamsE,@function
        .size           _ZN7cutlass13device_kernelIN5flash19enable_sm80_to_sm89INS1_16FlashAttnBwdSm80INS1_25CollectiveMainloopBwdSm80ILi2ELi1EN4cute5tupleIJNS5_1CILi64EEENS7_ILi96EEENS7_ILi128EEEEEENS_6half_tEfNS_4arch4Sm80ELb0ELb0ELb0ELb0ELb0ELb0ELb0ELb0ELi2ELi2ELi2ELi2ELb1EEENS1_24CollectiveEpilogueBwdGQAISB_fSE_Li256ELb0ELb0EEENS1_19SingleTileSchedulerILb0ELb0ELb0ELi96EEEEEEEEEvNT_6ParamsE,(.L_x_2287 - _ZN7cutlass13device_kernelIN5flash19enable_sm80_to_sm89INS1_16FlashAttnBwdSm80INS1_25CollectiveMainloopBwdSm80ILi2ELi1EN4cute5tupleIJNS5_1CILi64EEENS7_ILi96EEENS7_ILi128EEEEEENS_6half_tEfNS_4arch4Sm80ELb0ELb0ELb0ELb0ELb0ELb0ELb0ELb0ELi2ELi2ELi2ELi2ELb1EEENS1_24CollectiveEpilogueBwdGQAISB_fSE_Li256ELb0ELb0EEENS1_19SingleTileSchedulerILb0ELb0ELb0ELi96EEEEEEEEEvNT_6ParamsE)
        .other          _ZN7cutlass13device_kernelIN5flash19enable_sm80_to_sm89INS1_16FlashAttnBwdSm80INS1_25CollectiveMainloopBwdSm80ILi2ELi1EN4cute5tupleIJNS5_1CILi64EEENS7_ILi96EEENS7_ILi128EEEEEENS_6half_tEfNS_4arch4Sm80ELb0ELb0ELb0ELb0ELb0ELb0ELb0ELb0ELi2ELi2ELi2ELi2ELb1EEENS1_24CollectiveEpilogueBwdGQAISB_fSE_Li256ELb0ELb0EEENS1_19SingleTileSchedulerILb0ELb0ELb0ELi96EEEEEEEEEvNT_6ParamsE,@"STO_CUDA_ENTRY STV_DEFAULT"
_ZN7cutlass13device_kernelIN5flash19enable_sm80_to_sm89INS1_16FlashAttnBwdSm80INS1_25CollectiveMainloopBwdSm80ILi2ELi1EN4cute5tupleIJNS5_1CILi64EEENS7_ILi96EEENS7_ILi128EEEEEENS_6half_tEfNS_4arch4Sm80ELb0ELb0ELb0ELb0ELb0ELb0ELb0ELb0ELi2ELi2ELi2ELi2ELb1EEENS1_24CollectiveEpilogueBwdGQAISB_fSE_Li256ELb0ELb0EEENS1_19SingleTileSchedulerILb0ELb0ELb0ELi96EEEEEEEEEvNT_6ParamsE:
        /* <DEDUP_REMOVED lines=8> */
[----:B------:R-:W-:Y:S01]  /*0080*/  IMAD.MOV.U32 R220, RZ, RZ, 0x40 ;  /* 0x00000040ffdc7424 */ /* 0x000fe200078e00ff */
[----:B------:R-:W-:Y:S01]  /*0090*/  UISETP.NE.AND UP0, UPT, UR12, 0x1, UPT ;  /* 0x000000010c00788c */ /* 0x000fe2000bf05270 */
[----:B------:R-:W3:Y:S01]  /*00a0*/  S2R R4, SR_CTAID.X ;  /* 0x0000000000047919 */ /* 0x000ee20000002500 */
[----:B------:R-:W-:Y:S01]  /*00b0*/  ULDC UR8, c[0x0][0x250] ;  /* 0x0000940000087ab9 */ /* 0x000fe20000000800 */
[----:B------:R-:W-:Y:S01]  /*00c0*/  IMAD.MOV.U32 R210, RZ, RZ, 0x20 ;  /* 0x00000020ffd27424 */ /* 0x000fe200078e00ff */
[----:B------:R-:W-:Y:S01]  /*00d0*/  ULDC.64 UR4, c[0x0][0x1b0] ;  /* 0x00006c0000047ab9 */ /* 0x000fe20000000a00 */
[----:B------:R-:W-:Y:S01]  /*00e0*/  IMAD.MOV.U32 R230, RZ, RZ, 0x10 ;  /* 0x00000010ffe67424 */ /* 0x000fe200078e00ff */
[----:B------:R-:W-:Y:S01]  /*00f0*/  ULDC.64 UR6, c[0x0][0x1e0] ;  /* 0x0000780000067ab9 */ /* 0x000fe20000000a00 */
[----:B------:R-:W-:Y:S01]  /*0100*/  CS2R R138, SRZ ;  /* 0x00000000008a7805 */ /* 0x000fe2000001ff00 */
[----:B------:R-:W-:Y:S01]  /*0110*/  ULDC.64 UR18, c[0x0][0x118] ;  /* 0x0000460000127ab9 */ /* 0x000fe20000000a00 */
        /* <DEDUP_REMOVED lines=11> */
[----:B-1----:R-:W-:Y:S01]  /*01d0*/  SHF.R.S32.HI R2, RZ, 0x1f, R238 ;  /* 0x0000001fff027819 */ /* 0x002fe200000114ee */
[----:B--2---:R-:W-:Y:S01]  /*01e0*/  UIMAD.WIDE.U32 UR12, UR9, UR13, URZ ;  /* 0x0000000d090c72a5 */ /* 0x004fe2000f8e003f */
[----:B------:R-:W-:Y:S01]  /*01f0*/  IMAD.SHL.U32 R246, R238, 0x4, RZ ;  /* 0x00000004eef67824 */ /* 0x000fe200078e00ff */
[----:B------:R-:W-:Y:S01]  /*0200*/  UMOV UR10, UR9 ;  /* 0x00000009000a7c82 */ /* 0x000fe20008000000 */
[CC--:B------:R-:W-:Y:S01]  /*0210*/  LEA.HI R8, R2.reuse, R238.reuse, RZ, 0x3 ;  /* 0x000000ee02087211 */ /* 0x0c0fe200078f18ff */
[----:B------:R-:W-:Y:S01]  /*0220*/  @UP0 USHF.R.U32.HI UR10, URZ, UR8, UR13 ;  /* 0x000000083f0a0299 */ /* 0x000fe2000801160d */
[----:B------:R-:W-:Y:S01]  /*0230*/  LEA.HI R5, R2, R238, RZ, 0x6 ;  /* 0x000000ee02057211 */ /* 0x000fe200078f30ff */
[----:B------:R-:W-:Y:S01]  /*0240*/  CS2R R114, SRZ ;  /* 0x0000000000727805 */ /* 0x000fe2000001ff00 */
[----:B------:R-:W-:Y:S01]  /*0250*/  LOP3.LUT R9, R8, 0xfffffff8, RZ, 0xc0, !PT ;  /* 0xfffffff808097812 */ /* 0x000fe200078ec0ff */
[----:B------:R-:W-:Y:S01]  /*0260*/  USHF.R.S32.HI UR8, URZ, 0x1f, UR10 ;  /* 0x0000001f3f087899 */ /* 0x000fe2000801140a */
[----:B------:R-:W-:Y:S01]  /*0270*/  SHF.R.S32.HI R244, RZ, 0x3, R8 ;  /* 0x00000003fff47819 */ /* 0x000fe20000011408 */
[----:B------:R-:W-:Y:S01]  /*0280*/  IMAD.U32 R0, RZ, RZ, UR10 ;  /* 0x0000000aff007e24 */ /* 0x000fe2000f8e00ff */
[----:B------:R-:W-:Y:S01]  /*0290*/  SHF.R.S32.HI R5, RZ, 0x6, R5 ;  /* 0x00000006ff057819 */ /* 0x000fe20000011405 */
[----:B------:R-:W-:Y:S01]  /*02a0*/  IMAD.IADD R9, R238, 0x1, -R9 ;  /* 0x00000001ee097824 */ /* 0x000fe200078e0a09 */
[----:B------:R-:W-:Y:S01]  /*02b0*/  SHF.R.S32.HI R245, RZ, 0x1f, R244 ;  /* 0x0000001ffff57819 */ /* 0x000fe200000114f4 */
[----:B------:R-:W-:Y:S01]  /*02c0*/  UIMAD UR4, UR8, UR4, URZ ;  /* 0x00000004080472a4 */ /* 0x000fe2000f8e023f */
[----:B------:R-:W-:Y:S01]  /*02d0*/  IMAD.SHL.U32 R236, R244, 0x40, RZ ;  /* 0x00000040f4ec7824 */ /* 0x000fe200078e00ff */
[----:B------:R-:W-:Y:S01]  /*02e0*/  UIMAD UR6, UR8, UR6, URZ ;  /* 0x00000006080672a4 */ /* 0x000fe2000f8e023f */
[----:B------:R-:W-:Y:S01]  /*02f0*/  IMAD.SHL.U32 R14, R9, 0x8, RZ ;  /* 0x00000008090e7824 */ /* 0x000fe200078e00ff */
[----:B------:R-:W-:Y:S01]  /*0300*/  USHF.R.S32.HI UR8, URZ, 0x1f, UR9 ;  /* 0x0000001f3f087899 */ /* 0x000fe20008011409 */
[----:B------:R-:W-:Y:S01]  /*0310*/  IMAD R6, R245, c[0x0][0x178], RZ ;  /* 0x00005e00f5067a24 */ /* 0x000fe200078e02ff */
[----:B------:R-:W-:Y:S01]  /*0320*/  UIMAD UR7, UR10, UR7, UR6 ;  /* 0x000000070a0772a4 */ /* 0x000fe2000f8e0206 */
[----:B------:R-:W-:Y:S01]  /*0330*/  LOP3.LUT R236, R236, 0x1c0, RZ, 0xc0, !PT ;  /* 0x000001c0ecec7812 */ /* 0x000fe200078ec0ff */
[----:B------:R-:W-:Y:S01]  /*0340*/  UIMAD UR6, UR10, UR5, UR4 ;  /* 0x000000050a0672a4 */ /* 0x000fe2000f8e0204 */
[----:B------:R-:W-:Y:S01]  /*0350*/  SHF.R.S32.HI R15, RZ, 0x1f, R14 ;  /* 0x0000001fff0f7819 */ /* 0x000fe2000001140e */
[----:B------:R-:W-:Y:S01]  /*0360*/  IMAD R6, R244, c[0x0][0x17c], R6 ;  /* 0x00005f00f4067a24 */ /* 0x000fe200078e0206 */
[----:B------:R-:W-:Y:S01]  /*0370*/  ULDC.64 UR4, c[0x0][0x180] ;  /* 0x0000600000047ab9 */ /* 0x000fe20000000a00 */
[----:B------:R-:W-:Y:S01]  /*0380*/  IMAD.SHL.U32 R10, R5, 0x200, RZ ;  /* 0x00000200050a7824 */ /* 0x000fe200078e00ff */
[----:B------:R-:W-:Y:S01]  /*0390*/  UIMAD UR4, UR8, UR4, URZ ;  /* 0x00000004080472a4 */ /* 0x000fe2000f8e023f */
[--C-:B------:R-:W-:Y:S01]  /*03a0*/  IMAD.WIDE.U32 R16, R0, c[0x0][0x1b0], R14.reuse ;  /* 0x00006c0000107a25 */ /* 0x100fe200078e000e */
[----:B------:R-:W-:Y:S01]  /*03b0*/  LOP3.LUT R3, R236, 0x38, R14, 0xf8, !PT ;  /* 0x00000038ec037812 */ /* 0x000fe200078ef80e */
[----:B------:R-:W-:Y:S01]  /*03c0*/  ULDC.64 UR10, c[0x0][0x1e8] ;  /* 0x00007a00000a7ab9 */ /* 0x000fe20000000a00 */
[----:B------:R-:W-:Y:S01]  /*03d0*/  SHF.R.U32.HI R236, RZ, 0x3, R236 ;  /* 0x00000003ffec7819 */ /* 0x000fe200000116ec */
[----:B------:R-:W-:Y:S01]  /*03e0*/  IMAD.WIDE.U32 R18, R244, c[0x0][0x178], R14 ;  /* 0x00005e00f4127a25 */ /* 0x000fe200078e000e */
[----:B------:R-:W-:Y:S01]  /*03f0*/  IADD3 R17, R17, UR6, RZ ;  /* 0x0000000611117c10 */ /* 0x000fe2000fffe0ff */
[----:B------:R-:W-:Y:S01]  /*0400*/  USHF.R.S32.HI UR6, URZ, 0x1f, UR16 ;  /* 0x0000001f3f067899 */ /* 0x000fe20008011410 */
[----:B------:R-:W-:Y:S01]  /*0410*/  LOP3.LUT R236, R10, R3, R236, 0xf6, !PT ;  /* 0x000000030aec7212 */ /* 0x000fe200078ef6ec */
[----:B------:R-:W-:Y:S01]  /*0420*/  IMAD.WIDE.U32 R12, R0, c[0x0][0x1e0], R14 ;  /* 0x00007800000c7a25 */ /* 0x000fe200078e000e */
[----:B------:R-:W-:Y:S01]  /*0430*/  IADD3 R11, -R244, c[0x0][0x198], RZ ;  /* 0x00006600f40b7a10 */ /* 0x000fe20007ffe1ff */
[----:B------:R-:W-:Y:S01]  /*0440*/  UIMAD UR10, UR6, UR10, URZ ;  /* 0x0000000a060a72a4 */ /* 0x000fe2000f8e023f */
[----:B------:R-:W-:Y:S01]  /*0450*/  ISETP.GE.AND P4, PT, R14, c[0x0][0x1cc], PT ;  /* 0x000073000e007a0c */ /* 0x000fe20003f86270 */
[----:B------:R-:W-:Y:S01]  /*0460*/  IMAD.IADD R7, R19, 0x1, R6 ;  /* 0x0000000113077824 */ /* 0x000fe200078e0206 */
[----:B------:R-:W-:Y:S01]  /*0470*/  IADD3 R13, R13, UR7, RZ ;  /* 0x000000070d0d7c10 */ /* 0x000fe2000fffe0ff */
[----:B------:R-:W-:Y:S01]  /*0480*/  IMAD.MOV.U32 R6, RZ, RZ, R18 ;  /* 0x000000ffff067224 */ /* 0x000fe200078e0012 */
[----:B------:R-:W-:Y:S01]  /*0490*/  UIMAD UR7, UR9, UR5, UR4 ;  /* 0x00000005090772a4 */ /* 0x000fe2000f8e0204 */
[----:B------:R-:W-:Y:S01]  /*04a0*/  IMAD.U32 R0, RZ, RZ, UR9 ;  /* 0x00000009ff007e24 */ /* 0x000fe2000f8e00ff */
[----:B------:R-:W-:Y:S01]  /*04b0*/  UIMAD UR10, UR16, UR11, UR10 ;  /* 0x0000000b100a72a4 */ /* 0x000fe2000f8e020a */
[----:B------:R-:W-:Y:S01]  /*04c0*/  IMAD.U32 R3, RZ, RZ, UR16 ;  /* 0x00000010ff037e24 */ /* 0x000fe2000f8e00ff */
[----:B------:R-:W-:Y:S01]  /*04d0*/  ULDC.64 UR4, c[0x0][0x1b8] ;  /* 0x00006e0000047ab9 */ /* 0x000fe20000000a00 */
[----:B------:R-:W-:Y:S01]  /*04e0*/  IMAD.WIDE.U32 R6, R0, c[0x0][0x180], R6 ;  /* 0x0000600000067a25 */ /* 0x000fe200078e0006 */
[----:B------:R-:W-:Y:S01]  /*04f0*/  UIMAD UR4, UR6, UR4, URZ ;  /* 0x00000004060472a4 */ /* 0x000fe2000f8e023f */
[----:B------:R-:W-:Y:S01]  /*0500*/  ISETP.GE.AND P6, PT, R14, c[0x0][0x19c], PT ;  /* 0x000067000e007a0c */ /* 0x000fe20003fc6270 */
[----:B------:R-:W-:Y:S01]  /*0510*/  CS2R R112, SRZ ;  /* 0x0000000000707805 */ /* 0x000fe2000001ff00 */
[----:B------:R-:W-:Y:S01]  /*0520*/  IMAD.U32 R18, RZ, RZ, UR16 ;  /* 0x00000010ff127e24 */ /* 0x000fe2000f8e00ff */
[----:B------:R-:W-:Y:S01]  /*0530*/  IADD3 R7, R7, UR7, RZ ;  /* 0x0000000707077c10 */ /* 0x000fe2000fffe0ff */
[----:B------:R-:W-:Y:S01]  /*0540*/  UIMAD UR7, UR16, UR5, UR4 ;  /* 0x00000005100772a4 */ /* 0x000fe2000f8e0204 */
[----:B------:R-:W-:Y:S01]  /*0550*/  IMAD.WIDE.U32 R12, R3, c[0x0][0x1e8], R12 ;  /* 0x00007a00030c7a25 */ /* 0x000fe200078e000c */
[----:B------:R-:W-:Y:S01]  /*0560*/  SHF.R.S32.HI R247, RZ, 0x1f, R246 ;  /* 0x0000001ffff77819 */ /* 0x000fe200000114f6 */
[----:B------:R-:W-:Y:S01]  /*0570*/  ULDC.64 UR4, c[0x0][0x188] ;  /* 0x0000620000047ab9 */ /* 0x000fe20000000a00 */
[----:B------:R-:W-:Y:S01]  /*0580*/  CS2R R118, SRZ ;  /* 0x0000000000767805 */ /* 0x000fe2000001ff00 */
[----:B------:R-:W-:Y:S01]  /*0590*/  UIMAD UR4, UR6, UR4, URZ ;  /* 0x00000004060472a4 */ /* 0x000fe2000f8e023f */
[----:B------:R-:W-:Y:S01]  /*05a0*/  IMAD.U32 R0, RZ, RZ, UR16 ;  /* 0x00000010ff007e24 */ /* 0x000fe2000f8e00ff */
[----:B------:R-:W-:Y:S01]  /*05b0*/  IADD3 R13, R13, UR10, RZ ;  /* 0x0000000a0d0d7c10 */ /* 0x000fe2000fffe0ff */
[----:B---3--:R-:W-:Y:S01]  /*05c0*/  IMAD.WIDE R20, R4, 0x60, R244 ;  /* 0x0000006004147825 */ /* 0x008fe200078e02f4 */
[----:B------:R-:W-:Y:S01]  /*05d0*/  UIMAD UR4, UR16, UR5, UR4 ;  /* 0x00000005100472a4 */ /* 0x000fe2000f8e0204 */
[----:B------:R-:W-:Y:S01]  /*05e0*/  CS2R R116, SRZ ;  /* 0x0000000000747805 */ /* 0x000fe2000001ff00 */
[----:B------:R-:W-:Y:S01]  /*05f0*/  CS2R R122, SRZ ;  /* 0x00000000007a7805 */ /* 0x000fe2000001ff00 */
[----:B------:R-:W-:Y:S01]  /*0600*/  IMAD.WIDE.U32 R18, R18, c[0x0][0x188], R6 ;  /* 0x0000620012127a25 */ /* 0x000fe200078e0006 */
[----:B------:R-:W-:Y:S01]  /*0610*/  CS2R R120, SRZ ;  /* 0x0000000000787805 */ /* 0x000fe2000001ff00 */
[----:B------:R-:W-:Y:S01]  /*0620*/  CS2R R110, SRZ ;  /* 0x00000000006e7805 */ /* 0x000fe2000001ff00 */
[----:B------:R-:W-:Y:S01]  /*0630*/  CS2R R108, SRZ ;  /* 0x00000000006c7805 */ /* 0x000fe2000001ff00 */
[----:B------:R-:W-:Y:S01]  /*0640*/  IMAD.WIDE.U32 R16, R0, c[0x0][0x1b8], R16 ;  /* 0x00006e0000107a25 */ /* 0x000fe200078e0010 */
[----:B------:R-:W-:Y:S01]  /*0650*/  IADD3 R3, R19, UR4, RZ ;  /* 0x0000000413037c10 */ /* 0x000fe2000fffe0ff */
[----:B------:R-:W-:Y:S01]  /*0660*/  ULDC.64 UR4, c[0x0][0x1d8] ;  /* 0x0000760000047ab9 */ /* 0x000fe20000000a00 */
[----:B------:R-:W-:Y:S01]  /*0670*/  LEA R242, P0, R18, c[0x0][0x160], 0x1 ;  /* 0x0000580012f27a11 */ /* 0x000fe200078008ff */
[----:B------:R-:W-:Y:S01]  /*0680*/  IMAD R7, R21, c[0x0][0x1d8], RZ ;  /* 0x0000760015077a24 */ /* 0x000fe200078e02ff */
[----:B------:R-:W-:Y:S01]  /*0690*/  IADD3 R17, R17, UR7, RZ ;  /* 0x0000000711117c10 */ /* 0x000fe2000fffe0ff */
[----:B------:R-:W-:Y:S01]  /*06a0*/  IMAD R11, R4, -0x60, R11 ;  /* 0xffffffa0040b7824 */ /* 0x000fe200078e020b */
[----:B------:R-:W-:Y:S01]  /*06b0*/  LEA.HI.X R243, R18, c[0x0][0x164], R3, 0x1, P0 ;  /* 0x0000590012f37a11 */ /* 0x000fe200000f0c03 */
[----:B------:R-:W-:Y:S01]  /*06c0*/  IMAD R7, R20, c[0x0][0x1dc], R7 ;  /* 0x0000770014077a24 */ /* 0x000fe200078e0207 */
[----:B------:R-:W-:Y:S01]  /*06d0*/  IADD3 R3, R14, 0x40, RZ ;  /* 0x000000400e037810 */ /* 0x000fe20007ffe0ff */
[----:B------:R-:W-:Y:S01]  /*06e0*/  IMAD.WIDE.U32 R12, R20, c[0x0][0x1d8], R12 ;  /* 0x00007600140c7a25 */ /* 0x000fe200078e000c */
[----:B------:R-:W-:Y:S01]  /*06f0*/  ISETP.LT.OR P2, PT, R11, 0x1, P4 ;  /* 0x000000010b00780c */ /* 0x000fe20002741670 */
[----:B------:R-:W-:Y:S01]  /*0700*/  USHF.L.U32 UR12, UR4, 0x6, URZ ;  /* 0x00000006040c7899 */ /* 0x000fe2000800063f */
[----:B------:R-:W-:Y:S01]  /*0710*/  ISETP.GE.AND P3, PT, R3, c[0x0][0x1cc], PT ;  /* 0x0000730003007a0c */ /* 0x000fe20003f66270 */
[----:B------:R-:W-:Y:S01]  /*0720*/  IMAD R0, R21, c[0x0][0x1a8], RZ ;  /* 0x00006a0015007a24 */ /* 0x000fe200078e02ff */
[----:B------:R-:W-:Y:S01]  /*0730*/  LEA R6, P0, R12, c[0x0][0x1c0], 0x1 ;  /* 0x000070000c067a11 */ /* 0x000fe200078008ff */
[----:B------:R-:W-:Y:S01]  /*0740*/  IMAD.IADD R7, R13, 0x1, R7 ;  /* 0x000000010d077824 */ /* 0x000fe200078e0207 */
[C---:B------:R-:W-:Y:S01]  /*0750*/  ISETP.LT.OR P1, PT, R11.reuse, 0x1, P3 ;  /* 0x000000010b00780c */ /* 0x040fe20001f21670 */
[C---:B------:R-:W-:Y:S01]  /*0760*/  IMAD R0, R20.reuse, c[0x0][0x1ac], R0 ;  /* 0x00006b0014007a24 */ /* 0x040fe200078e0200 */
[----:B------:R-:W-:Y:S01]  /*0770*/  UMOV UR7, 0x6 ;  /* 0x0000000600077882 */ /* 0x000fe20000000000 */
[----:B------:R-:W-:Y:S01]  /*0780*/  IMAD.WIDE.U32 R16, R20, c[0x0][0x1a8], R16 ;  /* 0x00006a0014107a25 */ /* 0x000fe200078e0010 */
[----:B------:R-:W-:Y:S01]  /*0790*/  LEA.HI.X R7, R12, c[0x0][0x1c4], R7, 0x1, P0 ;  /* 0x000071000c077a11 */ /* 0x000fe200000f0c07 */
[----:B------:R-:W-:Y:S01]  /*07a0*/  USHF.L.U64.HI UR10, UR4, UR7, UR5 ;  /* 0x00000007040a7299 */ /* 0x000fe20008010205 */
[----:B------:R-:W-:Y:S01]  /*07b0*/  ISETP.LT.OR P5, PT, R11, 0x21, P4 ;  /* 0x000000210b00780c */ /* 0x000fe200027a1670 */
[----:B------:R-:W-:Y:S01]  /*07c0*/  IMAD.IADD R0, R17, 0x1, R0 ;  /* 0x0000000111007824 */ /* 0x000fe200078e0200 */
[----:B------:R-:W-:Y:S01]  /*07d0*/  LEA R12, P0, R16, c[0x0][0x190], 0x1 ;  /* 0x00006400100c7a11 */ /* 0x000fe200078008ff */
[----:B------:R-:W-:Y:S01]  /*07e0*/  IMAD.SHL.U32 R236, R236, 0x2, RZ ;  /* 0x00000002ecec7824 */ /* 0x000fe200078e00ff */
[----:B------:R-:W-:Y:S01]  /*07f0*/  ULDC.64 UR4, c[0x0][0x278] ;  /* 0x00009e0000047ab9 */ /* 0x000fe20000000a00 */
[----:B------:R-:W-:Y:S01]  /*0800*/  IMAD.SHL.U32 R233, R9, 0x40, RZ ;  /* 0x0000004009e97824 */ /* 0x000fe200078e00ff */
[----:B------:R-:W-:Y:S01]  /*0810*/  LEA.HI.X R13, R16, c[0x0][0x194], R0, 0x1, P0 ;  /* 0x00006500100d7a11 */ /* 0x000fe200000f0c00 */
[----:B------:R-:W-:Y:S01]  /*0820*/  UIMAD UR11, UR6, UR4, URZ ;  /* 0x00000004060b72a4 */ /* 0x000fe2000f8e023f */
[----:B------:R1:W-:Y:S01]  /*0830*/  LDGSTS.E.BYPASS.LTC128B.128 [R236+0x6080], [R6.64], !P2 ;  /* 0x0608000006ec7fae */ /* 0x0003e2000d101d52 */
[----:B------:R-:W-:Y:S01]  /*0840*/  IADD3 R16, P2, R6, UR12, RZ ;  /* 0x0000000c06107c10 */ /* 0x000fe2000ff5e0ff */
[----:B------:R-:W-:Y:S01]  /*0850*/  IMAD.U32 R0, RZ, RZ, UR12 ;  /* 0x0000000cff007e24 */ /* 0x000fe2000f8e00ff */
[----:B------:R-:W-:Y:S01]  /*0860*/  UIMAD.WIDE.U32 UR14, UR16, UR4, URZ ;  /* 0x00000004100e72a5 */ /* 0x000fe2000f8e003f */
[----:B------:R1:W-:Y:S01]  /*0870*/  LDGSTS.E.BYPASS.LTC128B.128 [R236+0x9080], [R6.64+0x80], !P1 ;  /* 0x0908008006ec7fae */ /* 0x0003e2000c901d52 */
[----:B------:R-:W-:Y:S01]  /*0880*/  IADD3.X R17, R7, UR10, RZ, P2, !PT ;  /* 0x0000000a07117c10 */ /* 0x000fe200097fe4ff */
[----:B------:R-:W-:Y:S01]  /*0890*/  UIMAD UR11, UR16, UR5, UR11 ;  /* 0x00000005100b72a4 */ /* 0x000fe2000f8e020b */
[C---:B------:R-:W-:Y:S01]  /*08a0*/  ISETP.LT.OR P2, PT, R11.reuse, 0x21, P3 ;  /* 0x000000210b00780c */ /* 0x040fe20001f41670 */
[----:B------:R-:W-:Y:S01]  /*08b0*/  IMAD.U32 R18, RZ, RZ, UR9 ;  /* 0x00000009ff127e24 */ /* 0x000fe2000f8e00ff */
[----:B------:R-:W-:Y:S01]  /*08c0*/  ULDC.64 UR4, c[0x0][0x270] ;  /* 0x00009c0000047ab9 */ /* 0x000fe20000000a00 */
[----:B------:R2:W-:Y:S01]  /*08d0*/  LDGSTS.E.BYPASS.LTC128B.128 [R236+0x7080], [R16.64], !P5 ;  /* 0x0708000010ec7fae */ /* 0x0005e2000e901d52 */
[----:B------:R-:W-:Y:S01]  /*08e0*/  UIMAD UR4, UR8, UR4, URZ ;  /* 0x00000004080472a4 */ /* 0x000fe2000f8e023f */
[----:B------:R-:W-:Y:S01]  /*08f0*/  ISETP.LT.OR P4, PT, R11, 0x41, P4 ;  /* 0x000000410b00780c */ /* 0x000fe20002781670 */
[----:B------:R-:W-:Y:S01]  /*0900*/  IMAD.WIDE.U32 R18, R18, c[0x0][0x270], R246 ;  /* 0x00009c0012127a25 */ /* 0x000fe200078e00f6 */
[----:B------:R-:W-:Y:S01]  /*0910*/  ISETP.GE.AND P5, PT, R3, c[0x0][0x19c], PT ;  /* 0x0000670003007a0c */ /* 0x000fe20003fa6270 */
[----:B------:R-:W-:Y:S01]  /*0920*/  UIMAD UR5, UR9, UR5, UR4 ;  /* 0x00000005090572a4 */ /* 0x000fe2000f8e0204 */
[----:B------:R-:W-:Y:S01]  /*0930*/  ISETP.LT.OR P3, PT, R11, 0x41, P3 ;  /* 0x000000410b00780c */ /* 0x000fe20001f61670 */
[----:B------:R-:W-:Y:S01]  /*0940*/  UIADD3 UR11, UR15, UR11, URZ ;  /* 0x0000000b0f0b7290 */ /* 0x000fe2000fffe03f */
[----:B------:R-:W-:Y:S01]  /*0950*/  LOP3.LUT R233, R233, 0x1c0, RZ, 0xc0, !PT ;  /* 0x000001c0e9e97812 */ /* 0x000fe200078ec0ff */
[----:B------:R-:W-:Y:S01]  /*0960*/  IMAD.WIDE.U32 R20, R244, c[0x0][0x208], R14 ;  /* 0x00008200f4147a25 */ /* 0x000fe200078e000e */
        /* <DEDUP_REMOVED lines=11> */
[----:B-1----:R-:W-:Y:S01]  /*0a20*/  IADD3 R6, P1, P0, R0, 0x80, R6 ;  /* 0x0000008000067810 */ /* 0x002fe2000783e006 */
[----:B------:R-:W-:Y:S01]  /*0a30*/  IMAD.U32 R0, RZ, RZ, UR5 ;  /* 0x00000005ff007e24 */ /* 0x000fe2000f8e00ff */
[----:B------:R-:W-:Y:S01]  /*0a40*/  ULDC.64 UR4, c[0x0][0x1a8] ;  /* 0x00006a0000047ab9 */ /* 0x000fe20000000a00 */
[----:B------:R-:W-:Y:S01]  /*0a50*/  CS2R R84, SRZ ;  /* 0x0000000000547805 */ /* 0x000fe2000001ff00 */
[----:B------:R-:W-:Y:S01]  /*0a60*/  IADD3.X R7, RZ, UR10, R7, P1, P0 ;  /* 0x0000000aff077c10 */ /* 0x000fe20008fe0407 */
[----:B------:R-:W-:Y:S01]  /*0a70*/  CS2R R82, SRZ ;  /* 0x0000000000527805 */ /* 0x000fe2000001ff00 */
[----:B--2---:R-:W-:Y:S01]  /*0a80*/  IADD3 R16, P1, R16, UR12, RZ ;  /* 0x0000000c10107c10 */ /* 0x004fe2000ff3e0ff */
[----:B------:R-:W-:Y:S01]  /*0a90*/  USHF.L.U64.HI UR12, UR4, UR7, UR5 ;  /* 0x00000007040c7299 */ /* 0x000fe20008010205 */
[----:B------:R-:W-:Y:S01]  /*0aa0*/  CS2R R80, SRZ ;  /* 0x0000000000507805 */ /* 0x000fe2000001ff00 */
[----:B------:R1:W-:Y:S01]  /*0ab0*/  LDGSTS.E.BYPASS.LTC128B.128 [R236+0xa080], [R6.64], !P2 ;  /* 0x0a08000006ec7fae */ /* 0x0003e2000d101d52 */
[----:B------:R-:W-:Y:S01]  /*0ac0*/  IADD3.X R17, R17, UR10, RZ, P1, !PT ;  /* 0x0000000a11117c10 */ /* 0x000fe20008ffe4ff */
[----:B------:R-:W-:Y:S01]  /*0ad0*/  USHF.L.U32 UR10, UR4, 0x6, URZ ;  /* 0x00000006040a7899 */ /* 0x000fe2000800063f */
[C---:B------:R-:W-:Y:S01]  /*0ae0*/  ISETP.LT.OR P2, PT, R11.reuse, 0x1, P6 ;  /* 0x000000010b00780c */ /* 0x040fe20003741670 */
[----:B------:R-:W-:Y:S01]  /*0af0*/  CS2R R78, SRZ ;  /* 0x00000000004e7805 */ /* 0x000fe2000001ff00 */
[----:B------:R-:W-:Y:S01]  /*0b00*/  ISETP.LT.OR P1, PT, R11, 0x1, P5 ;  /* 0x000000010b00780c */ /* 0x000fe20002f21670 */
[----:B------:R2:W-:Y:S01]  /*0b10*/  LDGSTS.E.BYPASS.LTC128B.128 [R236+0x8080], [R16.64], !P4 ;  /* 0x0808000010ec7fae */ /* 0x0005e2000e101d52 */
[----:B------:R-:W-:Y:S01]  /*0b20*/  ULDC.64 UR4, c[0x0][0x210] ;  /* 0x0000840000047ab9 */ /* 0x000fe20000000a00 */
[----:B------:R-:W-:Y:S01]  /*0b30*/  ISETP.GE.AND P4, PT, R14, c[0x0][0x16c], PT ;  /* 0x00005b000e007a0c */ /* 0x000fe20003f86270 */
[----:B------:R-:W-:Y:S01]  /*0b40*/  UIMAD UR4, UR8, UR4, URZ ;  /* 0x00000004080472a4 */ /* 0x000fe2000f8e023f */
[----:B------:R2:W-:Y:S01]  /*0b50*/  LDGSTS.E.BYPASS.LTC128B.128 [R236+0xb080], [R16.64+0x80], !P3 ;  /* 0x0b08008010ec7fae */ /* 0x0005e2000d901d52 */
[----:B------:R-:W-:Y:S01]  /*0b60*/  ISETP.GE.AND P3, PT, R3, c[0x0][0x16c], PT ;  /* 0x00005b0003007a0c */ /* 0x000fe20003f66270 */
[----:B------:R-:W-:Y:S01]  /*0b70*/  CS2R R76, SRZ ;  /* 0x00000000004c7805 */ /* 0x000fe2000001ff00 */
[----:B------:R-:W-:Y:S01]  /*0b80*/  UIMAD UR4, UR9, UR5, UR4 ;  /* 0x00000005090472a4 */ /* 0x000fe2000f8e0204 */
[----:B------:R-:W0:Y:S01]  /*0b90*/  LDGDEPBAR ;  /* 0x00000000000079af */ /* 0x000e220000000000 */
[----:B------:R-:W-:Y:S01]  /*0ba0*/  CS2R R66, SRZ ;  /* 0x0000000000427805 */ /* 0x000fe2000001ff00 */
[----:B------:R-:W-:Y:S01]  /*0bb0*/  CS2R R64, SRZ ;  /* 0x0000000000407805 */ /* 0x000fe2000001ff00 */
[----:B------:R-:W-:Y:S01]  /*0bc0*/  CS2R R70, SRZ ;  /* 0x0000000000467805 */ /* 0x000fe2000001ff00 */
[----:B------:R3:W-:Y:S01]  /*0bd0*/  LDGSTS.E.BYPASS.LTC128B.128 [R236+0x80], [R12.64], !P2 ;  /* 0x000800000cec7fae */ /* 0x0007e2000d101d52 */
[----:B------:R-:W-:Y:S01]  /*0be0*/  CS2R R68, SRZ ;  /* 0x0000000000447805 */ /* 0x000fe2000001ff00 */
[----:B------:R-:W-:Y:S01]  /*0bf0*/  CS2R R74, SRZ ;  /* 0x00000000004a7805 */ /* 0x000fe2000001ff00 */
[----:B------:R-:W-:Y:S01]  /*0c00*/  CS2R R72, SRZ ;  /* 0x0000000000487805 */ /* 0x000fe2000001ff00 */
[----:B------:R3:W-:Y:S01]  /*0c10*/  LDGSTS.E.BYPASS.LTC128B.128 [R236+0x3080], [R12.64+0x80], !P1 ;  /* 0x030800800cec7fae */ /* 0x0007e2000c901d52 */
[----:B------:R-:W-:Y:S01]  /*0c20*/  CS2R R62, SRZ ;  /* 0x00000000003e7805 */ /* 0x000fe2000001ff00 */
[----:B------:R-:W-:Y:S01]  /*0c30*/  CS2R R60, SRZ ;  /* 0x00000000003c7805 */ /* 0x000fe2000001ff00 */
[----:B------:R-:W-:Y:S01]  /*0c40*/  CS2R R58, SRZ ;  /* 0x00000000003a7805 */ /* 0x000fe2000001ff00 */
[----:B------:R-:W-:Y:S01]  /*0c50*/  CS2R R56, SRZ ;  /* 0x0000000000387805 */ /* 0x000fe2000001ff00 */
[----:B-1----:R-:W-:Y:S01]  /*0c60*/  LOP3.LUT R7, R233, 0x8, R8, 0xf8, !PT ;  /* 0x00000008e9077812 */ /* 0x002fe200078ef808 */
[----:B------:R-:W-:Y:S01]  /*0c70*/  CS2R R54, SRZ ;  /* 0x0000000000367805 */ /* 0x000fe2000001ff00 */
[----:B------:R-:W-:Y:S01]  /*0c80*/  SHF.R.U32.HI R233, RZ, 0x3, R233 ;  /* 0x00000003ffe97819 */ /* 0x000fe200000116e9 */
[----:B------:R-:W-:Y:S01]  /*0c90*/  CS2R R52, SRZ ;  /* 0x0000000000347805 */ /* 0x000fe2000001ff00 */
[----:B------:R-:W-:-:S02]  /*0ca0*/  IADD3 R6, P0, R18, UR14, RZ ;  /* 0x0000000e12067c10 */ /* 0x000fc4000ff1e0ff */
[----:B------:R-:W-:Y:S01]  /*0cb0*/  LOP3.LUT R233, R10, R7, R233, 0xf6, !PT ;  /* 0x000000070ae97212 */ /* 0x000fe200078ef6e9 */
[----:B------:R-:W-:Y:S01]  /*0cc0*/  IMAD.U32 R7, RZ, RZ, UR10 ;  /* 0x0000000aff077e24 */ /* 0x000fe2000f8e00ff */
[----:B------:R-:W-:Y:S01]  /*0cd0*/  IADD3.X R0, R19, UR11, R0, P0, !PT ;  /* 0x0000000b13007c10 */ /* 0x000fe200087fe400 */
[----:B------:R-:W-:Y:S01]  /*0ce0*/  IMAD R10, R245, c[0x0][0x208], RZ ;  /* 0x00008200f50a7a24 */ /* 0x000fe200078e02ff */
[----:B------:R-:W-:Y:S01]  /*0cf0*/  IADD3 R18, P2, R12, UR10, RZ ;  /* 0x0000000a0c127c10 */ /* 0x000fe2000ff5e0ff */
[----:B------:R-:W-:Y:S01]  /*0d00*/  IMAD.SHL.U32 R233, R233, 0x2, RZ ;  /* 0x00000002e9e97824 */ /* 0x000fe200078e00ff */
[----:B--2---:R-:W-:Y:S01]  /*0d10*/  IADD3 R16, P1, P0, R7, 0x80, R12 ;  /* 0x0000008007107810 */ /* 0x004fe2000783e00c */
[----:B------:R-:W-:Y:S01]  /*0d20*/  IMAD R10, R244, c[0x0][0x20c], R10 ;  /* 0x00008300f40a7a24 */ /* 0x000fe200078e020a */
[----:B------:R-:W-:Y:S01]  /*0d30*/  IADD3.X R19, R13, UR12, RZ, P2, !PT ;  /* 0x0000000c0d137c10 */ /* 0x000fe200097fe4ff */
[----:B------:R-:W-:Y:S01]  /*0d40*/  IMAD.U32 R7, RZ, RZ, UR9 ;  /* 0x00000009ff077e24 */ /* 0x000fe2000f8e00ff */
[----:B------:R-:W-:Y:S01]  /*0d50*/  ISETP.LT.OR P2, PT, R11, 0x21, P6 ;  /* 0x000000210b00780c */ /* 0x000fe20003741670 */
[----:B------:R-:W-:Y:S01]  /*0d60*/  IMAD.IADD R21, R21, 0x1, R10 ;  /* 0x0000000115157824 */ /* 0x000fe200078e020a */
[----:B------:R-:W-:-:S02]  /*0d70*/  IADD3.X R17, RZ, UR12, R13, P1, P0 ;  /* 0x0000000cff117c10 */ /* 0x000fc40008fe040d */
[----:B------:R-:W-:Y:S01]  /*0d80*/  ISETP.LT.OR P0, PT, R11, 0x21, P5 ;  /* 0x000000210b00780c */ /* 0x000fe20002f01670 */
[----:B------:R-:W-:Y:S01]  /*0d90*/  IMAD.WIDE.U32 R20, R7, c[0x0][0x210], R20 ;  /* 0x0000840007147a25 */ /* 0x000fe200078e0014 */
[C---:B------:R-:W-:Y:S02]  /*0da0*/  ISETP.LT.OR P6, PT, R11.reuse, 0x41, P6 ;  /* 0x000000410b00780c */ /* 0x040fe400037c1670 */
[----:B------:R-:W-:Y:S01]  /*0db0*/  ISETP.LT.OR P5, PT, R11, 0x41, P5 ;  /* 0x000000410b00780c */ /* 0x000fe20002fa1670 */
[----:B------:R-:W-:Y:S01]  /*0dc0*/  IMAD.U32 R7, RZ, RZ, UR16 ;  /* 0x00000010ff077e24 */ /* 0x000fe2000f8e00ff */
[----:B------:R-:W-:Y:S01]  /*0dd0*/  IADD3 R11, R21, UR4, RZ ;  /* 0x00000004150b7c10 */ /* 0x000fe2000fffe0ff */
[----:B------:R-:W-:Y:S01]  /*0de0*/  ULDC.64 UR4, c[0x0][0x218] ;  /* 0x0000860000047ab9 */ /* 0x000fe20000000a00 */
[----:B------:R-:W-:Y:S01]  /*0df0*/  IMAD.MOV.U32 R10, RZ, RZ, R20 ;  /* 0x000000ffff0a7224 */ /* 0x000fe200078e0014 */
[----:B------:R1:W-:Y:S01]  /*0e00*/  LDGSTS.E.BYPASS.LTC128B.128 [R236+0x1080], [R18.64], !P2 ;  /* 0x0108000012ec7fae */ /* 0x0003e2000d101d52 */
[----:B------:R-:W-:Y:S01]  /*0e10*/  UIMAD UR4, UR6, UR4, URZ ;  /* 0x00000004060472a4 */ /* 0x000fe2000f8e023f */
[----:B---3--:R-:W-:Y:S01]  /*0e20*/  SEL R12, RZ, 0x1, P4 ;  /* 0x00000001ff0c7807 */ /* 0x008fe20002000000 */
[----:B------:R-:W-:Y:S01]  /*0e30*/  IMAD.WIDE.U32 R10, R7, c[0x0][0x218], R10 ;  /* 0x00008600070a7a25 */ /* 0x000fe200078e000a */
[----:B------:R2:W-:Y:S01]  /*0e40*/  LDGSTS.E.BYPASS.LTC128B.128 [R236+0x4080], [R16.64], !P0 ;  /* 0x0408000010ec7fae */ /* 0x0005e2000c101d52 */
[----:B------:R-:W-:Y:S01]  /*0e50*/  UIMAD UR5, UR16, UR5, UR4 ;  /* 0x00000005100572a4 */ /* 0x000fe2000f8e0204 */
[----:B------:R-:W-:-:S02]  /*0e60*/  SEL R13, RZ, 0x2, P3 ;  /* 0x00000002ff0d7807 */ /* 0x000fc40001800000 */
[----:B------:R-:W-:-:S03]  /*0e70*/  LEA R240, P2, R10, c[0x0][0x1f0], 0x1 ;  /* 0x00007c000af07a11 */ /* 0x000fc600078408ff */
[----:B------:R-:W-:Y:S01]  /*0e80*/  IMAD.IADD R12, R13, 0x1, R12 ;  /* 0x000000010d0c7824 */ /* 0x000fe200078e020c */
[----:B------:R-:W-:Y:S01]  /*0e90*/  IADD3 R7, R11, UR5, RZ ;  /* 0x000000050b077c10 */ /* 0x000fe2000fffe0ff */
[----:B------:R-:W-:Y:S02]  /*0ea0*/  ULDC.64 UR4, c[0x0][0x288] ;  /* 0x0000a20000047ab9 */ /* 0x000fe40000000a00 */
[----:B------:R-:W-:Y:S01]  /*0eb0*/  UIMAD UR4, UR8, UR4, URZ ;  /* 0x00000004080472a4 */ /* 0x000fe2000f8e023f */
[----:B------:R-:W-:Y:S02]  /*0ec0*/  LEA.HI.X R241, R10, c[0x0][0x1f4], R7, 0x1, P2 ;  /* 0x00007d000af17a11 */ /* 0x000fe400010f0c07 */
[----:B------:R-:W-:Y:S02]  /*0ed0*/  LOP3.LUT P1, RZ, R12, 0x1, RZ, 0xc0, !PT ;  /* 0x000000010cff7812 */ /* 0x000fe4000782c0ff */
[----:B------:R-:W-:Y:S02]  /*0ee0*/  IADD3 R10, -R244, c[0x0][0x168], RZ ;  /* 0x00005a00f40a7a10 */ /* 0x000fe40007ffe1ff */
[----:B--2---:R-:W-:-:S04]  /*0ef0*/  IADD3 R16, P0, R18, UR10, RZ ;  /* 0x0000000a12107c10 */ /* 0x004fc8000ff1e0ff */
[----:B------:R-:W-:Y:S01]  /*0f00*/  IADD3.X R17, R19, UR12, RZ, P0, !PT ;  /* 0x0000000c13117c10 */ /* 0x000fe200087fe4ff */
[----:B------:R-:W-:Y:S01]  /*0f10*/  ULDC.64 UR12, c[0x0][0x178] ;  /* 0x00005e00000c7ab9 */ /* 0x000fe20000000a00 */
[----:B------:R-:W-:Y:S01]  /*0f20*/  LOP3.LUT P0, RZ, R12, 0x2, RZ, 0xc0, !PT ;  /* 0x000000020cff7812 */ /* 0x000fe2000780c0ff */
[----:B------:R-:W-:Y:S02]  /*0f30*/  USHF.L.U32 UR14, UR12, 0x6, URZ ;  /* 0x000000060c0e7899 */ /* 0x000fe4000800063f */
[----:B------:R2:W-:Y:S01]  /*0f40*/  LDGSTS.E.BYPASS.LTC128B.128 [R236+0x2080], [R16.64], !P6 ;  /* 0x0208000010ec7fae */ /* 0x0005e2000f101d52 */
[C---:B------:R-:W-:Y:S01]  /*0f50*/  ISETP.LT.OR P2, PT, R10.reuse, 0x1, !P0 ;  /* 0x000000010a00780c */ /* 0x040fe20004741670 */
[----:B------:R-:W-:Y:S01]  /*0f60*/  USHF.L.U64.HI UR13, UR12, UR7, UR13 ;  /* 0x000000070c0d7299 */ /* 0x000fe2000801020d */
[C---:B------:R-:W-:Y:S01]  /*0f70*/  ISETP.LT.OR P6, PT, R10.reuse, 0x21, !P1 ;  /* 0x000000210a00780c */ /* 0x040fe20004fc1670 */
[----:B------:R2:W-:Y:S01]  /*0f80*/  LDGSTS.E.BYPASS.LTC128B.128 [R236+0x5080], [R16.64+0x80], !P5 ;  /* 0x0508008010ec7fae */ /* 0x0005e2000e901d52 */
[C---:B------:R-:W-:Y:S01]  /*0f90*/  LOP3.LUT P5, RZ, R9.reuse, 0x4, RZ, 0xc0, !PT ;  /* 0x0000000409ff7812 */ /* 0x040fe200078ac0ff */
[----:B------:R-:W-:Y:S01]  /*0fa0*/  IMAD.U32 R7, RZ, RZ, UR14 ;  /* 0x0000000eff077e24 */ /* 0x000fe2000f8e00ff */
[----:B------:R-:W-:Y:S01]  /*0fb0*/  ISETP.LT.OR P0, PT, R10, 0x21, !P0 ;  /* 0x000000210a00780c */ /* 0x000fe20004701670 */
[----:B------:R-:W0:Y:S01]  /*0fc0*/  LDGDEPBAR ;  /* 0x00000000000079af */ /* 0x000e220000000000 */
[----:B------:R-:W-:Y:S01]  /*0fd0*/  SEL R220, R220, 0xffffffc0, !P5 ;  /* 0xffffffc0dcdc7807 */ /* 0x000fe20006800000 */
[----:B------:R-:W-:Y:S01]  /*0fe0*/  UIMAD UR7, UR9, UR5, UR4 ;  /* 0x00000005090772a4 */ /* 0x000fe2000f8e0204 */
[C---:B------:R-:W-:Y:S01]  /*0ff0*/  LOP3.LUT P5, RZ, R9.reuse, 0x2, RZ, 0xc0, !PT ;  /* 0x0000000209ff7812 */ /* 0x040fe200078ac0ff */
[----:B------:R-:W-:Y:S01]  /*1000*/  IMAD.SHL.U32 R9, R9, 0x20, RZ ;  /* 0x0000002009097824 */ /* 0x000fe200078e00ff */
[----:B------:R-:W-:Y:S01]  /*1010*/  ULDC.64 UR4, c[0x0][0x290] ;  /* 0x0000a40000047ab9 */ /* 0x000fe20000000a00 */
[C---:B------:R-:W-:Y:S01]  /*1020*/  IMAD.IADD R221, R233.reuse, 0x1, R220 ;  /* 0x00000001e9dd7824 */ /* 0x040fe200078e02dc */
[----:B------:R-:W-:Y:S01]  /*1030*/  SEL R210, R210, 0xffffffe0, !P5 ;  /* 0xffffffe0d2d27807 */ /* 0x000fe20006800000 */
[----:B------:R-:W-:Y:S01]  /*1040*/  UIMAD UR10, UR6, UR4, URZ ;  /* 0x00000004060a72a4 */ /* 0x000fe2000f8e023f */
[----:B------:R-:W-:Y:S01]  /*1050*/  ISETP.LT.OR P5, PT, R10, 0x1, !P1 ;  /* 0x000000010a00780c */ /* 0x000fe20004fa1670 */
[----:B------:R-:W-:Y:S01]  /*1060*/  UIMAD.WIDE.U32 UR20, UR16, UR4, URZ ;  /* 0x00000004101472a5 */ /* 0x000fe2000f8e003f */
[----:B------:R-:W-:Y:S01]  /*1070*/  IMAD.U32 R11, RZ, RZ, UR7 ;  /* 0x00000007ff0b7e24 */ /* 0x000fe2000f8e00ff */
[----:B------:R-:W-:Y:S01]  /*1080*/  UIMAD UR5, UR16, UR5, UR10 ;  /* 0x00000005100572a4 */ /* 0x000fe2000f8e020a */
[----:B------:R-:W-:Y:S01]  /*1090*/  IMAD.IADD R222, R233, 0x1, R210 ;  /* 0x00000001e9de7824 */ /* 0x000fe200078e02d2 */
[----:B------:R-:W-:Y:S01]  /*10a0*/  ULDC UR7, c[0x0][0x168] ;  /* 0x00005a0000077ab9 */ /* 0x000fe20000000800 */
[----:B------:R-:W-:Y:S01]  /*10b0*/  IMAD.IADD R210, R210, 0x1, R221 ;  /* 0x00000001d2d27824 */ /* 0x000fe200078e02dd */
[----:B------:R-:W-:-:S02]  /*10c0*/  UIADD3 UR12, UR21, UR5, URZ ;  /* 0x00000005150c7290 */ /* 0x000fc4000fffe03f */
[----:B------:R-:W-:Y:S01]  /*10d0*/  UISETP.GE.AND UP0, UPT, UR7, 0x1, UPT ;  /* 0x000000010700788c */ /* 0x000fe2000bf06270 */
[----:B--2---:R-:W-:Y:S01]  /*10e0*/  IADD3 R16, P1, R242, UR14, RZ ;  /* 0x0000000ef2107c10 */ /* 0x004fe2000ff3e0ff */
[----:B------:R-:W-:-:S04]  /*10f0*/  DEPBAR.LE SB0, 0x1 ;  /* 0x000080400000791a */ /* 0x000fc80000000000 */
[----:B------:R-:W-:Y:S01]  /*1100*/  BAR.SYNC.DEFER_BLOCKING 0x0 ;  /* 0x0000000000007b1d */ /* 0x000fe20000010000 */
[----:B------:R-:W-:-:S05]  /*1110*/  IADD3.X R17, R243, UR13, RZ, P1, !PT ;  /* 0x0000000df3117c10 */ /* 0x000fca0008ffe4ff */
[----:B------:R2:W3:Y:S04]  /*1120*/  LDSM.16.M88.2 R182, [R210+0x6080] ;  /* 0x00608000d2b6783b */ /* 0x0004e80000000100 */
[----:B------:R2:W4:Y:S04]  /*1130*/  LDSM.16.M88.2 R184, [R210+0x7080] ;  /* 0x00708000d2b8783b */ /* 0x0005280000000100 */
[----:B------:R2:W1:Y:S04]  /*1140*/  LDSM.16.M88.2 R186, [R210+0x8080] ;  /* 0x00808000d2ba783b */ /* 0x0004680000000100 */
[----:B------:R2:W1:Y:S04]  /*1150*/  LDSM.16.M88.2 R206, [R210+0x9080] ;  /* 0x00908000d2ce783b */ /* 0x0004680000000100 */
[----:B------:R2:W1:Y:S04]  /*1160*/  LDSM.16.M88.2 R208, [R210+0xa080] ;  /* 0x00a08000d2d0783b */ /* 0x0004680000000100 */
[----:B------:R-:W1:Y:S04]  /*1170*/  LDSM.16.M88.2 R210, [R210+0xb080] ;  /* 0x00b08000d2d2783b */ /* 0x000e680000000100 */
        /* <DEDUP_REMOVED lines=15> */
[----:B------:R2:W2:Y:S04]  /*1270*/  LDSM.16.M88.2 R200, [R221+0x9080] ;  /* 0x00908000ddc8783b */ /* 0x0004a80000000100 */
[----:B------:R1:W2:Y:S04]  /*1280*/  LDSM.16.M88.2 R202, [R221+0xa080] ;  /* 0x00a08000ddca783b */ /* 0x0002a80000000100 */
[----:B------:R1:W2:Y:S04]  /*1290*/  LDSM.16.M88.2 R204, [R221+0xb080] ;  /* 0x00b08000ddcc783b */ /* 0x0002a80000000100 */
[----:B------:R-:W-:Y:S06]  /*12a0*/  BAR.SYNC.DEFER_BLOCKING 0x0 ;  /* 0x0000000000007b1d */ /* 0x000fec0000010000 */
[----:B------:R-:W-:Y:S01]  /*12b0*/  @!PT LDS RZ, [RZ] ;  /* 0x00000000fffff984 */ /* 0x000fe20000000800 */
[----:B------:R-:W-:Y:S01]  /*12c0*/  @!PT LDS RZ, [RZ] ;  /* 0x00000000fffff984 */ /* 0x000fe20000000800 */
[----:B------:R-:W-:Y:S01]  /*12d0*/  @!PT LDS RZ, [RZ] ;  /* 0x00000000fffff984 */ /* 0x000fe20000000800 */
[----:B------:R2:W-:Y:S01]  /*12e0*/  LDGSTS.E.BYPASS.LTC128B.128 [R236+0x6080], [R242.64], !P5 ;  /* 0x06080000f2ec7fae */ /* 0x0005e2000e901d52 */
[----:B-1----:R-:W-:-:S02]  /*12f0*/  IADD3 R18, P5, P1, R7, 0x80, R242 ;  /* 0x0000008007127810 */ /* 0x002fc400079be0f2 */
[----:B------:R-:W-:Y:S01]  /*1300*/  LEA.HI R7, R2, R238, RZ, 0x5 ;  /* 0x000000ee02077211 */ /* 0x000fe200078f28ff */
[----:B------:R1:W-:Y:S01]  /*1310*/  LDGSTS.E.BYPASS.LTC128B.128 [R236+0x8080], [R242.64+0x80], !P2 ;  /* 0x08080080f2ec7fae */ /* 0x0003e2000d101d52 */
[C---:B------:R-:W-:Y:S02]  /*1320*/  LEA R12, P2, R6.reuse, c[0x0][0x258], 0x2 ;  /* 0x00009600060c7a11 */ /* 0x040fe400078410ff */
[----:B------:R-:W-:Y:S01]  /*1330*/  IADD3.X R19, RZ, UR13, R243, P5, P1 ;  /* 0x0000000dff137c10 */ /* 0x000fe2000afe24f3 */
[----:B------:R5:W-:Y:S01]  /*1340*/  LDGSTS.E.BYPASS.LTC128B.128 [R236+0x7080], [R16.64], !P6 ;  /* 0x0708000010ec7fae */ /* 0x000be2000f101d52 */
[----:B------:R-:W-:Y:S01]  /*1350*/  LEA.HI.X R13, R6, c[0x0][0x25c], R0, 0x2, P2 ;  /* 0x00009700060d7a11 */ /* 0x000fe200010f1400 */
[----:B------:R-:W-:Y:S01]  /*1360*/  IMAD.U32 R0, RZ, RZ, UR9 ;  /* 0x00000009ff007e24 */ /* 0x000fe2000f8e00ff */
[----:B------:R-:W-:Y:S01]  /*1370*/  ISETP.GT.AND P2, PT, R238, 0xf, PT ;  /* 0x0000000fee00780c */ /* 0x000fe20003f44270 */
[----:B------:R1:W-:Y:S01]  /*1380*/  LDGSTS.E.BYPASS.LTC128B.128 [R236+0x9080], [R18.64], !P0 ;  /* 0x0908000012ec7fae */ /* 0x0003e2000c101d52 */
[----:B------:R-:W-:-:S02]  /*1390*/  ISETP.GE.AND P6, PT, R14, c[0x0][0x1fc], PT ;  /* 0x00007f000e007a0c */ /* 0x000fc40003fc6270 */
[----:B------:R-:W-:Y:S02]  /*13a0*/  ISETP.GE.AND P5, PT, R3, c[0x0][0x1fc], PT ;  /* 0x00007f0003007a0c */ /* 0x000fe40003fa6270 */
[C---:B------:R-:W-:Y:S02]  /*13b0*/  ISETP.LT.OR P0, PT, R10.reuse, 0x1, P6 ;  /* 0x000000010a00780c */ /* 0x040fe40003701670 */
[C---:B------:R-:W-:Y:S02]  /*13c0*/  ISETP.LT.OR P1, PT, R10.reuse, 0x1, P5 ;  /* 0x000000010a00780c */ /* 0x040fe40002f21670 */
[C---:B------:R-:W-:Y:S02]  /*13d0*/  ISETP.LT.OR P6, PT, R10.reuse, 0x21, P6 ;  /* 0x000000210a00780c */ /* 0x040fe400037c1670 */
[----:B------:R-:W-:Y:S01]  /*13e0*/  ISETP.LT.OR P5, PT, R10, 0x21, P5 ;  /* 0x000000210a00780c */ /* 0x000fe20002fa1670 */
[----:B------:R-:W-:-:S05]  /*13f0*/  @!P2 IMAD.SHL.U32 R6, R238, 0x10, RZ ;  /* 0x00000010ee06a824 */ /* 0x000fca00078e00ff */
[----:B------:R2:W-:Y:S04]  /*1400*/  @!P2 LDGSTS.E.BYPASS.LTC128B.128 [R6+0x12080], [R12.64] ;  /* 0x120800000c06afae */ /* 0x0005e8000b901d52 */
[----:B------:R-:W0:Y:S01]  /*1410*/  LDGDEPBAR ;  /* 0x00000000000079af */ /* 0x000e220000000000 */
[----:B-----5:R-:W-:Y:S01]  /*1420*/  IMAD.WIDE.U32 R16, R0, c[0x0][0x288], R246 ;  /* 0x0000a20000107a25 */ /* 0x020fe200078e00f6 */
[CC--:B------:R-:W-:Y:S02]  /*1430*/  LEA.HI R0, R2.reuse, R238.reuse, RZ, 0x2 ;  /* 0x000000ee02007211 */ /* 0x0c0fe400078f10ff */
[----:B------:R3:W-:Y:S01]  /*1440*/  LDGSTS.E.BYPASS.LTC128B.128 [R236+0xe080], [R240.64], !P0 ;  /* 0x0e080000f0ec7fae */ /* 0x0007e2000c101d52 */
[----:B------:R-:W-:-:S03]  /*1450*/  LEA.HI R2, R2, R238, RZ, 0x4 ;  /* 0x000000ee02027211 */ /* 0x000fc600078f20ff */
[----:B------:R3:W-:Y:S01]  /*1460*/  LDGSTS.E.BYPASS.LTC128B.128 [R236+0x10080], [R240.64+0x80], !P1 ;  /* 0x10080080f0ec7fae */ /* 0x0007e2000c901d52 */
[----:B------:R-:W-:-:S04]  /*1470*/  SHF.R.S32.HI R15, RZ, 0x4, R2 ;  /* 0x00000004ff0f7819 */ /* 0x000fc80000011402 */
[----:B-1----:R-:W-:-:S04]  /*1480*/  LEA.HI R19, R2, R15, RZ, 0x1 ;  /* 0x0000000f02137211 */ /* 0x002fc800078f08ff */
[----:B------:R-:W-:-:S05]  /*1490*/  LOP3.LUT R19, R19, 0xfffffffe, RZ, 0xc0, !PT ;  /* 0xfffffffe13137812 */ /* 0x000fca00078ec0ff */
[----:B------:R-:W-:Y:S01]  /*14a0*/  IMAD.IADD R19, R15, 0x1, -R19 ;  /* 0x000000010f137824 */ /* 0x000fe200078e0a13 */
[----:B--2---:R-:W-:Y:S02]  /*14b0*/  IADD3 R13, P0, R16, UR20, RZ ;  /* 0x00000014100d7c10 */ /* 0x004fe4000ff1e0ff */
[--C-:B------:R-:W-:Y:S01]  /*14c0*/  SHF.R.S32.HI R16, RZ, 0x2, R0.reuse ;  /* 0x00000002ff107819 */ /* 0x100fe20000011400 */
[C---:B------:R-:W-:Y:S01]  /*14d0*/  IMAD.SHL.U32 R234, R19.reuse, 0x20, RZ ;  /* 0x0000002013ea7824 */ /* 0x040fe200078e00ff */
[----:B------:R-:W-:Y:S01]  /*14e0*/  SHF.R.S32.HI R6, RZ, 0x1f, R0 ;  /* 0x0000001fff067819 */ /* 0x000fe20000011400 */
[----:B------:R-:W-:Y:S01]  /*14f0*/  IMAD.SHL.U32 R235, R19, 0x8, RZ ;  /* 0x0000000813eb7824 */ /* 0x000fe200078e00ff */
[----:B------:R-:W-:Y:S01]  /*1500*/  IADD3.X R11, R17, UR12, R11, P0, !PT ;  /* 0x0000000c110b7c10 */ /* 0x000fe200087fe40b */
[----:B------:R-:W-:Y:S01]  /*1510*/  IMAD.SHL.U32 R19, R19, 0x100, RZ ;  /* 0x0000010013137824 */ /* 0x000fe200078e00ff */
[----:B------:R-:W-:Y:S02]  /*1520*/  LEA.HI R6, R6, R16, RZ, 0x3 ;  /* 0x0000001006067211 */ /* 0x000fe400078f18ff */
[----:B------:R-:W-:-:S02]  /*1530*/  SHF.R.S32.HI R12, RZ, 0x5, R7 ;  /* 0x00000005ff0c7819 */ /* 0x000fc40000011407 */
[----:B------:R-:W-:Y:S02]  /*1540*/  ISETP.GE.AND P0, PT, R3, c[0x0][0x1fc], PT ;  /* 0x00007f0003007a0c */ /* 0x000fe40003f06270 */
[----:B------:R-:W-:Y:S02]  /*1550*/  LOP3.LUT R6, R6, 0xfffffff8, RZ, 0xc0, !PT ;  /* 0xfffffff806067812 */ /* 0x000fe400078ec0ff */
[----:B------:R-:W-:Y:S02]  /*1560*/  LEA.HI R17, R7, R12, RZ, 0x1 ;  /* 0x0000000c07117211 */ /* 0x000fe400078f08ff */
[----:B------:R-:W-:Y:S01]  /*1570*/  SEL R237, RZ, 0xffffffff, P0 ;  /* 0xffffffffffed7807 */ /* 0x000fe20000000000 */
[----:B------:R-:W-:Y:S01]  /*1580*/  IMAD.IADD R6, R16, 0x1, -R6 ;  /* 0x0000000110067824 */ /* 0x000fe200078e0a06 */
[----:B------:R-:W-:Y:S01]  /*1590*/  ISETP.GE.AND P0, PT, R14, c[0x0][0x1fc], PT ;  /* 0x00007f000e007a0c */ /* 0x000fe20003f06270 */
[----:B------:R-:W-:Y:S01]  /*15a0*/  IMAD.SHL.U32 R14, R5, 0x8, RZ ;  /* 0x00000008050e7824 */ /* 0x000fe200078e00ff */
[----:B------:R-:W-:Y:S01]  /*15b0*/  LOP3.LUT R3, R17, 0xfffffffe, RZ, 0xc0, !PT ;  /* 0xfffffffe11037812 */ /* 0x000fe200078ec0ff */
[----:B------:R-:W-:Y:S01]  /*15c0*/  IMAD.SHL.U32 R251, R6, 0x20, RZ ;  /* 0x0000002006fb7824 */ /* 0x000fe200078e00ff */
[----:B------:R-:W-:Y:S01]  /*15d0*/  LOP3.LUT R0, R0, 0x3ffffffc, RZ, 0xc0, !PT ;  /* 0x3ffffffc00007812 */ /* 0x000fe200078ec0ff */
[----:B------:R-:W-:Y:S01]  /*15e0*/  IMAD.SHL.U32 R10, R6, 0x4, RZ ;  /* 0x00000004060a7824 */ /* 0x000fe200078e00ff */
[----:B------:R-:W-:Y:S01]  /*15f0*/  LOP3.LUT R14, R14, 0x18, RZ, 0xc0, !PT ;  /* 0x000000180e0e7812 */ /* 0x000fe200078ec0ff */
[----:B------:R-:W-:Y:S01]  /*1600*/  IMAD.IADD R3, R12, 0x1, -R3 ;  /* 0x000000010c037824 */ /* 0x000fe200078e0a03 */
[----:B------:R-:W-:Y:S01]  /*1610*/  LEA R12, P1, R13, c[0x0][0x280], 0x2 ;  /* 0x0000a0000d0c7a11 */ /* 0x000fe200078210ff */
[----:B------:R-:W-:Y:S01]  /*1620*/  IMAD.SHL.U32 R237, R237, 0x2, RZ ;  /* 0x00000002eded7824 */ /* 0x000fe200078e00ff */
[C---:B------:R-:W-:Y:S01]  /*1630*/  LOP3.LUT R251, R14.reuse, 0xe0, R251, 0xf8, !PT ;  /* 0x000000e00efb7812 */ /* 0x040fe200078ef8fb */
[----:B------:R-:W-:Y:S01]  /*1640*/  IMAD.SHL.U32 R250, R3, 0x10, RZ ;  /* 0x0000001003fa7824 */ /* 0x000fe200078e00ff */
[----:B------:R-:W-:Y:S01]  /*1650*/  LEA.HI.X R13, R13, c[0x0][0x284], R11, 0x2, P1 ;  /* 0x0000a1000d0d7a11 */ /* 0x000fe200008f140b */
[----:B------:R-:W-:Y:S01]  /*1660*/  IMAD.MOV.U32 R11, RZ, RZ, 0x5 ;  /* 0x00000005ff0b7424 */ /* 0x000fe200078e00ff */
[----:B------:R-:W-:Y:S01]  /*1670*/  LOP3.LUT R234, R14, 0x20, R234, 0xf8, !PT ;  /* 0x000000200eea7812 */ /* 0x000fe200078ef8ea */
[----:B------:R-:W-:Y:S01]  /*1680*/  IMAD.MOV.U32 R14, RZ, RZ, c[0x0][0x208] ;  /* 0x00008200ff0e7624 */ /* 0x000fe200078e00ff */
[----:B------:R-:W-:-:S02]  /*1690*/  LOP3.LUT R251, R251, 0x18, R10, 0x78, !PT ;  /* 0x00000018fbfb7812 */ /* 0x000fc400078e780a */
[----:B------:R-:W-:Y:S01]  /*16a0*/  LOP3.LUT R10, R2, 0xfffffff0, RZ, 0xc0, !PT ;  /* 0xfffffff0020a7812 */ /* 0x000fe200078ec0ff */
[----:B------:R-:W-:Y:S01]  /*16b0*/  IMAD.IADD R2, R238, 0x1, -R0 ;  /* 0x00000001ee027824 */ /* 0x000fe200078e0a00 */
[----:B------:R-:W-:Y:S02]  /*16c0*/  LOP3.LUT R18, R250, 0x10, RZ, 0xc0, !PT ;  /* 0x00000010fa127812 */ /* 0x000fe400078ec0ff */
[C---:B------:R-:W-:Y:S01]  /*16d0*/  SHF.L.U64.HI R11, R14.reuse, R11, c[0x0][0x20c] ;  /* 0x000083000e0b7619 */ /* 0x040fe2000001020b */
[----:B------:R-:W-:Y:S01]  /*16e0*/  IMAD.SHL.U32 R14, R14, 0x20, RZ ;  /* 0x000000200e0e7824 */ /* 0x000fe200078e00ff */
[----:B------:R-:W-:Y:S01]  /*16f0*/  LOP3.LUT R18, R18, 0xe0, R9, 0xf8, !PT ;  /* 0x000000e012127812 */ /* 0x000fe200078ef809 */
[----:B------:R-:W-:Y:S01]  /*1700*/  IMAD.IADD R10, R238, 0x1, -R10 ;  /* 0x00000001ee0a7824 */ /* 0x000fe200078e0a0a */
[----:B------:R-:W-:Y:S01]  /*1710*/  SEL R15, RZ, 0x1, P0 ;  /* 0x00000001ff0f7807 */ /* 0x000fe20000000000 */
[----:B------:R-:W-:Y:S01]  /*1720*/  IMAD.SHL.U32 R9, R3, 0x200, RZ ;  /* 0x0000020003097824 */ /* 0x000fe200078e00ff */
[C---:B------:R-:W-:Y:S01]  /*1730*/  SHF.L.U64.HI R11, R14.reuse, 0x1, R11 ;  /* 0x000000010e0b7819 */ /* 0x040fe2000001020b */
[----:B------:R-:W-:Y:S01]  /*1740*/  IMAD.SHL.U32 R14, R14, 0x2, RZ ;  /* 0x000000020e0e7824 */ /* 0x000fe200078e00ff */
[----:B------:R-:W-:Y:S01]  /*1750*/  SHF.R.S32.HI R0, RZ, 0x1f, R10 ;  /* 0x0000001fff007819 */ /* 0x000fe2000001140a */
[----:B------:R-:W-:Y:S01]  /*1760*/  IMAD R2, R2, 0x2, R9 ;  /* 0x0000000202027824 */ /* 0x000fe200078e0209 */
[----:B------:R-:W-:Y:S01]  /*1770*/  LOP3.LUT R237, R237, 0x2, R15, 0xe2, !PT ;  /* 0x00000002eded7812 */ /* 0x000fe200078ee20f */
[----:B------:R-:W-:Y:S01]  /*1780*/  IMAD.SHL.U32 R231, R10, 0x20, RZ ;  /* 0x000000200ae77824 */ /* 0x000fe200078e00ff */
[----:B------:R-:W-:Y:S01]  /*1790*/  LEA.HI R0, R0, R10, RZ, 0x3 ;  /* 0x0000000a00007211 */ /* 0x000fe200078f18ff */
[----:B------:R-:W-:Y:S01]  /*17a0*/  IMAD.IADD R251, R2, 0x1, R251 ;  /* 0x0000000102fb7824 */ /* 0x000fe200078e02fb */
[----:B------:R-:W-:-:S02]  /*17b0*/  IADD3 R16, P0, R14, R240, RZ ;  /* 0x000000f00e107210 */ /* 0x000fc40007f1e0ff */
[C---:B------:R-:W-:Y:S01]  /*17c0*/  LOP3.LUT R2, R0.reuse, 0xfffffff8, RZ, 0xc0, !PT ;  /* 0xfffffff800027812 */ /* 0x040fe200078ec0ff */
[----:B------:R-:W-:Y:S01]  /*17d0*/  IMAD.SHL.U32 R0, R0, 0x40, RZ ;  /* 0x0000004000007824 */ /* 0x000fe200078e00ff */
[----:B------:R-:W-:Y:S01]  /*17e0*/  LOP3.LUT R235, R235, 0x8, RZ, 0xc0, !PT ;  /* 0x00000008ebeb7812 */ /* 0x000fe200078ec0ff */
[----:B------:R-:W-:Y:S01]  /*17f0*/  IMAD.X R17, R11, 0x1, R241, P0 ;  /* 0x000000010b117824 */ /* 0x000fe200000e06f1 */
[----:B------:R-:W-:Y:S01]  /*1800*/  IADD3 R14, P1, P0, R14, 0x80, R240 ;  /* 0x000000800e0e7810 */ /* 0x000fe2000783e0f0 */
[----:B------:R-:W-:Y:S01]  /*1810*/  IMAD.IADD R2, R10, 0x1, -R2 ;  /* 0x000000010a027824 */ /* 0x000fe200078e0a02 */
[----:B------:R-:W-:Y:S02]  /*1820*/  LOP3.LUT R231, R235, 0x1e0, R231, 0xf8, !PT ;  /* 0x000001e0ebe77812 */ /* 0x000fe400078ef8e7 */
[----:B------:R-:W-:Y:S01]  /*1830*/  IADD3.X R15, R11, RZ, R241, P1, P0 ;  /* 0x000000ff0b0f7210 */ /* 0x000fe20000fe04f1 */
[----:B------:R-:W-:Y:S01]  /*1840*/  IMAD.SHL.U32 R11, R2, 0x40, RZ ;  /* 0x00000040020b7824 */ /* 0x000fe200078e00ff */
[C---:B------:R-:W-:Y:S01]  /*1850*/  LOP3.LUT P0, RZ, R10.reuse, 0x4, RZ, 0xc0, !PT ;  /* 0x000000040aff7812 */ /* 0x040fe2000780c0ff */
[----:B------:R-:W-:Y:S01]  /*1860*/  IMAD.SHL.U32 R10, R10, 0x4, RZ ;  /* 0x000000040a0a7824 */ /* 0x000fe200078e00ff */
[----:B------:R-:W-:Y:S01]  /*1870*/  LOP3.LUT R0, R0, 0xfffffe00, RZ, 0xc0, !PT ;  /* 0xfffffe0000007812 */ /* 0x000fe200078ec0ff */
[----:B------:R1:W-:Y:S01]  /*1880*/  LDGSTS.E.BYPASS.LTC128B.128 [R236+0xf080], [R16.64], !P6 ;  /* 0x0f08000010ec7fae */ /* 0x0003e2000f101d52 */
[----:B------:R-:W-:-:S02]  /*1890*/  LOP3.LUT R11, R11, 0x1c0, RZ, 0xc0, !PT ;  /* 0x000001c00b0b7812 */ /* 0x000fc400078ec0ff */
[----:B------:R-:W-:Y:S01]  /*18a0*/  LOP3.LUT R231, R231, 0x38, R10, 0x78, !PT ;  /* 0x00000038e7e77812 */ /* 0x000fe200078e780a */
[----:B------:R-:W-:Y:S01]  /*18b0*/  IMAD R3, R3, 0x400, R0 ;  /* 0x0000040003037824 */ /* 0x000fe200078e0200 */
[----:B------:R-:W-:Y:S01]  /*18c0*/  SHF.R.U32.HI R10, RZ, 0x3, R11 ;  /* 0x00000003ff0a7819 */ /* 0x000fe2000001160b */
[----:B------:R1:W-:Y:S01]  /*18d0*/  LDGSTS.E.BYPASS.LTC128B.128 [R236+0x11080], [R14.64], !P5 ;  /* 0x110800000eec7fae */ /* 0x0003e2000e901d52 */
[----:B------:R-:W-:Y:S02]  /*18e0*/  PLOP3.LUT P1, PT, PT, PT, UP0, 0x80, 0x0 ;  /* 0x000000000000781c */ /* 0x000fe40003f2f008 */
[C---:B------:R-:W-:Y:S02]  /*18f0*/  LOP3.LUT R235, R10.reuse, R11, R235, 0x1e, !PT ;  /* 0x0000000b0aeb7212 */ /* 0x040fe400078e1eeb */
[----:B------:R-:W-:Y:S02]  /*1900*/  LOP3.LUT R234, R10, R234, R11, 0x1e, !PT ;  /* 0x000000ea0aea7212 */ /* 0x000fe400078e1e0b */
[----:B------:R-:W-:Y:S01]  /*1910*/  LOP3.LUT R18, R18, 0x100, R19, 0xf8, !PT ;  /* 0x0000010012127812 */ /* 0x000fe200078ef813 */
[----:B------:R-:W-:Y:S01]  /*1920*/  IMAD.IADD R235, R3, 0x1, R235 ;  /* 0x0000000103eb7824 */ /* 0x000fe200078e02eb */
[----:B------:R-:W-:-:S02]  /*1930*/  LOP3.LUT R3, R7, 0xffffffe0, RZ, 0xc0, !PT ;  /* 0xffffffe007037812 */ /* 0x000fc400078ec0ff */
[----:B------:R-:W-:Y:S01]  /*1940*/  LOP3.LUT R234, R234, R0, RZ, 0xfc, !PT ;  /* 0x00000000eaea7212 */ /* 0x000fe200078efcff */
[----:B------:R-:W-:Y:S01]  /*1950*/  @!P2 IMAD.SHL.U32 R0, R238, 0x10, RZ ;  /* 0x00000010ee00a824 */ /* 0x000fe200078e00ff */
[----:B------:R-:W-:Y:S01]  /*1960*/  LOP3.LUT R232, R18, 0x1c0, RZ, 0xc0, !PT ;  /* 0x000001c012e87812 */ /* 0x000fe200078ec0ff */
[----:B------:R-:W-:Y:S01]  /*1970*/  IMAD.IADD R3, R238, 0x1, -R3 ;  /* 0x00000001ee037824 */ /* 0x000fe200078e0a03 */
[----:B------:R-:W-:Y:S02]  /*1980*/  LOP3.LUT R8, R18, 0x8, R8, 0xf8, !PT ;  /* 0x0000000812087812 */ /* 0x000fe400078ef808 */
[----:B------:R2:W-:Y:S01]  /*1990*/  @!P2 LDGSTS.E.BYPASS.LTC128B.128 [R0+0x12280], [R12.64] ;  /* 0x122800000c00afae */ /* 0x0005e2000b901d52 */
[----:B------:R-:W-:Y:S02]  /*19a0*/  SHF.R.U32.HI R232, RZ, 0x3, R232 ;  /* 0x00000003ffe87819 */ /* 0x000fe400000116e8 */
[----:B------:R-:W-:Y:S01]  /*19b0*/  LOP3.LUT R231, R231, R9, RZ, 0xfc, !PT ;  /* 0x00000009e7e77212 */ /* 0x000fe200078efcff */
[----:B------:R-:W0:Y:S01]  /*19c0*/  LDGDEPBAR ;  /* 0x00000000000079af */ /* 0x000e220000000000 */
[----:B------:R-:W-:-:S02]  /*19d0*/  LOP3.LUT R232, R232, R8, RZ, 0x3c, !PT ;  /* 0x00000008e8e87212 */ /* 0x000fc400078e3cff */
[----:B------:R-:W-:Y:S01]  /*19e0*/  SEL R230, R230, 0xfffffff0, !P0 ;  /* 0xfffffff0e6e67807 */ /* 0x000fe20004000000 */
[----:B------:R-:W0:Y:S01]  /*19f0*/  LDGDEPBAR ;  /* 0x00000000000079af */ /* 0x000e220000000000 */
[----:B--2---:R-:W-:-:S04]  /*1a00*/  SHF.R.S32.HI R0, RZ, 0x1f, R3 ;  /* 0x0000001fff007819 */ /* 0x004fc80000011403 */
[----:B------:R-:W-:-:S04]  /*1a10*/  LEA.HI R0, R0, R3, RZ, 0x2 ;  /* 0x0000000300007211 */ /* 0x000fc800078f10ff */
[----:B------:R-:W-:Y:S01]  /*1a20*/  LEA.HI.SX32 R250, R0, R250, 0x1e ;  /* 0x000000fa00fa7211 */ /* 0x000fe200078ff2ff */
[----:B------:R-:W-:Y:S05]  /*1a30*/  @!P1 BRA `(.L_x_54) ;  /* 0x0000350000009947 */ /* 0x000fea0003800000 */
[----:B-1-34-:R-:W-:Y:S01]  /*1a40*/  LOP3.LUT R249, R0, 0xfffffffc, RZ, 0xc0, !PT ;  /* 0xfffffffc00f97812 */ /* 0x01afe200078ec0ff */
[----:B------:R-:W-:Y:S01]  /*1a50*/  ULDC.64 UR4, c[0x0][0x238] ;  /* 0x00008e0000047ab9 */ /* 0x000fe20000000a00 */
[----:B------:R-:W-:Y:S01]  /*1a60*/  SHF.R.S32.HI R0, RZ, 0x1f, R5 ;  /* 0x0000001fff007819 */ /* 0x000fe20000011405 */
[----:B------:R-:W-:Y:S01]  /*1a70*/  UIMAD UR4, UR8, UR4, URZ ;  /* 0x00000004080472a4 */ /* 0x000fe2000f8e023f */
[----:B------:R-:W-:Y:S01]  /*1a80*/  LOP3.LUT P0, RZ, R6, 0x1, RZ, 0xc0, !PT ;  /* 0x0000000106ff7812 */ /* 0x000fe2000780c0ff */
[----:B------:R-:W-:Y:S01]  /*1a90*/  IMAD.IADD R249, R3, 0x1, -R249 ;  /* 0x0000000103f97824 */ /* 0x000fe200078e0af9 */
[----:B------:R-:W-:Y:S01]  /*1aa0*/  LEA.HI R3, R0, R5, RZ, 0x2 ;  /* 0x0000000500037211 */ /* 0x000fe200078f10ff */
[----:B------:R-:W-:Y:S01]  /*1ab0*/  IMAD.U32 R6, RZ, RZ, UR9 ;  /* 0x00000009ff067e24 */ /* 0x000fe2000f8e00ff */
[--C-:B------:R-:W-:Y:S01]  /*1ac0*/  SHF.R.S32.HI R239, RZ, 0x1f, R238.reuse ;  /* 0x0000001fffef7819 */ /* 0x100fe200000114ee */
[----:B------:R-:W-:Y:S01]  /*1ad0*/  IMAD.MOV.U32 R0, RZ, RZ, -0x60 ;  /* 0xffffffa0ff007424 */ /* 0x000fe200078e00ff */
[----:B------:R-:W-:Y:S01]  /*1ae0*/  LOP3.LUT R3, R3, 0xfffffffc, RZ, 0xc0, !PT ;  /* 0xfffffffc03037812 */ /* 0x000fe200078ec0ff */
[----:B------:R-:W-:Y:S01]  /*1af0*/  UIMAD UR9, UR9, UR5, UR4 ;  /* 0x00000005090972a4 */ /* 0x000fe2000f8e0204 */
[----:B------:R-:W-:Y:S01]  /*1b00*/  IMAD.SHL.U32 R251, R251, 0x2, RZ ;  /* 0x00000002fbfb7824 */ /* 0x000fe200078e00ff */
[----:B------:R-:W-:Y:S01]  /*1b10*/  LEA R231, R231, 0x15480, 0x1 ;  /* 0x00015480e7e77811 */ /* 0x000fe200078e08ff */
[----:B------:R-:W-:Y:S01]  /*1b20*/  IMAD.WIDE.U32 R6, R6, c[0x0][0x238], R238 ;  /* 0x00008e0006067a25 */ /* 0x000fe200078e00ee */
[----:B------:R-:W-:Y:S01]  /*1b30*/  IADD3 R5, R5, -R3, RZ ;  /* 0x8000000305057210 */ /* 0x000fe20007ffe0ff */
[----:B------:R-:W-:Y:S01]  /*1b40*/  ULDC.64 UR4, c[0x0][0x240] ;  /* 0x0000900000047ab9 */ /* 0x000fe20000000a00 */
[----:B------:R-:W-:Y:S01]  /*1b50*/  IADD3 R3, R251, 0x12480, RZ ;  /* 0x00012480fb037810 */ /* 0x000fe20007ffe0ff */
[----:B------:R-:W-:Y:S01]  /*1b60*/  IMAD R0, R4, R0, c[0x0][0x198] ;  /* 0x0000660004007624 */ /* 0x000fe200078e0200 */
[----:B------:R-:W-:Y:S01]  /*1b70*/  IADD3 R7, R7, UR9, RZ ;  /* 0x0000000907077c10 */ /* 0x000fe2000fffe0ff */
[----:B------:R-:W-:Y:S01]  /*1b80*/  UIMAD UR6, UR6, UR4, URZ ;  /* 0x00000004060672a4 */ /* 0x000fe2000f8e023f */
[----:B------:R-:W-:Y:S01]  /*1b90*/  IADD3 R248, R251, 0x126c0, RZ ;  /* 0x000126c0fbf87810 */ /* 0x000fe20007ffe0ff */
[----:B------:R-:W-:Y:S01]  /*1ba0*/  IMAD R5, R5, -0x8, R0 ;  /* 0xfffffff805057824 */ /* 0x000fe200078e0200 */
[----:B------:R-:W-:Y:S01]  /*1bb0*/  UIADD3 UR9, UR7, 0x3f, URZ ;  /* 0x0000003f07097890 */ /* 0x000fe2000fffe03f */
[----:B------:R-:W-:Y:S01]  /*1bc0*/  IMAD.U32 R0, RZ, RZ, UR16 ;  /* 0x00000010ff007e24 */ /* 0x000fe2000f8e00ff */
[----:B------:R-:W-:Y:S01]  /*1bd0*/  UIMAD UR6, UR16, UR5, UR6 ;  /* 0x00000005100672a4 */ /* 0x000fe2000f8e0206 */
[----:B------:R-:W-:Y:S01]  /*1be0*/  @P0 IADD3 R248, R3, 0x1c0, RZ ;  /* 0x000001c003f80810 */ /* 0x000fe20007ffe0ff */
[----:B------:R-:W-:Y:S01]  /*1bf0*/  USHF.R.S32.HI UR7, URZ, 0x1f, UR9 ;  /* 0x0000001f3f077899 */ /* 0x000fe20008011409 */
[----:B------:R-:W-:Y:S01]  /*1c00*/  IMAD.WIDE.U32 R8, R0, c[0x0][0x240], R6 ;  /* 0x0000900000087a25 */ /* 0x000fe200078e0006 */
[----:B------:R-:W-:Y:S01]  /*1c10*/  SHF.L.U32 R232, R232, 0x1, RZ ;  /* 0x00000001e8e87819 */ /* 0x000fe200000006ff */
[----:B------:R-:W-:Y:S01]  /*1c20*/  CS2R R146, SRZ ;  /* 0x0000000000927805 */ /* 0x000fe2000001ff00 */
[----:B------:R-:W-:Y:S01]  /*1c30*/  ULEA.HI UR7, UR7, UR9, URZ, 0x6 ;  /* 0x0000000907077291 */ /* 0x000fe2000f8f303f */
[----:B------:R-:W-:Y:S01]  /*1c40*/  IMAD R249, R249, -0x2, R5 ;  /* 0xfffffffef9f97824 */ /* 0x000fe200078e0205 */
[----:B------:R1:W-:Y:S01]  /*1c50*/  STL.64 [R1], R8 ;  /* 0x0000000801007387 */ /* 0x0003e20000100a00 */
[----:B------:R-:W-:Y:S01]  /*1c60*/  IMAD.IADD R220, R220, 0x1, R222 ;  /* 0x00000001dcdc7824 */ /* 0x000fe200078e02de */
        /* <DEDUP_REMOVED lines=47> */
[----:B------:R-:W-:Y:S01]  /*1f60*/  IMAD R230, R230, 0x2, R231 ;  /* 0x00000002e6e67824 */ /* 0x000fe200078e02e7 */
[----:B------:R-:W-:Y:S01]  /*1f70*/  IADD3 R252, R9, UR6, RZ ;  /* 0x0000000609fc7c10 */ /* 0x000fe2000fffe0ff */
[----:B------:R-:W-:-:S02]  /*1f80*/  ULDC UR8, c[0x0][0x278] ;  /* 0x00009e0000087ab9 */ /* 0x000fc40000000800 */
[----:B------:R-:W-:Y:S02]  /*1f90*/  ULDC UR5, c[0x0][0x290] ;  /* 0x0000a40000057ab9 */ /* 0x000fe40000000800 */
[----:B------:R-:W-:Y:S02]  /*1fa0*/  UMOV UR4, URZ ;  /* 0x0000003f00047c82 */ /* 0x000fe40008000000 */
[----:B------:R-:W-:Y:S02]  /*1fb0*/  UMOV UR17, 0x1 ;  /* 0x0000000100117882 */ /* 0x000fe40000000000 */
[----:B------:R-:W-:Y:S02]  /*1fc0*/  UMOV UR10, URZ ;  /* 0x0000003f000a7c82 */ /* 0x000fe40008000000 */
[----:B------:R-:W-:Y:S02]  /*1fd0*/  UIMAD UR8, UR16, UR8, URZ ;  /* 0x00000008100872a4 */ /* 0x000fe4000f8e023f */
[----:B------:R-:W-:-:S02]  /*1fe0*/  UIMAD UR5, UR16, UR5, URZ ;  /* 0x00000005100572a4 */ /* 0x000fc4000f8e023f */
[----:B------:R-:W-:Y:S02]  /*1ff0*/  USHF.R.S32.HI UR15, URZ, 0x6, UR7 ;  /* 0x000000063f0f7899 */ /* 0x000fe40008011407 */
[----:B------:R-:W-:Y:S02]  /*2000*/  ULDC UR9, c[0x0][0x168] ;  /* 0x00005a0000097ab9 */ /* 0x000fe40000000800 */
[----:B-1----:R-:W-:Y:S01]  /*2010*/  IMAD.MOV.U32 R0, RZ, RZ, 0x20 ;  /* 0x00000020ff007424 */ /* 0x002fe200078e00ff */
[C---:B------:R-:W-:Y:S01]  /*2020*/  LOP3.LUT P0, RZ, R2.reuse, 0x4, RZ, 0xc0, !PT ;  /* 0x0000000402ff7812 */ /* 0x040fe2000780c0ff */
[----:B------:R-:W-:Y:S01]  /*2030*/  IMAD.MOV.U32 R229, RZ, RZ, 0x10 ;  /* 0x00000010ffe57424 */ /* 0x000fe200078e00ff */
[----:B------:R-:W-:Y:S02]  /*2040*/  LOP3.LUT P1, RZ, R2, 0x2, RZ, 0xc0, !PT ;  /* 0x0000000202ff7812 */ /* 0x000fe4000782c0ff */
[C---:B------:R-:W-:Y:S02]  /*2050*/  SEL R227, R0.reuse, 0xffffffe0, !P0 ;  /* 0xffffffe000e37807 */ /* 0x040fe40004000000 */
[C---:B------:R-:W-:Y:S02]  /*2060*/  SHF.L.U32 R228, R235.reuse, 0x1, RZ ;  /* 0x00000001ebe47819 */ /* 0x040fe400000006ff */
[----:B------:R-:W-:Y:S01]  /*2070*/  SEL R0, R0, 0xffffffe0, !P1 ;  /* 0xffffffe000007807 */ /* 0x000fe20004800000 */
[----:B------:R-:W-:Y:S01]  /*2080*/  IMAD.IADD R224, R235, 0x1, R227 ;  /* 0x00000001ebe07824 */ /* 0x000fe200078e02e3 */
[----:B------:R-:W-:-:S03]  /*2090*/  SEL R229, R229, 0xfffffff0, !P1 ;  /* 0xfffffff0e5e57807 */ /* 0x000fc60004800000 */
[----:B------:R-:W-:Y:S01]  /*20a0*/  IMAD.IADD R0, R228, 0x1, R0 ;  /* 0x00000001e4007824 */ /* 0x000fe200078e0200 */
[----:B------:R-:W-:Y:S01]  /*20b0*/  IADD3 R226, R229, R227, RZ ;  /* 0x000000e3e5e27210 */ /* 0x000fe20007ffe0ff */
[----:B------:R-:W-:Y:S01]  /*20c0*/  IMAD.IADD R225, R235, 0x1, R229 ;  /* 0x00000001ebe17824 */ /* 0x000fe200078e02e5 */
[----:B------:R-:W-:Y:S02]  /*20d0*/  IADD3 R223, R229, R224, RZ ;  /* 0x000000e0e5df7210 */ /* 0x000fe40007ffe0ff */
.L_x_57:
[----:B------:R-:W-:Y:S04]  /*20e0*/  DEPBAR.LE SB0, 0x1 ;  /* 0x000080400000791a */ /* 0x000fe80000000000 */
[----:B------:R-:W-:Y:S01]  /*20f0*/  BAR.SYNC.DEFER_BLOCKING 0x0 ;  /* 0x0000000000007b1d */ /* 0x000fe20000010000 */
[----:B------:R-:W-:Y:S01]  /*2100*/  IMAD.U32 R2, RZ, RZ, UR4 ;  /* 0x00000004ff027e24 */ /* 0x000fe2000f8e00ff */
[----:B------:R-:W-:Y:S01]  /*2110*/  MOV R46, UR4 ;  /* 0x00000004002e7c02 */ /* 0x000fe20008000f00 */
[----:B------:R-:W-:Y:S01]  /*2120*/  UIADD3 UR21, UR10, 0x1, URZ ;  /* 0x000000010a157890 */ /* 0x000fe2000fffe03f */
[----:B------:R-:W-:Y:S02]  /*2130*/  MOV R212, UR4 ;  /* 0x0000000400d47c02 */ /* 0x000fe40008000f00 */
[----:B------:R-:W-:Y:S01]  /*2140*/  LEA R2, R2, R235, 0xd ;  /* 0x000000eb02027211 */ /* 0x000fe200078e68ff */
[----:B------:R-:W-:Y:S01]  /*2150*/  IMAD R46, R46, 0x2000, R229 ;  /* 0x000020002e2e7824 */ /* 0x000fe200078e02e5 */
[----:B------:R-:W-:Y:S01]  /*2160*/  MOV R40, UR4 ;  /* 0x0000000400287c02 */ /* 0x000fe20008000f00 */
[----:B------:R-:W-:Y:S01]  /*2170*/  IMAD R212, R212, 0x40, R250 ;  /* 0x00000040d4d47824 */ /* 0x000fe200078e02fa */
[----:B------:R-:W-:Y:S01]  /*2180*/  MOV R176, UR4 ;  /* 0x0000000400b07c02 */ /* 0x000fe20008000f00 */
[----:B------:R-:W-:Y:S01]  /*2190*/  IMAD.SHL.U32 R153, R2, 0x2, RZ ;  /* 0x0000000202997824 */ /* 0x000fe200078e00ff */
[CC--:B------:R-:W-:Y:S01]  /*21a0*/  IADD3 R152, R235.reuse, R46.reuse, RZ ;  /* 0x0000002eeb987210 */ /* 0x0c0fe20007ffe0ff */
[--C-:B------:R-:W-:Y:S01]  /*21b0*/  IMAD R40, R40, 0x2000, R227.reuse ;  /* 0x0000200028287824 */ /* 0x100fe200078e02e3 */
[C---:B------:R-:W-:Y:S01]  /*21c0*/  IADD3 R148, R235.reuse, R46, R227 ;  /* 0x0000002eeb947210 */ /* 0x040fe20007ffe0e3 */
[----:B------:R-:W-:Y:S01]  /*21d0*/  IMAD R176, R176, 0x2000, R226 ;  /* 0x00002000b0b07824 */ /* 0x000fe200078e02e2 */
[----:B------:R-:W-:Y:S01]  /*21e0*/  UISETP.GE.AND UP0, UPT, UR21, UR15, UPT ;  /* 0x0000000f1500728c */ /* 0x000fe2000bf06270 */
[----:B------:R-:W-:Y:S01]  /*21f0*/  IMAD.SHL.U32 R152, R152, 0x2, RZ ;  /* 0x0000000298987824 */ /* 0x000fe200078e00ff */
[C---:B------:R-:W-:Y:S01]  /*2200*/  IADD3 R40, R235.reuse, R40, RZ ;  /* 0x00000028eb287210 */ /* 0x040fe20007ffe0ff */
[----:B------:R-:W-:Y:S01]  /*2210*/  IMAD.IADD R176, R235, 0x1, R176 ;  /* 0x00000001ebb07824 */ /* 0x000fe200078e02b0 */
[----:B------:R-:W-:Y:S02]  /*2220*/  SHF.L.U32 R148, R148, 0x1, RZ ;  /* 0x0000000194947819 */ /* 0x000fe400000006ff */
[----:B------:R-:W-:Y:S01]  /*2230*/  PLOP3.LUT P1, PT, PT, PT, UP0, 0x80, 0x0 ;  /* 0x000000000000781c */ /* 0x000fe20003f2f008 */
[----:B------:R-:W-:Y:S01]  /*2240*/  IMAD.SHL.U32 R156, R40, 0x2, RZ ;  /* 0x00000002289c7824 */ /* 0x000fe200078e00ff */
[----:B------:R-:W-:Y:S01]  /*2250*/  LDSM.16.M88.2 R2, [R233+0x80] ;  /* 0x00008000e902783b */ /* 0x000fe20000000100 */
[----:B------:R-:W-:Y:S03]  /*2260*/  SHF.L.U32 R176, R176, 0x1, RZ ;  /* 0x00000001b0b07819 */ /* 0x000fe600000006ff */
[----:B------:R-:W1:Y:S04]  /*2270*/  LDSM.16.M88.4 R20, [R153+0x6080] ;  /* 0x006080009914783b */ /* 0x000e680000000200 */
[----:B------:R-:W2:Y:S04]  /*2280*/  LDSM.16.M88.4 R24, [R153+0x7080] ;  /* 0x007080009918783b */ /* 0x000ea80000000200 */
[----:B------:R-:W3:Y:S04]  /*2290*/  LDSM.16.M88.2 R16, [R233+0x1080] ;  /* 0x00108000e910783b */ /* 0x000ee80000000100 */
[----:B------:R-:W4:Y:S04]  /*22a0*/  LDSM.16.M88.2 R28, [R233+0x2080] ;  /* 0x00208000e91c783b */ /* 0x000f280000000100 */
[----:B------:R-:W-:Y:S04]  /*22b0*/  LDSM.16.M88.2 R30, [R222+0x80] ;  /* 0x00008000de1e783b */ /* 0x000fe80000000100 */
[----:B------:R-:W5:Y:S04]  /*22c0*/  LDSM.16.M88.4 R32, [R152+0x6080] ;  /* 0x006080009820783b */ /* 0x000f680000000200 */
[----:B------:R-:W4:Y:S04]  /*22d0*/  LDSM.16.M88.4 R36, [R152+0x7080] ;  /* 0x007080009824783b */ /* 0x000f280000000200 */
[----:B------:R-:W-:Y:S04]  /*22e0*/  LDSM.16.M88.2 R44, [R221+0x80] ;  /* 0x00008000dd2c783b */ /* 0x000fe80000000100 */
[----:B------:R-:W-:Y:S04]  /*22f0*/  LDSM.16.M88.4 R40, [R156+0x6080] ;  /* 0x006080009c28783b */ /* 0x000fe80000000200 */
[----:B------:R-:W-:Y:S01]  /*2300*/  LDSM.16.M88.4 R48, [R156+0x7080] ;  /* 0x007080009c30783b */ /* 0x000fe20000000200 */
[-C--:B-1----:R-:W-:Y:S03]  /*2310*/  HMMA.16816.F32 R4, R20, R2.reuse, RZ ;  /* 0x000000021404723c */ /* 0x082fe600000018ff */
[----:B------:R-:W-:Y:S04]  /*2320*/  LDSM.16.M88.2 R46, [R221+0x2080] ;  /* 0x00208000dd2e783b */ /* 0x000fe80000000100 */
[----:B------:R-:W-:Y:S01]  /*2330*/  LDSM.16.M88.4 R148, [R148+0x6080] ;  /* 0x006080009494783b */ /* 0x000fe20000000200 */
[C---:B--2---:R-:W-:Y:S03]  /*2340*/  HMMA.16816.F32 R8, R24.reuse, R2, RZ ;  /* 0x000000021808723c */ /* 0x044fe600000018ff */
[----:B------:R-:W1:Y:S04]  /*2350*/  LDSM.16.M88.2 R2, [R222+0x1080] ;  /* 0x00108000de02783b */ /* 0x000e680000000100 */
[----:B------:R-:W-:Y:S01]  /*2360*/  LDSM.16.M88.4 R156, [R156+0x9080] ;  /* 0x009080009c9c783b */ /* 0x000fe20000000200 */
[-C--:B---3--:R-:W-:Y:S03]  /*2370*/  HMMA.16816.F32 R12, R24, R16.reuse, RZ ;  /* 0x00000010180c723c */ /* 0x088fe600000018ff */
[----:B------:R-:W-:Y:S04]  /*2380*/  LDS R215, [R212.X4+0x12080] ;  /* 0x01208000d4d77984 */ /* 0x000fe80000004800 */
[----:B------:R-:W-:Y:S01]  /*2390*/  LDS R214, [R212.X4+0x120a0] ;  /* 0x0120a000d4d67984 */ /* 0x000fe20000004800 */
[C---:B------:R-:W-:Y:S03]  /*23a0*/  HMMA.16816.F32 R16, R20.reuse, R16, RZ ;  /* 0x000000101410723c */ /* 0x040fe600000018ff */
[----:B------:R-:W-:Y:S04]  /*23b0*/  LDS R213, [R212.X4+0x12100] ;  /* 0x01210000d4d57984 */ /* 0x000fe80000004800 */
[----:B------:R-:W-:Y:S01]  /*23c0*/  LDS R212, [R212.X4+0x12120] ;  /* 0x01212000d4d47984 */ /* 0x000fe20000004800 */
[-C--:B----4-:R-:W-:Y:S08]  /*23d0*/  HMMA.16816.F32 R20, R20, R28.reuse, RZ ;  /* 0x0000001c1414723c */ /* 0x090ff000000018ff */
[----:B------:R-:W-:Y:S01]  /*23e0*/  HMMA.16816.F32 R24, R24, R28, RZ ;  /* 0x0000001c1818723c */ /* 0x000fe200000018ff */
[----:B------:R-:W2:Y:S07]  /*23f0*/  LDSM.16.M88.2 R28, [R222+0x2080] ;  /* 0x00208000de1c783b */ /* 0x000eae0000000100 */
[-C--:B-----5:R-:W-:Y:S08]  /*2400*/  HMMA.16816.F32 R4, R32, R30.reuse, R4 ;  /* 0x0000001e2004723c */ /* 0x0a0ff00000001804 */
[C---:B------:R-:W-:Y:S01]  /*2410*/  HMMA.16816.F32 R8, R36.reuse, R30, R8 ;  /* 0x0000001e2408723c */ /* 0x040fe20000001808 */
[----:B------:R-:W3:Y:S07]  /*2420*/  LDSM.16.M88.2 R30, [R221+0x1080] ;  /* 0x00108000dd1e783b */ /* 0x000eee0000000100 */
[-C--:B-1----:R-:W-:Y:S08]  /*2430*/  HMMA.16816.F32 R12, R36, R2.reuse, R12 ;  /* 0x00000002240c723c */ /* 0x082ff0000000180c */
[C---:B------:R-:W-:Y:S01]  /*2440*/  HMMA.16816.F32 R16, R32.reuse, R2, R16 ;  /* 0x000000022010723c */ /* 0x040fe20000001810 */
[----:B------:R-:W1:Y:S07]  /*2450*/  LDSM.16.M88.2 R2, [R220+0x80] ;  /* 0x00008000dc02783b */ /* 0x000e6e0000000100 */
[-C--:B--2---:R-:W-:Y:S01]  /*2460*/  HMMA.16816.F32 R20, R32, R28.reuse, R20 ;  /* 0x0000001c2014723c */ /* 0x084fe20000001814 */
[----:B------:R-:W2:Y:S07]  /*2470*/  LDSM.16.M88.4 R32, [R176+0x7080] ;  /* 0x00708000b020783b */ /* 0x000eae0000000200 */
[----:B------:R-:W-:Y:S01]  /*2480*/  HMMA.16816.F32 R24, R36, R28, R24 ;  /* 0x0000001c2418723c */ /* 0x000fe20000001818 */
[----:B------:R-:W4:Y:S04]  /*2490*/  LDSM.16.M88.2 R28, [R220+0x1080] ;  /* 0x00108000dc1c783b */ /* 0x000f280000000100 */
[----:B------:R-:W5:Y:S02]  /*24a0*/  LDSM.16.M88.2 R36, [R220+0x2080] ;  /* 0x00208000dc24783b */ /* 0x000f640000000100 */
[----:B------:R-:W-:Y:S01]  /*24b0*/  IMAD.U32 R38, RZ, RZ, UR4 ;  /* 0x00000004ff267e24 */ /* 0x000fe2000f8e00ff */
[-C--:B------:R-:W-:Y:S05]  /*24c0*/  HMMA.16816.F32 R4, R40, R44.reuse, R4 ;  /* 0x0000002c2804723c */ /* 0x080fea0000001804 */
[----:B------:R-:W-:Y:S03]  /*24d0*/  LEA R38, R38, R225, 0xd ;  /* 0x000000e126267211 */ /* 0x000fe600078e68ff */
[C---:B------:R-:W-:Y:S08]  /*24e0*/  HMMA.16816.F32 R8, R48.reuse, R44, R8 ;  /* 0x0000002c3008723c */ /* 0x040ff00000001808 */
[-C--:B---3--:R-:W-:Y:S08]  /*24f0*/  HMMA.16816.F32 R12, R48, R30.reuse, R12 ;  /* 0x0000001e300c723c */ /* 0x088ff0000000180c */
[C---:B------:R-:W-:Y:S01]  /*2500*/  HMMA.16816.F32 R16, R40.reuse, R30, R16 ;  /* 0x0000001e2810723c */ /* 0x040fe20000001810 */
[----:B------:R-:W-:Y:S07]  /*2510*/  LDSM.16.M88.2 R30, [R233+0x3080] ;  /* 0x00308000e91e783b */ /* 0x000fee0000000100 */
[-C--:B------:R-:W-:Y:S01]  /*2520*/  HMMA.16816.F32 R20, R40, R46.reuse, R20 ;  /* 0x0000002e2814723c */ /* 0x080fe20000001814 */
[----:B------:R-:W3:Y:S07]  /*2530*/  LDSM.16.M88.4 R40, [R153+0x8080] ;  /* 0x008080009928783b */ /* 0x000eee0000000200 */
[----:B------:R-:W-:Y:S01]  /*2540*/  HMMA.16816.F32 R24, R48, R46, R24 ;  /* 0x0000002e3018723c */ /* 0x000fe20000001818 */
[----:B------:R-:W3:Y:S06]  /*2550*/  LDSM.16.M88.4 R44, [R153+0x9080] ;  /* 0x00908000992c783b */ /* 0x000eec0000000200 */
[----:B------:R-:W-:Y:S01]  /*2560*/  IMAD.SHL.U32 R48, R38, 0x2, RZ ;  /* 0x0000000226307824 */ /* 0x000fe200078e00ff */
[-C--:B-1----:R-:W-:Y:S01]  /*2570*/  HMMA.16816.F32 R4, R148, R2.reuse, R4 ;  /* 0x000000029404723c */ /* 0x082fe20000001804 */
[----:B------:R-:W-:Y:S04]  /*2580*/  LDSM.16.M88.2 R38, [R222+0x3080] ;  /* 0x00308000de26783b */ /* 0x000fe80000000100 */
[----:B------:R-:W-:Y:S03]  /*2590*/  LDSM.16.M88.4 R48, [R48+0x8080] ;  /* 0x008080003030783b */ /* 0x000fe60000000200 */
[C---:B--2---:R-:W-:Y:S01]  /*25a0*/  HMMA.16816.F32 R8, R32.reuse, R2, R8 ;  /* 0x000000022008723c */ /* 0x044fe20000001808 */
[----:B------:R-:W1:Y:S07]  /*25b0*/  LDSM.16.M88.2 R2, [R233+0x4080] ;  /* 0x00408000e902783b */ /* 0x000e6e0000000100 */
[-C--:B----4-:R-:W-:Y:S08]  /*25c0*/  HMMA.16816.F32 R12, R32, R28.reuse, R12 ;  /* 0x0000001c200c723c */ /* 0x090ff0000000180c */
[C---:B------:R-:W-:Y:S01]  /*25d0*/  HMMA.16816.F32 R16, R148.reuse, R28, R16 ;  /* 0x0000001c9410723c */ /* 0x040fe20000001810 */
[----:B------:R-:W2:Y:S07]  /*25e0*/  LDSM.16.M88.2 R28, [R233+0x5080] ;  /* 0x00508000e91c783b */ /* 0x000eae0000000100 */
[-C--:B-----5:R-:W-:Y:S01]  /*25f0*/  HMMA.16816.F32 R20, R148, R36.reuse, R20 ;  /* 0x000000249414723c */ /* 0x0a0fe20000001814 */
[----:B------:R4:W5:Y:S07]  /*2600*/  LDSM.16.M88.4 R148, [R152+0x9080] ;  /* 0x009080009894783b */ /* 0x00096e0000000200 */
[----:B------:R-:W-:Y:S01]  /*2610*/  HMMA.16816.F32 R24, R32, R36, R24 ;  /* 0x000000242018723c */ /* 0x000fe20000001818 */
[----:B------:R-:W5:Y:S06]  /*2620*/  LDSM.16.M88.2 R32, [R222+0x4080] ;  /* 0x00408000de20783b */ /* 0x000f6c0000000100 */
[----:B------:R-:W-:Y:S01]  /*2630*/  MOV R34, UR4 ;  /* 0x0000000400227c02 */ /* 0x000fe20008000f00 */
[-C--:B---3--:R-:W-:Y:S05]  /*2640*/  HMMA.16816.F32 R4, R40, R30.reuse, R4 ;  /* 0x0000001e2804723c */ /* 0x088fea0000001804 */
[----:B------:R-:W-:Y:S03]  /*2650*/  IMAD R34, R34, 0x2000, R224 ;  /* 0x0000200022227824 */ /* 0x000fe600078e02e0 */
[C---:B------:R-:W-:Y:S01]  /*2660*/  HMMA.16816.F32 R8, R44.reuse, R30, R8 ;  /* 0x0000001e2c08723c */ /* 0x040fe20000001808 */
[----:B------:R-:W3:Y:S03]  /*2670*/  LDSM.16.M88.2 R30, [R222+0x5080] ;  /* 0x00508000de1e783b */ /* 0x000ee60000000100 */
[----:B----4-:R-:W-:Y:S02]  /*2680*/  SHF.L.U32 R152, R34, 0x1, RZ ;  /* 0x0000000122987819 */ /* 0x010fe400000006ff */
[----:B------:R-:W-:Y:S02]  /*2690*/  LDSM.16.M88.2 R34, [R221+0x3080] ;  /* 0x00308000dd22783b */ /* 0x000fe40000000100 */
[-C--:B-1----:R-:W-:Y:S02]  /*26a0*/  HMMA.16816.F32 R12, R44, R2.reuse, R12 ;  /* 0x000000022c0c723c */ /* 0x082fe4000000180c */
[----:B------:R-:W1:Y:S06]  /*26b0*/  LDSM.16.M88.4 R152, [R152+0x8080] ;  /* 0x008080009898783b */ /* 0x000e6c0000000200 */
[C---:B------:R-:W-:Y:S01]  /*26c0*/  HMMA.16816.F32 R16, R40.reuse, R2, R16 ;  /* 0x000000022810723c */ /* 0x040fe20000001810 */
[----:B------:R-:W4:Y:S07]  /*26d0*/  LDSM.16.M88.2 R2, [R221+0x4080] ;  /* 0x00408000dd02783b */ /* 0x000f2e0000000100 */
[-C--:B--2---:R-:W-:Y:S01]  /*26e0*/  HMMA.16816.F32 R20, R40, R28.reuse, R20 ;  /* 0x0000001c2814723c */ /* 0x084fe20000001814 */
[----:B------:R-:W-:Y:S07]  /*26f0*/  LDSM.16.M88.2 R40, [R220+0x5080] ;  /* 0x00508000dc28783b */ /* 0x000fee0000000100 */
[----:B------:R-:W-:Y:S01]  /*2700*/  HMMA.16816.F32 R24, R44, R28, R24 ;  /* 0x0000001c2c18723c */ /* 0x000fe20000001818 */
[----:B------:R-:W2:Y:S07]  /*2710*/  LDSM.16.M88.2 R28, [R221+0x5080] ;  /* 0x00508000dd1c783b */ /* 0x000eae0000000100 */
[-C--:B------:R-:W-:Y:S08]  /*2720*/  HMMA.16816.F32 R4, R48, R38.reuse, R4 ;  /* 0x000000263004723c */ /* 0x080ff00000001804 */
[C---:B-----5:R-:W-:Y:S01]  /*2730*/  HMMA.16816.F32 R8, R148.reuse, R38, R8 ;  /* 0x000000269408723c */ /* 0x060fe20000001808 */
[----:B------:R-:W-:Y:S07]  /*2740*/  LDSM.16.M88.4 R36, [R176+0x9080] ;  /* 0x00908000b024783b */ /* 0x000fee0000000200 */
[-C--:B------:R-:W-:Y:S08]  /*2750*/  HMMA.16816.F32 R12, R148, R32.reuse, R12 ;  /* 0x00000020940c723c */ /* 0x080ff0000000180c */
[C---:B------:R-:W-:Y:S08]  /*2760*/  HMMA.16816.F32 R16, R48.reuse, R32, R16 ;  /* 0x000000203010723c */ /* 0x040ff00000001810 */
[-C--:B---3--:R-:W-:Y:S08]  /*2770*/  HMMA.16816.F32 R20, R48, R30.reuse, R20 ;  /* 0x0000001e3014723c */ /* 0x088ff00000001814 */
[----:B------:R-:W-:Y:S07]  /*2780*/  HMMA.16816.F32 R24, R148, R30, R24 ;  /* 0x0000001e9418723c */ /* 0x000fee0000001818 */
[----:B------:R-:W-:Y:S01]  /*2790*/  IMAD.U32 R30, RZ, RZ, UR4 ;  /* 0x00000004ff1e7e24 */ /* 0x000fe2000f8e00ff */
[-C--:B-1----:R-:W-:Y:S05]  /*27a0*/  HMMA.16816.F32 R4, R152, R34.reuse, R4 ;  /* 0x000000229804723c */ /* 0x082fea0000001804 */
[----:B------:R-:W-:Y:S03]  /*27b0*/  LEA R30, R30, R223, 0xd ;  /* 0x000000df1e1e7211 */ /* 0x000fe600078e68ff */
[C---:B------:R-:W-:Y:S04]  /*27c0*/  HMMA.16816.F32 R8, R156.reuse, R34, R8 ;  /* 0x000000229c08723c */ /* 0x040fe80000001808 */
[----:B------:R-:W-:Y:S02]  /*27d0*/  IMAD.SHL.U32 R32, R30, 0x2, RZ ;  /* 0x000000021e207824 */ /* 0x000fe400078e00ff */
[----:B------:R-:W-:Y:S02]  /*27e0*/  LDSM.16.M88.2 R30, [R220+0x4080] ;  /* 0x00408000dc1e783b */ /* 0x000fe40000000100 */
[-C--:B----4-:R-:W-:Y:S02]  /*27f0*/  HMMA.16816.F32 R12, R156, R2.reuse, R12 ;  /* 0x000000029c0c723c */ /* 0x090fe4000000180c */
[----:B------:R-:W-:Y:S06]  /*2800*/  LDSM.16.M88.4 R32, [R32+0x8080] ;  /* 0x008080002020783b */ /* 0x000fec0000000200 */
[C---:B------:R-:W-:Y:S01]  /*2810*/  HMMA.16816.F32 R16, R152.reuse, R2, R16 ;  /* 0x000000029810723c */ /* 0x040fe20000001810 */
[----:B------:R-:W1:Y:S01]  /*2820*/  LDSM.16.M88.2 R2, [R220+0x3080] ;  /* 0x00308000dc02783b */ /* 0x000e620000000100 */
[----:B------:R-:W-:Y:S04]  /*2830*/  DEPBAR.LE SB0, 0x0 ;  /* 0x000080000000791a */ /* 0x000fe80000000000 */
[----:B------:R-:W-:Y:S02]  /*2840*/  BAR.SYNC.DEFER_BLOCKING 0x0 ;  /* 0x0000000000007b1d */ /* 0x000fe40000010000 */
[-C--:B--2---:R-:W-:Y:S08]  /*2850*/  HMMA.16816.F32 R20, R152, R28.reuse, R20 ;  /* 0x0000001c9814723c */ /* 0x084ff00000001814 */
[----:B------:R-:W-:Y:S01]  /*2860*/  HMMA.16816.F32 R24, R156, R28, R24 ;  /* 0x0000001c9c18723c */ /* 0x000fe20000001818 */
[----:B------:R2:W3:Y:S04]  /*2870*/  LDSM.16.M88.4 R44, [R228+0xe080] ;  /* 0x00e08000e42c783b */ /* 0x0004e80000000200 */
[----:B------:R2:W4:Y:S04]  /*2880*/  LDSM.16.M88.4 R48, [R228+0xf080] ;  /* 0x00f08000e430783b */ /* 0x0005280000000200 */
[----:B------:R2:W2:Y:S01]  /*2890*/  LDSM.16.M88.4 R148, [R0+0xe080] ;  /* 0x00e080000094783b */ /* 0x0004a20000000200 */
[-C--:B-1----:R-:W-:Y:S03]  /*28a0*/  HMMA.16816.F32 R4, R32, R2.reuse, R4 ;  /* 0x000000022004723c */ /* 0x082fe60000001804 */
[----:B------:R1:W1:Y:S05]  /*28b0*/  LDSM.16.M88.4 R152, [R0+0xf080] ;  /* 0x00f080000098783b */ /* 0x00026a0000000200 */
[C---:B------:R-:W-:Y:S08]  /*28c0*/  HMMA.16816.F32 R8, R36.reuse, R2, R8 ;  /* 0x000000022408723c */ /* 0x040ff00000001808 */
[-C--:B------:R-:W-:Y:S08]  /*28d0*/  HMMA.16816.F32 R12, R36, R30.reuse, R12 ;  /* 0x0000001e240c723c */ /* 0x080ff0000000180c */
[C---:B------:R-:W-:Y:S08]  /*28e0*/  HMMA.16816.F32 R16, R32.reuse, R30, R16 ;  /* 0x0000001e2010723c */ /* 0x040ff00000001810 */
[-C--:B------:R-:W-:Y:S08]  /*28f0*/  HMMA.16816.F32 R20, R32, R40.reuse, R20 ;  /* 0x000000282014723c */ /* 0x080ff00000001814 */
[----:B------:R-:W-:Y:S01]  /*2900*/  HMMA.16816.F32 R24, R36, R40, R24 ;  /* 0x000000282418723c */ /* 0x000fe20000001818 */
[----:B------:R-:W-:-:S07]  /*2910*/  @P1 BRA `(.L_x_55) ;  /* 0x0000030000001947 */ /* 0x000fce0003800000 */
[----:B-1234-:R-:W1:Y:S01]  /*2920*/  @!P2 S2R R2, SR_CTAID.Y ;  /* 0x000000000002a919 */ /* 0x01ee620000002600 */
[----:B------:R-:W-:Y:S02]  /*2930*/  USHF.R.S32.HI UR20, URZ, 0x1f, UR21 ;  /* 0x0000001f3f147899 */ /* 0x000fe40008011415 */
[----:B------:R-:W-:Y:S02]  /*2940*/  ULDC.64 UR6, c[0x0][0x178] ;  /* 0x00005e0000067ab9 */ /* 0x000fe40000000a00 */
[----:B------:R-:W-:Y:S02]  /*2950*/  UIMAD UR20, UR20, UR6, URZ ;  /* 0x00000006141472a4 */ /* 0x000fe4000f8e023f */
[----:B------:R-:W-:Y:S02]  /*2960*/  UIMAD.WIDE.U32 UR22, UR21, UR6, URZ ;  /* 0x00000006151672a5 */ /* 0x000fe4000f8e003f */
[----:B------:R-:W-:Y:S02]  /*2970*/  UIMAD UR20, UR21, UR7, UR20 ;  /* 0x00000007151472a4 */ /* 0x000fe4000f8e0214 */
[----:B------:R-:W-:Y:S02]  /*2980*/  UIMAD UR21, UR21, -0x40, UR9 ;  /* 0xffffffc0151578a4 */ /* 0x000fe4000f8e0209 */
[----:B------:R-:W-:Y:S01]  /*2990*/  IMAD.U32 R32, RZ, RZ, UR22 ;  /* 0x00000016ff207e24 */ /* 0x000fe2000f8e00ff */
[----:B------:R-:W-:Y:S01]  /*29a0*/  UIADD3 UR20, UR23, UR20, URZ ;  /* 0x0000001417147290 */ /* 0x000fe2000fffe03f */
[----:B------:R-:W-:Y:S03]  /*29b0*/  IMAD.U32 R28, RZ, RZ, UR22 ;  /* 0x00000016ff1c7e24 */ /* 0x000fe6000f8e00ff */
[----:B------:R-:W-:Y:S02]  /*29c0*/  LEA R32, P5, R32, R242, 0x7 ;  /* 0x000000f220207211 */ /* 0x000fe400078a38ff */
[----:B------:R-:W-:Y:S01]  /*29d0*/  IMAD.U32 R3, RZ, RZ, UR20 ;  /* 0x00000014ff037e24 */ /* 0x000fe2000f8e00ff */
[----:B-1----:R-:W-:Y:S01]  /*29e0*/  @!P2 SHF.R.S32.HI R29, RZ, 0x1f, R2 ;  /* 0x0000001fff1da819 */ /* 0x002fe20000011402 */
[----:B------:R-:W-:Y:S03]  /*29f0*/  @!P2 IMAD.WIDE.U32 R30, R2, c[0x0][0x270], R246 ;  /* 0x00009c00021eaa25 */ /* 0x000fe600078e00f6 */
[----:B------:R-:W-:Y:S02]  /*2a00*/  LEA.HI.X R33, R28, R243, R3, 0x7, P5 ;  /* 0x000000f31c217211 */ /* 0x000fe400028f3c03 */
[----:B------:R-:W-:Y:S01]  /*2a10*/  IADD3 R3, R236, 0x6080, RZ ;  /* 0x00006080ec037810 */ /* 0x000fe20007ffe0ff */
[----:B------:R-:W-:Y:S01]  /*2a20*/  @!P2 IMAD R29, R29, c[0x0][0x270], RZ ;  /* 0x00009c001d1daa24 */ /* 0x000fe200078e02ff */
[----:B------:R-:W-:Y:S01]  /*2a30*/  @!P2 IADD3 R30, P1, R30, UR8, RZ ;  /* 0x000000081e1eac10 */ /* 0x000fe2000ff3e0ff */
[----:B------:R-:W-:Y:S02]  /*2a40*/  IMAD.U32 R28, RZ, RZ, UR17 ;  /* 0x00000011ff1c7e24 */ /* 0x000fe4000f8e00ff */
[----:B------:R-:W-:Y:S02]  /*2a50*/  @!P2 IMAD R29, R2, c[0x0][0x274], R29 ;  /* 0x00009d00021daa24 */ /* 0x000fe400078e021d */
[----:B------:R-:W-:Y:S02]  /*2a60*/  IMAD.U32 R2, RZ, RZ, UR14 ;  /* 0x0000000eff027e24 */ /* 0x000fe4000f8e00ff */
[----:B------:R-:W-:Y:S01]  /*2a70*/  @!P2 IMAD R28, R28, 0x40, R246 ;  /* 0x000000401c1ca824 */ /* 0x000fe200078e02f6 */
[----:B------:R-:W-:Y:S02]  /*2a80*/  @!P2 IADD3.X R29, R31, UR11, R29, P1, !PT ;  /* 0x0000000b1f1dac10 */ /* 0x000fe40008ffe41d */
[----:B------:R-:W-:Y:S01]  /*2a90*/  IADD3 R31, -R244, UR21, RZ ;  /* 0x00000015f41f7c10 */ /* 0x000fe2000fffe1ff */
[----:B------:R-:W-:Y:S01]  /*2aa0*/  @!P2 IMAD.SHL.U32 R28, R28, 0x4, RZ ;  /* 0x000000041c1ca824 */ /* 0x000fe200078e00ff */
[----:B------:R-:W-:Y:S01]  /*2ab0*/  IADD3 R36, P5, P1, R2, 0x80, R32 ;  /* 0x0000008002247810 */ /* 0x000fe200079be020 */
[----:B------:R-:W-:Y:S01]  /*2ac0*/  IMAD.U32 R2, RZ, RZ, UR17 ;  /* 0x00000011ff027e24 */ /* 0x000fe2000f8e00ff */
[C---:B------:R-:W-:Y:S02]  /*2ad0*/  ISETP.LT.OR P6, PT, R31.reuse, 0x1, P4 ;  /* 0x000000011f00780c */ /* 0x040fe400027c1670 */
[----:B------:R-:W-:Y:S01]  /*2ae0*/  IADD3.X R37, RZ, UR13, R33, P5, P1 ;  /* 0x0000000dff257c10 */ /* 0x000fe2000afe2421 */
[----:B------:R-:W-:Y:S01]  /*2af0*/  IMAD R2, R2, 0x4000, R3 ;  /* 0x0000400002027824 */ /* 0x000fe200078e0203 */
[----:B------:R-:W-:Y:S01]  /*2b00*/  @!P2 LEA R34, P1, R30, c[0x0][0x258], 0x2 ;  /* 0x000096001e22aa11 */ /* 0x000fe200078210ff */
[----:B------:R-:W-:Y:S01]  /*2b10*/  IMAD.U32 R3, RZ, RZ, UR10 ;  /* 0x0000000aff037e24 */ /* 0x000fe2000f8e00ff */
[----:B------:R-:W-:Y:S02]  /*2b20*/  IADD3 R38, P5, R32, UR14, RZ ;  /* 0x0000000e20267c10 */ /* 0x000fe4000ffbe0ff */
[----:B------:R-:W-:Y:S02]  /*2b30*/  @!P2 LEA.HI.X R35, R30, c[0x0][0x25c], R29, 0x2, P1 ;  /* 0x000097001e23aa11 */ /* 0x000fe400008f141d */
[----:B------:R-:W-:Y:S02]  /*2b40*/  ISETP.LT.OR P1, PT, R31, 0x1, P3 ;  /* 0x000000011f00780c */ /* 0x000fe40001f21670 */
[----:B------:R-:W-:Y:S01]  /*2b50*/  IADD3.X R39, R33, UR13, RZ, P5, !PT ;  /* 0x0000000d21277c10 */ /* 0x000fe2000affe4ff */
[----:B------:R-:W-:Y:S01]  /*2b60*/  @!PT LDS RZ, [RZ] ;  /* 0x00000000fffff984 */ /* 0x000fe20000000800 */
[----:B------:R-:W-:Y:S01]  /*2b70*/  @!PT LDS RZ, [RZ] ;  /* 0x00000000fffff984 */ /* 0x000fe20000000800 */
[----:B------:R-:W-:Y:S01]  /*2b80*/  @!PT LDS RZ, [RZ] ;  /* 0x00000000fffff984 */ /* 0x000fe20000000800 */
[----:B------:R1:W-:Y:S01]  /*2b90*/  LDGSTS.E.BYPASS.LTC128B.128 [R2], [R32.64], !P6 ;  /* 0x0000000020027fae */ /* 0x0003e2000f101d52 */
[C---:B------:R-:W-:Y:S02]  /*2ba0*/  ISETP.LT.OR P5, PT, R31.reuse, 0x21, P4 ;  /* 0x000000211f00780c */ /* 0x040fe400027a1670 */
[----:B------:R-:W-:Y:S02]  /*2bb0*/  ISETP.LT.OR P6, PT, R31, 0x21, P3 ;  /* 0x000000211f00780c */ /* 0x000fe40001fc1670 */
[----:B------:R-:W-:Y:S05]  /*2bc0*/  @!P2 LEA R3, R3, 0x40, 0x6 ;  /* 0x000000400303a811 */ /* 0x000fea00078e30ff */
[----:B------:R1:W-:Y:S01]  /*2bd0*/  LDGSTS.E.BYPASS.LTC128B.128 [R2+0x2000], [R32.64+0x80], !P1 ;  /* 0x0200008020027fae */ /* 0x0003e2000c901d52 */
[----:B------:R-:W-:Y:S04]  /*2be0*/  @!P2 IMAD.WIDE R34, R3, 0x4, R34 ;  /* 0x000000040322a825 */ /* 0x000fe800078e0222 */
[----:B------:R1:W-:Y:S05]  /*2bf0*/  LDGSTS.E.BYPASS.LTC128B.128 [R2+0x1000], [R38.64], !P5 ;  /* 0x0100000026027fae */ /* 0x0003ea000e901d52 */
[----:B------:R1:W-:Y:S05]  /*2c00*/  LDGSTS.E.BYPASS.LTC128B.128 [R2+0x3000], [R36.64], !P6 ;  /* 0x0300000024027fae */ /* 0x0003ea000f101d52 */
[----:B------:R1:W-:Y:S02]  /*2c10*/  @!P2 LDGSTS.E.BYPASS.LTC128B.128 [R28+0x12080], [R34.64] ;  /* 0x12080000221cafae */ /* 0x0003e4000b901d52 */
.L_x_55:
[-C--:B-1234-:R-:W-:Y:S01]  /*2c20*/  HMMA.16816.F32 R28, R44, R160.reuse, RZ ;  /* 0x000000a02c1c723c */ /* 0x09efe200000018ff */
[----:B------:R-:W0:Y:S01]  /*2c30*/  LDGDEPBAR ;  /* 0x00000000000079af */ /* 0x000e220000000000 */
[----:B------:R-:W-:Y:S01]  /*2c40*/  UIADD3 UR20, UR10, 0x1, URZ ;  /* 0x000000010a147890 */ /* 0x000fe2000fffe03f */
[C---:B------:R-:W-:Y:S02]  /*2c50*/  ISETP.GT.AND P6, PT, R249.reuse, RZ, PT ;  /* 0x000000fff900720c */ /* 0x040fe40003fc4270 */
[C---:B------:R-:W-:Y:S02]  /*2c60*/  ISETP.GT.AND P1, PT, R249.reuse, 0x20, PT ;  /* 0x00000020f900780c */ /* 0x040fe40003f24270 */
[----:B------:R-:W-:Y:S01]  /*2c70*/  FSEL R8, R8, -INF , P6 ;  /* 0xff80000008087808 */ /* 0x000fe20003000000 */
[C---:B------:R-:W-:Y:S01]  /*2c80*/  HMMA.16816.F32 R32, R48.reuse, R160, RZ ;  /* 0x000000a03020723c */ /* 0x040fe200000018ff */
[----:B------:R-:W-:Y:S02]  /*2c90*/  MOV R2, 0x40 ;  /* 0x0000004000027802 */ /* 0x000fe40000000f00 */
[----:B------:R-:W-:Y:S02]  /*2ca0*/  ISETP.GT.AND P5, PT, R249, 0x1, PT ;  /* 0x00000001f900780c */ /* 0x000fe40003fa4270 */
[----:B------:R-:W-:Y:S02]  /*2cb0*/  FSEL R218, R10, -INF , P6 ;  /* 0xff8000000ada7808 */ /* 0x000fe40003000000 */
[----:B------:R-:W-:Y:S01]  /*2cc0*/  FSEL R5, R5, -INF , P5 ;  /* 0xff80000005057808 */ /* 0x000fe20002800000 */
[-C--:B------:R-:W-:Y:S01]  /*2cd0*/  HMMA.16816.F32 R36, R48, R162.reuse, RZ ;  /* 0x000000a23024723c */ /* 0x080fe200000018ff */
[----:B------:R-:W-:Y:S03]  /*2ce0*/  FSEL R9, R9, -INF , P5 ;  /* 0xff80000009097808 */ /* 0x000fe60002800000 */
[----:B------:R-:W-:Y:S01]  /*2cf0*/  FSEL R11, R11, -INF , P5 ;  /* 0xff8000000b0b7808 */ /* 0x000fe20002800000 */
[--C-:B------:R-:W-:Y:S01]  /*2d00*/  FFMA.FTZ R217, R5, c[0x0][0x29c], -R215.reuse ;  /* 0x0000a70005d97a23 */ /* 0x100fe200000108d7 */
[----:B------:R-:W-:Y:S02]  /*2d10*/  SEL R2, R2, 0xffffffc0, !P0 ;  /* 0xffffffc002027807 */ /* 0x000fe40004000000 */
[C---:B------:R-:W-:Y:S03]  /*2d20*/  HMMA.16816.F32 R40, R44.reuse, R162, RZ ;  /* 0x000000a22c28723c */ /* 0x040fe600000018ff */
[----:B------:R-:W-:Y:S01]  /*2d30*/  MUFU.EX2 R217, R217 ;  /* 0x000000d900d97308 */ /* 0x000fe20000000800 */
[----:B------:R-:W-:Y:S02]  /*2d40*/  IADD3 R3, R228, R2, RZ ;  /* 0x00000002e4037210 */ /* 0x000fe40007ffe0ff */
[----:B------:R-:W-:Y:S02]  /*2d50*/  IADD3 R2, R2, R0, RZ ;  /* 0x0000000002027210 */ /* 0x000fe40007ffe0ff */
[-C--:B------:R-:W-:Y:S01]  /*2d60*/  HMMA.16816.F32 R44, R44, R164.reuse, RZ ;  /* 0x000000a42c2c723c */ /* 0x080fe200000018ff */
[----:B------:R-:W1:Y:S03]  /*2d70*/  LDSM.16.M88.4 R156, [R3+0xe080] ;  /* 0x00e08000039c783b */ /* 0x000e660000000200 */
[----:B------:R-:W-:Y:S02]  /*2d80*/  FSEL R18, R18, -INF , P1 ;  /* 0xff80000012127808 */ /* 0x000fe40000800000 */
[----:B------:R-:W-:Y:S02]  /*2d90*/  FSEL R4, R4, -INF , P6 ;  /* 0xff80000004047808 */ /* 0x000fe40003000000 */
[----:B------:R-:W-:Y:S01]  /*2da0*/  HMMA.16816.F32 R48, R48, R164, RZ ;  /* 0x000000a43030723c */ /* 0x000fe200000018ff */
[----:B------:R-:W2:Y:S03]  /*2db0*/  LDSM.16.M88.4 R176, [R3+0xf080] ;  /* 0x00f0800003b0783b */ /* 0x000ea60000000200 */
[----:B------:R-:W-:Y:S01]  /*2dc0*/  FFMA.FTZ R18, R18, c[0x0][0x29c], -R214 ;  /* 0x0000a70012127a23 */ /* 0x000fe200000108d6 */
[----:B------:R-:W-:Y:S01]  /*2dd0*/  FSEL R14, R14, -INF , P1 ;  /* 0xff8000000e0e7808 */ /* 0x000fe20000800000 */
[--C-:B------:R-:W-:Y:S02]  /*2de0*/  FFMA.FTZ R4, R4, c[0x0][0x29c], -R215.reuse ;  /* 0x0000a70004047a23 */ /* 0x100fe400000108d7 */
[-C--:B------:R-:W-:Y:S02]  /*2df0*/  HMMA.16816.F32 R28, R148, R166.reuse, R28 ;  /* 0x000000a6941c723c */ /* 0x080fe4000000181c */
[----:B------:R3:W4:Y:S03]  /*2e00*/  MUFU.EX2 R216, R4 ;  /* 0x0000000400d87308 */ /* 0x0007260000000800 */
[--C-:B------:R-:W-:Y:S03]  /*2e10*/  FFMA.FTZ R14, R14, c[0x0][0x29c], -R212.reuse ;  /* 0x0000a7000e0e7a23 */ /* 0x100fe600000108d4 */
[C---:B------:R-:W-:Y:S08]  /*2e20*/  HMMA.16816.F32 R32, R152.reuse, R166, R32 ;  /* 0x000000a69820723c */ /* 0x040ff00000001820 */
[-C--:B------:R-:W-:Y:S08]  /*2e30*/  HMMA.16816.F32 R36, R152, R168.reuse, R36 ;  /* 0x000000a89824723c */ /* 0x080ff00000001824 */
[C---:B------:R-:W-:Y:S04]  /*2e40*/  HMMA.16816.F32 R40, R148.reuse, R168, R40 ;  /* 0x000000a89428723c */ /* 0x040fe80000001828 */
[----:B---3--:R-:W-:Y:S02]  /*2e50*/  FSEL R4, R16, -INF , P1 ;  /* 0xff80000010047808 */ /* 0x008fe40000800000 */
[----:B------:R-:W-:Y:S02]  /*2e60*/  FSEL R16, R6, -INF , P6 ;  /* 0xff80000006107808 */ /* 0x000fe40003000000 */
[-C--:B------:R-:W-:Y:S01]  /*2e70*/  HMMA.16816.F32 R44, R148, R170.reuse, R44 ;  /* 0x000000aa942c723c */ /* 0x080fe2000000182c */
[----:B------:R-:W3:Y:S02]  /*2e80*/  LDSM.16.M88.4 R148, [R2+0xe080] ;  /* 0x00e080000294783b */ /* 0x000ee40000000200 */
[----:B------:R-:W-:Y:S01]  /*2e90*/  ISETP.GT.AND P6, PT, R249, 0x21, PT ;  /* 0x00000021f900780c */ /* 0x000fe20003fc4270 */
[--C-:B------:R-:W-:Y:S03]  /*2ea0*/  FFMA.FTZ R4, R4, c[0x0][0x29c], -R215.reuse ;  /* 0x0000a70004047a23 */ /* 0x100fe600000108d7 */
[----:B------:R-:W-:Y:S01]  /*2eb0*/  FSEL R19, R19, -INF , P6 ;  /* 0xff80000013137808 */ /* 0x000fe20003000000 */
[----:B------:R-:W-:Y:S01]  /*2ec0*/  HMMA.16816.F32 R48, R152, R170, R48 ;  /* 0x000000aa9830723c */ /* 0x000fe20000001830 */
[----:B------:R-:W5:Y:S01]  /*2ed0*/  LDSM.16.M88.4 R152, [R2+0xf080] ;  /* 0x00f080000298783b */ /* 0x000f620000000200 */
[----:B------:R4:W-:Y:S02]  /*2ee0*/  MUFU.EX2 R219, R4 ;  /* 0x0000000400db7308 */ /* 0x0009e40000000800 */
[----:B------:R-:W-:Y:S04]  /*2ef0*/  FSEL R15, R15, -INF , P6 ;  /* 0xff8000000f0f7808 */ /* 0x000fe80003000000 */
[-C--:B-1----:R-:W-:Y:S05]  /*2f00*/  HMMA.16816.F32 R28, R156, R172.reuse, R28 ;  /* 0x000000ac9c1c723c */ /* 0x082fea000000181c */
[----:B------:R-:W-:Y:S03]  /*2f10*/  FFMA.FTZ R15, R15, c[0x0][0x29c], -R212 ;  /* 0x0000a7000f0f7a23 */ /* 0x000fe600000108d4 */
[C---:B--2---:R-:W-:Y:S03]  /*2f20*/  HMMA.16816.F32 R32, R176.reuse, R172, R32 ;  /* 0x000000acb020723c */ /* 0x044fe60000001820 */
[----:B------:R-:W-:Y:S05]  /*2f30*/  MUFU.EX2 R15, R15 ;  /* 0x0000000f000f7308 */ /* 0x000fea0000000800 */
[-C--:B------:R-:W-:Y:S04]  /*2f40*/  HMMA.16816.F32 R36, R176, R174.reuse, R36 ;  /* 0x000000aeb024723c */ /* 0x080fe80000001824 */
[----:B----4-:R-:W-:Y:S02]  /*2f50*/  FSEL R4, R17, -INF , P6 ;  /* 0xff80000011047808 */ /* 0x010fe40003000000 */
[----:B------:R-:W-:Y:S02]  /*2f60*/  FSEL R17, R7, -INF , P5 ;  /* 0xff80000007117808 */ /* 0x000fe40002800000 */
[C---:B------:R-:W-:Y:S04]  /*2f70*/  HMMA.16816.F32 R40, R156.reuse, R174, R40 ;  /* 0x000000ae9c28723c */ /* 0x040fe80000001828 */
[----:B------:R-:W-:Y:S01]  /*2f80*/  FFMA.FTZ R17, R17, c[0x0][0x29c], -R214 ;  /* 0x0000a70011117a23 */ /* 0x000fe200000108d6 */
[C---:B------:R-:W-:Y:S01]  /*2f90*/  ISETP.GT.AND P5, PT, R249.reuse, 0x40, PT ;  /* 0x00000040f900780c */ /* 0x040fe20003fa4270 */
[--C-:B------:R-:W-:Y:S02]  /*2fa0*/  FFMA.FTZ R4, R4, c[0x0][0x29c], -R215.reuse ;  /* 0x0000a70004047a23 */ /* 0x100fe400000108d7 */
[-C--:B------:R-:W-:Y:S01]  /*2fb0*/  HMMA.16816.F32 R44, R156, R180.reuse, R44 ;  /* 0x000000b49c2c723c */ /* 0x080fe2000000182c */
[----:B------:R-:W1:Y:S03]  /*2fc0*/  LDSM.16.M88.4 R156, [R228+0x10080] ;  /* 0x01008000e49c783b */ /* 0x000e660000000200 */
[----:B------:R-:W-:Y:S02]  /*2fd0*/  FSEL R24, R24, -INF , P5 ;  /* 0xff80000018187808 */ /* 0x000fe40002800000 */
[----:B------:R-:W-:Y:S02]  /*2fe0*/  FSEL R22, R22, -INF , P5 ;  /* 0xff80000016167808 */ /* 0x000fe40002800000 */
[----:B------:R-:W-:Y:S01]  /*2ff0*/  HMMA.16816.F32 R48, R176, R180, R48 ;  /* 0x000000b4b030723c */ /* 0x000fe20000001830 */
[----:B------:R-:W2:Y:S03]  /*3000*/  LDSM.16.M88.4 R176, [R228+0x11080] ;  /* 0x01108000e4b0783b */ /* 0x000ea60000000200 */
[----:B------:R-:W-:Y:S04]  /*3010*/  FSEL R26, R26, -INF , P5 ;  /* 0xff8000001a1a7808 */ /* 0x000fe80002800000 */
[-C--:B---3--:R-:W-:Y:S05]  /*3020*/  HMMA.16816.F32 R28, R148, R182.reuse, R28 ;  /* 0x000000b6941c723c */ /* 0x088fea000000181c */
[----:B------:R-:W-:Y:S03]  /*3030*/  FFMA.FTZ R26, R26, c[0x0][0x29c], -R212 ;  /* 0x0000a7001a1a7a23 */ /* 0x000fe600000108d4 */
[C---:B-----5:R-:W-:Y:S03]  /*3040*/  HMMA.16816.F32 R32, R152.reuse, R182, R32 ;  /* 0x000000b69820723c */ /* 0x060fe60000001820 */
[----:B------:R-:W-:Y:S05]  /*3050*/  MUFU.EX2 R26, R26 ;  /* 0x0000001a001a7308 */ /* 0x000fea0000000800 */
        /* <DEDUP_REMOVED lines=12> */
[----:B------:R-:W-:Y:S01]  /*3120*/  MOV R159, R11 ;  /* 0x0000000b009f7202 */ /* 0x000fe20000000f00 */
[----:B------:R-:W-:Y:S03]  /*3130*/  HMMA.16816.F32 R48, R176, R192, R48 ;  /* 0x000000c0b030723c */ /* 0x000fe60000001830 */
[----:B------:R-:W-:Y:S01]  /*3140*/  MUFU.EX2 R157, R18 ;  /* 0x00000012009d7308 */ /* 0x000fe20000000800 */
[----:B------:R-:W-:Y:S03]  /*3150*/  MOV R158, R9 ;  /* 0x00000009009e7202 */ /* 0x000fe60000000f00 */
[----:B------:R-:W-:Y:S01]  /*3160*/  MOV R179, R8 ;  /* 0x0000000800b37202 */ /* 0x000fe20000000f00 */
[-C--:B---3--:R-:W-:Y:S01]  /*3170*/  HMMA.16816.F32 R28, R148, R194.reuse, R28 ;  /* 0x000000c2941c723c */ /* 0x088fe2000000181c */
[----:B------:R-:W-:Y:S07]  /*3180*/  LDSM.16.M88.4 R8, [R3+0x11080] ;  /* 0x011080000308783b */ /* 0x000fee0000000200 */
[C---:B----4-:R-:W-:Y:S04]  /*3190*/  HMMA.16816.F32 R32, R152.reuse, R194, R32 ;  /* 0x000000c29820723c */ /* 0x050fe80000001820 */
[----:B-1----:R-:W-:Y:S02]  /*31a0*/  FSEL R4, R20, -INF , P5 ;  /* 0xff80000014047808 */ /* 0x002fe40002800000 */
[----:B------:R-:W-:Y:S02]  /*31b0*/  FSEL R20, R12, -INF , P1 ;  /* 0xff8000000c147808 */ /* 0x000fe40000800000 */
[-C--:B------:R-:W-:Y:S03]  /*31c0*/  HMMA.16816.F32 R36, R152, R196.reuse, R36 ;  /* 0x000000c49824723c */ /* 0x080fe60000001824 */
[----:B------:R-:W-:Y:S01]  /*31d0*/  ISETP.GT.AND P1, PT, R249, 0x41, PT ;  /* 0x00000041f900780c */ /* 0x000fe20003f24270 */
[--C-:B------:R-:W-:Y:S02]  /*31e0*/  FFMA.FTZ R12, R4, c[0x0][0x29c], -R215.reuse ;  /* 0x0000a700040c7a23 */ /* 0x100fe400000108d7 */
[----:B------:R1:W2:Y:S01]  /*31f0*/  LDSM.16.M88.4 R4, [R3+0x10080] ;  /* 0x010080000304783b */ /* 0x0002a20000000200 */
[----:B------:R-:W-:Y:S01]  /*3200*/  FSEL R23, R23, -INF , P1 ;  /* 0xff80000017177808 */ /* 0x000fe20000800000 */
[C---:B------:R-:W-:Y:S02]  /*3210*/  HMMA.16816.F32 R40, R148.reuse, R196, R40 ;  /* 0x000000c49428723c */ /* 0x040fe40000001828 */
[----:B------:R-:W-:Y:S02]  /*3220*/  MUFU.EX2 R12, R12 ;  /* 0x0000000c000c7308 */ /* 0x000fe40000000800 */
[----:B------:R-:W-:Y:S02]  /*3230*/  FSEL R21, R21, -INF , P1 ;  /* 0xff80000015157808 */ /* 0x000fe40000800000 */
[----:B------:R-:W-:Y:S02]  /*3240*/  FSEL R25, R25, -INF , P1 ;  /* 0xff80000019197808 */ /* 0x000fe40000800000 */
[-C--:B------:R-:W-:Y:S01]  /*3250*/  HMMA.16816.F32 R44, R148, R198.reuse, R44 ;  /* 0x000000c6942c723c */ /* 0x080fe2000000182c */
[----:B------:R-:W-:Y:S03]  /*3260*/  LDSM.16.M88.4 R148, [R2+0x11080] ;  /* 0x011080000294783b */ /* 0x000fe60000000200 */
[----:B------:R-:W-:Y:S01]  /*3270*/  FFMA.FTZ R215, R21, c[0x0][0x29c], -R215 ;  /* 0x0000a70015d77a23 */ /* 0x000fe200000108d7 */
[----:B------:R-:W-:Y:S01]  /*3280*/  FSEL R27, R27, -INF , P1 ;  /* 0xff8000001b1b7808 */ /* 0x000fe20000800000 */
[----:B------:R3:W-:Y:S01]  /*3290*/  MUFU.EX2 R21, R17 ;  /* 0x0000001100157308 */ /* 0x0007e20000000800 */
[----:B------:R-:W-:Y:S01]  /*32a0*/  PLOP3.LUT P1, PT, PT, PT, UP0, 0x80, 0x0 ;  /* 0x000000000000781c */ /* 0x000fe20003f2f008 */
[----:B------:R-:W-:Y:S04]  /*32b0*/  HMMA.16816.F32 R48, R152, R198, R48 ;  /* 0x000000c69830723c */ /* 0x000fe80000001830 */
[--C-:B-1----:R-:W-:Y:S03]  /*32c0*/  FFMA.FTZ R3, R16, c[0x0][0x29c], -R214.reuse ;  /* 0x0000a70010037a23 */ /* 0x102fe600000108d6 */
[--C-:B------:R-:W-:Y:S01]  /*32d0*/  FFMA.FTZ R152, R19, c[0x0][0x29c], -R214.reuse ;  /* 0x0000a70013987a23 */ /* 0x100fe200000108d6 */
[----:B------:R-:W-:Y:S10]  /*32e0*/  MUFU.EX2 R215, R215 ;  /* 0x000000d700d77308 */ /* 0x000ff40000000800 */
[----:B------:R-:W-:Y:S01]  /*32f0*/  MUFU.EX2 R152, R152 ;  /* 0x0000009800987308 */ /* 0x000fe20000000800 */
[-C--:B--2---:R-:W-:Y:S01]  /*3300*/  HMMA.16816.F32 R28, R4, R200.reuse, R28 ;  /* 0x000000c8041c723c */ /* 0x084fe2000000181c */
[----:B---3--:R1:W2:Y:S08]  /*3310*/  LDSM.16.M88.4 R16, [R2+0x10080] ;  /* 0x010080000210783b */ /* 0x0082b00000000200 */
[----:B------:R-:W3:Y:S01]  /*3320*/  MUFU.EX2 R3, R3 ;  /* 0x0000000300037308 */ /* 0x000ee20000000800 */
[C---:B------:R-:W-:Y:S08]  /*3330*/  HMMA.16816.F32 R32, R8.reuse, R200, R32 ;  /* 0x000000c80820723c */ /* 0x040ff00000001820 */
[-C--:B------:R-:W-:Y:S08]  /*3340*/  HMMA.16816.F32 R36, R8, R202.reuse, R36 ;  /* 0x000000ca0824723c */ /* 0x080ff00000001824 */
[C---:B------:R-:W-:Y:S04]  /*3350*/  HMMA.16816.F32 R40, R4.reuse, R202, R40 ;  /* 0x000000ca0428723c */ /* 0x040fe80000001828 */
[--C-:B-1----:R-:W-:Y:S02]  /*3360*/  FFMA.FTZ R2, R22, c[0x0][0x29c], -R214.reuse ;  /* 0x0000a70016027a23 */ /* 0x102fe400000108d6 */
[--C-:B------:R-:W-:Y:S02]  /*3370*/  FFMA.FTZ R22, R179, c[0x0][0x29c], -R213.reuse ;  /* 0x0000a700b3167a23 */ /* 0x100fe400000108d5 */
[-C--:B------:R-:W-:Y:S01]  /*3380*/  HMMA.16816.F32 R44, R4, R204.reuse, R44 ;  /* 0x000000cc042c723c */ /* 0x080fe2000000182c */
[----:B------:R-:W1:Y:S01]  /*3390*/  LDS R5, [R250.X4+0x12280] ;  /* 0x01228000fa057984 */ /* 0x000e620000004800 */
[----:B------:R-:W-:Y:S02]  /*33a0*/  MUFU.EX2 R2, R2 ;  /* 0x0000000200027308 */ /* 0x000fe40000000800 */
[----:B------:R-:W-:Y:S03]  /*33b0*/  FFMA.FTZ R214, R23, c[0x0][0x29c], -R214 ;  /* 0x0000a70017d67a23 */ /* 0x000fe600000108d6 */
[--C-:B------:R-:W-:Y:S01]  /*33c0*/  FFMA.FTZ R4, R158, c[0x0][0x29c], -R213.reuse ;  /* 0x0000a7009e047a23 */ /* 0x100fe200000108d5 */
[----:B------:R-:W-:Y:S01]  /*33d0*/  HMMA.16816.F32 R48, R8, R204, R48 ;  /* 0x000000cc0830723c */ /* 0x000fe20000001830 */
[----:B------:R-:W4:Y:S03]  /*33e0*/  LDS R8, [R250.X4+0x122a0] ;  /* 0x0122a000fa087984 */ /* 0x000f260000004800 */
[--C-:B------:R-:W-:Y:S01]  /*33f0*/  FFMA.FTZ R6, R20, c[0x0][0x29c], -R213.reuse ;  /* 0x0000a70014067a23 */ /* 0x100fe200000108d5 */
[----:B------:R-:W5:Y:S01]  /*3400*/  LDS R10, [R250.X4+0x12300] ;  /* 0x01230000fa0a7984 */ /* 0x000f620000004800 */
[----:B------:R-:W-:Y:S01]  /*3410*/  MUFU.EX2 R214, R214 ;  /* 0x000000d600d67308 */ /* 0x000fe20000000800 */
[--C-:B------:R-:W-:Y:S01]  /*3420*/  FFMA.FTZ R9, R24, c[0x0][0x29c], -R213.reuse ;  /* 0x0000a70018097a23 */ /* 0x100fe200000108d5 */
[-C--:B--2---:R-:W-:Y:S05]  /*3430*/  HMMA.16816.F32 R28, R16, R206.reuse, R28 ;  /* 0x000000ce101c723c */ /* 0x084fea000000181c */
[----:B------:R-:W-:Y:S01]  /*3440*/  FSEL R7, R13, -INF , P6 ;  /* 0xff8000000d077808 */ /* 0x000fe20003000000 */
[--C-:B------:R-:W-:Y:S02]  /*3450*/  FFMA.FTZ R13, R159, c[0x0][0x29c], -R212.reuse ;  /* 0x0000a7009f0d7a23 */ /* 0x100fe400000108d4 */
[C---:B------:R-:W-:Y:S01]  /*3460*/  HMMA.16816.F32 R32, R148.reuse, R206, R32 ;  /* 0x000000ce9420723c */ /* 0x040fe20000001820 */
[----:B------:R-:W2:Y:S03]  /*3470*/  MUFU.EX2 R22, R22 ;  /* 0x0000001600167308 */ /* 0x000ea60000000800 */
[--C-:B------:R-:W-:Y:S02]  /*3480*/  FFMA.FTZ R11, R218, c[0x0][0x29c], -R212.reuse ;  /* 0x0000a700da0b7a23 */ /* 0x100fe400000108d4 */
[----:B------:R-:W-:Y:S02]  /*3490*/  FFMA.FTZ R212, R27, c[0x0][0x29c], -R212 ;  /* 0x0000a7001bd47a23 */ /* 0x000fe400000108d4 */
[-C--:B------:R-:W-:Y:S03]  /*34a0*/  HMMA.16816.F32 R36, R148, R208.reuse, R36 ;  /* 0x000000d09424723c */ /* 0x080fe60000001824 */
[----:B------:R-:W-:Y:S01]  /*34b0*/  MUFU.EX2 R11, R11 ;  /* 0x0000000b000b7308 */ /* 0x000fe20000000800 */
[--C-:B------:R-:W-:Y:S02]  /*34c0*/  FFMA.FTZ R7, R7, c[0x0][0x29c], -R213.reuse ;  /* 0x0000a70007077a23 */ /* 0x100fe400000108d5 */
[----:B------:R-:W-:Y:S02]  /*34d0*/  FFMA.FTZ R213, R25, c[0x0][0x29c], -R213 ;  /* 0x0000a70019d57a23 */ /* 0x000fe400000108d5 */
[C---:B------:R-:W-:Y:S04]  /*34e0*/  HMMA.16816.F32 R40, R16.reuse, R208, R40 ;  /* 0x000000d01028723c */ /* 0x040fe80000001828 */
[--C-:B-1----:R-:W-:Y:S01]  /*34f0*/  FADD.FTZ R29, R29, -R5.reuse ;  /* 0x800000051d1d7221 */ /* 0x102fe20000010000 */
[----:B------:R-:W-:Y:S03]  /*3500*/  MUFU.EX2 R13, R13 ;  /* 0x0000000d000d7308 */ /* 0x000fe60000000800 */
[-C--:B------:R-:W-:Y:S04]  /*3510*/  HMMA.16816.F32 R44, R16, R210.reuse, R44 ;  /* 0x000000d2102c723c */ /* 0x080fe8000000182c */
[--C-:B----4-:R-:W-:Y:S02]  /*3520*/  FADD.FTZ R30, R30, -R8.reuse ;  /* 0x800000081e1e7221 */ /* 0x110fe40000010000 */
[----:B------:R-:W-:Y:S01]  /*3530*/  FADD.FTZ R31, R31, -R8 ;  /* 0x800000081f1f7221 */ /* 0x000fe20000010000 */
[----:B------:R3:W-:Y:S01]  /*3540*/  MUFU.EX2 R17, R14 ;  /* 0x0000000e00117308 */ /* 0x0007e20000000800 */
[----:B------:R-:W-:Y:S04]  /*3550*/  HMMA.16816.F32 R48, R148, R210, R48 ;  /* 0x000000d29430723c */ /* 0x000fe80000001830 */
[--C-:B------:R-:W-:Y:S02]  /*3560*/  FADD.FTZ R16, R28, -R5.reuse ;  /* 0x800000051c107221 */ /* 0x100fe40000010000 */
[----:B-----5:R-:W-:Y:S02]  /*3570*/  FADD.FTZ R32, R32, -R10 ;  /* 0x8000000a20207221 */ /* 0x020fe40000010000 */
[--C-:B------:R-:W-:Y:S01]  /*3580*/  FADD.FTZ R42, R42, -R8.reuse ;  /* 0x800000082a2a7221 */ /* 0x100fe20000010000 */
[----:B------:R-:W1:Y:S03]  /*3590*/  MUFU.EX2 R4, R4 ;  /* 0x0000000400047308 */ /* 0x000e660000000800 */
[--C-:B------:R-:W-:Y:S02]  /*35a0*/  FADD.FTZ R43, R43, -R8.reuse ;  /* 0x800000082b2b7221 */ /* 0x100fe40000010000 */
[----:B------:R-:W-:Y:S01]  /*35b0*/  FMUL.FTZ R16, R216, R16 ;  /* 0x00000010d8107220 */ /* 0x000fe20000410000 */
[----:B------:R-:W-:Y:S01]  /*35c0*/  F2FP.PACK_AB R216, R217, R216 ;  /* 0x000000d8d9d8723e */ /* 0x000fe200000000ff */
[--C-:B------:R-:W-:Y:S02]  /*35d0*/  FADD.FTZ R46, R46, -R8.reuse ;  /* 0x800000082e2e7221 */ /* 0x100fe40000010000 */
[----:B------:R-:W-:Y:S01]  /*35e0*/  FADD.FTZ R47, R47, -R8 ;  /* 0x800000082f2f7221 */ /* 0x000fe20000010000 */
[----:B------:R-:W-:Y:S01]  /*35f0*/  MUFU.EX2 R7, R7 ;  /* 0x0000000700077308 */ /* 0x000fe20000000800 */
[----:B------:R-:W4:Y:S01]  /*3600*/  LDS R8, [R250.X4+0x12320] ;  /* 0x01232000fa087984 */ /* 0x000f220000004800 */
[--C-:B------:R-:W-:Y:S02]  /*3610*/  FADD.FTZ R33, R33, -R10.reuse ;  /* 0x8000000a21217221 */ /* 0x100fe40000010000 */
[----:B---3--:R-:W-:Y:S01]  /*3620*/  FMUL.FTZ R14, R3, R30 ;  /* 0x0000001e030e7220 */ /* 0x008fe20000410000 */
[----:B------:R-:W-:Y:S01]  /*3630*/  F2FP.PACK_AB R3, R21, R3 ;  /* 0x000000031503723e */ /* 0x000fe200000000ff */
[----:B------:R-:W-:Y:S01]  /*3640*/  STS [R251+0x12480], R216 ;  /* 0x012480d8fb007388 */ /* 0x000fe20000000800 */
[----:B--2---:R-:W-:Y:S02]  /*3650*/  FMUL.FTZ R32, R22, R32 ;  /* 0x0000002016207220 */ /* 0x004fe40000410000 */
[--C-:B------:R-:W-:Y:S01]  /*3660*/  FADD.FTZ R40, R40, -R5.reuse ;  /* 0x8000000528287221 */ /* 0x100fe20000010000 */
[----:B------:R-:W2:Y:S01]  /*3670*/  MUFU.EX2 R6, R6 ;  /* 0x0000000600067308 */ /* 0x000ea20000000800 */
[----:B------:R3:W-:Y:S01]  /*3680*/  STS [R248], R3 ;  /* 0x00000003f8007388 */ /* 0x0007e20000000800 */
[--C-:B------:R-:W-:Y:S01]  /*3690*/  FADD.FTZ R41, R41, -R5.reuse ;  /* 0x8000000529297221 */ /* 0x100fe20000010000 */
[C---:B-1----:R-:W-:Y:S01]  /*36a0*/  F2FP.PACK_AB R22, R4.reuse, R22 ;  /* 0x000000160416723e */ /* 0x042fe200000000ff */
[----:B------:R-:W-:Y:S01]  /*36b0*/  FMUL.FTZ R33, R4, R33 ;  /* 0x0000002104217220 */ /* 0x000fe20000410000 */
[----:B------:R-:W-:Y:S01]  /*36c0*/  F2FP.PACK_AB R4, R13, R11 ;  /* 0x0000000b0d04723e */ /* 0x000fe200000000ff */
[--C-:B------:R-:W-:Y:S02]  /*36d0*/  FADD.FTZ R44, R44, -R5.reuse ;  /* 0x800000052c2c7221 */ /* 0x100fe40000010000 */
[----:B------:R-:W-:Y:S01]  /*36e0*/  STS [R251+0x12c80], R22 ;  /* 0x012c8016fb007388 */ /* 0x000fe20000000800 */
[----:B------:R-:W-:Y:S01]  /*36f0*/  FADD.FTZ R45, R45, -R5 ;  /* 0x800000052d2d7221 */ /* 0x000fe20000010000 */
[----:B------:R-:W-:Y:S01]  /*3700*/  MUFU.EX2 R213, R213 ;  /* 0x000000d500d57308 */ /* 0x000fe20000000800 */
[----:B------:R-:W-:Y:S01]  /*3710*/  FMUL.FTZ R5, R219, R40 ;  /* 0x00000028db057220 */ /* 0x000fe20000410000 */
[----:B------:R-:W-:Y:S01]  /*3720*/  F2FP.PACK_AB R219, R156, R219 ;  /* 0x000000db9cdb723e */ /* 0x000fe200000000ff */
[----:B------:R-:W-:Y:S01]  /*3730*/  STS [R248+0x800], R4 ;  /* 0x00080004f8007388 */ /* 0x000fe20000000800 */
[--C-:B------:R-:W-:Y:S01]  /*3740*/  FADD.FTZ R36, R36, -R10.reuse ;  /* 0x8000000a24247221 */ /* 0x100fe20000010000 */
[----:B------:R-:W-:Y:S01]  /*3750*/  F2FP.PACK_AB R32, R33, R32 ;  /* 0x000000202120723e */ /* 0x000fe200000000ff */
[----:B------:R-:W-:Y:S01]  /*3760*/  FMUL.FTZ R42, R157, R42 ;  /* 0x0000002a9d2a7220 */ /* 0x000fe20000410000 */
[----:B------:R-:W-:Y:S01]  /*3770*/  F2FP.PACK_AB R157, R152, R157 ;  /* 0x0000009d989d723e */ /* 0x000fe200000000ff */
[----:B------:R-:W-:Y:S01]  /*3780*/  STS [R251+0x13480], R219 ;  /* 0x013480dbfb007388 */ /* 0x000fe20000000800 */
[----:B------:R-:W-:Y:S01]  /*3790*/  FMUL.FTZ R44, R12, R44 ;  /* 0x0000002c0c2c7220 */ /* 0x000fe20000410000 */
[----:B------:R-:W-:Y:S01]  /*37a0*/  F2FP.PACK_AB R12, R215, R12 ;  /* 0x0000000cd70c723e */ /* 0x000fe200000000ff */
[----:B------:R-:W-:Y:S01]  /*37b0*/  FMUL.FTZ R46, R2, R46 ;  /* 0x0000002e022e7220 */ /* 0x000fe20000410000 */
[----:B------:R-:W-:Y:S01]  /*37c0*/  STS [R248+0x1000], R157 ;  /* 0x0010009df8007388 */ /* 0x000fe20000000800 */
[----:B--2---:R-:W-:Y:S01]  /*37d0*/  FMUL.FTZ R36, R6, R36 ;  /* 0x0000002406247220 */ /* 0x004fe20000410000 */
[----:B------:R-:W-:Y:S01]  /*37e0*/  F2FP.PACK_AB R6, R7, R6 ;  /* 0x000000060706723e */ /* 0x000fe200000000ff */
[----:B------:R-:W1:Y:S01]  /*37f0*/  MUFU.EX2 R9, R9 ;  /* 0x0000000900097308 */ /* 0x000e620000000800 */
[----:B---3--:R-:W-:Y:S01]  /*3800*/  F2FP.PACK_AB R3, R15, R17 ;  /* 0x000000110f03723e */ /* 0x008fe200000000ff */
[----:B------:R-:W-:Y:S01]  /*3810*/  FADD.FTZ R48, R48, -R10 ;  /* 0x8000000a30307221 */ /* 0x000fe20000010000 */
[----:B------:R-:W-:Y:S01]  /*3820*/  F2FP.PACK_AB R2, R214, R2 ;  /* 0x00000002d602723e */ /* 0x000fe200000000ff */
[----:B------:R-:W-:Y:S01]  /*3830*/  STS [R251+0x13c80], R6 ;  /* 0x013c8006fb007388 */ /* 0x000fe20000000800 */
[----:B------:R-:W-:Y:S02]  /*3840*/  FMUL.FTZ R29, R217, R29 ;  /* 0x0000001dd91d7220 */ /* 0x000fe40000410000 */
[----:B------:R-:W-:Y:S01]  /*3850*/  FMUL.FTZ R21, R21, R31 ;  /* 0x0000001f15157220 */ /* 0x000fe20000410000 */
[----:B------:R-:W-:Y:S01]  /*3860*/  STS [R248+0x1800], R3 ;  /* 0x00180003f8007388 */ /* 0x000fe20000000800 */
[--C-:B----4-:R-:W-:Y:S01]  /*3870*/  FADD.FTZ R34, R34, -R8.reuse ;  /* 0x8000000822227221 */ /* 0x110fe20000010000 */
[----:B------:R-:W2:Y:S01]  /*3880*/  MUFU.EX2 R212, R212 ;  /* 0x000000d400d47308 */ /* 0x000ea20000000800 */
[----:B------:R-:W-:Y:S01]  /*3890*/  F2FP.PACK_AB R16, R29, R16 ;  /* 0x000000101d10723e */ /* 0x000fe200000000ff */
[----:B------:R-:W-:Y:S01]  /*38a0*/  STS [R251+0x14480], R12 ;  /* 0x0144800cfb007388 */ /* 0x000fe20000000800 */
[----:B------:R-:W-:Y:S01]  /*38b0*/  FADD.FTZ R35, R35, -R8 ;  /* 0x8000000823237221 */ /* 0x000fe20000010000 */
[----:B------:R-:W-:Y:S01]  /*38c0*/  F2FP.PACK_AB R14, R21, R14 ;  /* 0x0000000e150e723e */ /* 0x000fe200000000ff */
[----:B------:R-:W-:Y:S01]  /*38d0*/  FMUL.FTZ R34, R11, R34 ;  /* 0x000000220b227220 */ /* 0x000fe20000410000 */
[----:B------:R2:W-:Y:S01]  /*38e0*/  STS [R248+0x2000], R2 ;  /* 0x00200002f8007388 */ /* 0x0005e20000000800 */
[----:B------:R-:W-:Y:S02]  /*38f0*/  FMUL.FTZ R35, R13, R35 ;  /* 0x000000230d237220 */ /* 0x000fe40000410000 */
[----:B------:R-:W-:Y:S02]  /*3900*/  FMUL.FTZ R41, R156, R41 ;  /* 0x000000299c297220 */ /* 0x000fe40000410000 */
[----:B------:R-:W-:Y:S01]  /*3910*/  FMUL.FTZ R43, R152, R43 ;  /* 0x0000002b982b7220 */ /* 0x000fe20000410000 */
[----:B------:R-:W-:Y:S01]  /*3920*/  F2FP.PACK_AB R34, R35, R34 ;  /* 0x000000222322723e */ /* 0x000fe200000000ff */
[----:B------:R-:W-:Y:S01]  /*3930*/  FADD.FTZ R37, R37, -R10 ;  /* 0x8000000a25257221 */ /* 0x000fe20000010000 */
[----:B------:R-:W-:Y:S01]  /*3940*/  F2FP.PACK_AB R5, R41, R5 ;  /* 0x000000052905723e */ /* 0x000fe200000000ff */
[----:B-1----:R-:W-:Y:S01]  /*3950*/  FMUL.FTZ R48, R9, R48 ;  /* 0x0000003009307220 */ /* 0x002fe20000410000 */
[----:B------:R-:W-:Y:S01]  /*3960*/  F2FP.PACK_AB R9, R213, R9 ;  /* 0x00000009d509723e */ /* 0x000fe200000000ff */
[----:B------:R-:W-:Y:S01]  /*3970*/  FMUL.FTZ R37, R7, R37 ;  /* 0x0000002507257220 */ /* 0x000fe20000410000 */
[----:B------:R-:W-:Y:S01]  /*3980*/  F2FP.PACK_AB R42, R43, R42 ;  /* 0x0000002a2b2a723e */ /* 0x000fe200000000ff */
[--C-:B------:R-:W-:Y:S02]  /*3990*/  FADD.FTZ R38, R38, -R8.reuse ;  /* 0x8000000826267221 */ /* 0x100fe40000010000 */
[----:B------:R-:W-:Y:S01]  /*39a0*/  STS [R251+0x14c80], R9 ;  /* 0x014c8009fb007388 */ /* 0x000fe20000000800 */
[----:B------:R-:W-:Y:S01]  /*39b0*/  FADD.FTZ R39, R39, -R8 ;  /* 0x8000000827277221 */ /* 0x000fe20000010000 */
[----:B------:R-:W-:Y:S01]  /*39c0*/  F2FP.PACK_AB R36, R37, R36 ;  /* 0x000000242524723e */ /* 0x000fe200000000ff */
[----:B------:R-:W-:Y:S02]  /*39d0*/  FMUL.FTZ R38, R17, R38 ;  /* 0x0000002611267220 */ /* 0x000fe40000410000 */
[----:B------:R-:W-:Y:S02]  /*39e0*/  FMUL.FTZ R39, R15, R39 ;  /* 0x000000270f277220 */ /* 0x000fe40000410000 */
[----:B------:R-:W-:Y:S02]  /*39f0*/  FMUL.FTZ R45, R215, R45 ;  /* 0x0000002dd72d7220 */ /* 0x000fe40000410000 */
[----:B------:R-:W-:Y:S01]  /*3a00*/  FMUL.FTZ R47, R214, R47 ;  /* 0x0000002fd62f7220 */ /* 0x000fe20000410000 */
[----:B--2---:R-:W-:Y:S01]  /*3a10*/  F2FP.PACK_AB R2, R212, R26 ;  /* 0x0000001ad402723e */ /* 0x004fe200000000ff */
[----:B------:R-:W-:Y:S01]  /*3a20*/  FADD.FTZ R49, R49, -R10 ;  /* 0x8000000a31317221 */ /* 0x000fe20000010000 */
[----:B------:R-:W-:Y:S01]  /*3a30*/  F2FP.PACK_AB R38, R39, R38 ;  /* 0x000000262726723e */ /* 0x000fe200000000ff */
[--C-:B------:R-:W-:Y:S01]  /*3a40*/  FADD.FTZ R50, R50, -R8.reuse ;  /* 0x8000000832327221 */ /* 0x100fe20000010000 */
[----:B------:R-:W-:Y:S01]  /*3a50*/  F2FP.PACK_AB R44, R45, R44 ;  /* 0x0000002c2d2c723e */ /* 0x000fe200000000ff */
[----:B------:R1:W-:Y:S01]  /*3a60*/  STS [R248+0x2800], R2 ;  /* 0x00280002f8007388 */ /* 0x0003e20000000800 */
[----:B------:R-:W-:Y:S01]  /*3a70*/  FMUL.FTZ R49, R213, R49 ;  /* 0x00000031d5317220 */ /* 0x000fe20000410000 */
[----:B------:R-:W-:Y:S01]  /*3a80*/  F2FP.PACK_AB R46, R47, R46 ;  /* 0x0000002e2f2e723e */ /* 0x000fe200000000ff */
[----:B------:R-:W-:Y:S01]  /*3a90*/  FADD.FTZ R51, R51, -R8 ;  /* 0x8000000833337221 */ /* 0x000fe20000010000 */
[----:B------:R-:W-:Y:S01]  /*3aa0*/  BAR.SYNC.DEFER_BLOCKING 0x0 ;  /* 0x0000000000007b1d */ /* 0x000fe20000010000 */
[----:B------:R-:W-:Y:S01]  /*3ab0*/  FMUL.FTZ R50, R26, R50 ;  /* 0x000000321a327220 */ /* 0x000fe20000410000 */
[----:B------:R-:W-:Y:S01]  /*3ac0*/  F2FP.PACK_AB R48, R49, R48 ;  /* 0x000000303130723e */ /* 0x000fe200000000ff */
[----:B------:R-:W-:Y:S05]  /*3ad0*/  FMUL.FTZ R51, R212, R51 ;  /* 0x00000033d4337220 */ /* 0x000fea0000410000 */
[----:B------:R-:W-:Y:S02]  /*3ae0*/  F2FP.PACK_AB R50, R51, R50 ;  /* 0x000000323332723e */ /* 0x000fe400000000ff */
[----:B-1----:R-:W-:Y:S01]  /*3af0*/  SHF.L.U32 R2, R234, 0x1, RZ ;  /* 0x00000001ea027819 */ /* 0x002fe200000006ff */
        /* <DEDUP_REMOVED lines=12> */
[----:B------:R-:W-:Y:S08]  /*3bc0*/  LDSM.16.MT88.4 R4, [R232+0x12480] ;  /* 0x01248000e804783b */ /* 0x000ff00000004200 */
[----:B------:R-:W1:Y:S08]  /*3bd0*/  LDSM.16.MT88.4 R8, [R2+0xe080] ;  /* 0x00e080000208783b */ /* 0x000e700000004200 */
[----:B------:R-:W2:Y:S08]  /*3be0*/  LDSM.16.MT88.4 R12, [R232+0x13480] ;  /* 0x01348000e80c783b */ /* 0x000eb00000004200 */
[----:B------:R-:W3:Y:S08]  /*3bf0*/  LDSM.16.MT88.4 R16, [R232+0x14480] ;  /* 0x01448000e810783b */ /* 0x000ef00000004200 */
[----:B------:R-:W4:Y:S08]  /*3c00*/  LDSM.16.MT88.4 R20, [R2+0x10080] ;  /* 0x010080000214783b */ /* 0x000f300000004200 */
[----:B------:R-:W-:Y:S01]  /*3c10*/  LDSM.16.MT88.4 R24, [R232+0x12880] ;  /* 0x01288000e818783b */ /* 0x000fe20000004200 */
[-C--:B-1----:R-:W-:Y:S07]  /*3c20*/  HMMA.16816.F32 R52, R4, R8.reuse, R52 ;  /* 0x000000080434723c */ /* 0x082fee0000001834 */
[----:B------:R-:W1:Y:S01]  /*3c30*/  LDSM.16.MT88.4 R28, [R2+0xe880] ;  /* 0x00e88000021c783b */ /* 0x000e620000004200 */
[-C--:B--2---:R-:W-:Y:S07]  /*3c40*/  HMMA.16816.F32 R56, R12, R8.reuse, R56 ;  /* 0x000000080c38723c */ /* 0x084fee0000001838 */
[----:B------:R-:W2:Y:S01]  /*3c50*/  LDSM.16.MT88.4 R32, [R232+0x13880] ;  /* 0x01388000e820783b */ /* 0x000ea20000004200 */
[C---:B---3--:R-:W-:Y:S07]  /*3c60*/  HMMA.16816.F32 R60, R16.reuse, R8, R60 ;  /* 0x00000008103c723c */ /* 0x048fee000000183c */
[----:B------:R-:W3:Y:S01]  /*3c70*/  LDSM.16.MT88.4 R36, [R232+0x14880] ;  /* 0x01488000e824783b */ /* 0x000ee20000004200 */
[-C--:B------:R-:W-:Y:S07]  /*3c80*/  HMMA.16816.F32 R64, R16, R10.reuse, R64 ;  /* 0x0000000a1040723c */ /* 0x080fee0000001840 */
[----:B------:R-:W5:Y:S01]  /*3c90*/  LDSM.16.MT88.4 R40, [R2+0x10880] ;  /* 0x010880000228783b */ /* 0x000f620000004200 */
[-C--:B------:R-:W-:Y:S07]  /*3ca0*/  HMMA.16816.F32 R68, R12, R10.reuse, R68 ;  /* 0x0000000a0c44723c */ /* 0x080fee0000001844 */
[----:B------:R-:W-:Y:S01]  /*3cb0*/  LDSM.16.MT88.4 R44, [R2+0xf880] ;  /* 0x00f88000022c783b */ /* 0x000fe20000004200 */
[C---:B------:R-:W-:Y:S07]  /*3cc0*/  HMMA.16816.F32 R72, R4.reuse, R10, R72 ;  /* 0x0000000a0448723c */ /* 0x040fee0000001848 */
[----:B------:R-:W-:Y:S01]  /*3cd0*/  LDSM.16.MT88.4 R8, [R2+0xf080] ;  /* 0x00f080000208783b */ /* 0x000fe20000004200 */
[-C--:B----4-:R-:W-:Y:S07]  /*3ce0*/  HMMA.16816.F32 R76, R4, R20.reuse, R76 ;  /* 0x00000014044c723c */ /* 0x090fee000000184c */
[----:B------:R-:W-:Y:S01]  /*3cf0*/  LDSM.16.MT88.4 R48, [R232+0x14080] ;  /* 0x01408000e830783b */ /* 0x000fe20000004200 */
[-C--:B------:R-:W-:Y:S07]  /*3d00*/  HMMA.16816.F32 R80, R12, R20.reuse, R80 ;  /* 0x000000140c50723c */ /* 0x080fee0000001850 */
[----:B------:R-:W-:Y:S01]  /*3d10*/  LDSM.16.MT88.4 R148, [R232+0x15080] ;  /* 0x01508000e894783b */ /* 0x000fe20000004200 */
[C---:B------:R-:W-:Y:S08]  /*3d20*/  HMMA.16816.F32 R84, R16.reuse, R20, R84 ;  /* 0x000000141054723c */ /* 0x040ff00000001854 */
[-C--:B------:R-:W-:Y:S01]  /*3d30*/  HMMA.16816.F32 R88, R16, R22.reuse, R88 ;  /* 0x000000161058723c */ /* 0x080fe20000001858 */
[----:B------:R-:W-:Y:S07]  /*3d40*/  LDSM.16.MT88.4 R16, [R232+0x14c80] ;  /* 0x014c8000e810783b */ /* 0x000fee0000004200 */
[-C--:B------:R-:W-:Y:S01]  /*3d50*/  HMMA.16816.F32 R92, R12, R22.reuse, R92 ;  /* 0x000000160c5c723c */ /* 0x080fe2000000185c */
[----:B------:R-:W-:Y:S07]  /*3d60*/  LDSM.16.MT88.4 R12, [R232+0x13c80] ;  /* 0x013c8000e80c783b */ /* 0x000fee0000004200 */
[----:B------:R-:W-:Y:S01]  /*3d70*/  HMMA.16816.F32 R96, R4, R22, R96 ;  /* 0x000000160460723c */ /* 0x000fe20000001860 */
[----:B------:R-:W4:Y:S07]  /*3d80*/  LDSM.16.MT88.4 R4, [R232+0x12c80] ;  /* 0x012c8000e804783b */ /* 0x000f2e0000004200 */
[-C--:B-1----:R-:W-:Y:S01]  /*3d90*/  HMMA.16816.F32 R52, R24, R28.reuse, R52 ;  /* 0x0000001c1834723c */ /* 0x082fe20000001834 */
[----:B------:R-:W1:Y:S07]  /*3da0*/  LDSM.16.MT88.4 R20, [R2+0x11080] ;  /* 0x011080000214783b */ /* 0x000e6e0000004200 */
[-C--:B--2---:R-:W-:Y:S08]  /*3db0*/  HMMA.16816.F32 R56, R32, R28.reuse, R56 ;  /* 0x0000001c2038723c */ /* 0x084ff00000001838 */
[C---:B---3--:R-:W-:Y:S08]  /*3dc0*/  HMMA.16816.F32 R60, R36.reuse, R28, R60 ;  /* 0x0000001c243c723c */ /* 0x048ff0000000183c */
[-C--:B------:R-:W-:Y:S08]  /*3dd0*/  HMMA.16816.F32 R64, R36, R30.reuse, R64 ;  /* 0x0000001e2440723c */ /* 0x080ff00000001840 */
[-C--:B------:R-:W-:Y:S08]  /*3de0*/  HMMA.16816.F32 R68, R32, R30.reuse, R68 ;  /* 0x0000001e2044723c */ /* 0x080ff00000001844 */
[C---:B------:R-:W-:Y:S01]  /*3df0*/  HMMA.16816.F32 R72, R24.reuse, R30, R72 ;  /* 0x0000001e1848723c */ /* 0x040fe20000001848 */
[----:B------:R-:W2:Y:S07]  /*3e00*/  LDSM.16.MT88.4 R28, [R232+0x13080] ;  /* 0x01308000e81c783b */ /* 0x000eae0000004200 */
[-C--:B-----5:R-:W-:Y:S08]  /*3e10*/  HMMA.16816.F32 R76, R24, R40.reuse, R76 ;  /* 0x00000028184c723c */ /* 0x0a0ff0000000184c */
[-C--:B------:R-:W-:Y:S08]  /*3e20*/  HMMA.16816.F32 R80, R32, R40.reuse, R80 ;  /* 0x000000282050723c */ /* 0x080ff00000001850 */
[C---:B------:R-:W-:Y:S08]  /*3e30*/  HMMA.16816.F32 R84, R36.reuse, R40, R84 ;  /* 0x000000282454723c */ /* 0x040ff00000001854 */
[-C--:B------:R-:W-:Y:S08]  /*3e40*/  HMMA.16816.F32 R88, R36, R42.reuse, R88 ;  /* 0x0000002a2458723c */ /* 0x080ff00000001858 */
[-C--:B------:R-:W-:Y:S08]  /*3e50*/  HMMA.16816.F32 R92, R32, R42.reuse, R92 ;  /* 0x0000002a205c723c */ /* 0x080ff0000000185c */
[----:B------:R-:W-:Y:S01]  /*3e60*/  HMMA.16816.F32 R96, R24, R42, R96 ;  /* 0x0000002a1860723c */ /* 0x000fe20000001860 */
[----:B------:R-:W3:Y:S07]  /*3e70*/  LDSM.16.MT88.4 R24, [R2+0x11880] ;  /* 0x011880000218783b */ /* 0x000eee0000004200 */
[-C--:B----4-:R-:W-:Y:S01]  /*3e80*/  HMMA.16816.F32 R52, R4, R8.reuse, R52 ;  /* 0x000000080434723c */ /* 0x090fe20000001834 */
[----:B------:R-:W-:Y:S07]  /*3e90*/  BAR.SYNC.DEFER_BLOCKING 0x0 ;  /* 0x0000000000007b1d */ /* 0x000fee0000010000 */
[-C--:B------:R-:W-:Y:S08]  /*3ea0*/  HMMA.16816.F32 R56, R12, R8.reuse, R56 ;  /* 0x000000080c38723c */ /* 0x080ff00000001838 */
[C---:B------:R-:W-:Y:S08]  /*3eb0*/  HMMA.16816.F32 R60, R16.reuse, R8, R60 ;  /* 0x00000008103c723c */ /* 0x040ff0000000183c */
[-C--:B------:R-:W-:Y:S08]  /*3ec0*/  HMMA.16816.F32 R64, R16, R10.reuse, R64 ;  /* 0x0000000a1040723c */ /* 0x080ff00000001840 */
[-C--:B------:R-:W-:Y:S08]  /*3ed0*/  HMMA.16816.F32 R68, R12, R10.reuse, R68 ;  /* 0x0000000a0c44723c */ /* 0x080ff00000001844 */
[C---:B------:R-:W-:Y:S08]  /*3ee0*/  HMMA.16816.F32 R72, R4.reuse, R10, R72 ;  /* 0x0000000a0448723c */ /* 0x040ff00000001848 */
[-C--:B-1----:R-:W-:Y:S08]  /*3ef0*/  HMMA.16816.F32 R76, R4, R20.reuse, R76 ;  /* 0x00000014044c723c */ /* 0x082ff0000000184c */
[-C--:B------:R-:W-:Y:S01]  /*3f00*/  HMMA.16816.F32 R80, R12, R20.reuse, R80 ;  /* 0x000000140c50723c */ /* 0x080fe20000001850 */
[----:B------:R1:W4:Y:S07]  /*3f10*/  LDSM.16.M88.4 R32, [R231] ;  /* 0x00000000e720783b */ /* 0x00032e0000000200 */
[C---:B------:R-:W-:Y:S01]  /*3f20*/  HMMA.16816.F32 R84, R16.reuse, R20, R84 ;  /* 0x000000141054723c */ /* 0x040fe20000001854 */
[----:B------:R1:W1:Y:S07]  /*3f30*/  LDSM.16.M88.4 R36, [R231+0x800] ;  /* 0x00080000e724783b */ /* 0x00026e0000000200 */
[-C--:B------:R-:W-:Y:S01]  /*3f40*/  HMMA.16816.F32 R88, R16, R22.reuse, R88 ;  /* 0x000000161058723c */ /* 0x080fe20000001858 */
[----:B------:R1:W1:Y:S07]  /*3f50*/  LDSM.16.MT88.4 R16, [R2+0x80] ;  /* 0x000080000210783b */ /* 0x00026e0000004200 */
[-C--:B------:R-:W-:Y:S01]  /*3f60*/  HMMA.16816.F32 R92, R12, R22.reuse, R92 ;  /* 0x000000160c5c723c */ /* 0x080fe2000000185c */
[----:B------:R1:W1:Y:S07]  /*3f70*/  LDSM.16.MT88.4 R40, [R2+0x3080] ;  /* 0x003080000228783b */ /* 0x00026e0000004200 */
[----:B------:R-:W-:Y:S01]  /*3f80*/  HMMA.16816.F32 R96, R4, R22, R96 ;  /* 0x000000160460723c */ /* 0x000fe20000001860 */
[----:B------:R1:W1:Y:S07]  /*3f90*/  LDSM.16.M88.4 R152, [R230] ;  /* 0x00000000e698783b */ /* 0x00026e0000000200 */
[-C--:B--2---:R-:W-:Y:S01]  /*3fa0*/  HMMA.16816.F32 R52, R28, R44.reuse, R52 ;  /* 0x0000002c1c34723c */ /* 0x084fe20000001834 */
[----:B------:R2:W1:Y:S07]  /*3fb0*/  LDSM.16.M88.4 R176, [R230+0x800] ;  /* 0x00080000e6b0783b */ /* 0x00046e0000000200 */
[-C--:B------:R-:W-:Y:S01]  /*3fc0*/  HMMA.16816.F32 R56, R48, R44.reuse, R56 ;  /* 0x0000002c3038723c */ /* 0x080fe20000001838 */
[----:B------:R2:W1:Y:S07]  /*3fd0*/  LDSM.16.MT88.4 R156, [R2+0x880] ;  /* 0x00088000029c783b */ /* 0x00046e0000004200 */
[C---:B------:R-:W-:Y:S01]  /*3fe0*/  HMMA.16816.F32 R60, R148.reuse, R44, R60 ;  /* 0x0000002c943c723c */ /* 0x040fe2000000183c */
[----:B------:R2:W1:Y:S07]  /*3ff0*/  LDSM.16.MT88.4 R212, [R2+0x3880] ;  /* 0x0038800002d4783b */ /* 0x00046e0000004200 */
        /* <DEDUP_REMOVED lines=10> */
[----:B-12-4-:R-:W-:Y:S01]  /*40a0*/  LOP3.LUT P6, RZ, R237, 0x1, RZ, 0xc0, !PT ;  /* 0x00000001edff7812 */ /* 0x016fe200078cc0ff */
[----:B------:R-:W1:Y:S01]  /*40b0*/  S2R R3, SR_CTAID.Y ;  /* 0x0000000000037919 */ /* 0x000e620000002600 */
[----:B------:R-:W-:Y:S01]  /*40c0*/  USHF.R.S32.HI UR21, URZ, 0x1f, UR20 ;  /* 0x0000001f3f157899 */ /* 0x000fe20008011414 */
[----:B------:R-:W-:Y:S01]  /*40d0*/  IMAD.MOV.U32 R7, RZ, RZ, 0x6 ;  /* 0x00000006ff077424 */ /* 0x000fe200078e00ff */
[----:B------:R-:W-:Y:S02]  /*40e0*/  ULDC.64 UR6, c[0x0][0x208] ;  /* 0x0000820000067ab9 */ /* 0x000fe40000000a00 */
[----:B------:R-:W-:Y:S02]  /*40f0*/  UIMAD UR21, UR21, UR6, URZ ;  /* 0x00000006151572a4 */ /* 0x000fe4000f8e023f */
[----:B------:R-:W-:Y:S02]  /*4100*/  UIMAD.WIDE.U32 UR22, UR20, UR6, URZ ;  /* 0x00000006141672a5 */ /* 0x000fe4000f8e003f */
[----:B------:R-:W-:Y:S02]  /*4110*/  UIMAD UR21, UR20, UR7, UR21 ;  /* 0x00000007141572a4 */ /* 0x000fe4000f8e0215 */
[----:B------:R-:W-:Y:S02]  /*4120*/  USHF.L.U32 UR6, UR20, 0x6, URZ ;  /* 0x0000000614067899 */ /* 0x000fe4000800063f */
[----:B------:R-:W-:Y:S01]  /*4130*/  IMAD.U32 R10, RZ, RZ, UR22 ;  /* 0x00000016ff0a7e24 */ /* 0x000fe2000f8e00ff */
[----:B------:R-:W-:Y:S01]  /*4140*/  UIADD3 UR21, UR23, UR21, URZ ;  /* 0x0000001517157290 */ /* 0x000fe2000fffe03f */
[----:B------:R-:W-:Y:S03]  /*4150*/  IMAD.U32 R4, RZ, RZ, UR22 ;  /* 0x00000016ff047e24 */ /* 0x000fe6000f8e00ff */
[----:B------:R-:W-:Y:S02]  /*4160*/  LEA R10, P5, R10, R240, 0x7 ;  /* 0x000000f00a0a7211 */ /* 0x000fe400078a38ff */
[----:B-1----:R-:W-:Y:S01]  /*4170*/  SHF.R.S32.HI R5, RZ, 0x1f, R3 ;  /* 0x0000001fff057819 */ /* 0x002fe20000011403 */
[----:B------:R-:W-:Y:S04]  /*4180*/  IMAD.WIDE.U32 R8, R3, c[0x0][0x288], R246 ;  /* 0x0000a20003087a25 */ /* 0x000fe800078e00f6 */
[----:B------:R-:W-:Y:S01]  /*4190*/  IMAD R5, R5, c[0x0][0x288], RZ ;  /* 0x0000a20005057a24 */ /* 0x000fe200078e02ff */
[----:B------:R-:W-:Y:S01]  /*41a0*/  IADD3 R6, P1, R8, UR5, RZ ;  /* 0x0000000508067c10 */ /* 0x000fe2000ff3e0ff */
[----:B------:R-:W-:Y:S02]  /*41b0*/  IMAD.MOV.U32 R8, RZ, RZ, c[0x0][0x208] ;  /* 0x00008200ff087624 */ /* 0x000fe400078e00ff */
[----:B------:R-:W-:Y:S02]  /*41c0*/  IMAD R5, R3, c[0x0][0x28c], R5 ;  /* 0x0000a30003057a24 */ /* 0x000fe400078e0205 */
[----:B------:R-:W-:Y:S01]  /*41d0*/  IMAD.U32 R3, RZ, RZ, UR21 ;  /* 0x00000015ff037e24 */ /* 0x000fe2000f8e00ff */
[C---:B------:R-:W-:Y:S01]  /*41e0*/  SHF.L.U64.HI R7, R8.reuse, R7, c[0x0][0x20c] ;  /* 0x0000830008077619 */ /* 0x040fe20000010207 */
[----:B------:R-:W-:Y:S01]  /*41f0*/  IMAD.SHL.U32 R8, R8, 0x40, RZ ;  /* 0x0000004008087824 */ /* 0x000fe200078e00ff */
[----:B------:R-:W-:Y:S02]  /*4200*/  IADD3.X R5, R9, UR12, R5, P1, !PT ;  /* 0x0000000c09057c10 */ /* 0x000fe40008ffe405 */
[----:B------:R-:W-:Y:S01]  /*4210*/  LEA.HI.X R11, R4, R241, R3, 0x7, P5 ;  /* 0x000000f1040b7211 */ /* 0x000fe200028f3c03 */
[----:B------:R-:W-:Y:S01]  /*4220*/  IMAD.U32 R3, RZ, RZ, UR6 ;  /* 0x00000006ff037e24 */ /* 0x000fe2000f8e00ff */
[C---:B------:R-:W-:Y:S01]  /*4230*/  LEA R12, P1, R6.reuse, c[0x0][0x280], 0x2 ;  /* 0x0000a000060c7a11 */ /* 0x040fe200078210ff */
[----:B------:R-:W-:Y:S03]  /*4240*/  IMAD.U32 R4, RZ, RZ, UR6 ;  /* 0x00000006ff047e24 */ /* 0x000fe6000f8e00ff */
[----:B------:R-:W-:Y:S02]  /*4250*/  LEA.HI.X R13, R6, c[0x0][0x284], R5, 0x2, P1 ;  /* 0x0000a100060d7a11 */ /* 0x000fe400008f1405 */
[----:B------:R-:W-:Y:S02]  /*4260*/  IADD3 R14, P5, P1, R8, 0x80, R10 ;  /* 0x00000080080e7810 */ /* 0x000fe400079be00a */
[----:B------:R-:W-:Y:S02]  /*4270*/  IADD3 R5, -R244, c[0x0][0x168], -R3 ;  /* 0x00005a00f4057a10 */ /* 0x000fe40007ffe903 */
[--C-:B------:R-:W-:Y:S02]  /*4280*/  IADD3.X R15, R7, RZ, R11.reuse, P5, P1 ;  /* 0x000000ff070f7210 */ /* 0x100fe40002fe240b */
[C---:B------:R-:W-:Y:S02]  /*4290*/  ISETP.LT.OR P5, PT, R5.reuse, 0x1, !P6 ;  /* 0x000000010500780c */ /* 0x040fe400077a1670 */
[----:B------:R-:W-:Y:S02]  /*42a0*/  LEA R12, P1, R4, R12, 0x2 ;  /* 0x0000000c040c7211 */ /* 0x000fe400078210ff */
[----:B------:R-:W-:Y:S02]  /*42b0*/  ISETP.LT.OR P6, PT, R5, 0x21, !P6 ;  /* 0x000000210500780c */ /* 0x000fe400077c1670 */
[----:B------:R-:W-:Y:S01]  /*42c0*/  LEA.HI.X.SX32 R13, R3, R13, 0x2, P1 ;  /* 0x0000000d030d7211 */ /* 0x000fe200008f16ff */
[----:B------:R-:W-:Y:S01]  /*42d0*/  @!P2 IMAD.SHL.U32 R3, R238, 0x10, RZ ;  /* 0x00000010ee03a824 */ /* 0x000fe200078e00ff */
[----:B------:R-:W-:Y:S05]  /*42e0*/  IADD3 R8, P1, R8, R10, RZ ;  /* 0x0000000a08087210 */ /* 0x000fea0007f3e0ff */
[----:B------:R-:W-:Y:S01]  /*42f0*/  @!PT LDS RZ, [RZ] ;  /* 0x00000000fffff984 */ /* 0x000fe20000000800 */
[----:B------:R-:W-:Y:S01]  /*4300*/  @!PT LDS RZ, [RZ] ;  /* 0x00000000fffff984 */ /* 0x000fe20000000800 */
[----:B------:R-:W-:Y:S01]  /*4310*/  @!PT LDS RZ, [RZ] ;  /* 0x00000000fffff984 */ /* 0x000fe20000000800 */
[----:B------:R1:W-:Y:S01]  /*4320*/  LDGSTS.E.BYPASS.LTC128B.128 [R236+0xe080], [R10.64], !P5 ;  /* 0x0e0800000aec7fae */ /* 0x0003e2000e901d52 */
[----:B------:R-:W-:Y:S01]  /*4330*/  IMAD.X R9, R7, 0x1, R11, P1 ;  /* 0x0000000107097824 */ /* 0x000fe200008e060b */
[----:B------:R-:W-:Y:S04]  /*4340*/  LOP3.LUT P1, RZ, R237, 0x2, RZ, 0xc0, !PT ;  /* 0x00000002edff7812 */ /* 0x000fe8000782c0ff */
[C---:B------:R-:W-:Y:S02]  /*4350*/  ISETP.LT.OR P5, PT, R5.reuse, 0x1, !P1 ;  /* 0x000000010500780c */ /* 0x040fe40004fa1670 */
[----:B------:R-:W-:Y:S11]  /*4360*/  ISETP.LT.OR P1, PT, R5, 0x21, !P1 ;  /* 0x000000210500780c */ /* 0x000ff60004f21670 */
[----:B------:R1:W-:Y:S05]  /*4370*/  LDGSTS.E.BYPASS.LTC128B.128 [R236+0x10080], [R10.64+0x80], !P5 ;  /* 0x100800800aec7fae */ /* 0x0003ea000e901d52 */
[----:B------:R1:W-:Y:S05]  /*4380*/  LDGSTS.E.BYPASS.LTC128B.128 [R236+0xf080], [R8.64], !P6 ;  /* 0x0f08000008ec7fae */ /* 0x0003ea000f101d52 */
[----:B------:R1:W-:Y:S05]  /*4390*/  LDGSTS.E.BYPASS.LTC128B.128 [R236+0x11080], [R14.64], !P1 ;  /* 0x110800000eec7fae */ /* 0x0003ea000c901d52 */
[----:B------:R1:W-:Y:S02]  /*43a0*/  @!P2 LDGSTS.E.BYPASS.LTC128B.128 [R3+0x12280], [R12.64] ;  /* 0x122800000c03afae */ /* 0x0003e4000b901d52 */
.L_x_56:
[-C--:B-12-4-:R-:W-:Y:S01]  /*43b0*/  HMMA.16816.F32 R4, R32, R16.reuse, RZ ;  /* 0x000000102004723c */ /* 0x096fe200000018ff */
[----:B------:R-:W-:Y:S01]  /*43c0*/  LDSM.16.MT88.4 R44, [R2+0x1080] ;  /* 0x00108000022c783b */ /* 0x000fe20000004200 */
[----:B------:R-:W-:Y:S02]  /*43d0*/  USHF.L.U32 UR10, UR10, 0xd, URZ ;  /* 0x0000000d0a0a7899 */ /* 0x000fe4000800063f */
[----:B------:R-:W-:Y:S01]  /*43e0*/  UISETP.GE.AND UP0, UPT, UR20, UR15, UPT ;  /* 0x0000000f1400728c */ /* 0x000fe2000bf06270 */
[----:B------:R-:W-:Y:S01]  /*43f0*/  LDSM.16.M88.4 R48, [R231+0x1800] ;  /* 0x00180000e730783b */ /* 0x000fe20000000200 */
        /* <DEDUP_REMOVED lines=15> */
[----:B------:R-:W1:Y:S07]  /*44f0*/  LDSM.16.M88.4 R36, [R231+0x1000] ;  /* 0x00100000e724783b */ /* 0x000e6e0000000200 */
[----:B------:R-:W-:Y:S01]  /*4500*/  HMMA.16816.F32 R32, R32, R42, RZ ;  /* 0x0000002a2020723c */ /* 0x000fe200000018ff */
[----:B------:R-:W2:Y:S07]  /*4510*/  LDSM.16.MT88.4 R40, [R2+0x4080] ;  /* 0x004080000228783b */ /* 0x000eae0000004200 */
        /* <DEDUP_REMOVED lines=10> */
[----:B------:R-:W3:Y:S04]  /*45c0*/  LDSM.16.MT88.4 R152, [R2+0x1880] ;  /* 0x001880000298783b */ /* 0x000ee80000004200 */
[----:B------:R-:W-:Y:S03]  /*45d0*/  LDSM.16.MT88.4 R212, [R2+0x2080] ;  /* 0x0020800002d4783b */ /* 0x000fe60000004200 */
[-C--:B-1----:R-:W-:Y:S08]  /*45e0*/  HMMA.16816.F32 R4, R36, R44.reuse, R4 ;  /* 0x0000002c2404723c */ /* 0x082ff00000001804 */
[C---:B------:R-:W-:Y:S08]  /*45f0*/  HMMA.16816.F32 R8, R48.reuse, R44, R8 ;  /* 0x0000002c3008723c */ /* 0x040ff00000001808 */
[-C--:B------:R-:W-:Y:S08]  /*4600*/  HMMA.16816.F32 R12, R48, R46.reuse, R12 ;  /* 0x0000002e300c723c */ /* 0x080ff0000000180c */
[C---:B------:R-:W-:Y:S01]  /*4610*/  HMMA.16816.F32 R16, R36.reuse, R46, R16 ;  /* 0x0000002e2410723c */ /* 0x040fe20000001810 */
[----:B------:R-:W1:Y:S07]  /*4620*/  LDSM.16.M88.4 R44, [R231+0x2000] ;  /* 0x00200000e72c783b */ /* 0x000e6e0000000200 */
[-C--:B--2---:R-:W-:Y:S08]  /*4630*/  HMMA.16816.F32 R20, R36, R40.reuse, R20 ;  /* 0x000000282414723c */ /* 0x084ff00000001814 */
[C---:B------:R-:W-:Y:S08]  /*4640*/  HMMA.16816.F32 R24, R48.reuse, R40, R24 ;  /* 0x000000283018723c */ /* 0x040ff00000001818 */
[-C--:B------:R-:W-:Y:S01]  /*4650*/  HMMA.16816.F32 R28, R48, R42.reuse, R28 ;  /* 0x0000002a301c723c */ /* 0x080fe2000000181c */
[----:B------:R-:W-:Y:S07]  /*4660*/  LDSM.16.MT88.4 R48, [R2+0x2880] ;  /* 0x002880000230783b */ /* 0x000fee0000004200 */
[----:B------:R-:W-:Y:S01]  /*4670*/  HMMA.16816.F32 R32, R36, R42, R32 ;  /* 0x0000002a2420723c */ /* 0x000fe20000001820 */
[----:B------:R-:W2:Y:S04]  /*4680*/  LDSM.16.MT88.4 R36, [R2+0x5080] ;  /* 0x005080000224783b */ /* 0x000ea80000004200 */
[----:B------:R-:W4:Y:S03]  /*4690*/  LDSM.16.M88.4 R40, [R230+0x2000] ;  /* 0x00200000e628783b */ /* 0x000f260000000200 */
[-C--:B---3--:R-:W-:Y:S08]  /*46a0*/  HMMA.16816.F32 R4, R148, R152.reuse, R4 ;  /* 0x000000989404723c */ /* 0x088ff00000001804 */
[C---:B------:R-:W-:Y:S08]  /*46b0*/  HMMA.16816.F32 R8, R156.reuse, R152, R8 ;  /* 0x000000989c08723c */ /* 0x040ff00000001808 */
[-C--:B------:R-:W-:Y:S08]  /*46c0*/  HMMA.16816.F32 R12, R156, R154.reuse, R12 ;  /* 0x0000009a9c0c723c */ /* 0x080ff0000000180c */
[C---:B------:R-:W-:Y:S01]  /*46d0*/  HMMA.16816.F32 R16, R148.reuse, R154, R16 ;  /* 0x0000009a9410723c */ /* 0x040fe20000001810 */
[----:B------:R-:W3:Y:S07]  /*46e0*/  LDSM.16.M88.4 R152, [R230+0x2800] ;  /* 0x00280000e698783b */ /* 0x000eee0000000200 */
[-C--:B------:R-:W-:Y:S08]  /*46f0*/  HMMA.16816.F32 R20, R148, R176.reuse, R20 ;  /* 0x000000b09414723c */ /* 0x080ff00000001814 */
[C---:B------:R-:W-:Y:S01]  /*4700*/  HMMA.16816.F32 R24, R156.reuse, R176, R24 ;  /* 0x000000b09c18723c */ /* 0x040fe20000001818 */
[----:B------:R-:W5:Y:S07]  /*4710*/  LDL.64 R176, [R1] ;  /* 0x0000000001b07983 */ /* 0x000f6e0000100a00 */
[-C--:B------:R-:W-:Y:S08]  /*4720*/  HMMA.16816.F32 R28, R156, R178.reuse, R28 ;  /* 0x000000b29c1c723c */ /* 0x080ff0000000181c */
[----:B------:R-:W-:Y:S01]  /*4730*/  HMMA.16816.F32 R32, R148, R178, R32 ;  /* 0x000000b29420723c */ /* 0x000fe20000001820 */
[----:B------:R-:W3:Y:S07]  /*4740*/  LDSM.16.MT88.4 R148, [R2+0x5880] ;  /* 0x005880000294783b */ /* 0x000eee0000004200 */
[-C--:B-1----:R-:W-:Y:S08]  /*4750*/  HMMA.16816.F32 R4, R44, R212.reuse, R4 ;  /* 0x000000d42c04723c */ /* 0x082ff00000001804 */
[C---:B------:R-:W-:Y:S08]  /*4760*/  HMMA.16816.F32 R8, R216.reuse, R212, R8 ;  /* 0x000000d4d808723c */ /* 0x040ff00000001808 */
[-C--:B------:R-:W-:Y:S08]  /*4770*/  HMMA.16816.F32 R12, R216, R214.reuse, R12 ;  /* 0x000000d6d80c723c */ /* 0x080ff0000000180c */
[C---:B------:R-:W-:Y:S08]  /*4780*/  HMMA.16816.F32 R16, R44.reuse, R214, R16 ;  /* 0x000000d62c10723c */ /* 0x040ff00000001810 */
[-C--:B--2---:R-:W-:Y:S08]  /*4790*/  HMMA.16816.F32 R20, R44, R36.reuse, R20 ;  /* 0x000000242c14723c */ /* 0x084ff00000001814 */
[C---:B------:R-:W-:Y:S08]  /*47a0*/  HMMA.16816.F32 R24, R216.reuse, R36, R24 ;  /* 0x00000024d818723c */ /* 0x040ff00000001818 */
[-C--:B------:R-:W-:Y:S08]  /*47b0*/  HMMA.16816.F32 R28, R216, R38.reuse, R28 ;  /* 0x00000026d81c723c */ /* 0x080ff0000000181c */
[----:B------:R-:W-:Y:S01]  /*47c0*/  HMMA.16816.F32 R32, R44, R38, R32 ;  /* 0x000000262c20723c */ /* 0x000fe20000001820 */
[----:B------:R-:W-:Y:S07]  /*47d0*/  LDSM.16.MT88.4 R44, [R232+0x18080] ;  /* 0x01808000e82c783b */ /* 0x000fee0000004200 */
[-C--:B----4-:R-:W-:Y:S08]  /*47e0*/  HMMA.16816.F32 R4, R40, R48.reuse, R4 ;  /* 0x000000302804723c */ /* 0x090ff00000001804 */
[C---:B---3--:R-:W-:Y:S08]  /*47f0*/  HMMA.16816.F32 R8, R152.reuse, R48, R8 ;  /* 0x000000309808723c */ /* 0x048ff00000001808 */
[-C--:B------:R-:W-:Y:S08]  /*4800*/  HMMA.16816.F32 R12, R152, R50.reuse, R12 ;  /* 0x00000032980c723c */ /* 0x080ff0000000180c */
[C---:B------:R-:W-:Y:S08]  /*4810*/  HMMA.16816.F32 R16, R40.reuse, R50, R16 ;  /* 0x000000322810723c */ /* 0x040ff00000001810 */
[-C--:B------:R-:W-:Y:S08]  /*4820*/  HMMA.16816.F32 R20, R40, R148.reuse, R20 ;  /* 0x000000942814723c */ /* 0x080ff00000001814 */
[C---:B------:R-:W-:Y:S08]  /*4830*/  HMMA.16816.F32 R24, R152.reuse, R148, R24 ;  /* 0x000000949818723c */ /* 0x040ff00000001818 */
[-C--:B------:R-:W-:Y:S08]  /*4840*/  HMMA.16816.F32 R28, R152, R150.reuse, R28 ;  /* 0x00000096981c723c */ /* 0x080ff0000000181c */
[----:B------:R-:W-:Y:S04]  /*4850*/  HMMA.16816.F32 R32, R40, R150, R32 ;  /* 0x000000962820723c */ /* 0x000fe80000001820 */
[----:B-----5:R-:W-:Y:S01]  /*4860*/  IADD3 R2, P1, R176, UR10, RZ ;  /* 0x0000000ab0027c10 */ /* 0x020fe2000ff3e0ff */
[----:B------:R-:W-:Y:S03]  /*4870*/  UMOV UR10, UR20 ;  /* 0x00000014000a7c82 */ /* 0x000fe60008000000 */
[----:B------:R-:W-:Y:S04]  /*4880*/  LEA.HI.X.SX32 R3, R3, R252, 0x1, P1 ;  /* 0x000000fc03037211 */ /* 0x000fe800008f0eff */
[C---:B------:R-:W-:Y:S04]  /*4890*/  LEA R36, P1, R2.reuse, c[0x0][0x220], 0x2 ;  /* 0x0000880002247a11 */ /* 0x040fe800078210ff */
[----:B------:R-:W-:Y:S01]  /*48a0*/  LEA.HI.X R37, R2, c[0x0][0x224], R3, 0x2, P1 ;  /* 0x0000890002257a11 */ /* 0x000fe200008f1403 */
[----:B------:R-:W-:Y:S01]  /*48b0*/  IMAD.U32 R2, RZ, RZ, UR4 ;  /* 0x00000004ff027e24 */ /* 0x000fe2000f8e00ff */
[----:B------:R-:W-:Y:S01]  /*48c0*/  PLOP3.LUT P1, PT, PT, PT, UP0, 0x80, 0x0 ;  /* 0x000000000000781c */ /* 0x000fe20003f2f008 */
[----:B------:R-:W-:Y:S02]  /*48d0*/  USEL UR4, UR7, URZ, !UP2 ;  /* 0x0000003f07047287 */ /* 0x000fe4000d000000 */
[----:B------:R-:W-:Y:S01]  /*48e0*/  RED.E.ADD.F32.FTZ.RN.STRONG.GPU [R36.64], R4 ;  /* 0x000000042400798e */ /* 0x000fe2000c10e792 */
[----:B------:R-:W-:Y:S03]  /*48f0*/  IMAD R2, R2, 0x2000, R234 ;  /* 0x0000200002027824 */ /* 0x000fe600078e02ea */
[----:B------:R-:W-:Y:S01]  /*4900*/  RED.E.ADD.F32.FTZ.RN.STRONG.GPU [R36.64+0x400], R5 ;  /* 0x000400052400798e */ /* 0x000fe2000c10e792 */
[----:B------:R-:W-:Y:S03]  /*4910*/  IMAD.SHL.U32 R2, R2, 0x2, RZ ;  /* 0x0000000202027824 */ /* 0x000fe600078e00ff */
[----:B------:R-:W-:Y:S04]  /*4920*/  RED.E.ADD.F32.FTZ.RN.STRONG.GPU [R36.64+0x800], R6 ;  /* 0x000800062400798e */ /* 0x000fe8000c10e792 */
        /* <DEDUP_REMOVED lines=47> */
[C---:B------:R-:W-:Y:S03]  /*4c20*/  HMMA.16816.F32 R132, R16.reuse, R20, R132 ;  /* 0x000000141084723c */ /* 0x040fe60000001884 */
[----:B------:R-:W2:Y:S05]  /*4c30*/  LDSM.16.MT88.4 R36, [R232+0x17880] ;  /* 0x01788000e824783b */ /* 0x000eaa0000004200 */
[-C--:B------:R-:W-:Y:S01]  /*4c40*/  HMMA.16816.F32 R136, R16, R22.reuse, R136 ;  /* 0x000000161088723c */ /* 0x080fe20000001888 */
[----:B------:R-:W-:Y:S07]  /*4c50*/  LDSM.16.MT88.4 R16, [R232+0x17c80] ;  /* 0x017c8000e810783b */ /* 0x000fee0000004200 */
[-C--:B------:R-:W-:Y:S01]  /*4c60*/  HMMA.16816.F32 R140, R12, R22.reuse, R140 ;  /* 0x000000160c8c723c */ /* 0x080fe2000000188c */
[----:B------:R-:W-:Y:S07]  /*4c70*/  LDSM.16.MT88.4 R12, [R232+0x16c80] ;  /* 0x016c8000e80c783b */ /* 0x000fee0000004200 */
[----:B------:R-:W-:Y:S01]  /*4c80*/  HMMA.16816.F32 R144, R4, R22, R144 ;  /* 0x000000160490723c */ /* 0x000fe20000001890 */
[----:B------:R-:W3:Y:S04]  /*4c90*/  LDSM.16.MT88.4 R4, [R232+0x15c80] ;  /* 0x015c8000e804783b */ /* 0x000ee80000004200 */
[----:B------:R-:W4:Y:S03]  /*4ca0*/  LDSM.16.MT88.4 R20, [R2+0x9080] ;  /* 0x009080000214783b */ /* 0x000f260000004200 */
[-C--:B-1----:R-:W-:Y:S08]  /*4cb0*/  HMMA.16816.F32 R100, R24, R28.reuse, R100 ;  /* 0x0000001c1864723c */ /* 0x082ff00000001864 */
[-C--:B------:R-:W-:Y:S08]  /*4cc0*/  HMMA.16816.F32 R104, R32, R28.reuse, R104 ;  /* 0x0000001c2068723c */ /* 0x080ff00000001868 */
[C---:B--2---:R-:W-:Y:S08]  /*4cd0*/  HMMA.16816.F32 R108, R36.reuse, R28, R108 ;  /* 0x0000001c246c723c */ /* 0x044ff0000000186c */
        /* <DEDUP_REMOVED lines=31> */
[-C--:B--2---:R-:W-:Y:S08]  /*4ed0*/  HMMA.16816.F32 R124, R28, R24.reuse, R124 ;  /* 0x000000181c7c723c */ /* 0x084ff0000000187c */
[-C--:B------:R-:W-:Y:S08]  /*4ee0*/  HMMA.16816.F32 R128, R36, R24.reuse, R128 ;  /* 0x000000182480723c */ /* 0x080ff00000001880 */
[C---:B------:R-:W-:Y:S08]  /*4ef0*/  HMMA.16816.F32 R132, R44.reuse, R24, R132 ;  /* 0x000000182c84723c */ /* 0x040ff00000001884 */
[-C--:B------:R-:W-:Y:S08]  /*4f00*/  HMMA.16816.F32 R136, R44, R26.reuse, R136 ;  /* 0x0000001a2c88723c */ /* 0x080ff00000001888 */
[-C--:B------:R-:W-:Y:S08]  /*4f10*/  HMMA.16816.F32 R140, R36, R26.reuse, R140 ;  /* 0x0000001a248c723c */ /* 0x080ff0000000188c */
[----:B------:R-:W-:Y:S01]  /*4f20*/  HMMA.16816.F32 R144, R28, R26, R144 ;  /* 0x0000001a1c90723c */ /* 0x000fe20000001890 */
[----:B------:R-:W-:-:S07]  /*4f30*/  @!P1 BRA `(.L_x_57) ;  /* 0xffffd1a000009947 */ /* 0x000fce000383ffff */
.L_x_54:
[----:B-1-34-:R-:W1:Y:S01]  /*4f40*/  S2R R0, SR_CTAID.Y ;  /* 0x0000000000007919 */ /* 0x01ae620000002600 */
[----:B------:R-:W2:Y:S01]  /*4f50*/  S2UR UR6, SR_CTAID.X ;  /* 0x00000000000679c3 */ /* 0x000ea20000002500 */
[----:B------:R-:W-:Y:S01]  /*4f60*/  MOV R2, c[0x0][0x338] ;  /* 0x0000ce0000027a02 */ /* 0x000fe20000000f00 */
[----:B------:R-:W-:Y:S01]  /*4f70*/  USHF.R.S32.HI UR4, URZ, 0x1f, UR16 ;  /* 0x0000001f3f047899 */ /* 0x000fe20008011410 */
[----:B------:R-:W-:Y:S01]  /*4f80*/  BAR.SYNC.DEFER_BLOCKING 0x1, 0x100 ;  /* 0x0044000000007b1d */ /* 0x000fe20000010000 */
[----:B------:R-:W-:Y:S01]  /*4f90*/  FMUL.FTZ R100, R100, c[0x0][0x298] ;  /* 0x0000a60064647a20 */ /* 0x000fe20000410000 */
[----:B------:R-:W-:-:S13]  /*4fa0*/  ISETP.NE.AND P1, PT, R2, 0x1, PT ;  /* 0x000000010200780c */ /* 0x000fda0003f25270 */
[----:B-1----:R-:W-:Y:S01]  /*4fb0*/  @P1 IMAD.HI.U32 R3, R0, c[0x0][0x33c], RZ ;  /* 0x0000cf0000031a27 */ /* 0x002fe200078e00ff */
[----:B--2---:R-:W-:Y:S01]  /*4fc0*/  UIMAD UR6, UR6, 0x3000, URZ ;  /* 0x00003000060678a4 */ /* 0x004fe2000f8e023f */
[----:B------:R-:W-:Y:S02]  /*4fd0*/  SHF.R.S32.HI R7, RZ, 0x1f, R0 ;  /* 0x0000001fff077819 */ /* 0x000fe40000011400 */
[----:B------:R-:W-:Y:S01]  /*4fe0*/  MOV R6, R0 ;  /* 0x0000000000067202 */ /* 0x000fe20000000f00 */
[----:B------:R-:W-:Y:S01]  /*4ff0*/  USHF.R.S32.HI UR10, URZ, 0x1f, UR6 ;  /* 0x0000001f3f0a7899 */ /* 0x000fe20008011406 */
[----:B------:R-:W-:Y:S02]  /*5000*/  @P1 SHF.R.U32.HI R3, RZ, c[0x0][0x340], R3 ;  /* 0x0000d000ff031a19 */ /* 0x000fe40000011603 */
[C---:B------:R-:W-:Y:S01]  /*5010*/  IADD3 R4, P0, R238.reuse, UR6, RZ ;  /* 0x00000006ee047c10 */ /* 0x040fe2000ff1e0ff */
[----:B------:R-:W-:Y:S01]  /*5020*/  ULDC.64 UR6, c[0x0][0x330] ;  /* 0x0000cc0000067ab9 */ /* 0x000fe20000000a00 */
[----:B------:R-:W-:Y:S01]  /*5030*/  @P1 SHF.R.S32.HI R2, RZ, 0x1f, R3 ;  /* 0x0000001fff021819 */ /* 0x000fe20000011403 */
[----:B------:R-:W-:Y:S01]  /*5040*/  UIMAD UR6, UR4, UR6, URZ ;  /* 0x00000006040672a4 */ /* 0x000fe2000f8e023f */
[----:B------:R-:W-:-:S02]  /*5050*/  LEA.HI.X.SX32 R5, R238, UR10, 0x1, P0 ;  /* 0x0000000aee057c11 */ /* 0x000fc400080f0eff */
[----:B------:R-:W-:Y:S01]  /*5060*/  @P1 MOV R7, R2 ;  /* 0x0000000200071202 */ /* 0x000fe20000000f00 */
[----:B------:R-:W-:Y:S01]  /*5070*/  UIMAD UR10, UR16, UR7, UR6 ;  /* 0x00000007100a72a4 */ /* 0x000fe2000f8e0206 */
[----:B------:R-:W-:Y:S02]  /*5080*/  @P1 MOV R6, R3 ;  /* 0x0000000300061202 */ /* 0x000fe40000000f00 */
[----:B------:R-:W-:Y:S01]  /*5090*/  MOV R3, UR16 ;  /* 0x0000001000037c02 */ /* 0x000fe20008000f00 */
[C---:B------:R-:W-:Y:S01]  /*50a0*/  IMAD R2, R7.reuse, c[0x0][0x328], RZ ;  /* 0x0000ca0007027a24 */ /* 0x040fe200078e02ff */
[----:B------:R-:W-:Y:S01]  /*50b0*/  ULDC.64 UR6, c[0x0][0x308] ;  /* 0x0000c20000067ab9 */ /* 0x000fe20000000a00 */
[----:B------:R-:W-:Y:S01]  /*50c0*/  IMAD R0, R7, c[0x0][0x300], RZ ;  /* 0x0000c00007007a24 */ /* 0x000fe200078e02ff */
[----:B------:R-:W-:Y:S01]  /*50d0*/  UIMAD UR6, UR4, UR6, URZ ;  /* 0x00000006040672a4 */ /* 0x000fe2000f8e023f */
[----:B------:R-:W-:-:S03]  /*50e0*/  IMAD.WIDE.U32 R8, R6, c[0x0][0x328], R4 ;  /* 0x0000ca0006087a25 */ /* 0x000fc600078e0004 */
[----:B------:R-:W-:Y:S01]  /*50f0*/  UIMAD UR6, UR16, UR7, UR6 ;  /* 0x00000007100672a4 */ /* 0x000fe2000f8e0206 */
[C---:B------:R-:W-:Y:S02]  /*5100*/  IMAD R2, R6.reuse, c[0x0][0x32c], R2 ;  /* 0x0000cb0006027a24 */ /* 0x040fe400078e0202 */
[----:B------:R-:W-:-:S03]  /*5110*/  IMAD.WIDE.U32 R4, R6, c[0x0][0x300], R4 ;  /* 0x0000c00006047a25 */ /* 0x000fc600078e0004 */
[----:B------:R-:W-:Y:S01]  /*5120*/  IADD3 R7, R9, R2, RZ ;  /* 0x0000000209077210 */ /* 0x000fe20007ffe0ff */
[----:B------:R-:W-:Y:S01]  /*5130*/  IMAD R0, R6, c[0x0][0x304], R0 ;  /* 0x0000c10006007a24 */ /* 0x000fe200078e0200 */
[----:B------:R-:W-:Y:S02]  /*5140*/  MOV R6, R8 ;  /* 0x0000000800067202 */ /* 0x000fe40000000f00 */
[----:B------:R-:W-:Y:S02]  /*5150*/  MOV R2, UR16 ;  /* 0x0000001000027c02 */ /* 0x000fe40008000f00 */
[----:B------:R-:W-:Y:S01]  /*5160*/  IADD3 R5, R5, R0, RZ ;  /* 0x0000000005057210 */ /* 0x000fe20007ffe0ff */
[----:B------:R-:W-:-:S04]  /*5170*/  IMAD.WIDE.U32 R6, R3, c[0x0][0x330], R6 ;  /* 0x0000cc0003067a25 */ /* 0x000fc800078e0006 */
[----:B------:R-:W-:Y:S01]  /*5180*/  IMAD.WIDE.U32 R4, R2, c[0x0][0x308], R4 ;  /* 0x0000c20002047a25 */ /* 0x000fe200078e0004 */
[----:B------:R-:W-:Y:S02]  /*5190*/  IADD3 R0, R7, UR10, RZ ;  /* 0x0000000a07007c10 */ /* 0x000fe4000fffe0ff */
[----:B------:R-:W-:Y:S02]  /*51a0*/  LEA R10, P1, R6, c[0x0][0x310], 0x2 ;  /* 0x0000c400060a7a11 */ /* 0x000fe400078210ff */
[----:B------:R-:W-:Y:S02]  /*51b0*/  LEA R8, P0, R4, c[0x0][0x2e8], 0x2 ;  /* 0x0000ba0004087a11 */ /* 0x000fe400078010ff */
[----:B------:R-:W-:Y:S02]  /*51c0*/  LEA.HI.X R11, R6, c[0x0][0x314], R0, 0x2, P1 ;  /* 0x0000c500060b7a11 */ /* 0x000fe400008f1400 */
[----:B------:R-:W-:-:S03]  /*51d0*/  IADD3 R2, R5, UR6, RZ ;  /* 0x0000000605027c10 */ /* 0x000fc6000fffe0ff */
[----:B------:R-:W-:Y:S01]  /*51e0*/  RED.E.ADD.F32.FTZ.RN.STRONG.GPU [R10.64], R52 ;  /* 0x000000340a00798e */ /* 0x000fe2000c10e792 */
[----:B------:R-:W-:-:S03]  /*51f0*/  LEA.HI.X R9, R4, c[0x0][0x2ec], R2, 0x2, P0 ;  /* 0x0000bb0004097a11 */ /* 0x000fc600000f1402 */
        /* <DEDUP_REMOVED lines=39> */
[----:B------:R-:W-:Y:S01]  /*5470*/  RED.E.ADD.F32.FTZ.RN.STRONG.GPU [R10.64+0xa000], R92 ;  /* 0x00a0005c0a00798e */ /* 0x000fe2000c10e792 */
[----:B------:R-:W-:-:S03]  /*5480*/  FMUL.FTZ R101, R101, c[0x0][0x298] ;  /* 0x0000a60065657a20 */ /* 0x000fc60000410000 */
        /* <DEDUP_REMOVED lines=14> */
[----:B------:R-:W-:Y:S01]  /*5570*/  RED.E.ADD.F32.FTZ.RN.STRONG.GPU [R8.64], R100 ;  /* 0x000000640800798e */ /* 0x000fe2000c10e792 */
        /* <DEDUP_REMOVED lines=86> */
[----:B------:R-:W-:Y:S05]  /*5ae0*/  EXIT ;  /* 0x000000000000794d */ /* 0x000fea0003800000 */
.L_x_58:
        /* <DEDUP_REMOVED lines=9> */
.L_x_2287:


//--------------------- .text._ZN7cutlass13device_kernelIN5flash19enable_sm80_to_sm89INS1_16FlashAttnBwdSm80INS1_25CollectiveMainloopBwdSm80ILi2ELi1EN4cute5tupleIJNS5_1CILi64EEENS7_ILi96EEENS7_ILi128EEEEEENS_6half_tEfNS_4arch4Sm80ELb0ELb0ELb0ELb0ELb1ELb0ELb0ELb0ELi2ELi2ELi2ELi2ELb1EEENS1_24CollectiveEpilogueBwdGQAISB_fSE_Li256ELb0ELb1EEENS1_19SingleTileSchedulerILb0ELb0ELb0ELi96EEEEEEEEEvNT_6ParamsE --------------------------
	.section	.text._ZN7cutlass13device_kernelIN5flash19enable_sm80_to_sm89INS1_16FlashAttnBwdSm80INS1_25CollectiveMainloopBwdSm80ILi2ELi1EN4cute5tupleIJNS5_1CILi64EEENS7_ILi96EEENS7_ILi128EEEEEENS_6half_tEfNS_4arch4Sm80ELb0ELb0ELb0ELb0ELb1ELb0ELb0ELb0ELi2ELi2ELi2ELi2ELb1EEENS1_24CollectiveEpilogueBwdGQAISB_fSE_Li256ELb0ELb1EEENS1_19SingleTileSchedulerILb0ELb0ELb0ELi96EEEEEEEEEvNT_6ParamsE,"ax",@progbits
	.sectioninfo	@"SHI_REGISTERS=255"
	.align	128
.text._ZN7cutlass13device_kernelIN5flash19enable_sm80_to_sm89INS1_16FlashAttnBwdSm80INS1_25CollectiveMainloopBwdSm80ILi2ELi1EN4cute5tupleIJNS5_1CILi64EEENS7_ILi96EEENS7_ILi128EEEEEENS_6half_tEfNS_4arch4Sm80ELb0ELb0ELb0ELb0ELb1ELb0ELb0ELb0ELi2ELi2ELi2ELi2ELb1EEENS1_24CollectiveEpilogueBwdGQAISB_fSE_Li256ELb0ELb1EEENS1_19SingleTileSchedulerILb0ELb0ELb0ELi96EEEEEEEEEvNT_6ParamsE:
        .type           _ZN7cutlass13device_kernelIN5flash19enable_sm80_to_sm89INS1_16FlashAttnBwdSm80INS1_25CollectiveMainloopBwdSm80ILi2ELi1EN4cute5tupleIJNS5_1CILi64EEENS7_ILi96EEENS7_ILi128EEEEEENS_6half_tEfNS_4arch4Sm80ELb0ELb0ELb0ELb0ELb1ELb0ELb0ELb0ELi2ELi2ELi2ELi2ELb1EEENS1_24CollectiveEpilogueBwdGQAISB_fSE_Li256ELb0ELb1EEENS1_19SingleTileSchedulerILb0ELb0ELb0ELi96EEEEEEEEEvNT_6ParamsE,@function
        .size           _ZN7cutlass13device_kernelIN5flash19enable_sm80_to_sm89INS1_16FlashAttnBwdSm80INS1_25CollectiveMainloopBwdSm80ILi2ELi1EN4cute5tupleIJNS5_1CILi64EEENS7_ILi96EEENS7_ILi128EEEEEENS_6half_tEfNS_4arch4Sm80ELb0ELb0ELb0ELb0ELb1ELb0ELb0ELb0ELi2ELi2ELi2ELi2ELb1EEENS1_24CollectiveEpilogueBwdGQAISB_fSE_Li256ELb0ELb1EEENS1_19SingleTileSchedulerILb0ELb0ELb0ELi96EEEEEEEEEvNT_6ParamsE,(.L_x_2288 - _ZN7cutlass13device_kernelIN5flash19enable_sm80_to_sm89INS1_16FlashAttnBwdSm80INS1_25CollectiveMainloopBwdSm80ILi2ELi1EN4cute5tupleIJNS5_1CILi64EEENS7_ILi96EEENS7_ILi128EEEEEENS_6half_tEfNS_4arch4Sm80ELb0ELb0ELb0ELb0ELb1ELb0ELb0ELb0ELi2ELi2ELi2ELi2ELb1EEENS1_24CollectiveEpilogueBwdGQAISB_fSE_Li256ELb0ELb1EEENS1_19SingleTileSchedulerILb0ELb0ELb0ELi96EEEEEEEEEvNT_6ParamsE)
        .other          _ZN7cutlass13device_kernelIN5flash19enable_sm80_to_sm89INS1_16FlashAttnBwdSm80INS1_25CollectiveMainloopBwdSm80ILi2ELi1EN4cute5tupleIJNS5_1CILi64EEENS7_ILi96EEENS7_ILi128EEEEEENS_6half_tEfNS_4arch4Sm80ELb0ELb0ELb0ELb0ELb1ELb0ELb0ELb0ELi2ELi2ELi2ELi2ELb1EEENS1_24CollectiveEpilogueBwdGQAISB_fSE_Li256ELb0ELb1EEENS1_19SingleTileSchedulerILb0ELb0ELb0ELi96EEEEEEEEEvNT_6ParamsE,@"STO_CUDA_ENTRY STV_DEFAULT"
_ZN7cutlass13device_kernelIN5flash19enable_sm80_to_sm89INS1_16FlashAttnBwdSm80INS1_25CollectiveMainloopBwdSm80ILi2ELi1EN4cute5tupleIJNS5_1CILi64EEENS7_ILi96EEENS7_ILi128EEEEEENS_6half_tEfNS_4arch4Sm80ELb0ELb0ELb0ELb0ELb1ELb0ELb0ELb0ELi2ELi2ELi2ELi2ELb1EEENS1_24CollectiveEpilogueBwdGQAISB_fSE_Li256ELb0ELb1EEENS1_19SingleTileSchedulerILb0ELb0ELb0ELi96EEEEEEEEEvNT_6ParamsE:
[----:B------:R-:W-:-:S03]  /*0000*/  MOV R1, c[0x0][0x28] ;  /* 0x00000a0000017a02 */ /* 0x000fc60000000f00 */
[----:B------:R-:W1:Y:S01]  /*0010*/  S2R R234, SR_CTAID.Z ;  /* 0x0000000000ea7919 */ /* 0x000e620000002700 */
[----:B------:R-:W-:Y:S02]  /*0020*/  IADD3 R1, R1, -0x8, RZ ;  /* 0xfffffff801017810 */ /* 0x000fe40007ffe0ff */
[----:B-1----:R-:W-:-:S13]  /*0030*/  ISETP.GE.AND P0, PT, R234, RZ, PT ;  /* 0x000000ffea00720c */ /* 0x002fda0003f06270 */
[----:B------:R-:W-:Y:S05]  /*0040*/  @!P0 EXIT ;  /* 0x000000000000894d */ /* 0x000fea0003800000 */
[----:B------:R-:W1:Y:S01]  /*0050*/  S2R R236, SR_TID.X ;  /* 0x0000000000ec7919 */ /* 0x000e620000002100 */
[----:B------:R-:W2:Y:S01]  /*0060*/  S2UR UR7, SR_CTAID.Y ;  /* 0x00000000000779c3 */ /* 0x000ea20000002600 */
[----:B------:R-:W-:Y:S01]  /*0070*/  ULDC.64 UR8, c[0x0][0x248] ;  /* 0x0000920000087ab9 */ /* 0x000fe20000000a00 */
[----:B------:R-:W-:Y:S01]  /*0080*/  SHF.R.S32.HI R233, RZ, 0x1f, R234 ;  /* 0x0000001fffe97819 */ /* 0x000fe200000114ea */
[----:B------:R-:W-:Y:S01]  /*0090*/  UISETP.NE.AND UP0, UPT, UR8, 0x1, UPT ;  /* 0x000000010800788c */ /* 0x000fe2000bf05270 */
[C---:B------:R-:W-:Y:S01]  /*00a0*/  IMAD.WIDE.U32 R6, R234.reuse, c[0x0][0x278], RZ ;  /* 0x00009e00ea067a25 */ /* 0x040fe200078e00ff */
[----:B------:R-:W-:Y:S01]  /*00b0*/  ULDC.64 UR4, c[0x0][0x270] ;  /* 0x00009c0000047ab9 */ /* 0x000fe20000000a00 */
[----:B------:R-:W-:Y:S01]  /*00c0*/  CS2R R138, SRZ ;  /* 0x00000000008a7805 */ /* 0x000fe2000001ff00 */
[----:B------:R-:W-:Y:S01]  /*00d0*/  ULDC.64 UR14, c[0x0][0x118] ;  /* 0x00004600000e7ab9 */ /* 0x000fe20000000a00 */
[C---:B------:R-:W-:Y:S01]  /*00e0*/  IMAD R232, R233.reuse, c[0x0][0x278], RZ ;  /* 0x00009e00e9e87a24 */ /* 0x040fe200078e02ff */
[----:B------:R-:W-:Y:S01]  /*00f0*/  CS2R R136, SRZ ;  /* 0x0000000000887805 */ /* 0x000fe2000001ff00 */
[----:B------:R-:W-:Y:S01]  /*0100*/  IMAD R22, R233, c[0x0][0x1e8], RZ ;  /* 0x00007a00e9167a24 */ /* 0x000fe200078e02ff */
[----:B------:R-:W-:Y:S01]  /*0110*/  CS2R R142, SRZ ;  /* 0x00000000008e7805 */ /* 0x000fe2000001ff00 */
[C---:B------:R-:W-:Y:S01]  /*0120*/  IMAD R232, R234.reuse, c[0x0][0x27c], R232 ;  /* 0x00009f00eae87a24 */ /* 0x040fe200078e02e8 */
[----:B------:R-:W-:Y:S01]  /*0130*/  CS2R R140, SRZ ;  /* 0x00000000008c7805 */ /* 0x000fe2000001ff00 */
[C---:B------:R-:W-:Y:S01]  /*0140*/  IMAD R22, R234.reuse, c[0x0][0x1ec], R22 ;  /* 0x00007b00ea167a24 */ /* 0x040fe200078e0216 */
[----:B------:R-:W-:Y:S01]  /*0150*/  CS2R R146, SRZ ;  /* 0x0000000000927805 */ /* 0x000fe2000001ff00 */
[----:B------:R-:W-:Y:S01]  /*0160*/  IMAD.IADD R232, R7, 0x1, R232 ;  /* 0x0000000107e87824 */ /* 0x000fe200078e02e8 */
[----:B------:R-:W-:Y:S01]  /*0170*/  CS2R R144, SRZ ;  /* 0x0000000000907805 */ /* 0x000fe2000001ff00 */
[----:B------:R-:W-:Y:S01]  /*0180*/  IMAD R20, R233, c[0x0][0x1b8], RZ ;  /* 0x00006e00e9147a24 */ /* 0x000fe200078e02ff */
[----:B------:R-:W-:Y:S01]  /*0190*/  CS2R R134, SRZ ;  /* 0x0000000000867805 */ /* 0x000fe2000001ff00 */
[----:B------:R-:W-:Y:S01]  /*01a0*/  IMAD.MOV.U32 R216, RZ, RZ, 0x40 ;  /* 0x00000040ffd87424 */ /* 0x000fe200078e00ff */
[----:B------:R-:W-:Y:S01]  /*01b0*/  CS2R R132, SRZ ;  /* 0x0000000000847805 */ /* 0x000fe2000001ff00 */
[----:B------:R-:W-:Y:S01]  /*01c0*/  IMAD R20, R234, c[0x0][0x1bc], R20 ;  /* 0x00006f00ea147a24 */ /* 0x000fe200078e0214 */
[----:B-1----:R-:W-:Y:S01]  /*01d0*/  SHF.R.S32.HI R2, RZ, 0x1f, R236 ;  /* 0x0000001fff027819 */ /* 0x002fe200000114ec */
[----:B------:R-:W-:Y:S01]  /*01e0*/  IMAD.SHL.U32 R246, R236, 0x4, RZ ;  /* 0x00000004ecf67824 */ /* 0x000fe200078e00ff */
[----:B--2---:R-:W-:Y:S01]  /*01f0*/  USHF.R.S32.HI UR6, URZ, 0x1f, UR7 ;  /* 0x0000001f3f067899 */ /* 0x004fe20008011407 */
[----:B------:R-:W-:Y:S01]  /*0200*/  IMAD.U32 R4, RZ, RZ, UR7 ;  /* 0x00000007ff047e24 */ /* 0x000fe2000f8e00ff */
[----:B------:R-:W-:Y:S01]  /*0210*/  LEA.HI R8, R2, R236, RZ, 0x3 ;  /* 0x000000ec02087211 */ /* 0x000fe200078f18ff */
[----:B------:R-:W-:Y:S01]  /*0220*/  UIMAD.WIDE.U32 UR10, UR7, UR9, URZ ;  /* 0x00000009070a72a5 */ /* 0x000fe2000f8e003f */
[----:B------:R-:W-:Y:S01]  /*0230*/  SHF.R.S32.HI R247, RZ, 0x1f, R246 ;  /* 0x0000001ffff77819 */ /* 0x000fe200000114f6 */
[----:B------:R-:W-:Y:S01]  /*0240*/  UIMAD UR4, UR6, UR4, URZ ;  /* 0x00000004060472a4 */ /* 0x000fe2000f8e023f */
[----:B------:R-:W-:Y:S01]  /*0250*/  LOP3.LUT R9, R8, 0xfffffff8, RZ, 0xc0, !PT ;  /* 0xfffffff808097812 */ /* 0x000fe200078ec0ff */
[----:B------:R-:W-:Y:S01]  /*0260*/  ULDC UR9, c[0x0][0x250] ;  /* 0x0000940000097ab9 */ /* 0x000fe20000000800 */
[----:B------:R-:W-:Y:S01]  /*0270*/  SHF.R.S32.HI R244, RZ, 0x3, R8 ;  /* 0x00000003fff47819 */ /* 0x000fe20000011408 */
[----:B------:R-:W-:Y:S01]  /*0280*/  IMAD.WIDE.U32 R4, R4, c[0x0][0x270], R246 ;  /* 0x00009c0004047a25 */ /* 0x000fe200078e00f6 */
[----:B------:R-:W-:Y:S01]  /*0290*/  UIMAD UR12, UR7, UR5, UR4 ;  /* 0x00000005070c72a4 */ /* 0x000fe2000f8e0204 */
[----:B------:R-:W-:Y:S01]  /*02a0*/  CS2R R130, SRZ ;  /* 0x0000000000827805 */ /* 0x000fe2000001ff00 */
[----:B------:R-:W-:Y:S01]  /*02b0*/  UMOV UR8, UR7 ;  /* 0x0000000700087c82 */ /* 0x000fe20008000000 */
[----:B------:R-:W-:Y:S01]  /*02c0*/  IMAD.IADD R9, R236, 0x1, -R9 ;  /* 0x00000001ec097824 */ /* 0x000fe200078e0a09 */
[----:B------:R-:W-:Y:S01]  /*02d0*/  @UP0 USHF.R.U32.HI UR8, URZ, UR9, UR11 ;  /* 0x000000093f080299 */ /* 0x000fe2000801160b */
[----:B------:R-:W-:Y:S01]  /*02e0*/  IADD3 R7, P0, R6, R4, RZ ;  /* 0x0000000406077210 */ /* 0x000fe20007f1e0ff */
[----:B------:R-:W-:Y:S01]  /*02f0*/  ULDC.64 UR4, c[0x0][0x1e0] ;  /* 0x0000780000047ab9 */ /* 0x000fe20000000a00 */
[----:B------:R-:W-:Y:S01]  /*0300*/  IMAD.SHL.U32 R14, R9, 0x8, RZ ;  /* 0x00000008090e7824 */ /* 0x000fe200078e00ff */
[----:B------:R-:W-:Y:S01]  /*0310*/  USHF.R.S32.HI UR9, URZ, 0x1f, UR8 ;  /* 0x0000001f3f097899 */ /* 0x000fe20008011408 */
[----:B------:R-:W-:Y:S01]  /*0320*/  IADD3.X R3, R232, UR12, R5, P0, !PT ;  /* 0x0000000ce8037c10 */ /* 0x000fe200087fe405 */
[----:B------:R-:W-:Y:S01]  /*0330*/  IMAD.U32 R5, RZ, RZ, UR8 ;  /* 0x00000008ff057e24 */ /* 0x000fe2000f8e00ff */
[----:B------:R-:W-:Y:S01]  /*0340*/  SHF.R.S32.HI R245, RZ, 0x1f, R244 ;  /* 0x0000001ffff57819 */ /* 0x000fe200000114f4 */
[----:B------:R-:W-:Y:S01]  /*0350*/  UIMAD UR4, UR9, UR4, URZ ;  /* 0x00000004090472a4 */ /* 0x000fe2000f8e023f */
[--C-:B------:R-:W-:Y:S01]  /*0360*/  SHF.R.S32.HI R15, RZ, 0x1f, R14.reuse ;  /* 0x0000001fff0f7819 */ /* 0x100fe2000001140e */
[----:B------:R-:W-:Y:S01]  /*0370*/  IMAD.SHL.U32 R235, R244, 0x40, RZ ;  /* 0x00000040f4eb7824 */ /* 0x000fe200078e00ff */
[----:B------:R-:W-:Y:S01]  /*0380*/  LEA.HI R4, R2, R236, RZ, 0x6 ;  /* 0x000000ec02047211 */ /* 0x000fe200078f30ff */
[----:B------:R-:W-:Y:S01]  /*0390*/  UIMAD UR10, UR8, UR5, UR4 ;  /* 0x00000005080a72a4 */ /* 0x000fe2000f8e0204 */
[----:B------:R-:W-:Y:S01]  /*03a0*/  IMAD R24, R245, c[0x0][0x178], RZ ;  /* 0x00005e00f5187a24 */ /* 0x000fe200078e02ff */
[----:B------:R-:W-:Y:S01]  /*03b0*/  ISETP.GE.AND P5, PT, R14, c[0x0][0x1cc], PT ;  /* 0x000073000e007a0c */ /* 0x000fe20003fa6270 */
[C---:B------:R-:W-:Y:S01]  /*03c0*/  IMAD.WIDE.U32 R10, R5.reuse, c[0x0][0x1e0], R14 ;  /* 0x00007800050a7a25 */ /* 0x040fe200078e000e */
[----:B------:R-:W-:Y:S01]  /*03d0*/  ULDC.64 UR4, c[0x0][0x1b0] ;  /* 0x00006c0000047ab9 */ /* 0x000fe20000000a00 */
[----:B------:R-:W-:Y:S01]  /*03e0*/  SHF.R.S32.HI R4, RZ, 0x6, R4 ;  /* 0x00000006ff047819 */ /* 0x000fe20000011404 */
[----:B------:R-:W-:Y:S01]  /*03f0*/  UIMAD UR4, UR9, UR4, URZ ;  /* 0x00000004090472a4 */ /* 0x000fe2000f8e023f */
[----:B------:R-:W-:Y:S01]  /*0400*/  IMAD.WIDE.U32 R12, R5, c[0x0][0x1b0], R14 ;  /* 0x00006c00050c7a25 */ /* 0x000fe200078e000e */
[----:B------:R-:W-:Y:S01]  /*0410*/  IADD3 R11, R11, UR10, RZ ;  /* 0x0000000a0b0b7c10 */ /* 0x000fe2000fffe0ff */
[----:B------:R-:W1:Y:S01]  /*0420*/  S2R R5, SR_CTAID.X ;  /* 0x0000000000057919 */ /* 0x000e620000002500 */
[----:B------:R-:W-:Y:S01]  /*0430*/  UIMAD UR8, UR8, UR5, UR4 ;  /* 0x00000005080872a4 */ /* 0x000fe2000f8e0204 */
[----:B------:R-:W-:Y:S01]  /*0440*/  IMAD R0, R245, c[0x0][0x208], RZ ;  /* 0x00008200f5007a24 */ /* 0x000fe200078e02ff */
[----:B------:R-:W-:Y:S01]  /*0450*/  LOP3.LUT R235, R235, 0x1c0, RZ, 0xc0, !PT ;  /* 0x000001c0ebeb7812 */ /* 0x000fe200078ec0ff */
[C---:B------:R-:W-:Y:S01]  /*0460*/  IMAD R24, R244.reuse, c[0x0][0x17c], R24 ;  /* 0x00005f00f4187a24 */ /* 0x040fe200078e0218 */
[----:B------:R-:W-:Y:S01]  /*0470*/  ULDC.64 UR4, c[0x0][0x180] ;  /* 0x0000600000047ab9 */ /* 0x000fe20000000a00 */
[C---:B------:R-:W-:Y:S01]  /*0480*/  IMAD.WIDE.U32 R18, R244.reuse, c[0x0][0x178], R14 ;  /* 0x00005e00f4127a25 */ /* 0x040fe200078e000e */
[----:B------:R-:W-:Y:S01]  /*0490*/  UIMAD UR4, UR6, UR4, URZ ;  /* 0x00000004060472a4 */ /* 0x000fe2000f8e023f */
[----:B------:R-:W-:Y:S01]  /*04a0*/  IADD3 R13, R13, UR8, RZ ;  /* 0x000000080d0d7c10 */ /* 0x000fe2000fffe0ff */
[----:B------:R-:W-:Y:S01]  /*04b0*/  UMOV UR11, 0x6 ;  /* 0x00000006000b7882 */ /* 0x000fe20000000000 */
[C---:B------:R-:W-:Y:S01]  /*04c0*/  IMAD R0, R244.reuse, c[0x0][0x20c], R0 ;  /* 0x00008300f4007a24 */ /* 0x040fe200078e0200 */
[----:B------:R-:W-:Y:S01]  /*04d0*/  UIMAD UR8, UR7, UR5, UR4 ;  /* 0x00000005070872a4 */ /* 0x000fe2000f8e0204 */
[----:B------:R-:W-:Y:S01]  /*04e0*/  IMAD.WIDE.U32 R16, R244, c[0x0][0x208], R14 ;  /* 0x00008200f4107a25 */ /* 0x000fe200078e000e */
[----:B------:R-:W-:Y:S01]  /*04f0*/  LOP3.LUT R6, R235, 0x38, R14, 0xf8, !PT ;  /* 0x00000038eb067812 */ /* 0x000fe200078ef80e */
[----:B------:R-:W-:Y:S01]  /*0500*/  ULDC.64 UR4, c[0x0][0x210] ;  /* 0x0000840000047ab9 */ /* 0x000fe20000000a00 */
[----:B------:R-:W-:Y:S01]  /*0510*/  SHF.R.U32.HI R235, RZ, 0x3, R235 ;  /* 0x00000003ffeb7819 */ /* 0x000fe200000116eb */
[----:B------:R-:W-:Y:S01]  /*0520*/  IMAD.IADD R25, R19, 0x1, R24 ;  /* 0x0000000113197824 */ /* 0x000fe200078e0218 */
[----:B------:R-:W-:Y:S01]  /*0530*/  UIMAD UR4, UR6, UR4, URZ ;  /* 0x00000004060472a4 */ /* 0x000fe2000f8e023f */
[----:B------:R-:W-:Y:S01]  /*0540*/  IMAD.IADD R17, R17, 0x1, R0 ;  /* 0x0000000111117824 */ /* 0x000fe200078e0200 */
[----:B------:R-:W-:Y:S01]  /*0550*/  CS2R R128, SRZ ;  /* 0x0000000000807805 */ /* 0x000fe2000001ff00 */
[----:B------:R-:W-:Y:S01]  /*0560*/  IMAD.MOV.U32 R24, RZ, RZ, R18 ;  /* 0x000000ffff187224 */ /* 0x000fe200078e0012 */
[----:B------:R-:W-:Y:S01]  /*0570*/  UIMAD UR4, UR7, UR5, UR4 ;  /* 0x00000005070472a4 */ /* 0x000fe2000f8e0204 */
[----:B------:R-:W-:Y:S01]  /*0580*/  IMAD.U32 R0, RZ, RZ, UR7 ;  /* 0x00000007ff007e24 */ /* 0x000fe2000f8e00ff */
[----:B------:R-:W-:Y:S01]  /*0590*/  CS2R R126, SRZ ;  /* 0x00000000007e7805 */ /* 0x000fe2000001ff00 */
[----:B------:R-:W-:Y:S01]  /*05a0*/  IMAD.WIDE.U32 R10, R234, c[0x0][0x1e8], R10 ;  /* 0x00007a00ea0a7a25 */ /* 0x000fe200078e000a */
[----:B------:R-:W-:Y:S01]  /*05b0*/  CS2R R124, SRZ ;  /* 0x00000000007c7805 */ /* 0x000fe2000001ff00 */
[----:B------:R-:W-:Y:S01]  /*05c0*/  CS2R R114, SRZ ;  /* 0x0000000000727805 */ /* 0x000fe2000001ff00 */
[----:B------:R-:W-:Y:S01]  /*05d0*/  CS2R R112, SRZ ;  /* 0x0000000000707805 */ /* 0x000fe2000001ff00 */
[----:B------:R-:W-:Y:S01]  /*05e0*/  IMAD.WIDE.U32 R24, R0, c[0x0][0x180], R24 ;  /* 0x0000600000187a25 */ /* 0x000fe200078e0018 */
[----:B------:R-:W-:Y:S01]  /*05f0*/  CS2R R118, SRZ ;  /* 0x0000000000767805 */ /* 0x000fe2000001ff00 */
[----:B------:R-:W-:Y:S01]  /*0600*/  CS2R R116, SRZ ;  /* 0x0000000000747805 */ /* 0x000fe2000001ff00 */
[----:B------:R-:W-:Y:S01]  /*0610*/  CS2R R122, SRZ ;  /* 0x00000000007a7805 */ /* 0x000fe2000001ff00 */
[----:B-1----:R-:W-:Y:S01]  /*0620*/  IMAD.WIDE R26, R5, 0x60, R244 ;  /* 0x00000060051a7825 */ /* 0x002fe200078e02f4 */
[----:B------:R-:W-:Y:S01]  /*0630*/  IADD3 R25, R25, UR8, RZ ;  /* 0x0000000819197c10 */ /* 0x000fe2000fffe0ff */
[----:B------:R-:W-:Y:S01]  /*0640*/  CS2R R120, SRZ ;  /* 0x0000000000787805 */ /* 0x000fe2000001ff00 */
[----:B------:R-:W-:Y:S01]  /*0650*/  CS2R R110, SRZ ;  /* 0x00000000006e7805 */ /* 0x000fe2000001ff00 */
[----:B------:R-:W-:Y:S01]  /*0660*/  IMAD.IADD R23, R11, 0x1, R22 ;  /* 0x000000010b177824 */ /* 0x000fe200078e0216 */
[----:B------:R-:W-:Y:S01]  /*0670*/  CS2R R108, SRZ ;  /* 0x00000000006c7805 */ /* 0x000fe2000001ff00 */
[----:B------:R-:W-:Y:S01]  /*0680*/  IMAD.MOV.U32 R22, RZ, RZ, R10 ;  /* 0x000000ffff167224 */ /* 0x000fe200078e000a */
[----:B------:R-:W-:Y:S01]  /*0690*/  CS2R R106, SRZ ;  /* 0x00000000006a7805 */ /* 0x000fe2000001ff00 */
[----:B------:R-:W-:Y:S01]  /*06a0*/  IMAD R11, R27, c[0x0][0x1d8], RZ ;  /* 0x000076001b0b7a24 */ /* 0x000fe200078e02ff */
[----:B------:R-:W-:Y:S01]  /*06b0*/  CS2R R104, SRZ ;  /* 0x0000000000687805 */ /* 0x000fe2000001ff00 */
[----:B------:R-:W-:Y:S01]  /*06c0*/  IMAD.WIDE.U32 R12, R234, c[0x0][0x1b8], R12 ;  /* 0x00006e00ea0c7a25 */ /* 0x000fe200078e000c */
[----:B------:R-:W-:Y:S01]  /*06d0*/  CS2R R102, SRZ ;  /* 0x0000000000667805 */ /* 0x000fe2000001ff00 */
[----:B------:R-:W-:Y:S01]  /*06e0*/  CS2R R100, SRZ ;  /* 0x0000000000647805 */ /* 0x000fe2000001ff00 */
[----:B------:R-:W-:Y:S01]  /*06f0*/  CS2R R90, SRZ ;  /* 0x00000000005a7805 */ /* 0x000fe2000001ff00 */
[----:B------:R-:W-:Y:S01]  /*0700*/  IMAD R10, R233, c[0x0][0x188], RZ ;  /* 0x00006200e90a7a24 */ /* 0x000fe200078e02ff */
[----:B------:R-:W-:Y:S01]  /*0710*/  CS2R R88, SRZ ;  /* 0x0000000000587805 */ /* 0x000fe2000001ff00 */
[----:B------:R-:W-:Y:S01]  /*0720*/  IMAD.U32 R18, RZ, RZ, UR7 ;  /* 0x00000007ff127e24 */ /* 0x000fe2000f8e00ff */
[----:B------:R-:W-:Y:S01]  /*0730*/  CS2R R94, SRZ ;  /* 0x00000000005e7805 */ /* 0x000fe2000001ff00 */
[C---:B------:R-:W-:Y:S01]  /*0740*/  IMAD R11, R26.reuse, c[0x0][0x1dc], R11 ;  /* 0x000077001a0b7a24 */ /* 0x040fe200078e020b */
[----:B------:R-:W-:Y:S01]  /*0750*/  CS2R R92, SRZ ;  /* 0x00000000005c7805 */ /* 0x000fe2000001ff00 */
[----:B------:R-:W-:Y:S01]  /*0760*/  IMAD.WIDE.U32 R22, R26, c[0x0][0x1d8], R22 ;  /* 0x000076001a167a25 */ /* 0x000fe200078e0016 */
[----:B------:R-:W-:Y:S01]  /*0770*/  CS2R R98, SRZ ;  /* 0x0000000000627805 */ /* 0x000fe2000001ff00 */
[----:B------:R-:W-:Y:S01]  /*0780*/  CS2R R96, SRZ ;  /* 0x0000000000607805 */ /* 0x000fe2000001ff00 */
[----:B------:R-:W-:Y:S01]  /*0790*/  CS2R R86, SRZ ;  /* 0x0000000000567805 */ /* 0x000fe2000001ff00 */
[----:B------:R-:W-:Y:S01]  /*07a0*/  IMAD.IADD R21, R13, 0x1, R20 ;  /* 0x000000010d157824 */ /* 0x000fe200078e0214 */
[----:B------:R-:W-:Y:S01]  /*07b0*/  CS2R R84, SRZ ;  /* 0x0000000000547805 */ /* 0x000fe2000001ff00 */
[----:B------:R-:W-:Y:S01]  /*07c0*/  IMAD.SHL.U32 R229, R4, 0x200, RZ ;  /* 0x0000020004e57824 */ /* 0x000fe200078e00ff */
[----:B------:R-:W-:Y:S01]  /*07d0*/  CS2R R82, SRZ ;  /* 0x0000000000527805 */ /* 0x000fe2000001ff00 */
[----:B------:R-:W-:Y:S01]  /*07e0*/  IMAD.MOV.U32 R20, RZ, RZ, R12 ;  /* 0x000000ffff147224 */ /* 0x000fe200078e000c */
[----:B------:R-:W-:Y:S01]  /*07f0*/  IADD3 R12, -R244, c[0x0][0x198], RZ ;  /* 0x00006600f40c7a10 */ /* 0x000fe20007ffe1ff */
[C---:B------:R-:W-:Y:S01]  /*0800*/  IMAD R10, R234.reuse, c[0x0][0x18c], R10 ;  /* 0x00006300ea0a7a24 */ /* 0x040fe200078e020a */
[----:B------:R-:W-:Y:S01]  /*0810*/  LOP3.LUT R235, R229, R6, R235, 0xf6, !PT ;  /* 0x00000006e5eb7212 */ /* 0x000fe200078ef6eb */
[----:B------:R-:W-:Y:S01]  /*0820*/  IMAD.WIDE.U32 R24, R234, c[0x0][0x188], R24 ;  /* 0x00006200ea187a25 */ /* 0x000fe200078e0018 */
[----:B------:R-:W-:Y:S01]  /*0830*/  CS2R R80, SRZ ;  /* 0x0000000000507805 */ /* 0x000fe2000001ff00 */
[----:B------:R-:W-:Y:S01]  /*0840*/  CS2R R78, SRZ ;  /* 0x00000000004e7805 */ /* 0x000fe2000001ff00 */
[----:B------:R-:W-:Y:S01]  /*0850*/  CS2R R76, SRZ ;  /* 0x00000000004c7805 */ /* 0x000fe2000001ff00 */
[----:B------:R-:W-:Y:S01]  /*0860*/  IMAD R0, R27, c[0x0][0x1a8], RZ ;  /* 0x00006a001b007a24 */ /* 0x000fe200078e02ff */
[----:B------:R-:W-:Y:S01]  /*0870*/  LEA R240, P1, R24, c[0x0][0x160], 0x1 ;  /* 0x0000580018f07a11 */ /* 0x000fe200078208ff */
[----:B------:R-:W-:Y:S01]  /*0880*/  IMAD.WIDE.U32 R18, R18, c[0x0][0x210], R16 ;  /* 0x0000840012127a25 */ /* 0x000fe200078e0010 */
[----:B------:R-:W-:Y:S01]  /*0890*/  LEA R16, P0, R22, c[0x0][0x1c0], 0x1 ;  /* 0x0000700016107a11 */ /* 0x000fe200078008ff */
[----:B------:R-:W-:Y:S01]  /*08a0*/  CS2R R66, SRZ ;  /* 0x0000000000427805 */ /* 0x000fe2000001ff00 */
[----:B------:R-:W-:Y:S01]  /*08b0*/  CS2R R64, SRZ ;  /* 0x0000000000407805 */ /* 0x000fe2000001ff00 */
[----:B------:R-:W-:Y:S01]  /*08c0*/  IMAD.IADD R11, R23, 0x1, R11 ;  /* 0x00000001170b7824 */ /* 0x000fe200078e020b */
[----:B------:R-:W-:Y:S01]  /*08d0*/  IADD3 R19, R19, UR4, RZ ;  /* 0x0000000413137c10 */ /* 0x000fe2000fffe0ff */
[----:B------:R-:W-:Y:S01]  /*08e0*/  IMAD.IADD R10, R25, 0x1, R10 ;  /* 0x00000001190a7824 */ /* 0x000fe200078e020a */
[----:B------:R-:W-:Y:S01]  /*08f0*/  ULDC.64 UR4, c[0x0][0x1d8] ;  /* 0x0000760000047ab9 */ /* 0x000fe20000000a00 */
[----:B------:R-:W-:Y:S01]  /*0900*/  IMAD R0, R26, c[0x0][0x1ac], R0 ;  /* 0x00006b001a007a24 */ /* 0x000fe200078e0200 */
[----:B------:R-:W-:Y:S01]  /*0910*/  LEA.HI.X R17, R22, c[0x0][0x1c4], R11, 0x1, P0 ;  /* 0x0000710016117a11 */ /* 0x000fe200000f0c0b */
[----:B------:R-:W-:Y:S01]  /*0920*/  IMAD.WIDE.U32 R20, R26, c[0x0][0x1a8], R20 ;  /* 0x00006a001a147a25 */ /* 0x000fe200078e0014 */
[----:B------:R-:W-:Y:S01]  /*0930*/  LEA.HI.X R241, R24, c[0x0][0x164], R10, 0x1, P1 ;  /* 0x0000590018f17a11 */ /* 0x000fe200008f0c0a */
[----:B------:R-:W-:Y:S01]  /*0940*/  USHF.L.U32 UR8, UR4, 0x6, URZ ;  /* 0x0000000604087899 */ /* 0x000fe2000800063f */
[----:B------:R-:W-:Y:S01]  /*0950*/  CS2R R70, SRZ ;  /* 0x0000000000467805 */ /* 0x000fe2000001ff00 */
[----:B------:R-:W-:Y:S01]  /*0960*/  IMAD R6, R233, c[0x0][0x218], RZ ;  /* 0x00008600e9067a24 */ /* 0x000fe200078e02ff */
[----:B------:R-:W-:Y:S01]  /*0970*/  USHF.L.U64.HI UR9, UR4, UR11, UR5 ;  /* 0x0000000b04097299 */ /* 0x000fe20008010205 */
[----:B------:R-:W-:Y:S01]  /*0980*/  IMAD.IADD R11, R21, 0x1, R0 ;  /* 0x00000001150b7824 */ /* 0x000fe200078e0200 */
[----:B------:R-:W-:Y:S01]  /*0990*/  IADD3 R0, R14, 0x40, RZ ;  /* 0x000000400e007810 */ /* 0x000fe20007ffe0ff */
[----:B------:R-:W-:Y:S01]  /*09a0*/  IMAD R10, R234, c[0x0][0x21c], R6 ;  /* 0x00008700ea0a7a24 */ /* 0x000fe200078e0206 */
[----:B------:R-:W-:Y:S01]  /*09b0*/  ULDC.64 UR4, c[0x0][0x1a8] ;  /* 0x00006a0000047ab9 */ /* 0x000fe20000000a00 */
[----:B------:R-:W-:Y:S01]  /*09c0*/  IMAD R6, R5, -0x60, R12 ;  /* 0xffffffa005067824 */ /* 0x000fe200078e020c */
[----:B------:R-:W-:Y:S01]  /*09d0*/  ISETP.GE.AND P4, PT, R0, c[0x0][0x1cc], PT ;  /* 0x0000730000007a0c */ /* 0x000fe20003f86270 */
[----:B------:R-:W-:Y:S01]  /*09e0*/  IMAD.WIDE.U32 R18, R234, c[0x0][0x218], R18 ;  /* 0x00008600ea127a25 */ /* 0x000fe200078e0012 */
[----:B------:R-:W-:Y:S01]  /*09f0*/  LEA R12, P0, R20, c[0x0][0x190], 0x1 ;  /* 0x00006400140c7a11 */ /* 0x000fe200078008ff */
[----:B------:R-:W-:Y:S01]  /*0a00*/  USHF.L.U32 UR10, UR4, 0x6, URZ ;  /* 0x00000006040a7899 */ /* 0x000fe2000800063f */
[C---:B------:R-:W-:Y:S01]  /*0a10*/  ISETP.LT.OR P1, PT, R6.reuse, 0x1, P5 ;  /* 0x000000010600780c */ /* 0x040fe20002f21670 */
[----:B------:R-:W-:Y:S01]  /*0a20*/  IMAD.IADD R10, R19, 0x1, R10 ;  /* 0x00000001130a7824 */ /* 0x000fe200078e020a */
[----:B------:R-:W-:Y:S01]  /*0a30*/  ISETP.LT.OR P3, PT, R6, 0x1, P4 ;  /* 0x000000010600780c */ /* 0x000fe20002761670 */
[----:B------:R-:W-:Y:S01]  /*0a40*/  IMAD.SHL.U32 R235, R235, 0x2, RZ ;  /* 0x00000002ebeb7824 */ /* 0x000fe200078e00ff */
[----:B------:R-:W-:Y:S01]  /*0a50*/  LEA.HI.X R13, R20, c[0x0][0x194], R11, 0x1, P0 ;  /* 0x00006500140d7a11 */ /* 0x000fe200000f0c0b */
[----:B------:R-:W-:Y:S01]  /*0a60*/  USHF.L.U64.HI UR5, UR4, UR11, UR5 ;  /* 0x0000000b04057299 */ /* 0x000fe20008010205 */
[----:B------:R-:W-:Y:S01]  /*0a70*/  LEA R238, P0, R18, c[0x0][0x1f0], 0x1 ;  /* 0x00007c0012ee7a11 */ /* 0x000fe200078008ff */
[----:B------:R-:W-:Y:S01]  /*0a80*/  IMAD.MOV.U32 R206, RZ, RZ, 0x20 ;  /* 0x00000020ffce7424 */ /* 0x000fe200078e00ff */
[----:B------:R-:W-:Y:S01]  /*0a90*/  ISETP.LT.OR P2, PT, R6, 0x21, P5 ;  /* 0x000000210600780c */ /* 0x000fe20002f41670 */
[----:B------:R-:W-:Y:S01]  /*0aa0*/  IMAD R242, R233, c[0x0][0x290], RZ ;  /* 0x0000a400e9f27a24 */ /* 0x000fe200078e02ff */
[----:B------:R-:W-:Y:S01]  /*0ab0*/  LEA.HI.X R239, R18, c[0x0][0x1f4], R10, 0x1, P0 ;  /* 0x00007d0012ef7a11 */ /* 0x000fe200000f0c0a */
[----:B------:R-:W-:Y:S01]  /*0ac0*/  IMAD.U32 R10, RZ, RZ, UR8 ;  /* 0x00000008ff0a7e24 */ /* 0x000fe2000f8e00ff */
[----:B------:R-:W-:Y:S01]  /*0ad0*/  IADD3 R18, P0, R16, UR8, RZ ;  /* 0x0000000810127c10 */ /* 0x000fe2000ff1e0ff */
[----:B------:R1:W-:Y:S01]  /*0ae0*/  LDGSTS.E.BYPASS.LTC128B.128 [R235+0x6080], [R16.64], !P1 ;  /* 0x0608000010eb7fae */ /* 0x0003e2000c901d4e */
[----:B------:R-:W-:Y:S01]  /*0af0*/  ISETP.LT.OR P5, PT, R6, 0x41, P5 ;  /* 0x000000410600780c */ /* 0x000fe20002fa1670 */
[----:B------:R-:W-:Y:S01]  /*0b00*/  IMAD R242, R234, c[0x0][0x294], R242 ;  /* 0x0000a500eaf27a24 */ /* 0x000fe200078e02f2 */
[----:B------:R-:W-:Y:S01]  /*0b10*/  IADD3.X R19, R17, UR9, RZ, P0, !PT ;  /* 0x0000000911137c10 */ /* 0x000fe200087fe4ff */
[----:B------:R1:W-:Y:S01]  /*0b20*/  LDGSTS.E.BYPASS.LTC128B.128 [R235+0x9080], [R16.64+0x80], !P3 ;  /* 0x0908008010eb7fae */ /* 0x0003e2000d901d4e */
[----:B------:R-:W-:Y:S01]  /*0b30*/  ISETP.LT.OR P3, PT, R6, 0x21, P4 ;  /* 0x000000210600780c */ /* 0x000fe20002761670 */
[----:B------:R-:W-:Y:S01]  /*0b40*/  IMAD.MOV.U32 R226, RZ, RZ, 0x10 ;  /* 0x00000010ffe27424 */ /* 0x000fe200078e00ff */
[----:B------:R-:W-:Y:S01]  /*0b50*/  IADD3 R10, P1, P0, R10, 0x80, R16 ;  /* 0x000000800a0a7810 */ /* 0x000fe2000783e010 */
[----:B------:R2:W-:Y:S01]  /*0b60*/  LDGSTS.E.BYPASS.LTC128B.128 [R235+0x7080], [R18.64], !P2 ;  /* 0x0708000012eb7fae */ /* 0x0005e2000d101d4e */
[----:B------:R-:W-:Y:S01]  /*0b70*/  ISETP.LT.OR P4, PT, R6, 0x41, P4 ;  /* 0x000000410600780c */ /* 0x000fe20002781670 */
[----:B------:R-:W-:Y:S01]  /*0b80*/  CS2R R68, SRZ ;  /* 0x0000000000447805 */ /* 0x000fe2000001ff00 */
[----:B------:R-:W-:Y:S01]  /*0b90*/  IADD3.X R11, RZ, UR9, R17, P1, P0 ;  /* 0x00000009ff0b7c10 */ /* 0x000fe20008fe0411 */
[----:B------:R-:W-:Y:S01]  /*0ba0*/  CS2R R74, SRZ ;  /* 0x00000000004a7805 */ /* 0x000fe2000001ff00 */
[----:B------:R-:W-:Y:S01]  /*0bb0*/  ISETP.GE.AND P1, PT, R14, c[0x0][0x19c], PT ;  /* 0x000067000e007a0c */ /* 0x000fe20003f26270 */
[----:B------:R-:W-:Y:S01]  /*0bc0*/  CS2R R72, SRZ ;  /* 0x0000000000487805 */ /* 0x000fe2000001ff00 */
[----:B------:R-:W-:Y:S01]  /*0bd0*/  ISETP.GE.AND P0, PT, R0, c[0x0][0x19c], PT ;  /* 0x0000670000007a0c */ /* 0x000fe20003f06270 */
[----:B------:R-:W-:Y:S01]  /*0be0*/  CS2R R62, SRZ ;  /* 0x00000000003e7805 */ /* 0x000fe2000001ff00 */
[----:B------:R-:W-:Y:S01]  /*0bf0*/  CS2R R60, SRZ ;  /* 0x00000000003c7805 */ /* 0x000fe2000001ff00 */
[----:B------:R3:W-:Y:S01]  /*0c00*/  LDGSTS.E.BYPASS.LTC128B.128 [R235+0xa080], [R10.64], !P3 ;  /* 0x0a0800000aeb7fae */ /* 0x0007e2000d901d4e */
[C---:B------:R-:W-:Y:S01]  /*0c10*/  ISETP.LT.OR P3, PT, R6.reuse, 0x1, P1 ;  /* 0x000000010600780c */ /* 0x040fe20000f61670 */
[----:B------:R-:W-:Y:S01]  /*0c20*/  CS2R R58, SRZ ;  /* 0x00000000003a7805 */ /* 0x000fe2000001ff00 */
[----:B------:R-:W-:Y:S01]  /*0c30*/  ISETP.LT.OR P6, PT, R6, 0x21, P0 ;  /* 0x000000210600780c */ /* 0x000fe200007c1670 */
[----:B------:R-:W-:Y:S01]  /*0c40*/  CS2R R56, SRZ ;  /* 0x0000000000387805 */ /* 0x000fe2000001ff00 */
[----:B------:R-:W-:Y:S01]  /*0c50*/  CS2R R54, SRZ ;  /* 0x0000000000367805 */ /* 0x000fe2000001ff00 */
[----:B------:R-:W-:Y:S01]  /*0c60*/  CS2R R52, SRZ ;  /* 0x0000000000347805 */ /* 0x000fe2000001ff00 */
[----:B--2---:R-:W-:-:S04]  /*0c70*/  IADD3 R18, P2, R18, UR8, RZ ;  /* 0x0000000812127c10 */ /* 0x004fc8000ff5e0ff */
[----:B------:R-:W-:Y:S01]  /*0c80*/  IADD3.X R19, R19, UR9, RZ, P2, !PT ;  /* 0x0000000913137c10 */ /* 0x000fe200097fe4ff */
[----:B------:R-:W-:Y:S01]  /*0c90*/  ULDC.64 UR8, c[0x0][0x178] ;  /* 0x00005e0000087ab9 */ /* 0x000fe20000000a00 */
[C---:B------:R-:W-:Y:S01]  /*0ca0*/  ISETP.LT.OR P2, PT, R6.reuse, 0x1, P0 ;  /* 0x000000010600780c */ /* 0x040fe20000741670 */
[----:B------:R-:W-:Y:S01]  /*0cb0*/  USHF.L.U64.HI UR9, UR8, UR11, UR9 ;  /* 0x0000000b08097299 */ /* 0x000fe20008010209 */
[----:B------:R-:W-:Y:S01]  /*0cc0*/  ISETP.LT.OR P0, PT, R6, 0x41, P0 ;  /* 0x000000410600780c */ /* 0x000fe20000701670 */
[----:B------:R2:W-:Y:S01]  /*0cd0*/  LDGSTS.E.BYPASS.LTC128B.128 [R235+0x8080], [R18.64], !P5 ;  /* 0x0808000012eb7fae */ /* 0x0005e2000e901d4e */
[----:B-1----:R-:W-:Y:S01]  /*0ce0*/  IADD3 R16, P5, R12, UR10, RZ ;  /* 0x0000000a0c107c10 */ /* 0x002fe2000ffbe0ff */
[----:B---3--:R-:W-:Y:S01]  /*0cf0*/  IMAD.SHL.U32 R10, R9, 0x40, RZ ;  /* 0x00000040090a7824 */ /* 0x008fe200078e00ff */
[----:B------:R-:W-:Y:S01]  /*0d00*/  ULDC UR11, c[0x0][0x168] ;  /* 0x00005a00000b7ab9 */ /* 0x000fe20000000800 */
[----:B------:R2:W-:Y:S01]  /*0d10*/  LDGSTS.E.BYPASS.LTC128B.128 [R235+0xb080], [R18.64+0x80], !P4 ;  /* 0x0b08008012eb7fae */ /* 0x0005e2000e101d4e */
[C---:B------:R-:W-:Y:S01]  /*0d20*/  ISETP.LT.OR P4, PT, R6.reuse, 0x21, P1 ;  /* 0x000000210600780c */ /* 0x040fe20000f81670 */
[----:B------:R-:W-:Y:S01]  /*0d30*/  UISETP.GE.AND UP0, UPT, UR11, 0x1, UPT ;  /* 0x000000010b00788c */ /* 0x000fe2000bf06270 */
[----:B------:R-:W-:Y:S01]  /*0d40*/  ISETP.LT.OR P1, PT, R6, 0x41, P1 ;  /* 0x000000410600780c */ /* 0x000fe20000f21670 */
[----:B------:R-:W-:Y:S01]  /*0d50*/  IMAD.U32 R6, RZ, RZ, UR10 ;  /* 0x0000000aff067e24 */ /* 0x000fe2000f8e00ff */
[----:B------:R-:W0:Y:S01]  /*0d60*/  LDGDEPBAR ;  /* 0x00000000000079af */ /* 0x000e220000000000 */
[----:B------:R-:W-:-:S03]  /*0d70*/  IADD3.X R17, R13, UR5, RZ, P5, !PT ;  /* 0x000000050d117c10 */ /* 0x000fc6000affe4ff */
[----:B------:R1:W-:Y:S04]  /*0d80*/  LDGSTS.E.BYPASS.LTC128B.128 [R235+0x80], [R12.64], !P3 ;  /* 0x000800000ceb7fae */ /* 0x0003e8000d901d4e */
[----:B------:R1:W-:Y:S04]  /*0d90*/  LDGSTS.E.BYPASS.LTC128B.128 [R235+0x3080], [R12.64+0x80], !P2 ;  /* 0x030800800ceb7fae */ /* 0x0003e8000d101d4e */
[----:B------:R3:W-:Y:S01]  /*0da0*/  LDGSTS.E.BYPASS.LTC128B.128 [R235+0x1080], [R16.64], !P4 ;  /* 0x0108000010eb7fae */ /* 0x0007e2000e101d4e */
[----:B------:R-:W-:Y:S02]  /*0db0*/  ISETP.GE.AND P4, PT, R14, c[0x0][0x16c], PT ;  /* 0x00005b000e007a0c */ /* 0x000fe40003f86270 */
[----:B--2---:R-:W-:-:S02]  /*0dc0*/  IADD3 R18, P3, P2, R6, 0x80, R12 ;  /* 0x0000008006127810 */ /* 0x004fc40007a7e00c */
[C---:B------:R-:W-:Y:S02]  /*0dd0*/  LEA R6, P5, R7.reuse, c[0x0][0x258], 0x2 ;  /* 0x0000960007067a11 */ /* 0x040fe400078a10ff */
[----:B------:R-:W-:Y:S02]  /*0de0*/  IADD3.X R19, RZ, UR5, R13, P3, P2 ;  /* 0x00000005ff137c10 */ /* 0x000fe40009fe440d */
[----:B------:R-:W-:Y:S02]  /*0df0*/  ISETP.GE.AND P3, PT, R0, c[0x0][0x16c], PT ;  /* 0x00005b0000007a0c */ /* 0x000fe40003f66270 */
[----:B------:R-:W-:Y:S01]  /*0e00*/  LEA.HI.X R7, R7, c[0x0][0x25c], R3, 0x2, P5 ;  /* 0x0000970007077a11 */ /* 0x000fe200028f1403 */
[----:B------:R2:W-:Y:S01]  /*0e10*/  LDGSTS.E.BYPASS.LTC128B.128 [R235+0x4080], [R18.64], !P6 ;  /* 0x0408000012eb7fae */ /* 0x0005e2000f101d4e */
[----:B------:R-:W-:Y:S02]  /*0e20*/  SEL R11, RZ, 0x2, P3 ;  /* 0x00000002ff0b7807 */ /* 0x000fe40001800000 */
[----:B-1----:R-:W-:-:S02]  /*0e30*/  LOP3.LUT R12, R10, 0x1c0, RZ, 0xc0, !PT ;  /* 0x000001c00a0c7812 */ /* 0x002fc400078ec0ff */
[----:B------:R-:W-:Y:S02]  /*0e40*/  SEL R10, RZ, 0x1, P4 ;  /* 0x00000001ff0a7807 */ /* 0x000fe40002000000 */
[----:B---3--:R-:W-:Y:S01]  /*0e50*/  IADD3 R16, P2, R16, UR10, RZ ;  /* 0x0000000a10107c10 */ /* 0x008fe2000ff5e0ff */
[----:B------:R-:W-:Y:S01]  /*0e60*/  USHF.L.U32 UR10, UR8, 0x6, URZ ;  /* 0x00000006080a7899 */ /* 0x000fe2000800063f */
[----:B------:R-:W-:Y:S01]  /*0e70*/  LOP3.LUT R13, R12, 0x8, R8, 0xf8, !PT ;  /* 0x000000080c0d7812 */ /* 0x000fe200078ef808 */
[----:B------:R-:W-:Y:S01]  /*0e80*/  IMAD.IADD R10, R11, 0x1, R10 ;  /* 0x000000010b0a7824 */ /* 0x000fe200078e020a */
[----:B------:R-:W-:Y:S01]  /*0e90*/  IADD3.X R17, R17, UR5, RZ, P2, !PT ;  /* 0x0000000511117c10 */ /* 0x000fe200097fe4ff */
[----:B------:R-:W-:Y:S01]  /*0ea0*/  ULDC.64 UR4, c[0x0][0x288] ;  /* 0x0000a20000047ab9 */ /* 0x000fe20000000a00 */
[----:B------:R-:W-:Y:S01]  /*0eb0*/  SHF.R.U32.HI R12, RZ, 0x3, R12 ;  /* 0x00000003ff0c7819 */ /* 0x000fe2000001160c */
[----:B------:R-:W-:Y:S01]  /*0ec0*/  UIMAD UR4, UR6, UR4, URZ ;  /* 0x00000004060472a4 */ /* 0x000fe2000f8e023f */
[----:B------:R-:W-:Y:S01]  /*0ed0*/  LOP3.LUT P6, RZ, R10, 0x1, RZ, 0xc0, !PT ;  /* 0x000000010aff7812 */ /* 0x000fe200078cc0ff */
[----:B------:R1:W-:Y:S01]  /*0ee0*/  LDGSTS.E.BYPASS.LTC128B.128 [R235+0x2080], [R16.64], !P1 ;  /* 0x0208000010eb7fae */ /* 0x0003e2000c901d4e */
[----:B------:R-:W-:Y:S01]  /*0ef0*/  LOP3.LUT R229, R229, R13, R12, 0xf6, !PT ;  /* 0x0000000de5e57212 */ /* 0x000fe200078ef60c */
[----:B------:R-:W-:Y:S01]  /*0f00*/  IMAD.U32 R12, RZ, RZ, UR10 ;  /* 0x0000000aff0c7e24 */ /* 0x000fe2000f8e00ff */
[C---:B------:R-:W-:Y:S01]  /*0f10*/  LOP3.LUT P1, RZ, R9.reuse, 0x2, RZ, 0xc0, !PT ;  /* 0x0000000209ff7812 */ /* 0x040fe2000782c0ff */
[----:B------:R1:W-:Y:S01]  /*0f20*/  LDGSTS.E.BYPASS.LTC128B.128 [R235+0x5080], [R16.64+0x80], !P0 ;  /* 0x0508008010eb7fae */ /* 0x0003e2000c101d4e */
[----:B------:R-:W-:Y:S01]  /*0f30*/  LOP3.LUT P0, RZ, R9, 0x4, RZ, 0xc0, !PT ;  /* 0x0000000409ff7812 */ /* 0x000fe2000780c0ff */
[----:B------:R-:W-:Y:S01]  /*0f40*/  IMAD.SHL.U32 R229, R229, 0x2, RZ ;  /* 0x00000002e5e57824 */ /* 0x000fe200078e00ff */
[----:B------:R-:W-:Y:S01]  /*0f50*/  SEL R206, R206, 0xffffffe0, !P1 ;  /* 0xffffffe0cece7807 */ /* 0x000fe20004800000 */
[----:B------:R-:W0:Y:S01]  /*0f60*/  LDGDEPBAR ;  /* 0x00000000000079af */ /* 0x000e220000000000 */
[----:B------:R-:W-:Y:S01]  /*0f70*/  SEL R216, R216, 0xffffffc0, !P0 ;  /* 0xffffffc0d8d87807 */ /* 0x000fe20004000000 */
[----:B------:R-:W-:Y:S01]  /*0f80*/  UIMAD UR4, UR7, UR5, UR4 ;  /* 0x00000005070472a4 */ /* 0x000fe2000f8e0204 */
[----:B------:R-:W-:Y:S01]  /*0f90*/  LOP3.LUT P5, RZ, R10, 0x2, RZ, 0xc0, !PT ;  /* 0x000000020aff7812 */ /* 0x000fe200078ac0ff */
[C---:B------:R-:W-:Y:S01]  /*0fa0*/  IMAD.IADD R218, R229.reuse, 0x1, R206 ;  /* 0x00000001e5da7824 */ /* 0x040fe200078e02ce */
[----:B------:R-:W-:Y:S01]  /*0fb0*/  IADD3 R12, P1, P0, R12, 0x80, R240 ;  /* 0x000000800c0c7810 */ /* 0x000fe2000783e0f0 */
[----:B------:R-:W-:Y:S01]  /*0fc0*/  IMAD.IADD R217, R229, 0x1, R216 ;  /* 0x00000001e5d97824 */ /* 0x000fe200078e02d8 */
[----:B------:R-:W-:Y:S01]  /*0fd0*/  IADD3 R10, -R244, c[0x0][0x168], RZ ;  /* 0x00005a00f40a7a10 */ /* 0x000fe20007ffe1ff */
[----:B------:R-:W-:Y:S01]  /*0fe0*/  IMAD.SHL.U32 R9, R9, 0x20, RZ ;  /* 0x0000002009097824 */ /* 0x000fe200078e00ff */
[----:B------:R-:W-:Y:S01]  /*0ff0*/  IADD3.X R13, RZ, UR9, R241, P1, P0 ;  /* 0x00000009ff0d7c10 */ /* 0x000fe20008fe04f1 */
[----:B------:R-:W-:Y:S01]  /*1000*/  IMAD.IADD R206, R206, 0x1, R217 ;  /* 0x00000001cece7824 */ /* 0x000fe200078e02d9 */
[----:B------:R-:W-:-:S02]  /*1010*/  ISETP.LT.OR P0, PT, R10, 0x1, !P6 ;  /* 0x000000010a00780c */ /* 0x000fc40007701670 */
[C---:B------:R-:W-:Y:S02]  /*1020*/  ISETP.LT.OR P1, PT, R10.reuse, 0x1, !P5 ;  /* 0x000000010a00780c */ /* 0x040fe40006f21670 */
[C---:B------:R-:W-:Y:S02]  /*1030*/  ISETP.LT.OR P6, PT, R10.reuse, 0x21, !P6 ;  /* 0x000000210a00780c */ /* 0x040fe400077c1670 */
[----:B------:R-:W-:Y:S02]  /*1040*/  ISETP.LT.OR P5, PT, R10, 0x21, !P5 ;  /* 0x000000210a00780c */ /* 0x000fe40006fa1670 */
[----:B-1----:R-:W-:Y:S01]  /*1050*/  IADD3 R16, P2, R240, UR10, RZ ;  /* 0x0000000af0107c10 */ /* 0x002fe2000ff5e0ff */
[----:B------:R-:W-:-:S04]  /*1060*/  DEPBAR.LE SB0, 0x1 ;  /* 0x000080400000791a */ /* 0x000fc80000000000 */
[----:B------:R-:W-:Y:S01]  /*1070*/  BAR.SYNC.DEFER_BLOCKING 0x0 ;  /* 0x0000000000007b1d */ /* 0x000fe20000010000 */
[----:B------:R-:W-:Y:S02]  /*1080*/  IADD3.X R17, R241, UR9, RZ, P2, !PT ;  /* 0x00000009f1117c10 */ /* 0x000fe400097fe4ff */
[----:B------:R-:W-:-:S03]  /*1090*/  ISETP.GT.AND P2, PT, R236, 0xf, PT ;  /* 0x0000000fec00780c */ /* 0x000fc60003f44270 */
        /* <DEDUP_REMOVED lines=28> */
[----:B------:R1:W-:Y:S01]  /*1260*/  LDGSTS.E.BYPASS.LTC128B.128 [R235+0x6080], [R240.64], !P0 ;  /* 0x06080000f0eb7fae */ /* 0x0003e2000c101d4e */
[----:B------:R-:W-:-:S03]  /*1270*/  ISETP.GE.AND P0, PT, R0, c[0x0][0x1fc], PT ;  /* 0x00007f0000007a0c */ /* 0x000fc60003f06270 */
[----:B------:R1:W-:Y:S01]  /*1280*/  LDGSTS.E.BYPASS.LTC128B.128 [R235+0x8080], [R240.64+0x80], !P1 ;  /* 0x08080080f0eb7fae */ /* 0x0003e2000c901d4e */
[----:B------:R-:W-:-:S03]  /*1290*/  SEL R243, RZ, 0xffffffff, P0 ;  /* 0xfffffffffff37807 */ /* 0x000fc60000000000 */
[----:B------:R5:W-:Y:S01]  /*12a0*/  LDGSTS.E.BYPASS.LTC128B.128 [R235+0x7080], [R16.64], !P6 ;  /* 0x0708000010eb7fae */ /* 0x000be2000f101d4e */
[----:B------:R-:W-:Y:S01]  /*12b0*/  ISETP.GE.AND P6, PT, R14, c[0x0][0x1fc], PT ;  /* 0x00007f000e007a0c */ /* 0x000fe20003fc6270 */
[----:B------:R-:W-:Y:S02]  /*12c0*/  IMAD.SHL.U32 R243, R243, 0x2, RZ ;  /* 0x00000002f3f37824 */ /* 0x000fe400078e00ff */
[----:B------:R1:W-:Y:S01]  /*12d0*/  LDGSTS.E.BYPASS.LTC128B.128 [R235+0x9080], [R12.64], !P5 ;  /* 0x090800000ceb7fae */ /* 0x0003e2000e901d4e */
[----:B------:R-:W-:Y:S02]  /*12e0*/  ISETP.LT.OR P1, PT, R10, 0x1, P6 ;  /* 0x000000010a00780c */ /* 0x000fe40003721670 */
[----:B------:R-:W-:Y:S01]  /*12f0*/  ISETP.GE.AND P5, PT, R0, c[0x0][0x1fc], PT ;  /* 0x00007f0000007a0c */ /* 0x000fe20003fa6270 */
[----:B------:R-:W-:Y:S01]  /*1300*/  @!P2 IMAD.SHL.U32 R0, R236, 0x10, RZ ;  /* 0x00000010ec00a824 */ /* 0x000fe200078e00ff */
[C---:B------:R-:W-:Y:S02]  /*1310*/  ISETP.LT.OR P6, PT, R10.reuse, 0x21, P6 ;  /* 0x000000210a00780c */ /* 0x040fe400037c1670 */
[----:B------:R-:W-:-:S02]  /*1320*/  ISETP.LT.OR P0, PT, R10, 0x1, P5 ;  /* 0x000000010a00780c */ /* 0x000fc40002f01670 */
[----:B------:R2:W-:Y:S01]  /*1330*/  @!P2 LDGSTS.E.BYPASS.LTC128B.128 [R0+0x12080], [R6.64] ;  /* 0x120800000600afae */ /* 0x0005e2000b901d4e */
[----:B------:R-:W-:-:S03]  /*1340*/  ISETP.LT.OR P5, PT, R10, 0x21, P5 ;  /* 0x000000210a00780c */ /* 0x000fc60002fa1670 */
[----:B------:R-:W0:Y:S04]  /*1350*/  LDGDEPBAR ;  /* 0x00000000000079af */ /* 0x000e280000000000 */
[----:B------:R3:W-:Y:S04]  /*1360*/  LDGSTS.E.BYPASS.LTC128B.128 [R235+0xe080], [R238.64], !P1 ;  /* 0x0e080000eeeb7fae */ /* 0x0007e8000c901d4e */
[----:B------:R3:W-:Y:S01]  /*1370*/  LDGSTS.E.BYPASS.LTC128B.128 [R235+0x10080], [R238.64+0x80], !P0 ;  /* 0x10080080eeeb7fae */ /* 0x0007e2000c101d4e */
[----:B------:R-:W-:Y:S01]  /*1380*/  ISETP.GE.AND P0, PT, R14, c[0x0][0x1fc], PT ;  /* 0x00007f000e007a0c */ /* 0x000fe20003f06270 */
[----:B-----5:R-:W-:-:S02]  /*1390*/  IMAD.U32 R16, RZ, RZ, UR7 ;  /* 0x00000007ff107e24 */ /* 0x020fc4000f8e00ff */
[----:B------:R-:W-:Y:S02]  /*13a0*/  IMAD.SHL.U32 R14, R4, 0x8, RZ ;  /* 0x00000008040e7824 */ /* 0x000fe400078e00ff */
[----:B-1----:R-:W-:-:S03]  /*13b0*/  IMAD.WIDE.U32 R12, R234, c[0x0][0x290], RZ ;  /* 0x0000a400ea0c7a25 */ /* 0x002fc600078e00ff */
[----:B------:R-:W-:Y:S01]  /*13c0*/  LOP3.LUT R14, R14, 0x18, RZ, 0xc0, !PT ;  /* 0x000000180e0e7812 */ /* 0x000fe200078ec0ff */
[----:B------:R-:W-:-:S04]  /*13d0*/  IMAD.WIDE.U32 R16, R16, c[0x0][0x288], R246 ;  /* 0x0000a20010107a25 */ /* 0x000fc800078e00f6 */
[----:B------:R-:W-:Y:S01]  /*13e0*/  IMAD.IADD R242, R13, 0x1, R242 ;  /* 0x000000010df27824 */ /* 0x000fe200078e02f2 */
[CC--:B--2---:R-:W-:Y:S02]  /*13f0*/  LEA.HI R0, R2.reuse, R236.reuse, RZ, 0x2 ;  /* 0x000000ec02007211 */ /* 0x0c4fe400078f10ff */
[----:B------:R-:W-:Y:S02]  /*1400*/  LEA.HI R7, R2, R236, RZ, 0x5 ;  /* 0x000000ec02077211 */ /* 0x000fe400078f28ff */
[----:B------:R-:W-:Y:S02]  /*1410*/  IADD3 R13, P1, R12, R16, RZ ;  /* 0x000000100c0d7210 */ /* 0x000fe40007f3e0ff */
[----:B------:R-:W-:Y:S02]  /*1420*/  LEA.HI R2, R2, R236, RZ, 0x4 ;  /* 0x000000ec02027211 */ /* 0x000fe400078f20ff */
[--C-:B------:R-:W-:Y:S02]  /*1430*/  SHF.R.S32.HI R16, RZ, 0x2, R0.reuse ;  /* 0x00000002ff107819 */ /* 0x100fe40000011400 */
[----:B------:R-:W-:-:S02]  /*1440*/  SHF.R.S32.HI R6, RZ, 0x1f, R0 ;  /* 0x0000001fff067819 */ /* 0x000fc40000011400 */
[----:B------:R-:W-:Y:S02]  /*1450*/  SHF.R.S32.HI R15, RZ, 0x4, R2 ;  /* 0x00000004ff0f7819 */ /* 0x000fe40000011402 */
[----:B------:R-:W-:Y:S02]  /*1460*/  LEA.HI R6, R6, R16, RZ, 0x3 ;  /* 0x0000001006067211 */ /* 0x000fe400078f18ff */
[----:B------:R-:W-:Y:S02]  /*1470*/  SHF.R.S32.HI R12, RZ, 0x5, R7 ;  /* 0x00000005ff0c7819 */ /* 0x000fe40000011407 */
[----:B------:R-:W-:Y:S02]  /*1480*/  LEA.HI R19, R2, R15, RZ, 0x1 ;  /* 0x0000000f02137211 */ /* 0x000fe400078f08ff */
[----:B------:R-:W-:Y:S02]  /*1490*/  LOP3.LUT R6, R6, 0xfffffff8, RZ, 0xc0, !PT ;  /* 0xfffffff806067812 */ /* 0x000fe400078ec0ff */
[----:B------:R-:W-:-:S02]  /*14a0*/  LEA.HI R3, R7, R12, RZ, 0x1 ;  /* 0x0000000c07037211 */ /* 0x000fc400078f08ff */
[----:B------:R-:W-:Y:S01]  /*14b0*/  LOP3.LUT R19, R19, 0xfffffffe, RZ, 0xc0, !PT ;  /* 0xfffffffe13137812 */ /* 0x000fe200078ec0ff */
[----:B------:R-:W-:Y:S01]  /*14c0*/  IMAD.IADD R6, R16, 0x1, -R6 ;  /* 0x0000000110067824 */ /* 0x000fe200078e0a06 */
[----:B------:R-:W-:Y:S02]  /*14d0*/  LOP3.LUT R3, R3, 0xfffffffe, RZ, 0xc0, !PT ;  /* 0xfffffffe03037812 */ /* 0x000fe400078ec0ff */
[----:B------:R-:W-:Y:S01]  /*14e0*/  IADD3.X R11, R242, UR4, R17, P1, !PT ;  /* 0x00000004f20b7c10 */ /* 0x000fe20008ffe411 */
[----:B------:R-:W-:Y:S01]  /*14f0*/  IMAD.IADD R19, R15, 0x1, -R19 ;  /* 0x000000010f137824 */ /* 0x000fe200078e0a13 */
[----:B------:R-:W-:Y:S01]  /*1500*/  LOP3.LUT R0, R0, 0x3ffffffc, RZ, 0xc0, !PT ;  /* 0x3ffffffc00007812 */ /* 0x000fe200078ec0ff */
[----:B------:R-:W-:Y:S01]  /*1510*/  IMAD.SHL.U32 R251, R6, 0x20, RZ ;  /* 0x0000002006fb7824 */ /* 0x000fe200078e00ff */
[----:B------:R-:W-:Y:S01]  /*1520*/  SEL R15, RZ, 0x1, P0 ;  /* 0x00000001ff0f7807 */ /* 0x000fe20000000000 */
[----:B------:R-:W-:Y:S01]  /*1530*/  IMAD.IADD R3, R12, 0x1, -R3 ;  /* 0x000000010c037824 */ /* 0x000fe200078e0a03 */
[----:B------:R-:W-:Y:S01]  /*1540*/  LEA R12, P1, R13, c[0x0][0x280], 0x2 ;  /* 0x0000a0000d0c7a11 */ /* 0x000fe200078210ff */
[----:B------:R-:W-:Y:S01]  /*1550*/  IMAD.SHL.U32 R230, R19, 0x20, RZ ;  /* 0x0000002013e67824 */ /* 0x000fe200078e00ff */
[----:B------:R-:W-:Y:S01]  /*1560*/  LOP3.LUT R251, R14, 0xe0, R251, 0xf8, !PT ;  /* 0x000000e00efb7812 */ /* 0x000fe200078ef8fb */
[----:B------:R-:W-:Y:S01]  /*1570*/  IMAD.SHL.U32 R10, R6, 0x4, RZ ;  /* 0x00000004060a7824 */ /* 0x000fe200078e00ff */
[----:B------:R-:W-:Y:S01]  /*1580*/  LEA.HI.X R13, R13, c[0x0][0x284], R11, 0x2, P1 ;  /* 0x0000a1000d0d7a11 */ /* 0x000fe200008f140b */
[----:B------:R-:W-:Y:S01]  /*1590*/  IMAD.SHL.U32 R250, R3, 0x10, RZ ;  /* 0x0000001003fa7824 */ /* 0x000fe200078e00ff */
[----:B------:R-:W-:Y:S01]  /*15a0*/  LOP3.LUT R230, R14, 0x20, R230, 0xf8, !PT ;  /* 0x000000200ee67812 */ /* 0x000fe200078ef8e6 */
[----:B------:R-:W-:Y:S01]  /*15b0*/  IMAD.MOV.U32 R14, RZ, RZ, c[0x0][0x208] ;  /* 0x00008200ff0e7624 */ /* 0x000fe200078e00ff */
[----:B------:R-:W-:Y:S01]  /*15c0*/  LOP3.LUT R251, R251, 0x18, R10, 0x78, !PT ;  /* 0x00000018fbfb7812 */ /* 0x000fe200078e780a */
[----:B------:R-:W-:Y:S01]  /*15d0*/  IMAD.MOV.U32 R11, RZ, RZ, 0x5 ;  /* 0x00000005ff0b7424 */ /* 0x000fe200078e00ff */
[----:B------:R-:W-:Y:S01]  /*15e0*/  LOP3.LUT R10, R2, 0xfffffff0, RZ, 0xc0, !PT ;  /* 0xfffffff0020a7812 */ /* 0x000fe200078ec0ff */
[----:B------:R-:W-:Y:S01]  /*15f0*/  IMAD.IADD R2, R236, 0x1, -R0 ;  /* 0x00000001ec027824 */ /* 0x000fe200078e0a00 */
[----:B------:R-:W-:Y:S01]  /*1600*/  LOP3.LUT R18, R250, 0x10, RZ, 0xc0, !PT ;  /* 0x00000010fa127812 */ /* 0x000fe200078ec0ff */
[----:B------:R-:W-:Y:S01]  /*1610*/  IMAD.SHL.U32 R231, R19, 0x8, RZ ;  /* 0x0000000813e77824 */ /* 0x000fe200078e00ff */
[C---:B------:R-:W-:Y:S01]  /*1620*/  SHF.L.U64.HI R11, R14.reuse, R11, c[0x0][0x20c] ;  /* 0x000083000e0b7619 */ /* 0x040fe2000001020b */
[----:B------:R-:W-:Y:S01]  /*1630*/  IMAD.SHL.U32 R14, R14, 0x20, RZ ;  /* 0x000000200e0e7824 */ /* 0x000fe200078e00ff */
[----:B------:R-:W-:Y:S01]  /*1640*/  LOP3.LUT R18, R18, 0xe0, R9, 0xf8, !PT ;  /* 0x000000e012127812 */ /* 0x000fe200078ef809 */
[----:B------:R-:W-:Y:S01]  /*1650*/  IMAD.IADD R10, R236, 0x1, -R10 ;  /* 0x00000001ec0a7824 */ /* 0x000fe200078e0a0a */
[----:B------:R-:W-:Y:S01]  /*1660*/  LOP3.LUT R243, R243, 0x2, R15, 0xe2, !PT ;  /* 0x00000002f3f37812 */ /* 0x000fe200078ee20f */
[----:B------:R-:W-:Y:S01]  /*1670*/  IMAD.SHL.U32 R9, R3, 0x200, RZ ;  /* 0x0000020003097824 */ /* 0x000fe200078e00ff */
[C---:B------:R-:W-:Y:S01]  /*1680*/  SHF.L.U64.HI R11, R14.reuse, 0x1, R11 ;  /* 0x000000010e0b7819 */ /* 0x040fe2000001020b */
[----:B------:R-:W-:Y:S01]  /*1690*/  IMAD.SHL.U32 R14, R14, 0x2, RZ ;  /* 0x000000020e0e7824 */ /* 0x000fe200078e00ff */
[----:B------:R-:W-:Y:S01]  /*16a0*/  SHF.R.S32.HI R0, RZ, 0x1f, R10 ;  /* 0x0000001fff007819 */ /* 0x000fe2000001140a */
[----:B------:R-:W-:Y:S01]  /*16b0*/  IMAD R2, R2, 0x2, R9 ;  /* 0x0000000202027824 */ /* 0x000fe200078e0209 */
[----:B------:R-:W-:Y:S01]  /*16c0*/  LOP3.LUT R231, R231, 0x8, RZ, 0xc0, !PT ;  /* 0x00000008e7e77812 */ /* 0x000fe200078ec0ff */
[----:B------:R-:W-:Y:S01]  /*16d0*/  IMAD.SHL.U32 R227, R10, 0x20, RZ ;  /* 0x000000200ae37824 */ /* 0x000fe200078e00ff */
[----:B------:R-:W-:Y:S01]  /*16e0*/  LEA.HI R0, R0, R10, RZ, 0x3 ;  /* 0x0000000a00007211 */ /* 0x000fe200078f18ff */
[----:B------:R-:W-:Y:S01]  /*16f0*/  IMAD.IADD R251, R2, 0x1, R251 ;  /* 0x0000000102fb7824 */ /* 0x000fe200078e02fb */
[----:B------:R-:W-:Y:S01]  /*1700*/  IADD3 R16, P0, R14, R238, RZ ;  /* 0x000000ee0e107210 */ /* 0x000fe20007f1e0ff */
[----:B------:R-:W-:Y:S01]  /*1710*/  IMAD.SHL.U32 R19, R19, 0x100, RZ ;  /* 0x0000010013137824 */ /* 0x000fe200078e00ff */
[C---:B------:R-:W-:Y:S01]  /*1720*/  LOP3.LUT R2, R0.reuse, 0xfffffff8, RZ, 0xc0, !PT ;  /* 0xfffffff800027812 */ /* 0x040fe200078ec0ff */
[----:B------:R-:W-:Y:S01]  /*1730*/  IMAD.SHL.U32 R0, R0, 0x40, RZ ;  /* 0x0000004000007824 */ /* 0x000fe200078e00ff */
[----:B------:R-:W-:Y:S01]  /*1740*/  LOP3.LUT R227, R231, 0x1e0, R227, 0xf8, !PT ;  /* 0x000001e0e7e37812 */ /* 0x000fe200078ef8e3 */
[----:B------:R-:W-:Y:S01]  /*1750*/  IMAD.X R17, R11, 0x1, R239, P0 ;  /* 0x000000010b117824 */ /* 0x000fe200000e06ef */
[----:B------:R-:W-:Y:S01]  /*1760*/  IADD3 R14, P1, P0, R14, 0x80, R238 ;  /* 0x000000800e0e7810 */ /* 0x000fe2000783e0ee */
[----:B------:R-:W-:Y:S01]  /*1770*/  IMAD.IADD R2, R10, 0x1, -R2 ;  /* 0x000000010a027824 */ /* 0x000fe200078e0a02 */
[----:B------:R-:W-:-:S02]  /*1780*/  LOP3.LUT R0, R0, 0xfffffe00, RZ, 0xc0, !PT ;  /* 0xfffffe0000007812 */ /* 0x000fc400078ec0ff */
[----:B------:R-:W-:Y:S01]  /*1790*/  IADD3.X R15, R11, RZ, R239, P1, P0 ;  /* 0x000000ff0b0f7210 */ /* 0x000fe20000fe04ef */
[----:B------:R-:W-:Y:S01]  /*17a0*/  IMAD.SHL.U32 R11, R2, 0x40, RZ ;  /* 0x00000040020b7824 */ /* 0x000fe200078e00ff */
[C---:B------:R-:W-:Y:S01]  /*17b0*/  LOP3.LUT P0, RZ, R10.reuse, 0x4, RZ, 0xc0, !PT ;  /* 0x000000040aff7812 */ /* 0x040fe2000780c0ff */
[----:B------:R-:W-:Y:S01]  /*17c0*/  IMAD.SHL.U32 R10, R10, 0x4, RZ ;  /* 0x000000040a0a7824 */ /* 0x000fe200078e00ff */
[----:B------:R1:W-:Y:S01]  /*17d0*/  LDGSTS.E.BYPASS.LTC128B.128 [R235+0xf080], [R16.64], !P6 ;  /* 0x0f08000010eb7fae */ /* 0x0003e2000f101d4e */
[----:B------:R-:W-:Y:S01]  /*17e0*/  IMAD R3, R3, 0x400, R0 ;  /* 0x0000040003037824 */ /* 0x000fe200078e0200 */
[----:B------:R-:W-:Y:S02]  /*17f0*/  LOP3.LUT R11, R11, 0x1c0, RZ, 0xc0, !PT ;  /* 0x000001c00b0b7812 */ /* 0x000fe400078ec0ff */
[----:B------:R-:W-:Y:S01]  /*1800*/  LOP3.LUT R227, R227, 0x38, R10, 0x78, !PT ;  /* 0x00000038e3e37812 */ /* 0x000fe200078e780a */
[----:B------:R1:W-:Y:S01]  /*1810*/  LDGSTS.E.BYPASS.LTC128B.128 [R235+0x11080], [R14.64], !P5 ;  /* 0x110800000eeb7fae */ /* 0x0003e2000e901d4e */
[----:B------:R-:W-:-:S02]  /*1820*/  SHF.R.U32.HI R10, RZ, 0x3, R11 ;  /* 0x00000003ff0a7819 */ /* 0x000fc4000001160b */
[----:B------:R-:W-:Y:S02]  /*1830*/  PLOP3.LUT P1, PT, PT, PT, UP0, 0x80, 0x0 ;  /* 0x000000000000781c */ /* 0x000fe40003f2f008 */
[C---:B------:R-:W-:Y:S02]  /*1840*/  LOP3.LUT R230, R10.reuse, R230, R11, 0x1e, !PT ;  /* 0x000000e60ae67212 */ /* 0x040fe400078e1e0b */
[----:B------:R-:W-:Y:S02]  /*1850*/  LOP3.LUT R231, R10, R11, R231, 0x1e, !PT ;  /* 0x0000000b0ae77212 */ /* 0x000fe400078e1ee7 */
[----:B------:R-:W-:Y:S01]  /*1860*/  LOP3.LUT R230, R230, R0, RZ, 0xfc, !PT ;  /* 0x00000000e6e67212 */ /* 0x000fe200078efcff */
[----:B------:R-:W-:Y:S01]  /*1870*/  @!P2 IMAD.SHL.U32 R0, R236, 0x10, RZ ;  /* 0x00000010ec00a824 */ /* 0x000fe200078e00ff */
[----:B------:R-:W-:Y:S01]  /*1880*/  LOP3.LUT R18, R18, 0x100, R19, 0xf8, !PT ;  /* 0x0000010012127812 */ /* 0x000fe200078ef813 */
[----:B------:R-:W-:Y:S01]  /*1890*/  IMAD.IADD R231, R3, 0x1, R231 ;  /* 0x0000000103e77824 */ /* 0x000fe200078e02e7 */
[----:B------:R-:W-:-:S02]  /*18a0*/  LOP3.LUT R227, R227, R9, RZ, 0xfc, !PT ;  /* 0x00000009e3e37212 */ /* 0x000fc400078efcff */
[----:B------:R2:W-:Y:S01]  /*18b0*/  @!P2 LDGSTS.E.BYPASS.LTC128B.128 [R0+0x12280], [R12.64] ;  /* 0x122800000c00afae */ /* 0x0005e2000b901d4e */
[C---:B------:R-:W-:Y:S02]  /*18c0*/  LOP3.LUT R228, R18.reuse, 0x1c0, RZ, 0xc0, !PT ;  /* 0x000001c012e47812 */ /* 0x040fe400078ec0ff */
[----:B------:R-:W-:Y:S01]  /*18d0*/  LOP3.LUT R8, R18, 0x8, R8, 0xf8, !PT ;  /* 0x0000000812087812 */ /* 0x000fe200078ef808 */
[----:B------:R-:W0:Y:S01]  /*18e0*/  LDGDEPBAR ;  /* 0x00000000000079af */ /* 0x000e220000000000 */
[----:B------:R-:W-:Y:S02]  /*18f0*/  SHF.R.U32.HI R228, RZ, 0x3, R228 ;  /* 0x00000003ffe47819 */ /* 0x000fe400000116e4 */
[----:B------:R-:W-:Y:S01]  /*1900*/  SEL R226, R226, 0xfffffff0, !P0 ;  /* 0xfffffff0e2e27807 */ /* 0x000fe20004000000 */
[----:B------:R-:W0:Y:S01]  /*1910*/  LDGDEPBAR ;  /* 0x00000000000079af */ /* 0x000e220000000000 */
[----:B------:R-:W-:Y:S02]  /*1920*/  LOP3.LUT R228, R228, R8, RZ, 0x3c, !PT ;  /* 0x00000008e4e47212 */ /* 0x000fe400078e3cff */
[----:B--2---:R-:W-:-:S05]  /*1930*/  LOP3.LUT R0, R7, 0xffffffe0, RZ, 0xc0, !PT ;  /* 0xffffffe007007812 */ /* 0x004fca00078ec0ff */
[----:B------:R-:W-:-:S05]  /*1940*/  IMAD.IADD R0, R236, 0x1, -R0 ;  /* 0x00000001ec007824 */ /* 0x000fca00078e0a00 */
[----:B------:R-:W-:-:S04]  /*1950*/  SHF.R.S32.HI R3, RZ, 0x1f, R0 ;  /* 0x0000001fff037819 */ /* 0x000fc80000011400 */
[----:B------:R-:W-:-:S04]  /*1960*/  LEA.HI R3, R3, R0, RZ, 0x2 ;  /* 0x0000000003037211 */ /* 0x000fc800078f10ff */
[----:B------:R-:W-:Y:S01]  /*1970*/  LEA.HI.SX32 R250, R3, R250, 0x1e ;  /* 0x000000fa03fa7211 */ /* 0x000fe200078ff2ff */
[----:B------:R-:W-:Y:S05]  /*1980*/  @!P1 BRA `(.L_x_59) ;  /* 0x000034b000009947 */ /* 0x000fea0003800000 */
[----:B-1-34-:R-:W-:Y:S01]  /*1990*/  IMAD.MOV.U32 R7, RZ, RZ, -0x60 ;  /* 0xffffffa0ff077424 */ /* 0x01afe200078e00ff */
[----:B------:R-:W-:Y:S01]  /*19a0*/  SHF.R.S32.HI R8, RZ, 0x1f, R4 ;  /* 0x0000001fff087819 */ /* 0x000fe20000011404 */
[----:B------:R-:W-:Y:S01]  /*19b0*/  ULDC.64 UR4, c[0x0][0x238] ;  /* 0x00008e0000047ab9 */ /* 0x000fe20000000a00 */
[----:B------:R-:W-:Y:S01]  /*19c0*/  LOP3.LUT P0, RZ, R6, 0x1, RZ, 0xc0, !PT ;  /* 0x0000000106ff7812 */ /* 0x000fe2000780c0ff */
[----:B------:R-:W-:Y:S01]  /*19d0*/  IMAD R6, R5, R7, c[0x0][0x198] ;  /* 0x0000660005067624 */ /* 0x000fe200078e0207 */
[----:B------:R-:W-:Y:S01]  /*19e0*/  LEA.HI R7, R8, R4, RZ, 0x2 ;  /* 0x0000000408077211 */ /* 0x000fe200078f10ff */
[----:B------:R-:W-:Y:S01]  /*19f0*/  UIMAD UR4, UR6, UR4, URZ ;  /* 0x00000004060472a4 */ /* 0x000fe2000f8e023f */
[--C-:B------:R-:W-:Y:S01]  /*1a00*/  SHF.R.S32.HI R237, RZ, 0x1f, R236.reuse ;  /* 0x0000001fffed7819 */ /* 0x100fe200000114ec */
[----:B------:R-:W-:Y:S01]  /*1a10*/  IMAD.U32 R5, RZ, RZ, UR7 ;  /* 0x00000007ff057e24 */ /* 0x000fe2000f8e00ff */
[----:B------:R-:W-:Y:S01]  /*1a20*/  LOP3.LUT R7, R7, 0xfffffffc, RZ, 0xc0, !PT ;  /* 0xfffffffc07077812 */ /* 0x000fe200078ec0ff */
[----:B------:R-:W-:Y:S01]  /*1a30*/  UIMAD UR4, UR7, UR5, UR4 ;  /* 0x00000005070472a4 */ /* 0x000fe2000f8e0204 */
[----:B------:R-:W-:Y:S01]  /*1a40*/  IMAD.SHL.U32 R251, R251, 0x2, RZ ;  /* 0x00000002fbfb7824 */ /* 0x000fe200078e00ff */
[----:B------:R-:W-:Y:S01]  /*1a50*/  UIADD3 UR11, UR11, 0x3f, URZ ;  /* 0x0000003f0b0b7890 */ /* 0x000fe2000fffe03f */
[----:B------:R-:W-:Y:S01]  /*1a60*/  IMAD.WIDE.U32 R8, R5, c[0x0][0x238], R236 ;  /* 0x00008e0005087a25 */ /* 0x000fe200078e00ec */
[----:B------:R-:W-:Y:S01]  /*1a70*/  IADD3 R4, R4, -R7, RZ ;  /* 0x8000000704047210 */ /* 0x000fe20007ffe0ff */
[----:B------:R-:W-:Y:S01]  /*1a80*/  CS2R R146, SRZ ;  /* 0x0000000000927805 */ /* 0x000fe2000001ff00 */
[----:B------:R-:W-:Y:S01]  /*1a90*/  LOP3.LUT R7, R3, 0xfffffffc, RZ, 0xc0, !PT ;  /* 0xfffffffc03077812 */ /* 0x000fe200078ec0ff */
[----:B------:R-:W-:Y:S01]  /*1aa0*/  IMAD.MOV.U32 R225, RZ, RZ, 0x10 ;  /* 0x00000010ffe17424 */ /* 0x000fe200078e00ff */
[----:B------:R-:W-:Y:S01]  /*1ab0*/  IADD3 R5, R9, UR4, RZ ;  /* 0x0000000409057c10 */ /* 0x000fe2000fffe0ff */
[----:B------:R-:W-:Y:S01]  /*1ac0*/  IMAD R6, R4, -0x8, R6 ;  /* 0xfffffff804067824 */ /* 0x000fe200078e0206 */
[C---:B------:R-:W-:Y:S01]  /*1ad0*/  IADD3 R3, R251.reuse, 0x12480, RZ ;  /* 0x00012480fb037810 */ /* 0x040fe20007ffe0ff */
[----:B------:R-:W-:Y:S01]  /*1ae0*/  IMAD.MOV.U32 R4, RZ, RZ, R8 ;  /* 0x000000ffff047224 */ /* 0x000fe200078e0008 */
[----:B------:R-:W-:Y:S01]  /*1af0*/  IADD3 R248, R251, 0x126c0, RZ ;  /* 0x000126c0fbf87810 */ /* 0x000fe20007ffe0ff */
[----:B------:R-:W-:Y:S01]  /*1b00*/  IMAD.IADD R7, R0, 0x1, -R7 ;  /* 0x0000000100077824 */ /* 0x000fe200078e0a07 */
[----:B------:R-:W-:Y:S01]  /*1b10*/  @P0 IADD3 R248, R3, 0x1c0, RZ ;  /* 0x000001c003f80810 */ /* 0x000fe20007ffe0ff */
[----:B------:R-:W-:Y:S01]  /*1b20*/  IMAD.WIDE.U32 R10, R234, c[0x0][0x240], R4 ;  /* 0x00009000ea0a7a25 */ /* 0x000fe200078e0004 */
[C---:B------:R-:W-:Y:S01]  /*1b30*/  LOP3.LUT P0, RZ, R2.reuse, 0x4, RZ, 0xc0, !PT ;  /* 0x0000000402ff7812 */ /* 0x040fe2000780c0ff */
[----:B------:R-:W-:Y:S01]  /*1b40*/  USHF.R.S32.HI UR5, URZ, 0x1f, UR11 ;  /* 0x0000001f3f057899 */ /* 0x000fe2000801140b */
[----:B------:R-:W-:Y:S01]  /*1b50*/  LOP3.LUT P1, RZ, R2, 0x2, RZ, 0xc0, !PT ;  /* 0x0000000202ff7812 */ /* 0x000fe2000782c0ff */
[----:B------:R-:W-:Y:S01]  /*1b60*/  IMAD.MOV.U32 R0, RZ, RZ, 0x20 ;  /* 0x00000020ff007424 */ /* 0x000fe200078e00ff */
[----:B------:R1:W-:Y:S01]  /*1b70*/  STL.64 [R1], R10 ;  /* 0x0000000a01007387 */ /* 0x0003e20000100a00 */
[----:B------:R-:W-:Y:S01]  /*1b80*/  IMAD R252, R233, c[0x0][0x240], RZ ;  /* 0x00009000e9fc7a24 */ /* 0x000fe200078e02ff */
[----:B------:R-:W-:Y:S01]  /*1b90*/  LEA R227, R227, 0x15480, 0x1 ;  /* 0x00015480e3e37811 */ /* 0x000fe200078e08ff */
[----:B------:R-:W-:Y:S01]  /*1ba0*/  ULEA.HI UR11, UR5, UR11, URZ, 0x6 ;  /* 0x0000000b050b7291 */ /* 0x000fe2000f8f303f */
[----:B------:R-:W-:Y:S01]  /*1bb0*/  SEL R223, R0, 0xffffffe0, !P0 ;  /* 0xffffffe000df7807 */ /* 0x000fe20004000000 */
[----:B------:R-:W-:Y:S01]  /*1bc0*/  IMAD R252, R234, c[0x0][0x244], R252 ;  /* 0x00009100eafc7a24 */ /* 0x000fe200078e02fc */
[----:B------:R-:W-:Y:S01]  /*1bd0*/  SHF.L.U32 R224, R231, 0x1, RZ ;  /* 0x00000001e7e07819 */ /* 0x000fe200000006ff */
[----:B------:R-:W-:Y:S01]  /*1be0*/  IMAD R249, R7, -0x2, R6 ;  /* 0xfffffffe07f97824 */ /* 0x000fe200078e0206 */
[----:B------:R-:W-:Y:S01]  /*1bf0*/  SEL R0, R0, 0xffffffe0, !P1 ;  /* 0xffffffe000007807 */ /* 0x000fe20004800000 */
[----:B------:R-:W-:Y:S01]  /*1c00*/  IMAD.IADD R220, R231, 0x1, R223 ;  /* 0x00000001e7dc7824 */ /* 0x000fe200078e02df */
[----:B------:R-:W-:Y:S01]  /*1c10*/  SEL R225, R225, 0xfffffff0, !P1 ;  /* 0xfffffff0e1e17807 */ /* 0x000fe20004800000 */
[----:B------:R-:W-:Y:S01]  /*1c20*/  IMAD.SHL.U32 R228, R228, 0x2, RZ ;  /* 0x00000002e4e47824 */ /* 0x000fe200078e00ff */
[----:B------:R-:W-:Y:S01]  /*1c30*/  IADD3 R216, R216, R218, RZ ;  /* 0x000000dad8d87210 */ /* 0x000fe20007ffe0ff */
        /* <DEDUP_REMOVED lines=48> */
[----:B------:R-:W-:Y:S01]  /*1f40*/  IADD3 R252, R11, R252, RZ ;  /* 0x000000fc0bfc7210 */ /* 0x000fe20007ffe0ff */
[----:B------:R-:W-:Y:S01]  /*1f50*/  IMAD.IADD R0, R224, 0x1, R0 ;  /* 0x00000001e0007824 */ /* 0x000fe200078e0200 */
[----:B------:R-:W-:Y:S01]  /*1f60*/  IADD3 R222, R225, R223, RZ ;  /* 0x000000dfe1de7210 */ /* 0x000fe20007ffe0ff */
[----:B------:R-:W-:Y:S01]  /*1f70*/  IMAD.IADD R221, R231, 0x1, R225 ;  /* 0x00000001e7dd7824 */ /* 0x000fe200078e02e1 */
[----:B------:R-:W-:Y:S01]  /*1f80*/  IADD3 R219, R225, R220, RZ ;  /* 0x000000dce1db7210 */ /* 0x000fe20007ffe0ff */
[----:B------:R-:W-:-:S02]  /*1f90*/  UMOV UR4, URZ ;  /* 0x0000003f00047c82 */ /* 0x000fc40008000000 */
[----:B------:R-:W-:Y:S02]  /*1fa0*/  UMOV UR12, 0x1 ;  /* 0x00000001000c7882 */ /* 0x000fe40000000000 */
[----:B------:R-:W-:Y:S02]  /*1fb0*/  UMOV UR8, URZ ;  /* 0x0000003f00087c82 */ /* 0x000fe40008000000 */
[----:B------:R-:W-:Y:S02]  /*1fc0*/  USHF.R.S32.HI UR11, URZ, 0x6, UR11 ;  /* 0x000000063f0b7899 */ /* 0x000fe4000801140b */
[----:B-1----:R-:W-:Y:S02]  /*1fd0*/  ULDC UR5, c[0x0][0x168] ;  /* 0x00005a0000057ab9 */ /* 0x002fe40000000800 */
.L_x_62:
        /* <DEDUP_REMOVED lines=9> */
[--C-:B------:R-:W-:Y:S01]  /*2070*/  IMAD R40, R40, 0x2000, R223.reuse ;  /* 0x0000200028287824 */ /* 0x100fe200078e02df */
[----:B------:R-:W-:Y:S01]  /*2080*/  UISETP.GE.AND UP0, UPT, UR16, UR11, UPT ;  /* 0x0000000b1000728c */ /* 0x000fe2000bf06270 */
[----:B------:R-:W-:Y:S01]  /*2090*/  IMAD.SHL.U32 R153, R2, 0x2, RZ ;  /* 0x0000000202997824 */ /* 0x000fe200078e00ff */
[C---:B------:R-:W-:Y:S01]  /*20a0*/  IADD3 R152, R231.reuse, R46, RZ ;  /* 0x0000002ee7987210 */ /* 0x040fe20007ffe0ff */
[----:B------:R-:W-:Y:S01]  /*20b0*/  IMAD R208, R208, 0x2000, R222 ;  /* 0x00002000d0d07824 */ /* 0x000fe200078e02de */
[C---:B------:R-:W-:Y:S02]  /*20c0*/  IADD3 R40, R231.reuse, R40, RZ ;  /* 0x00000028e7287210 */ /* 0x040fe40007ffe0ff */
[C---:B------:R-:W-:Y:S01]  /*20d0*/  IADD3 R148, R231.reuse, R46, R223 ;  /* 0x0000002ee7947210 */ /* 0x040fe20007ffe0df */
[----:B------:R-:W-:Y:S01]  /*20e0*/  IMAD.SHL.U32 R152, R152, 0x2, RZ ;  /* 0x0000000298987824 */ /* 0x000fe200078e00ff */
[----:B------:R-:W-:Y:S01]  /*20f0*/  PLOP3.LUT P1, PT, PT, PT, UP0, 0x80, 0x0 ;  /* 0x000000000000781c */ /* 0x000fe20003f2f008 */
[----:B------:R-:W-:Y:S01]  /*2100*/  IMAD.SHL.U32 R156, R40, 0x2, RZ ;  /* 0x00000002289c7824 */ /* 0x000fe200078e00ff */
[----:B------:R-:W-:Y:S01]  /*2110*/  SHF.L.U32 R148, R148, 0x1, RZ ;  /* 0x0000000194947819 */ /* 0x000fe200000006ff */
[----:B------:R-:W-:Y:S01]  /*2120*/  IMAD.IADD R208, R231, 0x1, R208 ;  /* 0x00000001e7d07824 */ /* 0x000fe200078e02d0 */
[----:B------:R-:W-:Y:S04]  /*2130*/  LDSM.16.M88.2 R2, [R229+0x80] ;  /* 0x00008000e502783b */ /* 0x000fe80000000100 */
[----:B------:R-:W-:Y:S01]  /*2140*/  SHF.L.U32 R208, R208, 0x1, RZ ;  /* 0x00000001d0d07819 */ /* 0x000fe200000006ff */
        /* <DEDUP_REMOVED lines=16> */
[-C--:B---3--:R-:W-:Y:S08]  /*2250*/  HMMA.16816.F32 R12, R24, R16.reuse, RZ ;  /* 0x00000010180c723c */ /* 0x088ff000000018ff */
[C---:B------:R-:W-:Y:S08]  /*2260*/  HMMA.16816.F32 R16, R20.reuse, R16, RZ ;  /* 0x000000101410723c */ /* 0x040ff000000018ff */
        /* <DEDUP_REMOVED lines=55> */
[----:B------:R5:W-:Y:S07]  /*25e0*/  LDSM.16.M88.4 R36, [R208+0x9080] ;  /* 0x00908000d024783b */ /* 0x000bee0000000200 */
[-C--:B------:R-:W-:Y:S08]  /*25f0*/  HMMA.16816.F32 R12, R148, R32.reuse, R12 ;  /* 0x00000020940c723c */ /* 0x080ff0000000180c */
[C---:B------:R-:W-:Y:S08]  /*2600*/  HMMA.16816.F32 R16, R48.reuse, R32, R16 ;  /* 0x000000203010723c */ /* 0x040ff00000001810 */
[-C--:B---3--:R-:W-:Y:S01]  /*2610*/  HMMA.16816.F32 R20, R48, R30.reuse, R20 ;  /* 0x0000001e3014723c */ /* 0x088fe20000001814 */
[----:B-----5:R-:W-:Y:S05]  /*2620*/  MOV R208, UR4 ;  /* 0x0000000400d07c02 */ /* 0x020fea0008000f00 */
[----:B------:R-:W-:Y:S02]  /*2630*/  IMAD R208, R208, 0x40, R250 ;  /* 0x00000040d0d07824 */ /* 0x000fe400078e02fa */
[----:B------:R-:W-:Y:S03]  /*2640*/  HMMA.16816.F32 R24, R148, R30, R24 ;  /* 0x0000001e9418723c */ /* 0x000fe60000001818 */
[----:B------:R-:W-:Y:S04]  /*2650*/  LDS R211, [R208.X4+0x12080] ;  /* 0x01208000d0d37984 */ /* 0x000fe80000004800 */
[----:B------:R-:W-:Y:S01]  /*2660*/  LDS R210, [R208.X4+0x120a0] ;  /* 0x0120a000d0d27984 */ /* 0x000fe20000004800 */
[-C--:B-1----:R-:W-:Y:S01]  /*2670*/  HMMA.16816.F32 R4, R152, R34.reuse, R4 ;  /* 0x000000229804723c */ /* 0x082fe20000001804 */
[----:B------:R-:W-:Y:S02]  /*2680*/  IMAD.U32 R30, RZ, RZ, UR4 ;  /* 0x00000004ff1e7e24 */ /* 0x000fe4000f8e00ff */
[----:B------:R-:W-:Y:S03]  /*2690*/  LDS R209, [R208.X4+0x12100] ;  /* 0x01210000d0d17984 */ /* 0x000fe60000004800 */
[----:B------:R-:W-:Y:S01]  /*26a0*/  LEA R30, R30, R219, 0xd ;  /* 0x000000db1e1e7211 */ /* 0x000fe200078e68ff */
[----:B------:R-:W-:Y:S01]  /*26b0*/  LDS R208, [R208.X4+0x12120] ;  /* 0x01212000d0d07984 */ /* 0x000fe20000004800 */
        /* <DEDUP_REMOVED lines=23> */
[----:B------:R-:W-:Y:S01]  /*2830*/  USHF.R.S32.HI UR13, URZ, 0x1f, UR16 ;  /* 0x0000001f3f0d7899 */ /* 0x000fe20008011410 */
[----:B------:R-:W-:Y:S01]  /*2840*/  IMAD R30, R234, c[0x0][0x278], RZ ;  /* 0x00009e00ea1e7a24 */ /* 0x000fe200078e02ff */
[----:B------:R-:W-:Y:S02]  /*2850*/  ULDC.64 UR6, c[0x0][0x178] ;  /* 0x00005e0000067ab9 */ /* 0x000fe40000000a00 */
[----:B------:R-:W-:Y:S02]  /*2860*/  UIMAD UR13, UR13, UR6, URZ ;  /* 0x000000060d0d72a4 */ /* 0x000fe4000f8e023f */
[----:B------:R-:W-:Y:S02]  /*2870*/  UIMAD.WIDE.U32 UR18, UR16, UR6, URZ ;  /* 0x00000006101272a5 */ /* 0x000fe4000f8e003f */
[----:B------:R-:W-:Y:S02]  /*2880*/  UIMAD UR13, UR16, UR7, UR13 ;  /* 0x00000007100d72a4 */ /* 0x000fe4000f8e020d */
[----:B------:R-:W-:Y:S02]  /*2890*/  UIMAD UR16, UR16, -0x40, UR5 ;  /* 0xffffffc0101078a4 */ /* 0x000fe4000f8e0205 */
[----:B------:R-:W-:Y:S01]  /*28a0*/  IMAD.U32 R32, RZ, RZ, UR18 ;  /* 0x00000012ff207e24 */ /* 0x000fe2000f8e00ff */
[----:B------:R-:W-:Y:S01]  /*28b0*/  UIADD3 UR13, UR19, UR13, URZ ;  /* 0x0000000d130d7290 */ /* 0x000fe2000fffe03f */
[----:B------:R-:W-:Y:S02]  /*28c0*/  IMAD.U32 R28, RZ, RZ, UR18 ;  /* 0x00000012ff1c7e24 */ /* 0x000fe4000f8e00ff */
[----:B------:R-:W-:Y:S02]  /*28d0*/  IADD3 R31, -R244, UR16, RZ ;  /* 0x00000010f41f7c10 */ /* 0x000fe4000fffe1ff */
[----:B------:R-:W-:Y:S01]  /*28e0*/  LEA R32, P5, R32, R240, 0x7 ;  /* 0x000000f020207211 */ /* 0x000fe200078a38ff */
[----:B------:R-:W-:Y:S01]  /*28f0*/  IMAD.U32 R3, RZ, RZ, UR13 ;  /* 0x0000000dff037e24 */ /* 0x000fe2000f8e00ff */
[----:B------:R-:W-:Y:S02]  /*2900*/  ISETP.LT.OR P6, PT, R31, 0x1, P4 ;  /* 0x000000011f00780c */ /* 0x000fe400027c1670 */
[----:B-1----:R-:W-:Y:S01]  /*2910*/  @!P2 SHF.R.S32.HI R29, RZ, 0x1f, R2 ;  /* 0x0000001fff1da819 */ /* 0x002fe20000011402 */
[----:B------:R-:W-:Y:S01]  /*2920*/  @!P2 IMAD.WIDE.U32 R34, R2, c[0x0][0x270], R246 ;  /* 0x00009c000222aa25 */ /* 0x000fe200078e00f6 */
[----:B------:R-:W-:Y:S02]  /*2930*/  LEA.HI.X R33, R28, R241, R3, 0x7, P5 ;  /* 0x000000f11c217211 */ /* 0x000fe400028f3c03 */
[----:B------:R-:W-:Y:S01]  /*2940*/  IADD3 R3, R235, 0x6080, RZ ;  /* 0x00006080eb037810 */ /* 0x000fe20007ffe0ff */
[----:B------:R-:W-:Y:S01]  /*2950*/  @!P2 IMAD R29, R29, c[0x0][0x270], RZ ;  /* 0x00009c001d1daa24 */ /* 0x000fe200078e02ff */
[----:B------:R-:W-:Y:S01]  /*2960*/  @!P2 IADD3 R30, P1, R30, R34, RZ ;  /* 0x000000221e1ea210 */ /* 0x000fe20007f3e0ff */
[----:B------:R-:W-:Y:S02]  /*2970*/  IMAD.U32 R28, RZ, RZ, UR12 ;  /* 0x0000000cff1c7e24 */ /* 0x000fe4000f8e00ff */
[----:B------:R-:W-:Y:S02]  /*2980*/  @!P2 IMAD R29, R2, c[0x0][0x274], R29 ;  /* 0x00009d00021daa24 */ /* 0x000fe400078e021d */
[----:B------:R-:W-:Y:S02]  /*2990*/  IMAD.U32 R2, RZ, RZ, UR10 ;  /* 0x0000000aff027e24 */ /* 0x000fe4000f8e00ff */
[----:B------:R-:W-:Y:S01]  /*29a0*/  @!P2 IMAD R28, R28, 0x40, R246 ;  /* 0x000000401c1ca824 */ /* 0x000fe200078e02f6 */
[----:B------:R-:W-:Y:S02]  /*29b0*/  @!P2 IADD3.X R29, R232, R35, R29, P1, !PT ;  /* 0x00000023e81da210 */ /* 0x000fe40000ffe41d */
[----:B------:R-:W-:Y:S01]  /*29c0*/  IADD3 R36, P5, P1, R2, 0x80, R32 ;  /* 0x0000008002247810 */ /* 0x000fe200079be020 */
[----:B------:R-:W-:Y:S02]  /*29d0*/  IMAD.U32 R2, RZ, RZ, UR12 ;  /* 0x0000000cff027e24 */ /* 0x000fe4000f8e00ff */
[----:B------:R-:W-:Y:S01]  /*29e0*/  @!P2 IMAD.SHL.U32 R28, R28, 0x4, RZ ;  /* 0x000000041c1ca824 */ /* 0x000fe200078e00ff */
[----:B------:R-:W-:Y:S01]  /*29f0*/  IADD3.X R37, RZ, UR9, R33, P5, P1 ;  /* 0x00000009ff257c10 */ /* 0x000fe2000afe2421 */
[----:B------:R-:W-:Y:S01]  /*2a00*/  IMAD R2, R2, 0x4000, R3 ;  /* 0x0000400002027824 */ /* 0x000fe200078e0203 */
[----:B------:R-:W-:Y:S01]  /*2a10*/  @!P2 LEA R34, P1, R30, c[0x0][0x258], 0x2 ;  /* 0x000096001e22aa11 */ /* 0x000fe200078210ff */
[----:B------:R-:W-:Y:S01]  /*2a20*/  IMAD.U32 R3, RZ, RZ, UR8 ;  /* 0x00000008ff037e24 */ /* 0x000fe2000f8e00ff */
[----:B------:R-:W-:Y:S02]  /*2a30*/  IADD3 R38, P5, R32, UR10, RZ ;  /* 0x0000000a20267c10 */ /* 0x000fe4000ffbe0ff */
[----:B------:R-:W-:Y:S01]  /*2a40*/  @!PT LDS RZ, [RZ] ;  /* 0x00000000fffff984 */ /* 0x000fe20000000800 */
[----:B------:R-:W-:Y:S01]  /*2a50*/  @!PT LDS RZ, [RZ] ;  /* 0x00000000fffff984 */ /* 0x000fe20000000800 */
[----:B------:R-:W-:Y:S01]  /*2a60*/  @!PT LDS RZ, [RZ] ;  /* 0x00000000fffff984 */ /* 0x000fe20000000800 */
[----:B------:R1:W-:Y:S01]  /*2a70*/  LDGSTS.E.BYPASS.LTC128B.128 [R2], [R32.64], !P6 ;  /* 0x0000000020027fae */ /* 0x0003e2000f101d4e */
[----:B------:R-:W-:Y:S02]  /*2a80*/  @!P2 LEA.HI.X R35, R30, c[0x0][0x25c], R29, 0x2, P1 ;  /* 0x000097001e23aa11 */ /* 0x000fe400008f141d */
[----:B------:R-:W-:Y:S02]  /*2a90*/  ISETP.LT.OR P1, PT, R31, 0x1, P3 ;  /* 0x000000011f00780c */ /* 0x000fe40001f21670 */
[----:B------:R-:W-:Y:S02]  /*2aa0*/  IADD3.X R39, R33, UR9, RZ, P5, !PT ;  /* 0x0000000921277c10 */ /* 0x000fe4000affe4ff */
[C---:B------:R-:W-:Y:S02]  /*2ab0*/  ISETP.LT.OR P5, PT, R31.reuse, 0x21, P4 ;  /* 0x000000211f00780c */ /* 0x040fe400027a1670 */
[----:B------:R-:W-:Y:S02]  /*2ac0*/  ISETP.LT.OR P6, PT, R31, 0x21, P3 ;  /* 0x000000211f00780c */ /* 0x000fe40001fc1670 */
[----:B------:R-:W-:Y:S05]  /*2ad0*/  @!P2 LEA R3, R3, 0x40, 0x6 ;  /* 0x000000400303a811 */ /* 0x000fea00078e30ff */
[----:B------:R1:W-:Y:S01]  /*2ae0*/  LDGSTS.E.BYPASS.LTC128B.128 [R2+0x2000], [R32.64+0x80], !P1 ;  /* 0x0200008020027fae */ /* 0x0003e2000c901d4e */
[----:B------:R-:W-:Y:S05]  /*2af0*/  @!P2 IMAD.WIDE R34, R3, 0x4, R34 ;  /* 0x000000040322a825 */ /* 0x000fea00078e0222 */
[----:B------:R1:W-:Y:S06]  /*2b00*/  LDGSTS.E.BYPASS.LTC128B.128 [R2+0x1000], [R38.64], !P5 ;  /* 0x0100000026027fae */ /* 0x0003ec000e901d4e */
[----:B------:R1:W-:Y:S06]  /*2b10*/  LDGSTS.E.BYPASS.LTC128B.128 [R2+0x3000], [R36.64], !P6 ;  /* 0x0300000024027fae */ /* 0x0003ec000f101d4e */
[----:B------:R1:W-:Y:S02]  /*2b20*/  @!P2 LDGSTS.E.BYPASS.LTC128B.128 [R28+0x12080], [R34.64] ;  /* 0x12080000221cafae */ /* 0x0003e4000b901d4e */
.L_x_60:
        /* <DEDUP_REMOVED lines=13> */
[----:B------:R-:W-:Y:S02]  /*2c00*/  SEL R3, R3, 0xffffffc0, !P0 ;  /* 0xffffffc003037807 */ /* 0x000fe40004000000 */
[----:B------:R-:W-:Y:S02]  /*2c10*/  FSEL R5, R5, -INF , P5 ;  /* 0xff80000005057808 */ /* 0x000fe40002800000 */
[C---:B------:R-:W-:Y:S04]  /*2c20*/  HMMA.16816.F32 R40, R44.reuse, R162, RZ ;  /* 0x000000a22c28723c */ /* 0x040fe800000018ff */
[----:B------:R-:W-:Y:S01]  /*2c30*/  IADD3 R2, R224, R3, RZ ;  /* 0x00000003e0027210 */ /* 0x000fe20007ffe0ff */
[--C-:B------:R-:W-:Y:S01]  /*2c40*/  FFMA.FTZ R5, R5, c[0x0][0x29c], -R211.reuse ;  /* 0x0000a70005057a23 */ /* 0x100fe200000108d3 */
[----:B------:R-:W-:Y:S02]  /*2c50*/  IADD3 R3, R3, R0, RZ ;  /* 0x0000000003037210 */ /* 0x000fe40007ffe0ff */
[-C--:B------:R-:W-:Y:S01]  /*2c60*/  HMMA.16816.F32 R44, R44, R164.reuse, RZ ;  /* 0x000000a42c2c723c */ /* 0x080fe200000018ff */
[----:B------:R-:W1:Y:S03]  /*2c70*/  LDSM.16.M88.4 R156, [R2+0xe080] ;  /* 0x00e08000029c783b */ /* 0x000e660000000200 */
[----:B------:R-:W-:Y:S02]  /*2c80*/  FSEL R4, R4, -INF , P6 ;  /* 0xff80000004047808 */ /* 0x000fe40003000000 */
[----:B------:R-:W-:Y:S02]  /*2c90*/  FSEL R14, R14, -INF , P1 ;  /* 0xff8000000e0e7808 */ /* 0x000fe40000800000 */
[----:B------:R-:W-:Y:S04]  /*2ca0*/  HMMA.16816.F32 R48, R48, R164, RZ ;  /* 0x000000a43030723c */ /* 0x000fe800000018ff */
[----:B------:R-:W-:Y:S02]  /*2cb0*/  FFMA.FTZ R14, R14, c[0x0][0x29c], -R208 ;  /* 0x0000a7000e0e7a23 */ /* 0x000fe400000108d0 */
[--C-:B------:R-:W-:Y:S01]  /*2cc0*/  FFMA.FTZ R212, R4, c[0x0][0x29c], -R211.reuse ;  /* 0x0000a70004d47a23 */ /* 0x100fe200000108d3 */
[----:B------:R-:W-:Y:S01]  /*2cd0*/  FSEL R4, R16, -INF , P1 ;  /* 0xff80000010047808 */ /* 0x000fe20000800000 */
[-C--:B------:R-:W-:Y:S04]  /*2ce0*/  HMMA.16816.F32 R28, R148, R166.reuse, R28 ;  /* 0x000000a6941c723c */ /* 0x080fe8000000181c */
[----:B------:R-:W2:Y:S01]  /*2cf0*/  MUFU.EX2 R212, R212 ;  /* 0x000000d400d47308 */ /* 0x000ea20000000800 */
[----:B------:R-:W-:Y:S01]  /*2d00*/  FSEL R16, R6, -INF , P6 ;  /* 0xff80000006107808 */ /* 0x000fe20003000000 */
[--C-:B------:R-:W-:Y:S01]  /*2d10*/  FFMA.FTZ R4, R4, c[0x0][0x29c], -R211.reuse ;  /* 0x0000a70004047a23 */ /* 0x100fe200000108d3 */
[----:B------:R-:W-:Y:S01]  /*2d20*/  ISETP.GT.AND P1, PT, R249, 0x41, PT ;  /* 0x00000041f900780c */ /* 0x000fe20003f24270 */
[C---:B------:R-:W-:Y:S04]  /*2d30*/  HMMA.16816.F32 R32, R152.reuse, R166, R32 ;  /* 0x000000a69820723c */ /* 0x040fe80000001820 */
[----:B------:R-:W-:Y:S01]  /*2d40*/  FFMA.FTZ R16, R16, c[0x0][0x29c], -R210 ;  /* 0x0000a70010107a23 */ /* 0x000fe200000108d2 */
[----:B------:R-:W-:Y:S02]  /*2d50*/  FSEL R23, R23, -INF , P1 ;  /* 0xff80000017177808 */ /* 0x000fe40000800000 */
[----:B------:R-:W-:Y:S01]  /*2d60*/  FSEL R25, R25, -INF , P1 ;  /* 0xff80000019197808 */ /* 0x000fe20000800000 */
[-C--:B------:R-:W-:Y:S04]  /*2d70*/  HMMA.16816.F32 R36, R152, R168.reuse, R36 ;  /* 0x000000a89824723c */ /* 0x080fe80000001824 */
[----:B------:R-:W-:Y:S02]  /*2d80*/  FSEL R27, R27, -INF , P1 ;  /* 0xff8000001b1b7808 */ /* 0x000fe40000800000 */
[----:B------:R-:W-:Y:S02]  /*2d90*/  FSEL R21, R21, -INF , P1 ;  /* 0xff80000015157808 */ /* 0x000fe40000800000 */
[C---:B------:R-:W-:Y:S01]  /*2da0*/  HMMA.16816.F32 R40, R148.reuse, R168, R40 ;  /* 0x000000a89428723c */ /* 0x040fe20000001828 */
[----:B------:R-:W-:Y:S07]  /*2db0*/  PLOP3.LUT P1, PT, PT, PT, UP0, 0x80, 0x0 ;  /* 0x000000000000781c */ /* 0x000fee0003f2f008 */
[-C--:B------:R-:W-:Y:S01]  /*2dc0*/  HMMA.16816.F32 R44, R148, R170.reuse, R44 ;  /* 0x000000aa942c723c */ /* 0x080fe2000000182c */
[----:B------:R-:W3:Y:S07]  /*2dd0*/  LDSM.16.M88.4 R148, [R2+0xf080] ;  /* 0x00f080000294783b */ /* 0x000eee0000000200 */
[----:B------:R-:W-:Y:S01]  /*2de0*/  HMMA.16816.F32 R48, R152, R170, R48 ;  /* 0x000000aa9830723c */ /* 0x000fe20000001830 */
[----:B------:R-:W4:Y:S07]  /*2df0*/  LDSM.16.M88.4 R152, [R3+0xe080] ;  /* 0x00e080000398783b */ /* 0x000f2e0000000200 */
[-C--:B-1----:R-:W-:Y:S08]  /*2e00*/  HMMA.16816.F32 R28, R156, R172.reuse, R28 ;  /* 0x000000ac9c1c723c */ /* 0x082ff0000000181c */
[C---:B---3--:R-:W-:Y:S08]  /*2e10*/  HMMA.16816.F32 R32, R148.reuse, R172, R32 ;  /* 0x000000ac9420723c */ /* 0x048ff00000001820 */
[-C--:B------:R-:W-:Y:S08]  /*2e20*/  HMMA.16816.F32 R36, R148, R174.reuse, R36 ;  /* 0x000000ae9424723c */ /* 0x080ff00000001824 */
[C---:B------:R-:W-:Y:S08]  /*2e30*/  HMMA.16816.F32 R40, R156.reuse, R174, R40 ;  /* 0x000000ae9c28723c */ /* 0x040ff00000001828 */
[-C--:B------:R-:W-:Y:S01]  /*2e40*/  HMMA.16816.F32 R44, R156, R176.reuse, R44 ;  /* 0x000000b09c2c723c */ /* 0x080fe2000000182c */
[----:B------:R-:W1:Y:S07]  /*2e50*/  LDSM.16.M88.4 R156, [R3+0xf080] ;  /* 0x00f08000039c783b */ /* 0x000e6e0000000200 */
[----:B------:R-:W-:Y:S01]  /*2e60*/  HMMA.16816.F32 R48, R148, R176, R48 ;  /* 0x000000b09430723c */ /* 0x000fe20000001830 */
[----:B------:R-:W3:Y:S07]  /*2e70*/  LDSM.16.M88.4 R148, [R224+0x10080] ;  /* 0x01008000e094783b */ /* 0x000eee0000000200 */
[-C--:B----4-:R-:W-:Y:S08]  /*2e80*/  HMMA.16816.F32 R28, R152, R178.reuse, R28 ;  /* 0x000000b2981c723c */ /* 0x090ff0000000181c */
[C---:B-1----:R-:W-:Y:S08]  /*2e90*/  HMMA.16816.F32 R32, R156.reuse, R178, R32 ;  /* 0x000000b29c20723c */ /* 0x042ff00000001820 */
[-C--:B------:R-:W-:Y:S08]  /*2ea0*/  HMMA.16816.F32 R36, R156, R180.reuse, R36 ;  /* 0x000000b49c24723c */ /* 0x080ff00000001824 */
[C---:B------:R-:W-:Y:S08]  /*2eb0*/  HMMA.16816.F32 R40, R152.reuse, R180, R40 ;  /* 0x000000b49828723c */ /* 0x040ff00000001828 */
[-C--:B------:R-:W-:Y:S01]  /*2ec0*/  HMMA.16816.F32 R44, R152, R182.reuse, R44 ;  /* 0x000000b6982c723c */ /* 0x080fe2000000182c */
[----:B------:R-:W1:Y:S07]  /*2ed0*/  LDSM.16.M88.4 R152, [R224+0x11080] ;  /* 0x01108000e098783b */ /* 0x000e6e0000000200 */
[----:B------:R-:W-:Y:S01]  /*2ee0*/  HMMA.16816.F32 R48, R156, R182, R48 ;  /* 0x000000b69c30723c */ /* 0x000fe20000001830 */
[----:B------:R-:W4:Y:S07]  /*2ef0*/  LDSM.16.M88.4 R156, [R0+0x10080] ;  /* 0x01008000009c783b */ /* 0x000f2e0000000200 */
[-C--:B---3--:R-:W-:Y:S08]  /*2f00*/  HMMA.16816.F32 R28, R148, R184.reuse, R28 ;  /* 0x000000b8941c723c */ /* 0x088ff0000000181c */
[C---:B-1----:R-:W-:Y:S08]  /*2f10*/  HMMA.16816.F32 R32, R152.reuse, R184, R32 ;  /* 0x000000b89820723c */ /* 0x042ff00000001820 */
[-C--:B------:R-:W-:Y:S08]  /*2f20*/  HMMA.16816.F32 R36, R152, R186.reuse, R36 ;  /* 0x000000ba9824723c */ /* 0x080ff00000001824 */
[C---:B------:R-:W-:Y:S08]  /*2f30*/  HMMA.16816.F32 R40, R148.reuse, R186, R40 ;  /* 0x000000ba9428723c */ /* 0x040ff00000001828 */
[-C--:B------:R-:W-:Y:S01]  /*2f40*/  HMMA.16816.F32 R44, R148, R188.reuse, R44 ;  /* 0x000000bc942c723c */ /* 0x080fe2000000182c */
[----:B------:R-:W1:Y:S07]  /*2f50*/  LDSM.16.M88.4 R148, [R0+0x11080] ;  /* 0x011080000094783b */ /* 0x000e6e0000000200 */
[----:B------:R-:W-:Y:S01]  /*2f60*/  HMMA.16816.F32 R48, R152, R188, R48 ;  /* 0x000000bc9830723c */ /* 0x000fe20000001830 */
[----:B------:R3:W-:Y:S06]  /*2f70*/  MUFU.EX2 R154, R4 ;  /* 0x00000004009a7308 */ /* 0x0007ec0000000800 */
[----:B------:R-:W-:Y:S01]  /*2f80*/  FSEL R153, R10, -INF , P6 ;  /* 0xff8000000a997808 */ /* 0x000fe20003000000 */
[-C--:B----4-:R-:W-:Y:S03]  /*2f90*/  HMMA.16816.F32 R28, R156, R190.reuse, R28 ;  /* 0x000000be9c1c723c */ /* 0x090fe6000000181c */
[----:B------:R-:W4:Y:S02]  /*2fa0*/  MUFU.EX2 R152, R5 ;  /* 0x0000000500987308 */ /* 0x000f240000000800 */
[----:B------:R-:W-:Y:S02]  /*2fb0*/  ISETP.GT.AND P6, PT, R249, 0x21, PT ;  /* 0x00000021f900780c */ /* 0x000fe40003fc4270 */
[----:B------:R-:W-:Y:S02]  /*2fc0*/  FSEL R155, R11, -INF , P5 ;  /* 0xff8000000b9b7808 */ /* 0x000fe40002800000 */
[----:B------:R-:W-:Y:S03]  /*2fd0*/  FSEL R19, R19, -INF , P6 ;  /* 0xff80000013137808 */ /* 0x000fe60003000000 */
[--C-:B------:R-:W-:Y:S01]  /*2fe0*/  FFMA.FTZ R155, R155, c[0x0][0x29c], -R208.reuse ;  /* 0x0000a7009b9b7a23 */ /* 0x100fe200000108d0 */
[----:B------:R-:W-:Y:S02]  /*2ff0*/  FSEL R15, R15, -INF , P6 ;  /* 0xff8000000f0f7808 */ /* 0x000fe40003000000 */
[----:B---3--:R-:W-:Y:S03]  /*3000*/  FSEL R4, R17, -INF , P6 ;  /* 0xff80000011047808 */ /* 0x008fe60003000000 */
[----:B------:R-:W-:Y:S01]  /*3010*/  MUFU.EX2 R155, R155 ;  /* 0x0000009b009b7308 */ /* 0x000fe20000000800 */
[----:B------:R-:W-:Y:S01]  /*3020*/  FSEL R17, R7, -INF , P5 ;  /* 0xff80000007117808 */ /* 0x000fe20002800000 */
[----:B------:R-:W-:Y:S01]  /*3030*/  FFMA.FTZ R15, R15, c[0x0][0x29c], -R208 ;  /* 0x0000a7000f0f7a23 */ /* 0x000fe200000108d0 */
[----:B------:R-:W-:Y:S01]  /*3040*/  ISETP.GT.AND P5, PT, R249, 0x40, PT ;  /* 0x00000040f900780c */ /* 0x000fe20003fa4270 */
[--C-:B------:R-:W-:Y:S02]  /*3050*/  FFMA.FTZ R4, R4, c[0x0][0x29c], -R211.reuse ;  /* 0x0000a70004047a23 */ /* 0x100fe400000108d3 */
[----:B------:R-:W-:Y:S01]  /*3060*/  FFMA.FTZ R17, R17, c[0x0][0x29c], -R210 ;  /* 0x0000a70011117a23 */ /* 0x000fe200000108d2 */
[C---:B-1----:R-:W-:Y:S03]  /*3070*/  HMMA.16816.F32 R32, R148.reuse, R190, R32 ;  /* 0x000000be9420723c */ /* 0x042fe60000001820 */
[----:B------:R1:W-:Y:S01]  /*3080*/  MUFU.EX2 R213, R4 ;  /* 0x0000000400d57308 */ /* 0x0003e20000000800 */
[----:B------:R-:W-:Y:S02]  /*3090*/  FSEL R24, R24, -INF , P5 ;  /* 0xff80000018187808 */ /* 0x000fe40002800000 */
[----:B------:R-:W-:Y:S02]  /*30a0*/  FSEL R20, R20, -INF , P5 ;  /* 0xff80000014147808 */ /* 0x000fe40002800000 */
[-C--:B------:R-:W-:Y:S04]  /*30b0*/  HMMA.16816.F32 R36, R148, R192.reuse, R36 ;  /* 0x000000c09424723c */ /* 0x080fe80000001824 */
[--C-:B------:R-:W-:Y:S01]  /*30c0*/  FFMA.FTZ R12, R20, c[0x0][0x29c], -R211.reuse ;  /* 0x0000a700140c7a23 */ /* 0x100fe200000108d3 */
[----:B------:R-:W-:Y:S01]  /*30d0*/  MUFU.EX2 R15, R15 ;  /* 0x0000000f000f7308 */ /* 0x000fe20000000800 */
[----:B------:R-:W-:Y:S01]  /*30e0*/  FFMA.FTZ R211, R21, c[0x0][0x29c], -R211 ;  /* 0x0000a70015d37a23 */ /* 0x000fe200000108d3 */
[----:B------:R-:W-:Y:S01]  /*30f0*/  FSEL R22, R22, -INF , P5 ;  /* 0xff80000016167808 */ /* 0x000fe20002800000 */
[C---:B------:R-:W-:Y:S04]  /*3100*/  HMMA.16816.F32 R40, R156.reuse, R192, R40 ;  /* 0x000000c09c28723c */ /* 0x040fe80000001828 */
[----:B------:R-:W-:Y:S03]  /*3110*/  FSEL R26, R26, -INF , P5 ;  /* 0xff8000001a1a7808 */ /* 0x000fe60002800000 */
[----:B------:R-:W-:Y:S01]  /*3120*/  MUFU.EX2 R21, R16 ;  /* 0x0000001000157308 */ /* 0x000fe20000000800 */
[-C--:B------:R-:W-:Y:S01]  /*3130*/  HMMA.16816.F32 R44, R156, R194.reuse, R44 ;  /* 0x000000c29c2c723c */ /* 0x080fe2000000182c */
[----:B-1----:R-:W1:Y:S03]  /*3140*/  LDSM.16.M88.4 R4, [R2+0x10080] ;  /* 0x010080000204783b */ /* 0x002e660000000200 */
[----:B------:R-:W-:Y:S03]  /*3150*/  FFMA.FTZ R26, R26, c[0x0][0x29c], -R208 ;  /* 0x0000a7001a1a7a23 */ /* 0x000fe600000108d0 */
[----:B------:R-:W-:Y:S01]  /*3160*/  MOV R159, R8 ;  /* 0x00000008009f7202 */ /* 0x000fe20000000f00 */
[----:B------:R-:W-:Y:S01]  /*3170*/  HMMA.16816.F32 R48, R148, R194, R48 ;  /* 0x000000c29430723c */ /* 0x000fe20000001830 */
[----:B------:R3:W-:Y:S01]  /*3180*/  MUFU.EX2 R20, R17 ;  /* 0x0000001100147308 */ /* 0x0007e20000000800 */
[----:B------:R5:W2:Y:S02]  /*3190*/  LDSM.16.M88.4 R8, [R2+0x11080] ;  /* 0x011080000208783b */ /* 0x000aa40000000200 */
[--C-:B------:R-:W-:Y:S06]  /*31a0*/  FFMA.FTZ R156, R19, c[0x0][0x29c], -R210.reuse ;  /* 0x0000a700139c7a23 */ /* 0x100fec00000108d2 */
[----:B------:R-:W-:Y:S01]  /*31b0*/  LDSM.16.M88.4 R148, [R3+0x11080] ;  /* 0x011080000394783b */ /* 0x000fe20000000200 */
[----:B------:R-:W-:Y:S10]  /*31c0*/  MUFU.EX2 R156, R156 ;  /* 0x0000009c009c7308 */ /* 0x000ff40000000800 */
[----:B------:R-:W-:Y:S01]  /*31d0*/  MUFU.EX2 R211, R211 ;  /* 0x000000d300d37308 */ /* 0x000fe20000000800 */
[--C-:B-----5:R-:W-:Y:S02]  /*31e0*/  FFMA.FTZ R2, R18, c[0x0][0x29c], -R210.reuse ;  /* 0x0000a70012027a23 */ /* 0x120fe400000108d2 */
[----:B---3--:R3:W5:Y:S07]  /*31f0*/  LDSM.16.M88.4 R16, [R3+0x10080] ;  /* 0x010080000310783b */ /* 0x00876e0000000200 */
[----:B------:R-:W-:Y:S01]  /*3200*/  MUFU.EX2 R26, R26 ;  /* 0x0000001a001a7308 */ /* 0x000fe20000000800 */
[-C--:B-1----:R-:W-:Y:S09]  /*3210*/  HMMA.16816.F32 R28, R4, R196.reuse, R28 ;  /* 0x000000c4041c723c */ /* 0x082ff2000000181c */
[----:B------:R-:W-:Y:S01]  /*3220*/  MUFU.EX2 R2, R2 ;  /* 0x0000000200027308 */ /* 0x000fe20000000800 */
[C---:B--2---:R-:W-:Y:S08]  /*3230*/  HMMA.16816.F32 R32, R8.reuse, R196, R32 ;  /* 0x000000c40820723c */ /* 0x044ff00000001820 */
[-C--:B------:R-:W-:Y:S01]  /*3240*/  HMMA.16816.F32 R36, R8, R198.reuse, R36 ;  /* 0x000000c60824723c */ /* 0x080fe20000001824 */
[----:B------:R-:W-:Y:S03]  /*3250*/  MUFU.EX2 R12, R12 ;  /* 0x0000000c000c7308 */ /* 0x000fe60000000800 */
[--C-:B---3--:R-:W-:Y:S02]  /*3260*/  FFMA.FTZ R3, R22, c[0x0][0x29c], -R210.reuse ;  /* 0x0000a70016037a23 */ /* 0x108fe400000108d2 */
[--C-:B------:R-:W-:Y:S02]  /*3270*/  FFMA.FTZ R22, R214, c[0x0][0x29c], -R209.reuse ;  /* 0x0000a700d6167a23 */ /* 0x100fe400000108d1 */
[C---:B------:R-:W-:Y:S03]  /*3280*/  HMMA.16816.F32 R40, R4.reuse, R198, R40 ;  /* 0x000000c60428723c */ /* 0x040fe60000001828 */
[----:B------:R-:W-:Y:S01]  /*3290*/  MUFU.EX2 R3, R3 ;  /* 0x0000000300037308 */ /* 0x000fe20000000800 */
[----:B------:R-:W-:Y:S04]  /*32a0*/  FFMA.FTZ R210, R23, c[0x0][0x29c], -R210 ;  /* 0x0000a70017d27a23 */ /* 0x000fe800000108d2 */
[-C--:B------:R-:W-:Y:S01]  /*32b0*/  HMMA.16816.F32 R44, R4, R200.reuse, R44 ;  /* 0x000000c8042c723c */ /* 0x080fe2000000182c */
[----:B------:R-:W1:Y:S04]  /*32c0*/  LDS R5, [R250.X4+0x12280] ;  /* 0x01228000fa057984 */ /* 0x000e680000004800 */
[----:B------:R-:W-:Y:S02]  /*32d0*/  MUFU.EX2 R210, R210 ;  /* 0x000000d200d27308 */ /* 0x000fe40000000800 */
[--C-:B------:R-:W-:Y:S01]  /*32e0*/  FFMA.FTZ R4, R215, c[0x0][0x29c], -R209.reuse ;  /* 0x0000a700d7047a23 */ /* 0x100fe200000108d1 */
[----:B------:R-:W-:Y:S01]  /*32f0*/  HMMA.16816.F32 R48, R8, R200, R48 ;  /* 0x000000c80830723c */ /* 0x000fe20000001830 */
[----:B------:R-:W2:Y:S03]  /*3300*/  LDS R8, [R250.X4+0x122a0] ;  /* 0x0122a000fa087984 */ /* 0x000ea60000004800 */
[--C-:B------:R-:W-:Y:S01]  /*3310*/  FFMA.FTZ R6, R159, c[0x0][0x29c], -R209.reuse ;  /* 0x0000a7009f067a23 */ /* 0x100fe200000108d1 */
[----:B------:R-:W3:Y:S01]  /*3320*/  LDS R10, [R250.X4+0x12300] ;  /* 0x01230000fa0a7984 */ /* 0x000ee20000004800 */
[----:B------:R-:W-:Y:S01]  /*3330*/  FSEL R7, R13, -INF , P6 ;  /* 0xff8000000d077808 */ /* 0x000fe20003000000 */
[--C-:B------:R-:W-:Y:S01]  /*3340*/  FFMA.FTZ R11, R153, c[0x0][0x29c], -R208.reuse ;  /* 0x0000a700990b7a23 */ /* 0x100fe200000108d0 */
[-C--:B-----5:R-:W-:Y:S01]  /*3350*/  HMMA.16816.F32 R28, R16, R202.reuse, R28 ;  /* 0x000000ca101c723c */ /* 0x0a0fe2000000181c */
[----:B------:R-:W5:Y:S04]  /*3360*/  MUFU.EX2 R22, R22 ;  /* 0x0000001600167308 */ /* 0x000f680000000800 */
[--C-:B------:R-:W-:Y:S02]  /*3370*/  FFMA.FTZ R9, R24, c[0x0][0x29c], -R209.reuse ;  /* 0x0000a70018097a23 */ /* 0x100fe400000108d1 */
[----:B------:R-:W-:Y:S01]  /*3380*/  FFMA.FTZ R208, R27, c[0x0][0x29c], -R208 ;  /* 0x0000a7001bd07a23 */ /* 0x000fe200000108d0 */
[C---:B------:R-:W-:Y:S03]  /*3390*/  HMMA.16816.F32 R32, R148.reuse, R202, R32 ;  /* 0x000000ca9420723c */ /* 0x040fe60000001820 */
[----:B------:R-:W-:Y:S01]  /*33a0*/  MUFU.EX2 R11, R11 ;  /* 0x0000000b000b7308 */ /* 0x000fe20000000800 */
[--C-:B------:R-:W-:Y:S02]  /*33b0*/  FFMA.FTZ R7, R7, c[0x0][0x29c], -R209.reuse ;  /* 0x0000a70007077a23 */ /* 0x100fe400000108d1 */
[----:B------:R-:W-:Y:S02]  /*33c0*/  FFMA.FTZ R209, R25, c[0x0][0x29c], -R209 ;  /* 0x0000a70019d17a23 */ /* 0x000fe400000108d1 */
[-C--:B------:R-:W-:Y:S05]  /*33d0*/  HMMA.16816.F32 R36, R148, R204.reuse, R36 ;  /* 0x000000cc9424723c */ /* 0x080fea0000001824 */
[----:B------:R-:W-:Y:S03]  /*33e0*/  MUFU.EX2 R209, R209 ;  /* 0x000000d100d17308 */ /* 0x000fe60000000800 */
[C---:B------:R-:W-:Y:S04]  /*33f0*/  HMMA.16816.F32 R40, R16.reuse, R204, R40 ;  /* 0x000000cc1028723c */ /* 0x040fe80000001828 */
[--C-:B-1----:R-:W-:Y:S02]  /*3400*/  FADD.FTZ R13, R28, -R5.reuse ;  /* 0x800000051c0d7221 */ /* 0x102fe40000010000 */
[--C-:B------:R-:W-:Y:S01]  /*3410*/  FADD.FTZ R29, R29, -R5.reuse ;  /* 0x800000051d1d7221 */ /* 0x100fe20000010000 */
[----:B------:R-:W-:Y:S01]  /*3420*/  MUFU.EX2 R208, R208 ;  /* 0x000000d000d07308 */ /* 0x000fe20000000800 */
[-C--:B------:R-:W-:Y:S04]  /*3430*/  HMMA.16816.F32 R44, R16, R206.reuse, R44 ;  /* 0x000000ce102c723c */ /* 0x080fe8000000182c */
[--C-:B--2---:R-:W-:Y:S02]  /*3440*/  FADD.FTZ R30, R30, -R8.reuse ;  /* 0x800000081e1e7221 */ /* 0x104fe40000010000 */
[----:B------:R-:W-:Y:S02]  /*3450*/  FADD.FTZ R31, R31, -R8 ;  /* 0x800000081f1f7221 */ /* 0x000fe40000010000 */
[----:B------:R-:W-:Y:S01]  /*3460*/  HMMA.16816.F32 R48, R148, R206, R48 ;  /* 0x000000ce9430723c */ /* 0x000fe20000001830 */
[----:B------:R1:W-:Y:S03]  /*3470*/  MUFU.EX2 R16, R14 ;  /* 0x0000000e00107308 */ /* 0x0003e60000000800 */
[----:B------:R-:W-:Y:S01]  /*3480*/  FMUL.FTZ R13, R212, R13 ;  /* 0x0000000dd40d7220 */ /* 0x000fe20000410000 */
[----:B----4-:R-:W-:Y:S01]  /*3490*/  F2FP.PACK_AB R212, R152, R212 ;  /* 0x000000d498d4723e */ /* 0x010fe200000000ff */
[----:B---3--:R-:W-:Y:S02]  /*34a0*/  FADD.FTZ R32, R32, -R10 ;  /* 0x8000000a20207221 */ /* 0x008fe40000010000 */
[--C-:B------:R-:W-:Y:S03]  /*34b0*/  FADD.FTZ R42, R42, -R8.reuse ;  /* 0x800000082a2a7221 */ /* 0x100fe60000010000 */
[----:B------:R-:W2:Y:S01]  /*34c0*/  MUFU.EX2 R4, R4 ;  /* 0x0000000400047308 */ /* 0x000ea20000000800 */
[----:B------:R-:W-:Y:S02]  /*34d0*/  FADD.FTZ R43, R43, -R8 ;  /* 0x800000082b2b7221 */ /* 0x000fe40000010000 */
[----:B------:R-:W-:Y:S02]  /*34e0*/  FADD.FTZ R33, R33, -R10 ;  /* 0x8000000a21217221 */ /* 0x000fe40000010000 */
[--C-:B------:R-:W-:Y:S02]  /*34f0*/  FADD.FTZ R46, R46, -R8.reuse ;  /* 0x800000082e2e7221 */ /* 0x100fe40000010000 */
[----:B------:R-:W-:Y:S02]  /*3500*/  FADD.FTZ R47, R47, -R8 ;  /* 0x800000082f2f7221 */ /* 0x000fe40000010000 */
[----:B------:R-:W3:Y:S01]  /*3510*/  LDS R8, [R250.X4+0x12320] ;  /* 0x01232000fa087984 */ /* 0x000ee20000004800 */
[----:B------:R-:W4:Y:S01]  /*3520*/  MUFU.EX2 R6, R6 ;  /* 0x0000000600067308 */ /* 0x000f220000000800 */
[----:B-----5:R-:W-:Y:S02]  /*3530*/  FMUL.FTZ R32, R22, R32 ;  /* 0x0000002016207220 */ /* 0x020fe40000410000 */
[----:B------:R-:W-:Y:S01]  /*3540*/  STS [R251+0x12480], R212 ;  /* 0x012480d4fb007388 */ /* 0x000fe20000000800 */
[----:B-1----:R-:W-:Y:S01]  /*3550*/  FMUL.FTZ R14, R21, R30 ;  /* 0x0000001e150e7220 */ /* 0x002fe20000410000 */
[----:B------:R-:W-:Y:S01]  /*3560*/  F2FP.PACK_AB R21, R20, R21 ;  /* 0x000000151415723e */ /* 0x000fe200000000ff */
[--C-:B------:R-:W-:Y:S02]  /*3570*/  FADD.FTZ R40, R40, -R5.reuse ;  /* 0x8000000528287221 */ /* 0x100fe40000010000 */
[--C-:B------:R-:W-:Y:S02]  /*3580*/  FADD.FTZ R41, R41, -R5.reuse ;  /* 0x8000000529297221 */ /* 0x100fe40000010000 */
[----:B------:R-:W1:Y:S01]  /*3590*/  MUFU.EX2 R7, R7 ;  /* 0x0000000700077308 */ /* 0x000e620000000800 */
[----:B------:R-:W-:Y:S01]  /*35a0*/  STS [R248], R21 ;  /* 0x00000015f8007388 */ /* 0x000fe20000000800 */
[--C-:B------:R-:W-:Y:S01]  /*35b0*/  FADD.FTZ R44, R44, -R5.reuse ;  /* 0x800000052c2c7221 */ /* 0x100fe20000010000 */
[C---:B--2---:R-:W-:Y:S01]  /*35c0*/  F2FP.PACK_AB R22, R4.reuse, R22 ;  /* 0x000000160416723e */ /* 0x044fe200000000ff */
[----:B------:R-:W-:Y:S01]  /*35d0*/  FMUL.FTZ R33, R4, R33 ;  /* 0x0000002104217220 */ /* 0x000fe20000410000 */
[----:B------:R-:W-:Y:S01]  /*35e0*/  F2FP.PACK_AB R4, R155, R11 ;  /* 0x0000000b9b04723e */ /* 0x000fe200000000ff */
[----:B------:R-:W-:Y:S02]  /*35f0*/  FADD.FTZ R45, R45, -R5 ;  /* 0x800000052d2d7221 */ /* 0x000fe40000010000 */
[----:B------:R-:W-:Y:S01]  /*3600*/  STS [R251+0x12c80], R22 ;  /* 0x012c8016fb007388 */ /* 0x000fe20000000800 */
[----:B------:R-:W-:Y:S01]  /*3610*/  FMUL.FTZ R5, R154, R40 ;  /* 0x000000289a057220 */ /* 0x000fe20000410000 */
[----:B------:R-:W-:Y:S01]  /*3620*/  F2FP.PACK_AB R154, R213, R154 ;  /* 0x0000009ad59a723e */ /* 0x000fe200000000ff */
[----:B------:R-:W-:Y:S01]  /*3630*/  FMUL.FTZ R42, R2, R42 ;  /* 0x0000002a022a7220 */ /* 0x000fe20000410000 */
[----:B------:R-:W-:Y:S01]  /*3640*/  STS [R248+0x800], R4 ;  /* 0x00080004f8007388 */ /* 0x000fe20000000800 */
[----:B------:R-:W-:Y:S01]  /*3650*/  F2FP.PACK_AB R2, R156, R2 ;  /* 0x000000029c02723e */ /* 0x000fe200000000ff */
[----:B------:R-:W2:Y:S01]  /*3660*/  MUFU.EX2 R9, R9 ;  /* 0x0000000900097308 */ /* 0x000ea20000000800 */
[--C-:B------:R-:W-:Y:S01]  /*3670*/  FADD.FTZ R36, R36, -R10.reuse ;  /* 0x8000000a24247221 */ /* 0x100fe20000010000 */
[----:B------:R-:W-:Y:S01]  /*3680*/  STS [R251+0x13480], R154 ;  /* 0x0134809afb007388 */ /* 0x000fe20000000800 */
[--C-:B------:R-:W-:Y:S01]  /*3690*/  FADD.FTZ R37, R37, -R10.reuse ;  /* 0x8000000a25257221 */ /* 0x100fe20000010000 */
[----:B------:R-:W-:Y:S01]  /*36a0*/  F2FP.PACK_AB R32, R33, R32 ;  /* 0x000000202120723e */ /* 0x000fe200000000ff */
[----:B----4-:R-:W-:Y:S01]  /*36b0*/  FMUL.FTZ R36, R6, R36 ;  /* 0x0000002406247220 */ /* 0x010fe20000410000 */
[----:B------:R4:W-:Y:S01]  /*36c0*/  STS [R248+0x1000], R2 ;  /* 0x00100002f8007388 */ /* 0x0009e20000000800 */
[----:B------:R-:W-:Y:S01]  /*36d0*/  FMUL.FTZ R44, R12, R44 ;  /* 0x0000002c0c2c7220 */ /* 0x000fe20000410000 */
[----:B------:R-:W-:Y:S01]  /*36e0*/  F2FP.PACK_AB R12, R211, R12 ;  /* 0x0000000cd30c723e */ /* 0x000fe200000000ff */
[C---:B-1----:R-:W-:Y:S01]  /*36f0*/  FMUL.FTZ R37, R7.reuse, R37 ;  /* 0x0000002507257220 */ /* 0x042fe20000410000 */
[----:B------:R-:W-:Y:S01]  /*3700*/  F2FP.PACK_AB R6, R7, R6 ;  /* 0x000000060706723e */ /* 0x000fe200000000ff */
[----:B------:R-:W-:Y:S01]  /*3710*/  FADD.FTZ R48, R48, -R10 ;  /* 0x8000000a30307221 */ /* 0x000fe20000010000 */
        /* <DEDUP_REMOVED lines=8> */
[--C-:B---3--:R-:W-:Y:S01]  /*37a0*/  FADD.FTZ R34, R34, -R8.reuse ;  /* 0x8000000822227221 */ /* 0x108fe20000010000 */
[----:B------:R-:W-:Y:S01]  /*37b0*/  F2FP.PACK_AB R13, R29, R13 ;  /* 0x0000000d1d0d723e */ /* 0x000fe200000000ff */
[--C-:B------:R-:W-:Y:S01]  /*37c0*/  FADD.FTZ R35, R35, -R8.reuse ;  /* 0x8000000823237221 */ /* 0x100fe20000010000 */
[----:B------:R-:W-:Y:S01]  /*37d0*/  STS [R251+0x14480], R12 ;  /* 0x0144800cfb007388 */ /* 0x000fe20000000800 */
[----:B--2---:R-:W-:Y:S01]  /*37e0*/  FMUL.FTZ R48, R9, R48 ;  /* 0x0000003009307220 */ /* 0x004fe20000410000 */
[----:B------:R-:W-:Y:S01]  /*37f0*/  F2FP.PACK_AB R9, R209, R9 ;  /* 0x00000009d109723e */ /* 0x000fe200000000ff */
[----:B------:R-:W-:Y:S01]  /*3800*/  FMUL.FTZ R34, R11, R34 ;  /* 0x000000220b227220 */ /* 0x000fe20000410000 */
[----:B------:R-:W-:Y:S01]  /*3810*/  STS [R248+0x2000], R3 ;  /* 0x00200003f8007388 */ /* 0x000fe20000000800 */
[----:B------:R-:W-:Y:S01]  /*3820*/  F2FP.PACK_AB R14, R20, R14 ;  /* 0x0000000e140e723e */ /* 0x000fe200000000ff */
[----:B------:R-:W-:Y:S01]  /*3830*/  FMUL.FTZ R35, R155, R35 ;  /* 0x000000239b237220 */ /* 0x000fe20000410000 */
[----:B----4-:R-:W-:Y:S01]  /*3840*/  F2FP.PACK_AB R2, R208, R26 ;  /* 0x0000001ad002723e */ /* 0x010fe200000000ff */
[----:B------:R-:W-:Y:S01]  /*3850*/  STS [R251+0x14c80], R9 ;  /* 0x014c8009fb007388 */ /* 0x000fe20000000800 */
[----:B------:R-:W-:Y:S02]  /*3860*/  FMUL.FTZ R41, R213, R41 ;  /* 0x00000029d5297220 */ /* 0x000fe40000410000 */
[----:B------:R-:W-:Y:S01]  /*3870*/  F2FP.PACK_AB R34, R35, R34 ;  /* 0x000000222322723e */ /* 0x000fe200000000ff */
[----:B------:R-:W-:Y:S01]  /*3880*/  FMUL.FTZ R43, R156, R43 ;  /* 0x0000002b9c2b7220 */ /* 0x000fe20000410000 */
[----:B------:R1:W-:Y:S01]  /*3890*/  STS [R248+0x2800], R2 ;  /* 0x00280002f8007388 */ /* 0x0003e20000000800 */
[--C-:B------:R-:W-:Y:S01]  /*38a0*/  FADD.FTZ R38, R38, -R8.reuse ;  /* 0x8000000826267221 */ /* 0x100fe20000010000 */
[----:B------:R-:W-:Y:S01]  /*38b0*/  F2FP.PACK_AB R5, R41, R5 ;  /* 0x000000052905723e */ /* 0x000fe200000000ff */
[----:B------:R-:W-:Y:S01]  /*38c0*/  FADD.FTZ R39, R39, -R8 ;  /* 0x8000000827277221 */ /* 0x000fe20000010000 */
[----:B------:R-:W-:Y:S01]  /*38d0*/  BAR.SYNC.DEFER_BLOCKING 0x0 ;  /* 0x0000000000007b1d */ /* 0x000fe20000010000 */
[----:B------:R-:W-:Y:S01]  /*38e0*/  F2FP.PACK_AB R42, R43, R42 ;  /* 0x0000002a2b2a723e */ /* 0x000fe200000000ff */
[----:B------:R-:W-:Y:S02]  /*38f0*/  FMUL.FTZ R38, R16, R38 ;  /* 0x0000002610267220 */ /* 0x000fe40000410000 */
[----:B------:R-:W-:Y:S02]  /*3900*/  FMUL.FTZ R39, R15, R39 ;  /* 0x000000270f277220 */ /* 0x000fe40000410000 */
[----:B------:R-:W-:Y:S02]  /*3910*/  FMUL.FTZ R45, R211, R45 ;  /* 0x0000002dd32d7220 */ /* 0x000fe40000410000 */
[----:B------:R-:W-:Y:S01]  /*3920*/  FMUL.FTZ R47, R210, R47 ;  /* 0x0000002fd22f7220 */ /* 0x000fe20000410000 */
[----:B------:R-:W-:Y:S01]  /*3930*/  F2FP.PACK_AB R38, R39, R38 ;  /* 0x000000262726723e */ /* 0x000fe200000000ff */
[----:B------:R-:W-:Y:S01]  /*3940*/  FADD.FTZ R49, R49, -R10 ;  /* 0x8000000a31317221 */ /* 0x000fe20000010000 */
[----:B------:R-:W-:Y:S01]  /*3950*/  F2FP.PACK_AB R44, R45, R44 ;  /* 0x0000002c2d2c723e */ /* 0x000fe200000000ff */
[--C-:B------:R-:W-:Y:S01]  /*3960*/  FADD.FTZ R50, R50, -R8.reuse ;  /* 0x8000000832327221 */ /* 0x100fe20000010000 */
[----:B------:R-:W-:Y:S01]  /*3970*/  F2FP.PACK_AB R46, R47, R46 ;  /* 0x0000002e2f2e723e */ /* 0x000fe200000000ff */
[----:B------:R-:W-:Y:S02]  /*3980*/  FMUL.FTZ R49, R209, R49 ;  /* 0x00000031d1317220 */ /* 0x000fe40000410000 */
[----:B------:R-:W-:Y:S02]  /*3990*/  FADD.FTZ R51, R51, -R8 ;  /* 0x8000000833337221 */ /* 0x000fe40000010000 */
[----:B------:R-:W-:Y:S01]  /*39a0*/  FMUL.FTZ R50, R26, R50 ;  /* 0x000000321a327220 */ /* 0x000fe20000410000 */
[----:B------:R-:W-:Y:S01]  /*39b0*/  F2FP.PACK_AB R48, R49, R48 ;  /* 0x000000303130723e */ /* 0x000fe200000000ff */
[----:B------:R-:W-:Y:S01]  /*39c0*/  FMUL.FTZ R51, R208, R51 ;  /* 0x00000033d0337220 */ /* 0x000fe20000410000 */
[----:B-1----:R-:W-:Y:S01]  /*39d0*/  SHF.L.U32 R2, R230, 0x1, RZ ;  /* 0x00000001e6027819 */ /* 0x002fe200000006ff */
[----:B------:R-:W-:Y:S03]  /*39e0*/  STS [R251+0x15480], R13 ;  /* 0x0154800dfb007388 */ /* 0x000fe60000000800 */
[----:B------:R-:W-:Y:S01]  /*39f0*/  F2FP.PACK_AB R50, R51, R50 ;  /* 0x000000323332723e */ /* 0x000fe200000000ff */
        /* <DEDUP_REMOVED lines=93> */
[----:B------:R-:W-:Y:S01]  /*3fd0*/  ULDC.64 UR6, c[0x0][0x208] ;  /* 0x0000820000067ab9 */ /* 0x000fe20000000a00 */
[----:B------:R-:W-:Y:S01]  /*3fe0*/  IMAD R6, R234, c[0x0][0x290], RZ ;  /* 0x0000a400ea067a24 */ /* 0x000fe200078e02ff */
        /* <DEDUP_REMOVED lines=11> */
[----:B------:R-:W-:Y:S01]  /*40a0*/  IADD3 R6, P1, R6, R8, RZ ;  /* 0x0000000806067210 */ /* 0x000fe20007f3e0ff */
[----:B------:R-:W-:Y:S02]  /*40b0*/  IMAD.MOV.U32 R8, RZ, RZ, c[0x0][0x208] ;  /* 0x00008200ff087624 */ /* 0x000fe400078e00ff */
[----:B------:R-:W-:Y:S02]  /*40c0*/  IMAD R5, R3, c[0x0][0x28c], R5 ;  /* 0x0000a30003057a24 */ /* 0x000fe400078e0205 */
[----:B------:R-:W-:Y:S01]  /*40d0*/  IMAD.U32 R3, RZ, RZ, UR16 ;  /* 0x00000010ff037e24 */ /* 0x000fe2000f8e00ff */
[C---:B------:R-:W-:Y:S01]  /*40e0*/  SHF.L.U64.HI R7, R8.reuse, R7, c[0x0][0x20c] ;  /* 0x0000830008077619 */ /* 0x040fe20000010207 */
[----:B------:R-:W-:Y:S01]  /*40f0*/  IMAD.SHL.U32 R8, R8, 0x40, RZ ;  /* 0x0000004008087824 */ /* 0x000fe200078e00ff */
[----:B------:R-:W-:Y:S02]  /*4100*/  IADD3.X R5, R242, R9, R5, P1, !PT ;  /* 0x00000009f2057210 */ /* 0x000fe40000ffe405 */
        /* <DEDUP_REMOVED lines=22> */
[----:B------:R1:W-:Y:S06]  /*4270*/  LDGSTS.E.BYPASS.LTC128B.128 [R235+0x10080], [R10.64+0x80], !P5 ;  /* 0x100800800aeb7fae */ /* 0x0003ec000e901d4e */
[----:B------:R1:W-:Y:S06]  /*4280*/  LDGSTS.E.BYPASS.LTC128B.128 [R235+0xf080], [R8.64], !P6 ;  /* 0x0f08000008eb7fae */ /* 0x0003ec000f101d4e */
[----:B------:R1:W-:Y:S06]  /*4290*/  LDGSTS.E.BYPASS.LTC128B.128 [R235+0x11080], [R14.64], !P1 ;  /* 0x110800000eeb7fae */ /* 0x0003ec000c901d4e */
[----:B------:R1:W-:Y:S02]  /*42a0*/  @!P2 LDGSTS.E.BYPASS.LTC128B.128 [R3+0x12280], [R12.64] ;  /* 0x122800000c03afae */ /* 0x0003e4000b901d4e */
.L_x_61:
        /* <DEDUP_REMOVED lines=10> */
[----:B------:R-:W0:Y:S01]  /*4350*/  LDGDEPBAR ;  /* 0x00000000000079af */ /* 0x000e220000000000 */
[----:B------:R-:W-:Y:S02]  /*4360*/  UIADD3 UR6, UR12, 0x1, URZ ;  /* 0x000000010c067890 */ /* 0x000fe4000fffe03f */
[-C--:B------:R-:W-:Y:S01]  /*4370*/  HMMA.16816.F32 R12, R36, R18.reuse, RZ ;  /* 0x00000012240c723c */ /* 0x080fe200000018ff */
[----:B------:R-:W-:Y:S04]  /*4380*/  UISETP.GE.AND UP1, UPT, UR12, 0x1, UPT ;  /* 0x000000010c00788c */ /* 0x000fe8000bf26270 */
[----:B------:R-:W-:Y:S03]  /*4390*/  USEL UR12, UR6, URZ, !UP1 ;  /* 0x0000003f060c7287 */ /* 0x000fe6000c800000 */
        /* <DEDUP_REMOVED lines=18> */
[----:B------:R-:W-:Y:S03]  /*44c0*/  LDSM.16.M88.4 R212, [R227+0x2800] ;  /* 0x00280000e3d4783b */ /* 0x000fe60000000200 */
[-C--:B-1----:R-:W-:Y:S08]  /*44d0*/  HMMA.16816.F32 R4, R36, R44.reuse, R4 ;  /* 0x0000002c2404723c */ /* 0x082ff00000001804 */
[C---:B------:R-:W-:Y:S08]  /*44e0*/  HMMA.16816.F32 R8, R48.reuse, R44, R8 ;  /* 0x0000002c3008723c */ /* 0x040ff00000001808 */
[-C--:B------:R-:W-:Y:S08]  /*44f0*/  HMMA.16816.F32 R12, R48, R46.reuse, R12 ;  /* 0x0000002e300c723c */ /* 0x080ff0000000180c */
[C---:B------:R-:W-:Y:S01]  /*4500*/  HMMA.16816.F32 R16, R36.reuse, R46, R16 ;  /* 0x0000002e2410723c */ /* 0x040fe20000001810 */
[----:B------:R-:W-:Y:S07]  /*4510*/  LDSM.16.M88.4 R44, [R227+0x2000] ;  /* 0x00200000e32c783b */ /* 0x000fee0000000200 */
[-C--:B--2---:R-:W-:Y:S08]  /*4520*/  HMMA.16816.F32 R20, R36, R40.reuse, R20 ;  /* 0x000000282414723c */ /* 0x084ff00000001814 */
[C---:B------:R-:W-:Y:S08]  /*4530*/  HMMA.16816.F32 R24, R48.reuse, R40, R24 ;  /* 0x000000283018723c */ /* 0x040ff00000001818 */
[-C--:B------:R-:W-:Y:S01]  /*4540*/  HMMA.16816.F32 R28, R48, R42.reuse, R28 ;  /* 0x0000002a301c723c */ /* 0x080fe2000000181c */
[----:B------:R-:W1:Y:S07]  /*4550*/  LDSM.16.MT88.4 R48, [R2+0x2080] ;  /* 0x002080000230783b */ /* 0x000e6e0000004200 */
[----:B------:R-:W-:Y:S01]  /*4560*/  HMMA.16816.F32 R32, R36, R42, R32 ;  /* 0x0000002a2420723c */ /* 0x000fe20000001820 */
[----:B------:R-:W2:Y:S04]  /*4570*/  LDSM.16.MT88.4 R36, [R2+0x5080] ;  /* 0x005080000224783b */ /* 0x000ea80000004200 */
[----:B------:R-:W-:Y:S03]  /*4580*/  LDSM.16.M88.4 R40, [R226+0x2000] ;  /* 0x00200000e228783b */ /* 0x000fe60000000200 */
[-C--:B---3--:R-:W-:Y:S08]  /*4590*/  HMMA.16816.F32 R4, R148, R152.reuse, R4 ;  /* 0x000000989404723c */ /* 0x088ff00000001804 */
[C---:B------:R-:W-:Y:S08]  /*45a0*/  HMMA.16816.F32 R8, R156.reuse, R152, R8 ;  /* 0x000000989c08723c */ /* 0x040ff00000001808 */
[-C--:B------:R-:W-:Y:S08]  /*45b0*/  HMMA.16816.F32 R12, R156, R154.reuse, R12 ;  /* 0x0000009a9c0c723c */ /* 0x080ff0000000180c */
[C---:B------:R-:W-:Y:S01]  /*45c0*/  HMMA.16816.F32 R16, R148.reuse, R154, R16 ;  /* 0x0000009a9410723c */ /* 0x040fe20000001810 */
[----:B------:R-:W3:Y:S07]  /*45d0*/  LDSM.16.MT88.4 R152, [R2+0x2880] ;  /* 0x002880000298783b */ /* 0x000eee0000004200 */
[-C--:B------:R-:W-:Y:S08]  /*45e0*/  HMMA.16816.F32 R20, R148, R208.reuse, R20 ;  /* 0x000000d09414723c */ /* 0x080ff00000001814 */
[C---:B------:R-:W-:Y:S01]  /*45f0*/  HMMA.16816.F32 R24, R156.reuse, R208, R24 ;  /* 0x000000d09c18723c */ /* 0x040fe20000001818 */
[----:B------:R-:W4:Y:S07]  /*4600*/  LDL.64 R208, [R1] ;  /* 0x0000000001d07983 */ /* 0x000f2e0000100a00 */
[-C--:B------:R-:W-:Y:S01]  /*4610*/  HMMA.16816.F32 R28, R156, R210.reuse, R28 ;  /* 0x000000d29c1c723c */ /* 0x080fe2000000181c */
[----:B------:R-:W5:Y:S07]  /*4620*/  LDSM.16.M88.4 R156, [R226+0x2800] ;  /* 0x00280000e29c783b */ /* 0x000f6e0000000200 */
        /* <DEDUP_REMOVED lines=11> */
[-C--:B---3--:R-:W-:Y:S08]  /*46e0*/  HMMA.16816.F32 R4, R40, R152.reuse, R4 ;  /* 0x000000982804723c */ /* 0x088ff00000001804 */
[C---:B-----5:R-:W-:Y:S08]  /*46f0*/  HMMA.16816.F32 R8, R156.reuse, R152, R8 ;  /* 0x000000989c08723c */ /* 0x060ff00000001808 */
[-C--:B------:R-:W-:Y:S08]  /*4700*/  HMMA.16816.F32 R12, R156, R154.reuse, R12 ;  /* 0x0000009a9c0c723c */ /* 0x080ff0000000180c */
[C---:B------:R-:W-:Y:S08]  /*4710*/  HMMA.16816.F32 R16, R40.reuse, R154, R16 ;  /* 0x0000009a2810723c */ /* 0x040ff00000001810 */
[-C--:B------:R-:W-:Y:S08]  /*4720*/  HMMA.16816.F32 R20, R40, R148.reuse, R20 ;  /* 0x000000942814723c */ /* 0x080ff00000001814 */
[C---:B------:R-:W-:Y:S08]  /*4730*/  HMMA.16816.F32 R24, R156.reuse, R148, R24 ;  /* 0x000000949c18723c */ /* 0x040ff00000001818 */
[-C--:B------:R-:W-:Y:S08]  /*4740*/  HMMA.16816.F32 R28, R156, R150.reuse, R28 ;  /* 0x000000969c1c723c */ /* 0x080ff0000000181c */
[----:B------:R-:W-:Y:S04]  /*4750*/  HMMA.16816.F32 R32, R40, R150, R32 ;  /* 0x000000962820723c */ /* 0x000fe80000001820 */
[----:B----4-:R-:W-:Y:S01]  /*4760*/  IADD3 R2, P1, R208, UR8, RZ ;  /* 0x00000008d0027c10 */ /* 0x010fe2000ff3e0ff */
        /* <DEDUP_REMOVED lines=109> */
.L_x_59:
[----:B-1-34-:R-:W1:Y:S01]  /*4e40*/  S2R R0, SR_CTAID.Y ;  /* 0x0000000000007919 */ /* 0x01ae620000002600 */
[----:B------:R-:W-:Y:S01]  /*4e50*/  MOV R2, c[0x0][0x338] ;  /* 0x0000ce0000027a02 */ /* 0x000fe20000000f00 */
[----:B------:R-:W2:Y:S01]  /*4e60*/  S2UR UR4, SR_CTAID.X ;  /* 0x00000000000479c3 */ /* 0x000ea20000002500 */
[----:B------:R-:W-:Y:S01]  /*4e70*/  ULDC UR5, c[0x0][0x358] ;  /* 0x0000d60000057ab9 */ /* 0x000fe20000000800 */
[----:B------:R-:W-:Y:S01]  /*4e80*/  BAR.SYNC.DEFER_BLOCKING 0x1, 0x100 ;  /* 0x0044000000007b1d */ /* 0x000fe20000010000 */
[----:B------:R-:W-:Y:S01]  /*4e90*/  ISETP.NE.AND P0, PT, R2, 0x1, PT ;  /* 0x000000010200780c */ /* 0x000fe20003f05270 */
[----:B------:R-:W-:-:S02]  /*4ea0*/  FMUL.FTZ R100, R100, c[0x0][0x298] ;  /* 0x0000a60064647a20 */ /* 0x000fc40000410000 */
[----:B------:R-:W-:Y:S02]  /*4eb0*/  FMUL.FTZ R101, R101, c[0x0][0x298] ;  /* 0x0000a60065657a20 */ /* 0x000fe40000410000 */
[----:B------:R-:W3:Y:S01]  /*4ec0*/  S2R R2, SR_CTAID.Z ;  /* 0x0000000000027919 */ /* 0x000ee20000002700 */
[----:B------:R-:W-:Y:S01]  /*4ed0*/  ULDC UR6, c[0x0][0x2f4] ;  /* 0x0000bd0000067ab9 */ /* 0x000fe20000000800 */
[----:B------:R-:W-:Y:S01]  /*4ee0*/  BSSY B0, `(.L_x_63) ;  /* 0x000004b000007945 */ /* 0x000fe20003800000 */
[----:B------:R-:W-:Y:S02]  /*4ef0*/  FMUL.FTZ R102, R102, c[0x0][0x298] ;  /* 0x0000a60066667a20 */ /* 0x000fe40000410000 */
[----:B------:R-:W-:Y:S02]  /*4f00*/  FMUL.FTZ R103, R103, c[0x0][0x298] ;  /* 0x0000a60067677a20 */ /* 0x000fe40000410000 */
[----:B------:R-:W-:Y:S02]  /*4f10*/  FMUL.FTZ R104, R104, c[0x0][0x298] ;  /* 0x0000a60068687a20 */ /* 0x000fe40000410000 */
[----:B------:R-:W-:-:S02]  /*4f20*/  FMUL.FTZ R105, R105, c[0x0][0x298] ;  /* 0x0000a60069697a20 */ /* 0x000fc40000410000 */
[----:B------:R-:W-:Y:S02]  /*4f30*/  FMUL.FTZ R106, R106, c[0x0][0x298] ;  /* 0x0000a6006a6a7a20 */ /* 0x000fe40000410000 */
[----:B------:R-:W-:Y:S01]  /*4f40*/  FMUL.FTZ R107, R107, c[0x0][0x298] ;  /* 0x0000a6006b6b7a20 */ /* 0x000fe20000410000 */
[-C--:B-1----:R-:W-:Y:S01]  /*4f50*/  MOV R3, R0.reuse ;  /* 0x0000000000037202 */ /* 0x082fe20000000f00 */
[----:B------:R-:W-:Y:S01]  /*4f60*/  @P0 IMAD.HI.U32 R4, R0, c[0x0][0x33c], RZ ;  /* 0x0000cf0000040a27 */ /* 0x000fe200078e00ff */
[----:B--2---:R-:W-:Y:S01]  /*4f70*/  UIMAD UR5, UR4, UR5, URZ ;  /* 0x00000005040572a4 */ /* 0x004fe2000f8e023f */
[----:B------:R-:W-:Y:S02]  /*4f80*/  SHF.R.S32.HI R5, RZ, 0x1f, R0 ;  /* 0x0000001fff057819 */ /* 0x000fe40000011400 */
[----:B------:R-:W-:Y:S01]  /*4f90*/  FMUL.FTZ R108, R108, c[0x0][0x298] ;  /* 0x0000a6006c6c7a20 */ /* 0x000fe20000410000 */
[----:B------:R-:W-:Y:S01]  /*4fa0*/  @P0 SHF.R.U32.HI R3, RZ, c[0x0][0x340], R4 ;  /* 0x0000d000ff030a19 */ /* 0x000fe20000011604 */
[----:B------:R-:W-:Y:S01]  /*4fb0*/  UIMAD UR6, UR5, UR6, URZ ;  /* 0x00000006050672a4 */ /* 0x000fe2000f8e023f */
[----:B------:R-:W-:Y:S01]  /*4fc0*/  MOV R4, R0 ;  /* 0x0000000000047202 */ /* 0x000fe20000000f00 */
[----:B------:R-:W-:Y:S01]  /*4fd0*/  FMUL.FTZ R109, R109, c[0x0][0x298] ;  /* 0x0000a6006d6d7a20 */ /* 0x000fe20000410000 */
[----:B------:R-:W-:Y:S01]  /*4fe0*/  @P0 SHF.R.S32.HI R6, RZ, 0x1f, R3 ;  /* 0x0000001fff060819 */ /* 0x000fe20000011403 */
[----:B------:R-:W-:Y:S01]  /*4ff0*/  USHF.R.S32.HI UR5, URZ, 0x1f, UR6 ;  /* 0x0000001f3f057899 */ /* 0x000fe20008011406 */
[----:B------:R-:W-:Y:S01]  /*5000*/  @P0 MOV R4, R3 ;  /* 0x0000000300040202 */ /* 0x000fe20000000f00 */
[----:B------:R-:W-:Y:S01]  /*5010*/  FMUL.FTZ R110, R110, c[0x0][0x298] ;  /* 0x0000a6006e6e7a20 */ /* 0x000fe20000410000 */
[----:B------:R-:W-:Y:S01]  /*5020*/  @P0 MOV R5, R6 ;  /* 0x0000000600050202 */ /* 0x000fe20000000f00 */
[----:B---3--:R-:W-:Y:S01]  /*5030*/  IMAD R6, R2, c[0x0][0x2f4], RZ ;  /* 0x0000bd0002067a24 */ /* 0x008fe200078e02ff */
[----:B------:R-:W-:Y:S01]  /*5040*/  IADD3 R3, -R3, RZ, RZ ;  /* 0x000000ff03037210 */ /* 0x000fe20007ffe1ff */
[----:B------:R-:W-:-:S02]  /*5050*/  FMUL.FTZ R111, R111, c[0x0][0x298] ;  /* 0x0000a6006f6f7a20 */ /* 0x000fc40000410000 */
[----:B------:R-:W-:Y:S01]  /*5060*/  FMUL.FTZ R120, R120, c[0x0][0x298] ;  /* 0x0000a60078787a20 */ /* 0x000fe20000410000 */
[--C-:B------:R-:W-:Y:S01]  /*5070*/  SHF.R.S32.HI R8, RZ, 0x1f, R6.reuse ;  /* 0x0000001fff087819 */ /* 0x100fe20000011406 */
[----:B------:R-:W-:Y:S01]  /*5080*/  FMUL.FTZ R121, R121, c[0x0][0x298] ;  /* 0x0000a60079797a20 */ /* 0x000fe20000410000 */
[----:B------:R-:W-:Y:S01]  /*5090*/  IADD3 R6, P1, P0, R4, UR6, R6 ;  /* 0x0000000604067c10 */ /* 0x000fe2000f83e006 */
[----:B------:R-:W-:Y:S02]  /*50a0*/  FMUL.FTZ R122, R122, c[0x0][0x298] ;  /* 0x0000a6007a7a7a20 */ /* 0x000fe40000410000 */
[----:B------:R-:W-:Y:S01]  /*50b0*/  FMUL.FTZ R123, R123, c[0x0][0x298] ;  /* 0x0000a6007b7b7a20 */ /* 0x000fe20000410000 */
[----:B------:R-:W-:Y:S01]  /*50c0*/  IADD3.X R8, R5, UR5, R8, P1, P0 ;  /* 0x0000000505087c10 */ /* 0x000fe20008fe0408 */
[----:B------:R-:W-:Y:S01]  /*50d0*/  FMUL.FTZ R116, R116, c[0x0][0x298] ;  /* 0x0000a60074747a20 */ /* 0x000fe20000410000 */
[----:B------:R-:W-:Y:S01]  /*50e0*/  ISETP.NE.AND P1, PT, R236, RZ, PT ;  /* 0x000000ffec00720c */ /* 0x000fe20003f25270 */
[----:B------:R-:W-:Y:S01]  /*50f0*/  FMUL.FTZ R117, R117, c[0x0][0x298] ;  /* 0x0000a60075757a20 */ /* 0x000fe20000410000 */
[----:B------:R-:W-:Y:S01]  /*5100*/  SHF.L.U32 R7, R6, 0x2, RZ ;  /* 0x0000000206077819 */ /* 0x000fe200000006ff */
[----:B------:R-:W-:Y:S01]  /*5110*/  FMUL.FTZ R118, R118, c[0x0][0x298] ;  /* 0x0000a60076767a20 */ /* 0x000fe20000410000 */
[----:B------:R-:W-:Y:S01]  /*5120*/  SHF.L.U64.HI R6, R6, 0x2, R8 ;  /* 0x0000000206067819 */ /* 0x000fe20000010208 */
[----:B------:R-:W-:Y:S01]  /*5130*/  FMUL.FTZ R119, R119, c[0x0][0x298] ;  /* 0x0000a60077777a20 */ /* 0x000fe20000410000 */
[----:B------:R-:W-:Y:S01]  /*5140*/  IADD3 R8, P0, R7, c[0x0][0x350], RZ ;  /* 0x0000d40007087a10 */ /* 0x000fe20007f1e0ff */
[----:B------:R-:W-:-:S02]  /*5150*/  FMUL.FTZ R112, R112, c[0x0][0x298] ;  /* 0x0000a60070707a20 */ /* 0x000fc40000410000 */
[----:B------:R-:W-:Y:S01]  /*5160*/  FMUL.FTZ R113, R113, c[0x0][0x298] ;  /* 0x0000a60071717a20 */ /* 0x000fe20000410000 */
[----:B------:R-:W-:Y:S01]  /*5170*/  IADD3.X R9, R6, c[0x0][0x354], RZ, P0, !PT ;  /* 0x0000d50006097a10 */ /* 0x000fe200007fe4ff */
[----:B------:R-:W-:Y:S02]  /*5180*/  FMUL.FTZ R114, R114, c[0x0][0x298] ;  /* 0x0000a60072727a20 */ /* 0x000fe40000410000 */
[----:B------:R-:W-:Y:S02]  /*5190*/  FMUL.FTZ R115, R115, c[0x0][0x298] ;  /* 0x0000a60073737a20 */ /* 0x000fe40000410000 */
[----:B------:R-:W-:Y:S02]  /*51a0*/  FMUL.FTZ R124, R124, c[0x0][0x298] ;  /* 0x0000a6007c7c7a20 */ /* 0x000fe40000410000 */
[----:B------:R-:W-:Y:S02]  /*51b0*/  FMUL.FTZ R125, R125, c[0x0][0x298] ;  /* 0x0000a6007d7d7a20 */ /* 0x000fe40000410000 */
[----:B------:R-:W-:-:S02]  /*51c0*/  FMUL.FTZ R126, R126, c[0x0][0x298] ;  /* 0x0000a6007e7e7a20 */ /* 0x000fc40000410000 */
[----:B------:R-:W-:Y:S02]  /*51d0*/  FMUL.FTZ R127, R127, c[0x0][0x298] ;  /* 0x0000a6007f7f7a20 */ /* 0x000fe40000410000 */
        /* <DEDUP_REMOVED lines=20> */
[----:B------:R-:W-:Y:S01]  /*5320*/  IMAD R3, R3, c[0x0][0x338], R0 ;  /* 0x0000ce0003037a24 */ /* 0x000fe200078e0200 */
[----:B------:R-:W-:Y:S05]  /*5330*/  @P1 BRA `(.L_x_64) ;  /* 0x0000005000001947 */ /* 0x000fea0003800000 */
.L_x_65:
[----:B------:R-:W2:Y:S01]  /*5340*/  LDG.E.STRONG.GPU R0, [R8.64] ;  /* 0x0000000e08007981 */ /* 0x000ea2000c1ef900 */
[----:B------:R-:W-:Y:S01]  /*5350*/  YIELD ;  /* 0x0000000000007946 */ /* 0x000fe20003800000 */
[----:B--2---:R-:W-:Y:S01]  /*5360*/  ISETP.NE.AND P0, PT, R0, R3, PT ;  /* 0x000000030000720c */ /* 0x004fe20003f05270 */
[----:B------:R-:W-:-:S12]  /*5370*/  CCTL.IVALL ;  /* 0x00000000ff00798f */ /* 0x000fd80002000000 */
[----:B------:R-:W-:Y:S05]  /*5380*/  @P0 BRA `(.L_x_65) ;  /* 0xffffffb000000947 */ /* 0x000fea000383ffff */
.L_x_64:
[----:B------:R-:W-:Y:S05]  /*5390*/  BSYNC B0 ;  /* 0x0000000000007941 */ /* 0x000fea0003800000 */
.L_x_63:
[----:B------:R-:W-:Y:S01]  /*53a0*/  MOV R10, 0xffffffff ;  /* 0xffffffff000a7802 */ /* 0x000fe20000000f00 */
[----:B------:R-:W-:Y:S05]  /*53b0*/  BRA.CONV ~URZ, `(.L_x_66) ;  /* 0x000000237f007947 */ /* 0x000fea000b800000 */
[----:B------:R-:W-:Y:S02]  /*53c0*/  MOV R0, 0x53e0 ;  /* 0x000053e000007802 */ /* 0x000fe40000000f00 */
[----:B------:R-:W-:Y:S05]  /*53d0*/  CALL.REL.NOINC `($__internal_0_$__cuda_sm70_warpsync) ;  /* 0x00000a8000007944 */ /* 0x000fea0003c00000 */
.L_x_66:
[----:B------:R-:W-:Y:S01]  /*53e0*/  UIMAD UR6, UR4, 0x3000, URZ ;  /* 0x00003000040678a4 */ /* 0x000fe2000f8e023f */
[----:B------:R-:W-:Y:S01]  /*53f0*/  IMAD R0, R5, c[0x0][0x328], RZ ;  /* 0x0000ca0005007a24 */ /* 0x000fe200078e02ff */
[----:B------:R-:W-:-:S06]  /*5400*/  NOP ;  /* 0x0000000000007918 */ /* 0x000fcc0000000000 */
[----:B------:R-:W-:Y:S01]  /*5410*/  USHF.R.S32.HI UR5, URZ, 0x1f, UR6 ;  /* 0x0000001f3f057899 */ /* 0x000fe20008011406 */
[----:B------:R-:W-:Y:S01]  /*5420*/  IADD3 R12, P0, R236, UR6, RZ ;  /* 0x00000006ec0c7c10 */ /* 0x000fe2000ff1e0ff */
[----:B------:R-:W-:Y:S02]  /*5430*/  IMAD R11, R4, c[0x0][0x32c], R0 ;  /* 0x0000cb00040b7a24 */ /* 0x000fe400078e0200 */
[----:B------:R-:W-:Y:S02]  /*5440*/  IMAD R0, R233, c[0x0][0x330], RZ ;  /* 0x0000cc00e9007a24 */ /* 0x000fe400078e02ff */
[----:B------:R-:W-:Y:S02]  /*5450*/  LEA.HI.X.SX32 R13, R236, UR5, 0x1, P0 ;  /* 0x00000005ec0d7c11 */ /* 0x000fe400080f0eff */
[----:B------:R-:W-:-:S03]  /*5460*/  IMAD R0, R2, c[0x0][0x334], R0 ;  /* 0x0000cd0002007a24 */ /* 0x000fc600078e0200 */
[----:B------:R-:W-:-:S05]  /*5470*/  IMAD.WIDE.U32 R14, R4, c[0x0][0x328], R12 ;  /* 0x0000ca00040e7a25 */ /* 0x000fca00078e000c */
[----:B------:R-:W-:-:S05]  /*5480*/  IADD3 R15, R15, R11, RZ ;  /* 0x0000000b0f0f7210 */ /* 0x000fca0007ffe0ff */
[----:B------:R-:W-:-:S05]  /*5490*/  IMAD.WIDE.U32 R14, R2, c[0x0][0x330], R14 ;  /* 0x0000cc00020e7a25 */ /* 0x000fca00078e000e */
[----:B------:R-:W-:Y:S02]  /*54a0*/  IADD3 R0, R15, R0, RZ ;  /* 0x000000000f007210 */ /* 0x000fe40007ffe0ff */
[----:B------:R-:W-:-:S04]  /*54b0*/  LEA R16, P0, R14, c[0x0][0x310], 0x2 ;  /* 0x0000c4000e107a11 */ /* 0x000fc800078010ff */
[----:B------:R-:W-:-:S05]  /*54c0*/  LEA.HI.X R17, R14, c[0x0][0x314], R0, 0x2, P0 ;  /* 0x0000c5000e117a11 */ /* 0x000fca00000f1400 */
[----:B------:R1:W-:Y:S04]  /*54d0*/  RED.E.ADD.F32.FTZ.RN.STRONG.GPU [R16.64], R52 ;  /* 0x000000341000798e */ /* 0x0003e8000c10e78e */
[----:B------:R1:W-:Y:S04]  /*54e0*/  RED.E.ADD.F32.FTZ.RN.STRONG.GPU [R16.64+0x400], R53 ;  /* 0x000400351000798e */ /* 0x0003e8000c10e78e */
        /* <DEDUP_REMOVED lines=45> */
[----:B------:R1:W-:Y:S01]  /*57c0*/  RED.E.ADD.F32.FTZ.RN.STRONG.GPU [R16.64+0xbc00], R91 ;  /* 0x00bc005b1000798e */ /* 0x0003e2000c10e78e */
[----:B------:R-:W-:Y:S05]  /*57d0*/  BRA.CONV ~URZ, `(.L_x_67) ;  /* 0x000000237f007947 */ /* 0x000fea000b800000 */
[----:B------:R-:W-:Y:S02]  /*57e0*/  MOV R0, 0x5800 ;  /* 0x0000580000007802 */ /* 0x000fe40000000f00 */
[----:B-1----:R-:W-:Y:S05]  /*57f0*/  CALL.REL.NOINC `($__internal_0_$__cuda_sm70_warpsync) ;  /* 0x0000066000007944 */ /* 0x002fea0003c00000 */
.L_x_67:
[----:B------:R-:W-:-:S06]  /*5800*/  NOP ;  /* 0x0000000000007918 */ /* 0x000fcc0000000000 */
[----:B------:R-:W-:Y:S01]  /*5810*/  BSSY B0, `(.L_x_68) ;  /* 0x000000b000007945 */ /* 0x000fe20003800000 */
[----:B------:R-:W-:Y:S05]  /*5820*/  @P1 BRA `(.L_x_69) ;  /* 0x0000009000001947 */ /* 0x000fea0003800000 */
[----:B------:R-:W-:Y:S01]  /*5830*/  @!PT LDS RZ, [RZ] ;  /* 0x00000000fffff984 */ /* 0x000fe20000000800 */
[----:B------:R-:W-:Y:S01]  /*5840*/  @!PT LDS RZ, [RZ] ;  /* 0x00000000fffff984 */ /* 0x000fe20000000800 */
[----:B------:R-:W-:Y:S01]  /*5850*/  @!PT LDS RZ, [RZ] ;  /* 0x00000000fffff984 */ /* 0x000fe20000000800 */
[----:B------:R-:W-:Y:S01]  /*5860*/  @!PT LDS RZ, [RZ] ;  /* 0x00000000fffff984 */ /* 0x000fe20000000800 */
[----:B------:R-:W-:Y:S06]  /*5870*/  MEMBAR.ALL.GPU ;  /* 0x0000000000007992 */ /* 0x000fec000000a000 */
[----:B------:R-:W-:Y:S01]  /*5880*/  MOV R0, 0x1 ;  /* 0x0000000100007802 */ /* 0x000fe20000000f00 */
[----:B------:R-:W-:-:S00]  /*5890*/  ERRBAR ;  /* 0x00000000000079ab */ /* 0x000fc00000000000 */
[----:B012345:R-:W-:-:S05]  /*58a0*/  CCTL.IVALL ;  /* 0x00000000ff00798f */ /* 0x03ffca0002000000 */
[----:B------:R2:W-:Y:S02]  /*58b0*/  RED.E.ADD.S32.STRONG.GPU [R8.64], R0 ;  /* 0x000000000800798e */ /* 0x0005e4000c10e38e */
.L_x_69:
[----:B------:R-:W-:Y:S05]  /*58c0*/  BSYNC B0 ;  /* 0x0000000000007941 */ /* 0x000fea0003800000 */
.L_x_68:
[----:B--2---:R-:W-:Y:S01]  /*58d0*/  IADD3 R8, P0, R7, c[0x0][0x348], RZ ;  /* 0x0000d20007087a10 */ /* 0x004fe20007f1e0ff */
[----:B------:R-:W-:Y:S03]  /*58e0*/  BSSY B0, `(.L_x_70) ;  /* 0x0000008000007945 */ /* 0x000fe60003800000 */
[----:B------:R-:W-:Y:S01]  /*58f0*/  IADD3.X R9, R6, c[0x0][0x34c], RZ, P0, !PT ;  /* 0x0000d30006097a10 */ /* 0x000fe200007fe4ff */
[----:B------:R-:W-:Y:S05]  /*5900*/  @P1 BRA `(.L_x_71) ;  /* 0x0000005000001947 */ /* 0x000fea0003800000 */
.L_x_72:
[----:B------:R-:W2:Y:S01]  /*5910*/  LDG.E.STRONG.GPU R0, [R8.64] ;  /* 0x0000000e08007981 */ /* 0x000ea2000c1ef900 */
[----:B------:R-:W-:Y:S01]  /*5920*/  YIELD ;  /* 0x0000000000007946 */ /* 0x000fe20003800000 */
[----:B--2---:R-:W-:Y:S01]  /*5930*/  ISETP.NE.AND P0, PT, R0, R3, PT ;  /* 0x000000030000720c */ /* 0x004fe20003f05270 */
[----:B------:R-:W-:-:S12]  /*5940*/  CCTL.IVALL ;  /* 0x00000000ff00798f */ /* 0x000fd80002000000 */
[----:B------:R-:W-:Y:S05]  /*5950*/  @P0 BRA `(.L_x_72) ;  /* 0xffffffb000000947 */ /* 0x000fea000383ffff */
.L_x_71:
[----:B------:R-:W-:Y:S05]  /*5960*/  BSYNC B0 ;  /* 0x0000000000007941 */ /* 0x000fea0003800000 */
.L_x_70:
[----:B------:R-:W-:Y:S05]  /*5970*/  BRA.CONV ~URZ, `(.L_x_73) ;  /* 0x000000237f007947 */ /* 0x000fea000b800000 */
[----:B------:R-:W-:Y:S02]  /*5980*/  MOV R0, 0x59a0 ;  /* 0x000059a000007802 */ /* 0x000fe40000000f00 */
[----:B-1----:R-:W-:Y:S05]  /*5990*/  CALL.REL.NOINC `($__internal_0_$__cuda_sm70_warpsync) ;  /* 0x000004c000007944 */ /* 0x002fea0003c00000 */
.L_x_73:
[----:B------:R-:W-:Y:S01]  /*59a0*/  MOV R6, R12 ;  /* 0x0000000c00067202 */ /* 0x000fe20000000f00 */
[----:B------:R-:W-:Y:S01]  /*59b0*/  IMAD R0, R5, c[0x0][0x300], RZ ;  /* 0x0000c00005007a24 */ /* 0x000fe200078e02ff */
[----:B------:R-:W-:Y:S01]  /*59c0*/  MOV R7, R13 ;  /* 0x0000000d00077202 */ /* 0x000fe20000000f00 */
[----:B------:R-:W-:Y:S01]  /*59d0*/  IMAD R233, R233, c[0x0][0x308], RZ ;  /* 0x0000c200e9e97a24 */ /* 0x000fe200078e02ff */
[----:B------:R-:W-:-:S06]  /*59e0*/  NOP ;  /* 0x0000000000007918 */ /* 0x000fcc0000000000 */
[----:B------:R-:W-:-:S04]  /*59f0*/  IMAD.WIDE.U32 R6, R4, c[0x0][0x300], R6 ;  /* 0x0000c00004067a25 */ /* 0x000fc800078e0006 */
[----:B------:R-:W-:Y:S02]  /*5a00*/  IMAD R0, R4, c[0x0][0x304], R0 ;  /* 0x0000c10004007a24 */ /* 0x000fe400078e0200 */
[----:B------:R-:W-:-:S03]  /*5a10*/  IMAD R233, R2, c[0x0][0x30c], R233 ;  /* 0x0000c30002e97a24 */ /* 0x000fc600078e02e9 */
        /* <DEDUP_REMOVED lines=55> */
[----:B-12---:R-:W-:Y:S05]  /*5d90*/  CALL.REL.NOINC `($__internal_0_$__cuda_sm70_warpsync) ;  /* 0x000000c000007944 */ /* 0x006fea0003c00000 */
.L_x_74:
[----:B------:R-:W-:-:S06]  /*5da0*/  NOP ;  /* 0x0000000000007918 */ /* 0x000fcc0000000000 */
[----:B------:R-:W-:Y:S05]  /*5db0*/  @P1 EXIT ;  /* 0x000000000000194d */ /* 0x000fea0003800000 */
        /* <DEDUP_REMOVED lines=8> */
[----:B------:R-:W-:Y:S01]  /*5e40*/  RED.E.ADD.S32.STRONG.GPU [R8.64], R0 ;  /* 0x000000000800798e */ /* 0x000fe2000c10e38e */
[----:B------:R-:W-:Y:S05]  /*5e50*/  EXIT ;  /* 0x000000000000794d */ /* 0x000fea0003800000 */
        .weak           $__internal_0_$__cuda_sm70_warpsync
        .type           $__internal_0_$__cuda_sm70_warpsync,@function
        .size           $__internal_0_$__cuda_sm70_warpsync,(.L_x_2288 - $__internal_0_$__cuda_sm70_warpsync)
$__internal_0_$__cuda_sm70_warpsync:
[----:B------:R-:W-:Y:S01]  /*5e60*/  MOV R14, R0 ;  /* 0x00000000000e7202 */ /* 0x000fe20000000f00 */
[----:B------:R-:W-:Y:S04]  /*5e70*/  WARPSYNC R10 ;  /* 0x0000000a00007348 */ /* 0x000fe80003800000 */
[----:B------:R-:W-:-:S04]  /*5e80*/  MOV R15, 0x0 ;  /* 0x00000000000f7802 */ /* 0x000fc80000000f00 */
[----:B------:R-:W-:Y:S05]  /*5e90*/  RET.REL.NODEC R14 `(_ZN7cutlass13device_kernelIN5flash19enable_sm80_to_sm89INS1_16FlashAttnBwdSm80INS1_25CollectiveMainloopBwdSm80ILi2ELi1EN4cute5tupleIJNS5_1CILi64EEENS7_ILi96EEENS7_ILi128EEEEEENS_6half_tEfNS_4arch4Sm80ELb0ELb0ELb0ELb0ELb1ELb0ELb0ELb0ELi2ELi2ELi2ELi2ELb1EEENS1_24CollectiveEpilogueBwdGQAISB_fSE_Li256ELb0ELb1EEENS1_19SingleTileSchedulerILb0ELb0ELb0ELi96EEEEEEEEEvNT_6ParamsE) ;  /* 0xffffa1600e007950 */ /* 0x000fea0003c3ffff */
.L_x_75:
        /* <DEDUP_REMOVED lines=14> */
.L_x_2288:


//--------------------- .text._ZN7cutlass13device_kernelIN5flash19enable_sm80_to_sm89INS1_16FlashAttnBwdSm80INS1_25CollectiveMainloopBwdSm80ILi2ELi1EN4cute5tupleIJNS5_1CILi64EEENS7_ILi96EEENS7_ILi128EEEEEENS_6half_tEfNS_4arch4Sm80ELb0ELb0ELb0ELb1ELb0ELb0ELb0ELb0ELi2ELi2ELi2ELi2ELb1EEENS1_21CollectiveEpilogueBwdISB_SC_SE_Li256ELb1ELb0ELi4EEENS1_19SingleTileSchedulerILb1ELb0ELb0ELi96EEEEEEEEEvNT_6ParamsE --------------------------
	.section	.text._ZN7cutlass13device_kernelIN5flash19enable_sm80_to_sm89INS1_16FlashAttnBwdSm80INS1_25CollectiveMainloopBwdSm80ILi2ELi1EN4cute5tupleIJNS5_1CILi64EEENS7_ILi96EEENS7_ILi128EEEEEENS_6half_tEfNS_4arch4Sm80ELb0ELb0ELb0ELb1ELb0ELb0ELb0ELb0ELi2ELi2ELi2ELi2ELb1EEENS1_21CollectiveEpilogueBwdISB_SC_SE_Li256ELb1ELb0ELi4EEENS1_19SingleTileSchedulerILb1ELb0ELb0ELi96EEEEEEEEEvNT_6ParamsE,"ax",@progbits
	.sectioninfo	@"SHI_REGISTERS=255"
	.align	128
.text._ZN7cutlass13device_kernelIN5flash19enable_sm80_to_sm89INS1_16FlashAttnBwdSm80INS1_25CollectiveMainloopBwdSm80ILi2ELi1EN4cute5tupleIJNS5_1CILi64EEENS7_ILi96EEENS7_ILi128EEEEEENS_6half_tEfNS_4arch4Sm80ELb0ELb0ELb0ELb1ELb0ELb0ELb0ELb0ELi2ELi2ELi2ELi2ELb1EEENS1_21CollectiveEpilogueBwdISB_SC_SE_Li256ELb1ELb0ELi4EEENS1_19SingleTileSchedulerILb1ELb0ELb0ELi96EEEEEEEEEvNT_6ParamsE:
        .type           _ZN7cutlass13device_kernelIN5flash19enable_sm80_to_sm89INS1_16FlashAttnBwdSm80INS1_25CollectiveMainloopBwdSm80ILi2ELi1EN4cute5tupleIJNS5_1CILi64EEENS7_ILi96EEENS7_ILi128EEEEEENS_6half_tEfNS_4arch4Sm80ELb0ELb0ELb0ELb1ELb0ELb0ELb0ELb0ELi2ELi2ELi2ELi2ELb1EEENS1_21CollectiveEpilogueBwdISB_SC_SE_Li256ELb1ELb0ELi4EEENS1_19SingleTileSchedulerILb1ELb0ELb0ELi96EEEEEEEEEvNT_6ParamsE,@function
        .size           _ZN7cutlass13device_kernelIN5flash19enable_sm80_to_sm89INS1_16FlashAttnBwdSm80INS1_25CollectiveMainloopBwdSm80ILi2ELi1EN4cute5tupleIJNS5_1CILi64EEENS7_ILi96EEENS7_ILi128EEEEEENS_6half_tEfNS_4arch4Sm80ELb0ELb0ELb0ELb1ELb0ELb0ELb0ELb0ELi2ELi2ELi2ELi2ELb1EEENS1_21CollectiveEpilogueBwdISB_SC_SE_Li256ELb1ELb0ELi4EEENS1_19SingleTileSchedulerILb1ELb0ELb0ELi96EEEEEEEEEvNT_6ParamsE,(.L_x_2290 - _ZN7cutlass13device_kernelIN5flash19enable_sm80_to_sm89INS1_16FlashAttnBwdSm80INS1_25CollectiveMainloopBwdSm80ILi2ELi1EN4cute5tupleIJNS5_1CILi64EEENS7_ILi96EEENS7_ILi128EEEEEENS_6half_tEfNS_4arch4Sm80ELb0ELb0ELb0ELb1ELb0ELb0ELb0ELb0ELi2ELi2ELi2ELi2ELb1EEENS1_21CollectiveEpilogueBwdISB_SC_SE_Li256ELb1ELb0ELi4EEENS1_19SingleTileSchedulerILb1ELb0ELb0ELi96EEEEEEEEEvNT_6ParamsE)
        .other          _ZN7cutlass13device_kernelIN5flash19enable_sm80_to_sm89INS1_16FlashAttnBwdSm80INS1_25CollectiveMainloopBwdSm80ILi2ELi1EN4cute5tupleIJNS5_1CILi64EEENS7_ILi96EEENS7_ILi128EEEEEENS_6half_tEfNS_4arch4Sm80ELb0ELb0ELb0ELb1ELb0ELb0ELb0ELb0ELi2ELi2ELi2ELi2ELb1EEENS1_21CollectiveEpilogueBwdISB_SC_SE_Li256ELb1ELb0ELi4EEENS1_19SingleTileSchedulerILb1ELb0ELb0ELi96EEEEEEEEEvNT_6ParamsE,@"STO_CUDA_ENTRY STV_DEFAULT"
_ZN7cutlass13device_kernelIN5flash19enable_sm80_to_sm89INS1_16FlashAttnBwdSm80INS1_25CollectiveMainloopBwdSm80ILi2ELi1EN4cute5tupleIJNS5_1CILi64EEENS7_ILi96EEENS7_ILi128EEEEEENS_6half_tEfNS_4arch4Sm80ELb0ELb0ELb0ELb1ELb0ELb0ELb0ELb0ELi2ELi2ELi2ELi2ELb1EEENS1_21CollectiveEpilogueBwdISB_SC_SE_Li256ELb1ELb0ELi4EEENS1_19SingleTileSchedulerILb1ELb0ELb0ELi96EEEEEEEEEvNT_6ParamsE:
[----:B------:R-:W-:Y:S02]  /*0000*/  MOV R1, c[0x0][0x28] ;  /* 0x00000a0000017a02 */ /* 0x000fe40000000f00 */
[----:B------:R-:W1:Y:S01]  /*0010*/  S2R R85, SR_TID.X ;  /* 0x0000000000557919 */ /* 0x000e620000002100 */
[----:B------:R-:W-:Y:S01]  /*0020*/  IMAD.MOV.U32 R8, RZ, RZ, 0x4 ;  /* 0x00000004ff087424 */ /* 0x000fe200078e00ff */
[----:B------:R-:W-:Y:S01]  /*0030*/  ULDC.64 UR4, c[0x0][0x118] ;  /* 0x0000460000047ab9 */ /* 0x000fe20000000a00 */
[----:B------:R-:W-:Y:S01]  /*0040*/  IADD3 R1, R1, -0x20, RZ ;  /* 0xffffffe001017810 */ /* 0x000fe20007ffe0ff */
[----:B------:R-:W2:Y:S04]  /*0050*/  S2R R5, SR_CTAID.Z ;  /* 0x0000000000057919 */ /* 0x000ea80000002700 */
[----:B------:R-:W3:Y:S04]  /*0060*/  S2R R30, SR_CTAID.X ;  /* 0x00000000001e7919 */ /* 0x000ee80000002500 */
[----:B------:R-:W4:Y:S01]  /*0070*/  S2R R35, SR_CTAID.Y ;  /* 0x0000000000237919 */ /* 0x000f220000002600 */
[----:B-1----:R-:W-:Y:S01]  /*0080*/  SHF.R.U32.HI R0, RZ, 0x5, R85 ;  /* 0x00000005ff007819 */ /* 0x002fe20000011655 */
[----:B--2---:R-:W-:-:S05]  /*0090*/  IMAD.WIDE R2, R5, R8, c[0x0][0x3c0] ;  /* 0x0000f00005027625 */ /* 0x004fca00078e0208 */
[----:B------:R-:W1:Y:S02]  /*00a0*/  SHFL.IDX PT, R0, R0, RZ, 0x1f ;  /* 0x00001fff00007589 */ /* 0x000e6400000e0000 */
[----:B-1----:R-:W-:-:S13]  /*00b0*/  ISETP.NE.AND P0, PT, R0, RZ, PT ;  /* 0x000000ff0000720c */ /* 0x002fda0003f05270 */
[----:B------:R-:W-:Y:S05]  /*00c0*/  @!P0 BRA `(.L_x_76) ;  /* 0x0000013000008947 */ /* 0x000fea0003800000 */
[----:B---34-:R-:W-:-:S04]  /*00d0*/  ISETP.NE.U32.AND P0, PT, RZ, c[0x0][0x3c0], PT ;  /* 0x0000f000ff007a0c */ /* 0x018fc80003f05070 */
[----:B------:R-:W-:-:S13]  /*00e0*/  ISETP.NE.AND.EX P0, PT, RZ, c[0x0][0x3c4], PT, P0 ;  /* 0x0000f100ff007a0c */ /* 0x000fda0003f05300 */
[----:B------:R-:W-:Y:S05]  /*00f0*/  @!P0 BRA `(.L_x_77) ;  /* 0x0000002000008947 */ /* 0x000fea0003800000 */
[----:B------:R1:W5:Y:S01]  /*0100*/  LDG.E R0, [R2.64] ;  /* 0x0000000402007981 */ /* 0x000362000c1e1900 */
[----:B------:R-:W-:Y:S05]  /*0110*/  BRA `(.L_x_78) ;  /* 0x0000009000007947 */ /* 0x000fea0003800000 */
.L_x_77:
[----:B------:R-:W-:-:S04]  /*0120*/  ISETP.NE.U32.AND P0, PT, RZ, c[0x0][0x3b8], PT ;  /* 0x0000ee00ff007a0c */ /* 0x000fc80003f05070 */
[----:B------:R-:W-:-:S13]  /*0130*/  ISETP.NE.AND.EX P0, PT, RZ, c[0x0][0x3bc], PT, P0 ;  /* 0x0000ef00ff007a0c */ /* 0x000fda0003f05300 */
[----:B------:R-:W-:Y:S05]  /*0140*/  @!P0 BRA `(.L_x_79) ;  /* 0x0000005000008947 */ /* 0x000fea0003800000 */
[----:B------:R-:W-:-:S05]  /*0150*/  IMAD.WIDE R2, R5, R8, c[0x0][0x3b8] ;  /* 0x0000ee0005027625 */ /* 0x000fca00078e0208 */
[----:B------:R-:W2:Y:S04]  /*0160*/  LDG.E R4, [R2.64] ;  /* 0x0000000402047981 */ /* 0x000ea8000c1e1900 */
[----:B------:R-:W2:Y:S02]  /*0170*/  LDG.E R0, [R2.64+0x4] ;  /* 0x0000040402007981 */ /* 0x000ea4000c1e1900 */
[----:B--2---:R-:W-:Y:S01]  /*0180*/  IADD3 R0, -R4, R0, RZ ;  /* 0x0000000004007210 */ /* 0x004fe20007ffe1ff */
[----:B------:R-:W-:Y:S05]  /*0190*/  BRA `(.L_x_78) ;  /* 0x0000001000007947 */ /* 0x000fea0003800000 */
.L_x_79:
[----:B------:R-:W-:Y:S02]  /*01a0*/  MOV R0, c[0x0][0x3a4] ;  /* 0x0000e90000007a02 */ /* 0x000fe40000000f00 */
.L_x_78:
[----:B-1----:R-:W-:-:S05]  /*01b0*/  IMAD R2, R30, 0x60, RZ ;  /* 0x000000601e027824 */ /* 0x002fca00078e02ff */
[----:B-----5:R-:W-:-:S04]  /*01c0*/  ISETP.GE.AND P0, PT, R2, R0, PT ;  /* 0x000000000200720c */ /* 0x020fc80003f06270 */
[----:B------:R-:W-:-:S05]  /*01d0*/  SEL R0, R5, 0xffffffff, !P0 ;  /* 0xffffffff05007807 */ /* 0x000fca0004000000 */
[----:B------:R1:W-:Y:S01]  /*01e0*/  STL [R1+0x18], R0 ;  /* 0x0000180001007387 */ /* 0x0003e20000100800 */
[----:B------:R-:W-:Y:S05]  /*01f0*/  BRA `(.L_x_80) ;  /* 0x0000012000007947 */ /* 0x000fea0003800000 */
.L_x_76:
[----:B---34-:R-:W-:-:S04]  /*0200*/  ISETP.NE.U32.AND P0, PT, RZ, c[0x0][0x3c0], PT ;  /* 0x0000f000ff007a0c */ /* 0x018fc80003f05070 */
[----:B------:R-:W-:-:S13]  /*0210*/  ISETP.NE.AND.EX P0, PT, RZ, c[0x0][0x3c4], PT, P0 ;  /* 0x0000f100ff007a0c */ /* 0x000fda0003f05300 */
[----:B------:R-:W-:Y:S05]  /*0220*/  @!P0 BRA `(.L_x_81) ;  /* 0x0000002000008947 */ /* 0x000fea0003800000 */
[----:B------:R1:W5:Y:S01]  /*0230*/  LDG.E R0, [R2.64] ;  /* 0x0000000402007981 */ /* 0x000362000c1e1900 */
[----:B------:R-:W-:Y:S05]  /*0240*/  BRA `(.L_x_82) ;  /* 0x0000009000007947 */ /* 0x000fea0003800000 */
.L_x_81:
        /* <DEDUP_REMOVED lines=8> */
.L_x_83:
[----:B------:R-:W-:Y:S02]  /*02d0*/  MOV R0, c[0x0][0x3a4] ;  /* 0x0000e90000007a02 */ /* 0x000fe40000000f00 */
.L_x_82:
[----:B-1----:R-:W-:-:S05]  /*02e0*/  IMAD R2, R30, 0x60, RZ ;  /* 0x000000601e027824 */ /* 0x002fca00078e02ff */
[----:B-----5:R-:W-:-:S04]  /*02f0*/  ISETP.GE.AND P0, PT, R2, R0, PT ;  /* 0x000000000200720c */ /* 0x020fc80003f06270 */
[----:B------:R-:W-:-:S05]  /*0300*/  SEL R0, R5, 0xffffffff, !P0 ;  /* 0xffffffff05007807 */ /* 0x000fca0004000000 */
[----:B------:R1:W-:Y:S04]  /*0310*/  STL [R1+0x18], R0 ;  /* 0x0000180001007387 */ /* 0x0003e80000100800 */
.L_x_80:
[----:B------:R-:W2:Y:S02]  /*0320*/  LDL R87, [R1+0x18] ;  /* 0x0000180001577983 */ /* 0x000ea40000100800 */
[----:B--2---:R-:W-:-:S13]  /*0330*/  ISETP.GE.AND P0, PT, R87, RZ, PT ;  /* 0x000000ff5700720c */ /* 0x004fda0003f06270 */
[----:B------:R-:W-:Y:S05]  /*0340*/  @!P0 EXIT ;  /* 0x000000000000894d */ /* 0x000fea0003800000 */
[----:B------:R-:W-:Y:S01]  /*0350*/  ISETP.NE.U32.AND P4, PT, RZ, c[0x0][0x2c8], PT ;  /* 0x0000b200ff007a0c */ /* 0x000fe20003f85070 */
[----:B------:R-:W-:Y:S01]  /*0360*/  IMAD.WIDE R4, R87, R8, c[0x0][0x2c8] ;  /* 0x0000b20057047625 */ /* 0x000fe200078e0208 */
[----:B------:R-:W-:Y:S02]  /*0370*/  ISETP.NE.U32.AND P0, PT, RZ, c[0x0][0x2d8], PT ;  /* 0x0000b600ff007a0c */ /* 0x000fe40003f05070 */
[----:B------:R-:W-:Y:S02]  /*0380*/  ISETP.NE.AND.EX P4, PT, RZ, c[0x0][0x2cc], PT, P4 ;  /* 0x0000b300ff007a0c */ /* 0x000fe40003f85340 */
[----:B------:R-:W-:-:S04]  /*0390*/  ISETP.NE.U32.AND P3, PT, RZ, c[0x0][0x2d0], PT ;  /* 0x0000b400ff007a0c */ /* 0x000fc80003f65070 */
[----:B------:R-:W-:-:S07]  /*03a0*/  ISETP.NE.AND.EX P3, PT, RZ, c[0x0][0x2d4], PT, P3 ;  /* 0x0000b500ff007a0c */ /* 0x000fce0003f65330 */
[----:B-1----:R-:W2:Y:S01]  /*03b0*/  @P4 LDG.E R0, [R4.64] ;  /* 0x0000000404004981 */ /* 0x002ea2000c1e1900 */
[----:B------:R-:W-:Y:S01]  /*03c0*/  IMAD.MOV.U32 R13, RZ, RZ, RZ ;  /* 0x000000ffff0d7224 */ /* 0x000fe200078e00ff */
[----:B------:R-:W-:Y:S01]  /*03d0*/  ISETP.NE.AND.EX P0, PT, RZ, c[0x0][0x2dc], PT, P0 ;  /* 0x0000b700ff007a0c */ /* 0x000fe20003f05300 */
[----:B------:R-:W-:Y:S02]  /*03e0*/  IMAD.MOV.U32 R17, RZ, RZ, RZ ;  /* 0x000000ffff117224 */ /* 0x000fe400078e00ff */
[CC--:B------:R-:W-:Y:S02]  /*03f0*/  IMAD.WIDE R2, R87.reuse, R8.reuse, c[0x0][0x2d0] ;  /* 0x0000b40057027625 */ /* 0x0c0fe400078e0208 */
[----:B------:R1:W5:Y:S02]  /*0400*/  @P4 LDG.E R13, [R4.64] ;  /* 0x00000004040d4981 */ /* 0x000364000c1e1900 */
[----:B------:R-:W-:Y:S02]  /*0410*/  IMAD.MOV.U32 R248, RZ, RZ, c[0x0][0x168] ;  /* 0x00005a00fff87624 */ /* 0x000fe400078e00ff */
[----:B------:R1:W5:Y:S04]  /*0420*/  @P3 LDG.E R17, [R2.64] ;  /* 0x0000000402113981 */ /* 0x000368000c1e1900 */
[----:B------:R-:W-:-:S05]  /*0430*/  @P0 IMAD.WIDE R6, R87, R8, c[0x0][0x2d8] ;  /* 0x0000b60057060625 */ /* 0x000fca00078e0208 */
[----:B------:R3:W5:Y:S01]  /*0440*/  @P0 LDG.E R248, [R6.64] ;  /* 0x0000000406f80981 */ /* 0x000762000c1e1900 */
[----:B------:R-:W-:Y:S02]  /*0450*/  IMAD.MOV.U32 R9, RZ, RZ, c[0x0][0x198] ;  /* 0x00006600ff097624 */ /* 0x000fe400078e00ff */
[----:B--2---:R-:W-:-:S05]  /*0460*/  @P4 IMAD R0, R87, 0x40, R0 ;  /* 0x0000004057004824 */ /* 0x004fca00078e0200 */
[----:B---3--:R-:W-:-:S04]  /*0470*/  @P4 SHF.R.S32.HI R6, RZ, 0x1f, R0 ;  /* 0x0000001fff064819 */ /* 0x008fc80000011400 */
[----:B------:R-:W-:Y:S01]  /*0480*/  @P4 LEA.HI R0, R6, R0, RZ, 0x6 ;  /* 0x0000000006004211 */ /* 0x000fe200078f30ff */
[----:B------:R-:W-:-:S03]  /*0490*/  IMAD.MOV.U32 R6, RZ, RZ, RZ ;  /* 0x000000ffff067224 */ /* 0x000fc600078e00ff */
[----:B------:R-:W-:Y:S01]  /*04a0*/  @P4 LOP3.LUT R6, R0, 0xffffffc0, RZ, 0xc0, !PT ;  /* 0xffffffc000064812 */ /* 0x000fe200078ec0ff */
[----:B------:R-:W-:Y:S05]  /*04b0*/  @P0 BRA `(.L_x_84) ;  /* 0x0000004000000947 */ /* 0x000fea0003800000 */
[----:B-1----:R-:W-:Y:S05]  /*04c0*/  @!P4 BRA `(.L_x_84) ;  /* 0x000000300000c947 */ /* 0x002fea0003800000 */
[----:B------:R1:W2:Y:S04]  /*04d0*/  LDG.E R0, [R4.64] ;  /* 0x0000000404007981 */ /* 0x0002a8000c1e1900 */
[----:B-1----:R-:W2:Y:S02]  /*04e0*/  LDG.E R4, [R4.64+0x4] ;  /* 0x0000040404047981 */ /* 0x002ea4000c1e1900 */
[----:B--2--5:R-:W-:Y:S02]  /*04f0*/  IADD3 R248, -R0, R4, RZ ;  /* 0x0000000400f87210 */ /* 0x024fe40007ffe1ff */
.L_x_84:
[----:B-1----:R-:W-:-:S04]  /*0500*/  ISETP.NE.U32.AND P0, PT, RZ, c[0x0][0x2e0], PT ;  /* 0x0000b800ff007a0c */ /* 0x002fc80003f05070 */
[----:B------:R-:W-:-:S13]  /*0510*/  ISETP.NE.AND.EX P0, PT, RZ, c[0x0][0x2e4], PT, P0 ;  /* 0x0000b900ff007a0c */ /* 0x000fda0003f05300 */
[----:B------:R-:W-:Y:S05]  /*0520*/  @!P0 BRA `(.L_x_85) ;  /* 0x0000003000008947 */ /* 0x000fea0003800000 */
[----:B------:R-:W-:-:S05]  /*0530*/  IMAD.WIDE R2, R87, R8, c[0x0][0x2e0] ;  /* 0x0000b80057027625 */ /* 0x000fca00078e0208 */
[----:B------:R1:W5:Y:S01]  /*0540*/  LDG.E R9, [R2.64] ;  /* 0x0000000402097981 */ /* 0x000362000c1e1900 */
[----:B------:R-:W-:Y:S05]  /*0550*/  BRA `(.L_x_86) ;  /* 0x0000004000007947 */ /* 0x000fea0003800000 */
.L_x_85:
[----:B------:R-:W-:Y:S05]  /*0560*/  @!P3 BRA `(.L_x_86) ;  /* 0x000000300000b947 */ /* 0x000fea0003800000 */
[----:B------:R1:W2:Y:S04]  /*0570*/  LDG.E R0, [R2.64] ;  /* 0x0000000402007981 */ /* 0x0002a8000c1e1900 */
[----:B-1----:R-:W2:Y:S02]  /*0580*/  LDG.E R2, [R2.64+0x4] ;  /* 0x0000040402027981 */ /* 0x002ea4000c1e1900 */
[----:B--2---:R-:W-:Y:S02]  /*0590*/  IADD3 R9, -R0, R2, RZ ;  /* 0x0000000200097210 */ /* 0x004fe40007ffe1ff */
.L_x_86:
[----:B-----5:R-:W-:Y:S01]  /*05a0*/  ISETP.GE.AND P0, PT, R248, 0x1, PT ;  /* 0x00000001f800780c */ /* 0x020fe20003f06270 */
[----:B------:R-:W-:Y:S01]  /*05b0*/  CS2R R10, SRZ ;  /* 0x00000000000a7805 */ /* 0x000fe2000001ff00 */
[----:B------:R-:W-:Y:S01]  /*05c0*/  PLOP3.LUT P1, PT, PT, PT, PT, 0x80, 0x0 ;  /* 0x000000000000781c */ /* 0x000fe20003f2f070 */
[----:B------:R-:W-:Y:S01]  /*05d0*/  IMAD.MOV.U32 R122, RZ, RZ, RZ ;  /* 0x000000ffff7a7224 */ /* 0x000fe200078e00ff */
[----:B------:R-:W-:Y:S01]  /*05e0*/  CS2R R126, SRZ ;  /* 0x00000000007e7805 */ /* 0x000fe2000001ff00 */
[----:B------:R-:W-:Y:S01]  /*05f0*/  IMAD.MOV.U32 R120, RZ, RZ, RZ ;  /* 0x000000ffff787224 */ /* 0x000fe200078e00ff */
[----:B------:R-:W-:Y:S01]  /*0600*/  CS2R R124, SRZ ;  /* 0x00000000007c7805 */ /* 0x000fe2000001ff00 */
[----:B------:R-:W-:Y:S01]  /*0610*/  CS2R R130, SRZ ;  /* 0x0000000000827805 */ /* 0x000fe2000001ff00 */
[----:B------:R-:W-:Y:S01]  /*0620*/  CS2R R128, SRZ ;  /* 0x0000000000807805 */ /* 0x000fe2000001ff00 */
[----:B------:R-:W-:Y:S01]  /*0630*/  MOV R12, RZ ;  /* 0x000000ff000c7202 */ /* 0x000fe20000000f00 */
[----:B------:R-:W-:Y:S01]  /*0640*/  IMAD.MOV.U32 R118, RZ, RZ, RZ ;  /* 0x000000ffff767224 */ /* 0x000fe200078e00ff */
[----:B------:R-:W-:Y:S01]  /*0650*/  MOV R7, RZ ;  /* 0x000000ff00077202 */ /* 0x000fe20000000f00 */
[----:B------:R-:W-:Y:S01]  /*0660*/  IMAD.MOV.U32 R116, RZ, RZ, RZ ;  /* 0x000000ffff747224 */ /* 0x000fe200078e00ff */
[----:B------:R-:W-:Y:S01]  /*0670*/  MOV R8, RZ ;  /* 0x000000ff00087202 */ /* 0x000fe20000000f00 */
        /* <DEDUP_REMOVED lines=8> */
[----:B------:R-:W-:Y:S01]  /*0700*/  CS2R R102, SRZ ;  /* 0x0000000000667805 */ /* 0x000fe2000001ff00 */
[----:B------:R-:W-:Y:S01]  /*0710*/  CS2R R18, SRZ ;  /* 0x0000000000127805 */ /* 0x000fe2000001ff00 */
[----:B------:R-:W-:Y:S01]  /*0720*/  MOV R100, RZ ;  /* 0x000000ff00647202 */ /* 0x000fe20000000f00 */
[----:B------:R-:W-:Y:S01]  /*0730*/  IMAD.MOV.U32 R106, RZ, RZ, RZ ;  /* 0x000000ffff6a7224 */ /* 0x000fe200078e00ff */
        /* <DEDUP_REMOVED lines=9> */
[----:B------:R-:W-:Y:S01]  /*07d0*/  MOV R26, RZ ;  /* 0x000000ff001a7202 */ /* 0x000fe20000000f00 */
[----:B------:R-:W-:Y:S01]  /*07e0*/  IMAD.MOV.U32 R84, RZ, RZ, RZ ;  /* 0x000000ffff547224 */ /* 0x000fe200078e00ff */
        /* <DEDUP_REMOVED lines=24> */
[----:B------:R-:W-:Y:S05]  /*0970*/  @!P0 BRA `(.L_x_87) ;  /* 0x00004b5000008947 */ /* 0x000fea0003800000 */
[----:B------:R-:W-:Y:S01]  /*0980*/  IMAD.SHL.U32 R7, R85, 0x4, RZ ;  /* 0x0000000455077824 */ /* 0x000fe200078e00ff */
[----:B-1----:R-:W-:Y:S01]  /*0990*/  SHF.R.S32.HI R3, RZ, 0x1f, R6 ;  /* 0x0000001fff037819 */ /* 0x002fe20000011406 */
[----:B------:R-:W-:Y:S01]  /*09a0*/  IMAD.MOV.U32 R0, RZ, RZ, c[0x0][0x248] ;  /* 0x00009200ff007624 */ /* 0x000fe200078e00ff */
[----:B------:R-:W-:Y:S01]  /*09b0*/  SHF.R.S32.HI R34, RZ, 0x1f, R35 ;  /* 0x0000001fff227819 */ /* 0x000fe20000011423 */
[----:B------:R-:W-:Y:S01]  /*09c0*/  IMAD.SHL.U32 R4, R6, 0x80, RZ ;  /* 0x0000008006047824 */ /* 0x000fe200078e00ff */
[C---:B------:R-:W-:Y:S01]  /*09d0*/  IADD3 R2, P1, R7.reuse, R6, RZ ;  /* 0x0000000607027210 */ /* 0x040fe20007f3e0ff */
[----:B------:R-:W-:Y:S01]  /*09e0*/  IMAD R32, R30, -0x60, R9 ;  /* 0xffffffa01e207824 */ /* 0x000fe200078e0209 */
[----:B------:R-:W-:Y:S01]  /*09f0*/  ISETP.NE.AND P2, PT, R0, 0x1, PT ;  /* 0x000000010000780c */ /* 0x000fe20003f45270 */
[C---:B------:R-:W-:Y:S01]  /*0a00*/  IMAD R10, R34.reuse, c[0x0][0x270], RZ ;  /* 0x00009c00220a7a24 */ /* 0x040fe200078e02ff */
[----:B------:R-:W-:Y:S01]  /*0a10*/  LEA.HI.X.SX32 R3, R7, R3, 0x1, P1 ;  /* 0x0000000307037211 */ /* 0x000fe200008f0eff */
[----:B------:R-:W-:Y:S01]  /*0a20*/  IMAD R14, R34, c[0x0][0x288], RZ ;  /* 0x0000a200220e7a24 */ /* 0x000fe200078e02ff */
[----:B------:R-:W-:Y:S01]  /*0a30*/  IADD3 R0, R248, 0x3f, RZ ;  /* 0x0000003ff8007810 */ /* 0x000fe20007ffe0ff */
[C---:B------:R-:W-:Y:S01]  /*0a40*/  IMAD R10, R35.reuse, c[0x0][0x274], R10 ;  /* 0x00009d00230a7a24 */ /* 0x040fe200078e020a */
[----:B------:R-:W-:Y:S01]  /*0a50*/  SHF.R.S32.HI R33, RZ, 0x1f, R85 ;  /* 0x0000001fff217819 */ /* 0x000fe20000011455 */
[----:B------:R-:W-:Y:S01]  /*0a60*/  IMAD.WIDE.U32 R6, R35, c[0x0][0x270], R2 ;  /* 0x00009c0023067a25 */ /* 0x000fe200078e0002 */
[----:B------:R-:W-:Y:S01]  /*0a70*/  SHF.R.S32.HI R8, RZ, 0x1f, R85 ;  /* 0x0000001fff087819 */ /* 0x000fe20000011455 */
[----:B------:R-:W-:Y:S01]  /*0a80*/  CS2R R130, SRZ ;  /* 0x0000000000827805 */ /* 0x000fe2000001ff00 */
[CC--:B------:R-:W-:Y:S01]  /*0a90*/  IADD3 R28, P0, R4.reuse, R85.reuse, RZ ;  /* 0x00000055041c7210 */ /* 0x0c0fe20007f1e0ff */
[----:B------:R-:W-:Y:S01]  /*0aa0*/  IMAD.IADD R11, R7, 0x1, R10 ;  /* 0x00000001070b7824 */ /* 0x000fe200078e020a */
[----:B------:R-:W-:Y:S01]  /*0ab0*/  SHF.R.S32.HI R5, RZ, 0x1f, R0 ;  /* 0x0000001fff057819 */ /* 0x000fe20000011400 */
[----:B------:R-:W-:Y:S01]  /*0ac0*/  IMAD R14, R35, c[0x0][0x28c], R14 ;  /* 0x0000a300230e7a24 */ /* 0x000fe200078e020e */
[-C--:B------:R-:W-:Y:S01]  /*0ad0*/  LEA.HI R216, R33, R85.reuse, RZ, 0x3 ;  /* 0x0000005521d87211 */ /* 0x080fe200078f18ff */
[----:B------:R-:W-:Y:S01]  /*0ae0*/  IMAD.MOV.U32 R10, RZ, RZ, R6 ;  /* 0x000000ffff0a7224 */ /* 0x000fe200078e0006 */
[----:B------:R-:W-:Y:S01]  /*0af0*/  LEA.HI.X.SX32 R29, R4, R8, 0x1, P0 ;  /* 0x00000008041d7211 */ /* 0x000fe200000f0eff */
[----:B------:R-:W-:Y:S01]  /*0b00*/  IMAD.MOV.U32 R8, RZ, RZ, R35 ;  /* 0x000000ffff087224 */ /* 0x000fe200078e0023 */
[----:B------:R-:W-:Y:S01]  /*0b10*/  LEA.HI R250, R5, R0, RZ, 0x6 ;  /* 0x0000000005fa7211 */ /* 0x000fe200078f30ff */
[C---:B------:R-:W-:Y:S01]  /*0b20*/  @P2 IMAD.HI.U32 R0, R35.reuse, c[0x0][0x24c], RZ ;  /* 0x0000930023002a27 */ /* 0x040fe200078e00ff */
[----:B------:R-:W-:Y:S01]  /*0b30*/  SHF.R.S32.HI R251, RZ, 0x3, R216 ;  /* 0x00000003fffb7819 */ /* 0x000fe200000114d8 */
[----:B------:R-:W-:Y:S01]  /*0b40*/  CS2R R128, SRZ ;  /* 0x0000000000807805 */ /* 0x000fe2000001ff00 */
[----:B------:R-:W-:Y:S01]  /*0b50*/  LOP3.LUT R6, R216, 0xfffffff8, RZ, 0xc0, !PT ;  /* 0xfffffff8d8067812 */ /* 0x000fe200078ec0ff */
[----:B------:R-:W-:Y:S01]  /*0b60*/  IMAD.WIDE.U32 R4, R35, c[0x0][0x288], R2 ;  /* 0x0000a20023047a25 */ /* 0x000fe200078e0002 */
[----:B------:R-:W-:Y:S01]  /*0b70*/  @P2 SHF.R.U32.HI R8, RZ, c[0x0][0x250], R0 ;  /* 0x00009400ff082a19 */ /* 0x000fe20000011600 */
[----:B------:R-:W-:Y:S01]  /*0b80*/  CS2R R126, SRZ ;  /* 0x00000000007e7805 */ /* 0x000fe2000001ff00 */
[----:B------:R-:W-:Y:S01]  /*0b90*/  SHF.R.S32.HI R12, RZ, 0x1f, R251 ;  /* 0x0000001fff0c7819 */ /* 0x000fe200000114fb */
[----:B------:R-:W-:Y:S01]  /*0ba0*/  IMAD.IADD R15, R5, 0x1, R14 ;  /* 0x00000001050f7824 */ /* 0x000fe200078e020e */
[----:B------:R-:W-:Y:S01]  /*0bb0*/  LEA.HI R5, R33, R85, RZ, 0x6 ;  /* 0x0000005521057211 */ /* 0x000fe200078f30ff */
[C---:B------:R-:W-:Y:S01]  /*0bc0*/  IMAD.SHL.U32 R0, R251.reuse, 0x40, RZ ;  /* 0x00000040fb007824 */ /* 0x040fe200078e00ff */
[----:B------:R-:W-:Y:S01]  /*0bd0*/  IADD3 R2, P0, R251, R17, RZ ;  /* 0x00000011fb027210 */ /* 0x000fe20007f1e0ff */
[----:B------:R-:W-:Y:S01]  /*0be0*/  IMAD.IADD R26, R85, 0x1, -R6 ;  /* 0x00000001551a7824 */ /* 0x000fe200078e0a06 */
[----:B------:R-:W-:Y:S01]  /*0bf0*/  SHF.R.S32.HI R27, RZ, 0x6, R5 ;  /* 0x00000006ff1b7819 */ /* 0x000fe20000011405 */
[----:B------:R-:W-:Y:S01]  /*0c00*/  IMAD.MOV.U32 R14, RZ, RZ, R4 ;  /* 0x000000ffff0e7224 */ /* 0x000fe200078e0004 */
[----:B------:R-:W-:Y:S01]  /*0c10*/  LOP3.LUT R0, R0, 0x1c0, RZ, 0xc0, !PT ;  /* 0x000001c000007812 */ /* 0x000fe200078ec0ff */
[----:B------:R-:W-:Y:S01]  /*0c20*/  IMAD.IADD R4, R9, 0x1, -R251 ;  /* 0x0000000109047824 */ /* 0x000fe200078e0afb */
[----:B------:R-:W-:Y:S01]  /*0c30*/  IADD3 R16, P1, R251, R13, RZ ;  /* 0x0000000dfb107210 */ /* 0x000fe20007f3e0ff */
[----:B------:R-:W-:Y:S01]  /*0c40*/  IMAD.SHL.U32 R18, R26, 0x8, RZ ;  /* 0x000000081a127824 */ /* 0x000fe200078e00ff */
[-C--:B------:R-:W-:Y:S01]  /*0c50*/  LEA.HI.X.SX32 R3, R17, R12.reuse, 0x1, P0 ;  /* 0x0000000c11037211 */ /* 0x080fe200000f0eff */
[----:B------:R-:W-:Y:S01]  /*0c60*/  IMAD.SHL.U32 R23, R27, 0x200, RZ ;  /* 0x000002001b177824 */ /* 0x000fe200078e00ff */
[----:B------:R-:W-:Y:S01]  /*0c70*/  LEA.HI.X.SX32 R7, R13, R12, 0x1, P1 ;  /* 0x0000000c0d077211 */ /* 0x000fe200008f0eff */
[----:B------:R-:W-:Y:S01]  /*0c80*/  IMAD R20, R30, -0x60, R4 ;  /* 0xffffffa01e147824 */ /* 0x000fe200078e0204 */
[----:B------:R-:W-:Y:S01]  /*0c90*/  LOP3.LUT R5, R0, 0x38, R18, 0xf8, !PT ;  /* 0x0000003800057812 */ /* 0x000fe200078ef812 */
[----:B------:R-:W-:Y:S01]  /*0ca0*/  IMAD.WIDE R12, R30, 0x60, R2 ;  /* 0x000000601e0c7825 */ /* 0x000fe200078e0202 */
[----:B------:R-:W-:Y:S01]  /*0cb0*/  SHF.R.U32.HI R4, RZ, 0x3, R0 ;  /* 0x00000003ff047819 */ /* 0x000fe20000011600 */
[----:B------:R-:W-:Y:S01]  /*0cc0*/  CS2R R124, SRZ ;  /* 0x00000000007c7805 */ /* 0x000fe2000001ff00 */
[----:B------:R-:W-:Y:S01]  /*0cd0*/  SHF.R.S32.HI R0, RZ, 0x1f, R8 ;  /* 0x0000001fff007819 */ /* 0x000fe20000011408 */
[----:B------:R-:W-:Y:S01]  /*0ce0*/  IMAD R22, R7, c[0x0][0x208], RZ ;  /* 0x0000820007167a24 */ /* 0x000fe200078e02ff */
[----:B------:R-:W-:Y:S01]  /*0cf0*/  LOP3.LUT R240, R23, R5, R4, 0xf6, !PT ;  /* 0x0000000517f07212 */ /* 0x000fe200078ef604 */
[----:B------:R-:W-:Y:S01]  /*0d00*/  IMAD.SHL.U32 R5, R26, 0x40, RZ ;  /* 0x000000401a057824 */ /* 0x000fe200078e00ff */
[----:B------:R-:W-:Y:S01]  /*0d10*/  SHF.R.S32.HI R19, RZ, 0x1f, R18 ;  /* 0x0000001fff137819 */ /* 0x000fe20000011412 */
[----:B------:R-:W-:Y:S01]  /*0d20*/  IMAD R4, R7, c[0x0][0x178], RZ ;  /* 0x00005e0007047a24 */ /* 0x000fe200078e02ff */
[----:B------:R-:W-:Y:S01]  /*0d30*/  SEL R31, R87, RZ, !P4 ;  /* 0x000000ff571f7207 */ /* 0x000fe20006000000 */
[----:B------:R-:W-:Y:S01]  /*0d40*/  IMAD R3, R0, c[0x0][0x1e0], RZ ;  /* 0x0000780000037a24 */ /* 0x000fe200078e02ff */
[----:B------:R-:W-:Y:S01]  /*0d50*/  ISETP.GE.AND P2, PT, R18, c[0x0][0x1cc], PT ;  /* 0x0000730012007a0c */ /* 0x000fe20003f46270 */
[----:B------:R-:W-:Y:S01]  /*0d60*/  IMAD R2, R0, c[0x0][0x1b0], RZ ;  /* 0x00006c0000027a24 */ /* 0x000fe200078e02ff */
[----:B------:R-:W-:Y:S01]  /*0d70*/  LOP3.LUT R0, R5, 0x1c0, RZ, 0xc0, !PT ;  /* 0x000001c005007812 */ /* 0x000fe200078ec0ff */
[----:B------:R-:W-:Y:S01]  /*0d80*/  IMAD R7, R16, c[0x0][0x17c], R4 ;  /* 0x00005f0010077a24 */ /* 0x000fe200078e0204 */
[----:B------:R-:W-:Y:S01]  /*0d90*/  ISETP.LT.OR P5, PT, R20, 0x1, P2 ;  /* 0x000000011400780c */ /* 0x000fe200017a1670 */
[----:B------:R-:W-:Y:S01]  /*0da0*/  IMAD R17, R8, c[0x0][0x1e4], R3 ;  /* 0x0000790008117a24 */ /* 0x000fe200078e0203 */
[----:B------:R-:W-:Y:S01]  /*0db0*/  LOP3.LUT R6, R0, 0x8, R216, 0xf8, !PT ;  /* 0x0000000800067812 */ /* 0x000fe200078ef8d8 */
[----:B------:R-:W-:Y:S01]  /*0dc0*/  IMAD R21, R8, c[0x0][0x1b4], R2 ;  /* 0x00006d0008157a24 */ /* 0x000fe200078e0202 */
[----:B------:R-:W-:Y:S01]  /*0dd0*/  SHF.R.U32.HI R0, RZ, 0x3, R0 ;  /* 0x00000003ff007819 */ /* 0x000fe20000011600 */
[----:B------:R-:W-:Y:S01]  /*0de0*/  IMAD.WIDE.U32 R2, R16, c[0x0][0x178], R18 ;  /* 0x00005e0010027a25 */ /* 0x000fe200078e0012 */
[----:B------:R-:W-:Y:S01]  /*0df0*/  CS2R R122, SRZ ;  /* 0x00000000007a7805 */ /* 0x000fe2000001ff00 */
[----:B------:R-:W-:Y:S01]  /*0e00*/  CS2R R120, SRZ ;  /* 0x0000000000787805 */ /* 0x000fe2000001ff00 */
[----:B------:R-:W-:Y:S01]  /*0e10*/  LOP3.LUT R0, R23, R6, R0, 0xf6, !PT ;  /* 0x0000000617007212 */ /* 0x000fe200078ef600 */
[C-C-:B------:R-:W-:Y:S01]  /*0e20*/  IMAD.WIDE.U32 R4, R8.reuse, c[0x0][0x1e0], R18.reuse ;  /* 0x0000780008047a25 */ /* 0x140fe200078e0012 */
[----:B------:R-:W-:Y:S01]  /*0e30*/  CS2R R118, SRZ ;  /* 0x0000000000767805 */ /* 0x000fe2000001ff00 */
[----:B------:R-:W-:Y:S01]  /*0e40*/  CS2R R116, SRZ ;  /* 0x0000000000747805 */ /* 0x000fe2000001ff00 */
[----:B------:R-:W-:Y:S01]  /*0e50*/  CS2R R114, SRZ ;  /* 0x0000000000727805 */ /* 0x000fe2000001ff00 */
[----:B------:R-:W-:Y:S01]  /*0e60*/  IMAD.WIDE.U32 R8, R8, c[0x0][0x1b0], R18 ;  /* 0x00006c0008087a25 */ /* 0x000fe200078e0012 */
[----:B------:R-:W-:Y:S01]  /*0e70*/  CS2R R112, SRZ ;  /* 0x0000000000707805 */ /* 0x000fe2000001ff00 */
[----:B------:R-:W-:Y:S01]  /*0e80*/  CS2R R110, SRZ ;  /* 0x00000000006e7805 */ /* 0x000fe2000001ff00 */
[----:B------:R-:W-:Y:S01]  /*0e90*/  CS2R R108, SRZ ;  /* 0x00000000006c7805 */ /* 0x000fe2000001ff00 */
[----:B------:R-:W-:Y:S01]  /*0ea0*/  IMAD.IADD R7, R3, 0x1, R7 ;  /* 0x0000000103077824 */ /* 0x000fe200078e0207 */
[----:B------:R-:W-:Y:S01]  /*0eb0*/  CS2R R106, SRZ ;  /* 0x00000000006a7805 */ /* 0x000fe2000001ff00 */
[----:B------:R-:W-:Y:S01]  /*0ec0*/  IMAD.IADD R3, R9, 0x1, R21 ;  /* 0x0000000109037824 */ /* 0x000fe200078e0215 */
[----:B------:R-:W-:Y:S01]  /*0ed0*/  SHF.R.S32.HI R9, RZ, 0x1f, R87 ;  /* 0x0000001fff097819 */ /* 0x000fe20000011457 */
[----:B------:R-:W-:Y:S01]  /*0ee0*/  IMAD.MOV.U32 R6, RZ, RZ, R2 ;  /* 0x000000ffff067224 */ /* 0x000fe200078e0002 */
[----:B------:R-:W-:Y:S01]  /*0ef0*/  CS2R R104, SRZ ;  /* 0x0000000000687805 */ /* 0x000fe2000001ff00 */
[----:B------:R-:W-:Y:S01]  /*0f00*/  IMAD.MOV.U32 R2, RZ, RZ, R8 ;  /* 0x000000ffff027224 */ /* 0x000fe200078e0008 */
[C---:B------:R-:W-:Y:S01]  /*0f10*/  SEL R8, R9.reuse, RZ, !P3 ;  /* 0x000000ff09087207 */ /* 0x040fe20005800000 */
[C---:B------:R-:W-:Y:S01]  /*0f20*/  IMAD R30, R16.reuse, c[0x0][0x20c], R22 ;  /* 0x00008300101e7a24 */ /* 0x040fe200078e0216 */
[----:B------:R-:W-:Y:S01]  /*0f30*/  SEL R25, R9, RZ, !P4 ;  /* 0x000000ff09197207 */ /* 0x000fe20006000000 */
[----:B------:R-:W-:Y:S01]  /*0f40*/  IMAD.WIDE.U32 R22, R16, c[0x0][0x208], R18 ;  /* 0x0000820010167a25 */ /* 0x000fe200078e0012 */
[----:B------:R-:W-:Y:S01]  /*0f50*/  SEL R16, R87, RZ, !P3 ;  /* 0x000000ff57107207 */ /* 0x000fe20005800000 */
[----:B------:R-:W-:Y:S01]  /*0f60*/  CS2R R102, SRZ ;  /* 0x0000000000667805 */ /* 0x000fe2000001ff00 */
[----:B------:R-:W-:Y:S01]  /*0f70*/  CS2R R100, SRZ ;  /* 0x0000000000647805 */ /* 0x000fe2000001ff00 */
[C---:B------:R-:W-:Y:S01]  /*0f80*/  IMAD R9, R8.reuse, c[0x0][0x1e8], RZ ;  /* 0x00007a0008097a24 */ /* 0x040fe200078e02ff */
[----:B------:R-:W-:Y:S01]  /*0f90*/  CS2R R98, SRZ ;  /* 0x0000000000627805 */ /* 0x000fe2000001ff00 */
[----:B------:R-:W-:Y:S01]  /*0fa0*/  IMAD.IADD R5, R5, 0x1, R17 ;  /* 0x0000000105057824 */ /* 0x000fe200078e0211 */
[----:B------:R-:W-:Y:S01]  /*0fb0*/  CS2R R96, SRZ ;  /* 0x0000000000607805 */ /* 0x000fe2000001ff00 */
[----:B------:R-:W-:Y:S01]  /*0fc0*/  IMAD R8, R8, c[0x0][0x1b8], RZ ;  /* 0x00006e0008087a24 */ /* 0x000fe200078e02ff */
[----:B------:R-:W-:Y:S01]  /*0fd0*/  CS2R R94, SRZ ;  /* 0x00000000005e7805 */ /* 0x000fe2000001ff00 */
[C---:B------:R-:W-:Y:S01]  /*0fe0*/  IMAD R17, R25.reuse, c[0x0][0x290], RZ ;  /* 0x0000a40019117a24 */ /* 0x040fe200078e02ff */
[----:B------:R-:W-:Y:S01]  /*0ff0*/  CS2R R92, SRZ ;  /* 0x00000000005c7805 */ /* 0x000fe2000001ff00 */
[----:B------:R-:W-:Y:S01]  /*1000*/  IMAD R19, R25, c[0x0][0x278], RZ ;  /* 0x00009e0019137a24 */ /* 0x000fe200078e02ff */
[----:B------:R-:W-:Y:S01]  /*1010*/  CS2R R90, SRZ ;  /* 0x00000000005a7805 */ /* 0x000fe2000001ff00 */
[C---:B------:R-:W-:Y:S01]  /*1020*/  IMAD R21, R16.reuse, c[0x0][0x1ec], R9 ;  /* 0x00007b0010157a24 */ /* 0x040fe200078e0209 */
[----:B------:R-:W-:Y:S01]  /*1030*/  CS2R R88, SRZ ;  /* 0x0000000000587805 */ /* 0x000fe2000001ff00 */
[----:B------:R-:W-:Y:S01]  /*1040*/  IMAD R24, R16, c[0x0][0x1bc], R8 ;  /* 0x00006f0010187a24 */ /* 0x000fe200078e0208 */
[----:B------:R-:W-:Y:S01]  /*1050*/  CS2R R86, SRZ ;  /* 0x0000000000567805 */ /* 0x000fe2000001ff00 */
[C---:B------:R-:W-:Y:S01]  /*1060*/  IMAD R17, R31.reuse, c[0x0][0x294], R17 ;  /* 0x0000a5001f117a24 */ /* 0x040fe200078e0211 */
[----:B------:R-:W-:Y:S01]  /*1070*/  CS2R R82, SRZ ;  /* 0x0000000000527805 */ /* 0x000fe2000001ff00 */
[C---:B------:R-:W-:Y:S01]  /*1080*/  IMAD.WIDE.U32 R8, R31.reuse, c[0x0][0x290], R14 ;  /* 0x0000a4001f087a25 */ /* 0x040fe200078e000e */
[----:B------:R-:W-:Y:S01]  /*1090*/  CS2R R80, SRZ ;  /* 0x0000000000507805 */ /* 0x000fe2000001ff00 */
[----:B------:R-:W-:Y:S01]  /*10a0*/  CS2R R78, SRZ ;  /* 0x00000000004e7805 */ /* 0x000fe2000001ff00 */
[----:B------:R-:W-:Y:S01]  /*10b0*/  CS2R R76, SRZ ;  /* 0x00000000004c7805 */ /* 0x000fe2000001ff00 */
[C---:B------:R-:W-:Y:S01]  /*10c0*/  IMAD R19, R31.reuse, c[0x0][0x27c], R19 ;  /* 0x00009f001f137a24 */ /* 0x040fe200078e0213 */
[----:B------:R-:W-:Y:S01]  /*10d0*/  LEA R38, P0, R8, c[0x0][0x280], 0x2 ;  /* 0x0000a00008267a11 */ /* 0x000fe200078010ff */
[----:B------:R-:W-:Y:S01]  /*10e0*/  IMAD.WIDE.U32 R10, R31, c[0x0][0x278], R10 ;  /* 0x00009e001f0a7a25 */ /* 0x000fe200078e000a */
[----:B------:R-:W-:Y:S01]  /*10f0*/  CS2R R74, SRZ ;  /* 0x00000000004a7805 */ /* 0x000fe2000001ff00 */
[----:B------:R-:W-:Y:S01]  /*1100*/  CS2R R72, SRZ ;  /* 0x0000000000487805 */ /* 0x000fe2000001ff00 */
[----:B------:R-:W-:Y:S01]  /*1110*/  CS2R R70, SRZ ;  /* 0x0000000000467805 */ /* 0x000fe2000001ff00 */
[----:B------:R-:W-:Y:S01]  /*1120*/  IMAD R36, R34, c[0x0][0x180], RZ ;  /* 0x0000600022247a24 */ /* 0x000fe200078e02ff */
[----:B------:R-:W-:Y:S01]  /*1130*/  LEA R40, P1, R10, c[0x0][0x258], 0x2 ;  /* 0x000096000a287a11 */ /* 0x000fe200078210ff */
[----:B------:R-:W-:Y:S01]  /*1140*/  IMAD.WIDE.U32 R14, R16, c[0x0][0x1b8], R2 ;  /* 0x00006e00100e7a25 */ /* 0x000fe200078e0002 */
[----:B------:R-:W-:Y:S01]  /*1150*/  CS2R R68, SRZ ;  /* 0x0000000000447805 */ /* 0x000fe2000001ff00 */
[----:B------:R-:W-:Y:S01]  /*1160*/  CS2R R66, SRZ ;  /* 0x0000000000427805 */ /* 0x000fe2000001ff00 */
[----:B------:R-:W-:Y:S01]  /*1170*/  CS2R R64, SRZ ;  /* 0x0000000000407805 */ /* 0x000fe2000001ff00 */
[----:B------:R-:W-:Y:S01]  /*1180*/  IMAD.IADD R9, R9, 0x1, R17 ;  /* 0x0000000109097824 */ /* 0x000fe200078e0211 */
[----:B------:R-:W-:Y:S01]  /*1190*/  CS2R R62, SRZ ;  /* 0x00000000003e7805 */ /* 0x000fe2000001ff00 */
[----:B------:R-:W-:Y:S01]  /*11a0*/  IMAD.WIDE.U32 R2, R35, c[0x0][0x180], R6 ;  /* 0x0000600023027a25 */ /* 0x000fe200078e0006 */
[----:B------:R-:W-:Y:S01]  /*11b0*/  CS2R R60, SRZ ;  /* 0x00000000003c7805 */ /* 0x000fe2000001ff00 */
[----:B------:R-:W-:Y:S01]  /*11c0*/  CS2R R58, SRZ ;  /* 0x00000000003a7805 */ /* 0x000fe2000001ff00 */
[----:B------:R-:W-:Y:S01]  /*11d0*/  LEA.HI.X R39, R8, c[0x0][0x284], R9, 0x2, P0 ;  /* 0x0000a10008277a11 */ /* 0x000fe200000f1409 */
[----:B------:R-:W-:Y:S01]  /*11e0*/  IMAD.WIDE.U32 R4, R16, c[0x0][0x1e8], R4 ;  /* 0x00007a0010047a25 */ /* 0x000fe200078e0004 */
[----:B------:R-:W-:Y:S01]  /*11f0*/  CS2R R56, SRZ ;  /* 0x0000000000387805 */ /* 0x000fe2000001ff00 */
[----:B------:R-:W-:Y:S01]  /*1200*/  CS2R R54, SRZ ;  /* 0x0000000000367805 */ /* 0x000fe2000001ff00 */
[----:B------:R-:W-:Y:S01]  /*1210*/  CS2R R52, SRZ ;  /* 0x0000000000347805 */ /* 0x000fe2000001ff00 */
[----:B------:R-:W-:Y:S01]  /*1220*/  IMAD.IADD R6, R11, 0x1, R19 ;  /* 0x000000010b067824 */ /* 0x000fe200078e0213 */
[----:B------:R-:W-:Y:S01]  /*1230*/  IADD3 R19, R18, 0x40, RZ ;  /* 0x0000004012137810 */ /* 0x000fe20007ffe0ff */
[----:B------:R-:W-:Y:S01]  /*1240*/  IMAD R16, R35, c[0x0][0x184], R36 ;  /* 0x0000610023107a24 */ /* 0x000fe200078e0224 */
[----:B------:R-:W-:Y:S01]  /*1250*/  CS2R R50, SRZ ;  /* 0x0000000000327805 */ /* 0x000fe2000001ff00 */
[----:B------:R-:W-:Y:S01]  /*1260*/  IMAD.IADD R5, R5, 0x1, R21 ;  /* 0x0000000105057824 */ /* 0x000fe200078e0215 */
[----:B------:R-:W-:Y:S01]  /*1270*/  LEA.HI.X R41, R10, c[0x0][0x25c], R6, 0x2, P1 ;  /* 0x000097000a297a11 */ /* 0x000fe200008f1406 */
[----:B------:R-:W-:Y:S01]  /*1280*/  IMAD R9, R13, c[0x0][0x1d8], RZ ;  /* 0x000076000d097a24 */ /* 0x000fe200078e02ff */
[----:B------:R-:W-:Y:S01]  /*1290*/  ISETP.GE.AND P1, PT, R19, c[0x0][0x1cc], PT ;  /* 0x0000730013007a0c */ /* 0x000fe20003f26270 */
[----:B------:R-:W-:Y:S01]  /*12a0*/  IMAD.IADD R7, R3, 0x1, R16 ;  /* 0x0000000103077824 */ /* 0x000fe200078e0210 */
[----:B------:R-:W-:Y:S01]  /*12b0*/  CS2R R48, SRZ ;  /* 0x0000000000307805 */ /* 0x000fe2000001ff00 */
[----:B------:R-:W-:Y:S01]  /*12c0*/  IMAD.MOV.U32 R6, RZ, RZ, R2 ;  /* 0x000000ffff067224 */ /* 0x000fe200078e0002 */
[----:B------:R-:W-:Y:S01]  /*12d0*/  ISETP.LT.OR P4, PT, R20, 0x1, P1 ;  /* 0x000000011400780c */ /* 0x000fe20000f81670 */
[----:B------:R-:W-:Y:S01]  /*12e0*/  IMAD R8, R13, c[0x0][0x1a8], RZ ;  /* 0x00006a000d087a24 */ /* 0x000fe200078e02ff */
[----:B------:R-:W-:Y:S01]  /*12f0*/  STL.64 [R1+0x8], R40 ;  /* 0x0000082801007387 */ /* 0x000fe20000100a00 */
[----:B------:R-:W-:Y:S01]  /*1300*/  IMAD.IADD R3, R15, 0x1, R24 ;  /* 0x000000010f037824 */ /* 0x000fe200078e0218 */
[----:B------:R-:W-:Y:S01]  /*1310*/  CS2R R46, SRZ ;  /* 0x00000000002e7805 */ /* 0x000fe2000001ff00 */
[----:B------:R-:W-:Y:S01]  /*1320*/  IMAD.MOV.U32 R2, RZ, RZ, R14 ;  /* 0x000000ffff027224 */ /* 0x000fe200078e000e */
[----:B------:R-:W-:Y:S01]  /*1330*/  STL.64 [R1], R38 ;  /* 0x0000002601007387 */ /* 0x000fe20000100a00 */
[----:B------:R-:W-:Y:S01]  /*1340*/  IMAD R13, R25, c[0x0][0x188], RZ ;  /* 0x00006200190d7a24 */ /* 0x000fe200078e02ff */
[----:B------:R-:W-:Y:S01]  /*1350*/  CS2R R44, SRZ ;  /* 0x00000000002c7805 */ /* 0x000fe2000001ff00 */
[C---:B------:R-:W-:Y:S01]  /*1360*/  IMAD R14, R12.reuse, c[0x0][0x1dc], R9 ;  /* 0x000077000c0e7a24 */ /* 0x040fe200078e0209 */
[----:B------:R-:W-:Y:S01]  /*1370*/  SHF.R.S32.HI R250, RZ, 0x6, R250 ;  /* 0x00000006fffa7819 */ /* 0x000fe200000114fa */
[----:B------:R-:W-:-:S04]  /*1380*/  IMAD.WIDE.U32 R10, R12, c[0x0][0x1d8], R4 ;  /* 0x000076000c0a7a25 */ /* 0x000fc800078e0004 */
[----:B------:R-:W-:Y:S01]  /*1390*/  IMAD R15, R12, c[0x0][0x1ac], R8 ;  /* 0x00006b000c0f7a24 */ /* 0x000fe200078e0208 */
[----:B------:R-:W-:Y:S01]  /*13a0*/  LEA R4, P0, R10, c[0x0][0x1c0], 0x1 ;  /* 0x000070000a047a11 */ /* 0x000fe200078008ff */
[----:B------:R-:W-:-:S04]  /*13b0*/  IMAD.WIDE.U32 R8, R12, c[0x0][0x1a8], R2 ;  /* 0x00006a000c087a25 */ /* 0x000fc800078e0002 */
[----:B------:R-:W-:Y:S02]  /*13c0*/  IMAD R3, R31, c[0x0][0x18c], R13 ;  /* 0x000063001f037a24 */ /* 0x000fe400078e020d */
[----:B------:R-:W-:Y:S02]  /*13d0*/  IMAD.IADD R2, R11, 0x1, R14 ;  /* 0x000000010b027824 */ /* 0x000fe400078e020e */
[----:B------:R-:W-:-:S03]  /*13e0*/  IMAD.WIDE.U32 R6, R31, c[0x0][0x188], R6 ;  /* 0x000062001f067a25 */ /* 0x000fc600078e0006 */
[----:B------:R-:W-:Y:S01]  /*13f0*/  LEA.HI.X R5, R10, c[0x0][0x1c4], R2, 0x1, P0 ;  /* 0x000071000a057a11 */ /* 0x000fe200000f0c02 */
[----:B------:R-:W-:Y:S01]  /*1400*/  IMAD.MOV.U32 R13, RZ, RZ, c[0x0][0x1d8] ;  /* 0x00007600ff0d7624 */ /* 0x000fe200078e00ff */
[----:B------:R-:W-:Y:S01]  /*1410*/  LEA R246, P3, R6, c[0x0][0x160], 0x1 ;  /* 0x0000580006f67a11 */ /* 0x000fe200078608ff */
[----:B------:R-:W-:Y:S01]  /*1420*/  IMAD.IADD R3, R7, 0x1, R3 ;  /* 0x0000000107037824 */ /* 0x000fe200078e0203 */
[----:B------:R-:W-:Y:S01]  /*1430*/  LEA R2, P0, R8, c[0x0][0x190], 0x1 ;  /* 0x0000640008027a11 */ /* 0x000fe200078008ff */
[----:B------:R-:W-:Y:S02]  /*1440*/  IMAD.IADD R7, R9, 0x1, R15 ;  /* 0x0000000109077824 */ /* 0x000fe400078e020f */
[----:B------:R-:W-:Y:S01]  /*1450*/  IMAD.SHL.U32 R240, R240, 0x2, RZ ;  /* 0x00000002f0f07824 */ /* 0x000fe200078e00ff */
[----:B------:R-:W-:Y:S01]  /*1460*/  LEA.HI.X R247, R6, c[0x0][0x164], R3, 0x1, P3 ;  /* 0x0000590006f77a11 */ /* 0x000fe200018f0c03 */
[----:B------:R-:W-:Y:S01]  /*1470*/  IMAD.MOV.U32 R16, RZ, RZ, 0x6 ;  /* 0x00000006ff107424 */ /* 0x000fe200078e00ff */
[----:B------:R-:W-:Y:S01]  /*1480*/  LEA.HI.X R3, R8, c[0x0][0x194], R7, 0x1, P0 ;  /* 0x0000650008037a11 */ /* 0x000fe200000f0c07 */
[----:B------:R-:W-:Y:S01]  /*1490*/  IMAD.SHL.U32 R9, R13, 0x40, RZ ;  /* 0x000000400d097824 */ /* 0x000fe200078e00ff */
[----:B------:R-:W-:Y:S01]  /*14a0*/  @!PT LDS RZ, [RZ] ;  /* 0x00000000fffff984 */ /* 0x000fe20000000800 */
[----:B------:R-:W-:Y:S01]  /*14b0*/  @!PT LDS RZ, [RZ] ;  /* 0x00000000fffff984 */ /* 0x000fe20000000800 */
[----:B------:R-:W-:Y:S01]  /*14c0*/  @!PT LDS RZ, [RZ] ;  /* 0x00000000fffff984 */ /* 0x000fe20000000800 */
[----:B------:R1:W-:Y:S01]  /*14d0*/  LDGSTS.E.BYPASS.LTC128B.128 [R240+0x6080], [R4.64], !P5 ;  /* 0x0608000004f07fae */ /* 0x0003e2000e901d44 */
[C---:B------:R-:W-:Y:S01]  /*14e0*/  ISETP.LT.OR P3, PT, R20.reuse, 0x21, P1 ;  /* 0x000000211400780c */ /* 0x040fe20000f61670 */
[----:B------:R-:W-:Y:S01]  /*14f0*/  IMAD.IADD R11, R23, 0x1, R30 ;  /* 0x00000001170b7824 */ /* 0x000fe200078e021e */
[----:B------:R-:W-:Y:S01]  /*1500*/  SHF.L.U64.HI R13, R13, R16, c[0x0][0x1dc] ;  /* 0x000077000d0d7619 */ /* 0x000fe20000010210 */
[----:B------:R1:W-:Y:S01]  /*1510*/  LDGSTS.E.BYPASS.LTC128B.128 [R240+0x9080], [R4.64+0x80], !P4 ;  /* 0x0908008004f07fae */ /* 0x0003e2000e101d44 */
[C---:B------:R-:W-:Y:S01]  /*1520*/  IADD3 R6, P0, R9.reuse, R4, RZ ;  /* 0x0000000409067210 */ /* 0x040fe20007f1e0ff */
[----:B------:R-:W-:Y:S01]  /*1530*/  IMAD.MOV.U32 R10, RZ, RZ, R22 ;  /* 0x000000ffff0a7224 */ /* 0x000fe200078e0016 */
[----:B------:R-:W-:Y:S01]  /*1540*/  ISETP.LT.OR P4, PT, R20, 0x21, P2 ;  /* 0x000000211400780c */ /* 0x000fe20001781670 */
[----:B------:R-:W-:Y:S01]  /*1550*/  IMAD R12, R34, c[0x0][0x210], RZ ;  /* 0x00008400220c7a24 */ /* 0x000fe200078e02ff */
[----:B------:R-:W-:Y:S01]  /*1560*/  IADD3 R8, P6, P5, R9, 0x80, R4 ;  /* 0x0000008009087810 */ /* 0x000fe20007dde004 */
[----:B------:R-:W-:Y:S01]  /*1570*/  IMAD.X R7, R13, 0x1, R5, P0 ;  /* 0x000000010d077824 */ /* 0x000fe200000e0605 */
[C---:B------:R-:W-:Y:S01]  /*1580*/  ISETP.LT.OR P2, PT, R20.reuse, 0x41, P2 ;  /* 0x000000411400780c */ /* 0x040fe20001741670 */
[C---:B------:R-:W-:Y:S01]  /*1590*/  IMAD R12, R35.reuse, c[0x0][0x214], R12 ;  /* 0x00008500230c7a24 */ /* 0x040fe200078e020c */
[----:B------:R-:W-:Y:S01]  /*15a0*/  ISETP.LT.OR P1, PT, R20, 0x41, P1 ;  /* 0x000000411400780c */ /* 0x000fe20000f21670 */
[----:B------:R-:W-:-:S04]  /*15b0*/  IMAD.WIDE.U32 R10, R35, c[0x0][0x210], R10 ;  /* 0x00008400230a7a25 */ /* 0x000fc800078e000a */
[----:B------:R-:W-:Y:S02]  /*15c0*/  IMAD.MOV.U32 R223, RZ, RZ, 0x40 ;  /* 0x00000040ffdf7424 */ /* 0x000fe400078e00ff */
[----:B------:R2:W-:Y:S01]  /*15d0*/  LDGSTS.E.BYPASS.LTC128B.128 [R240+0x7080], [R6.64], !P4 ;  /* 0x0708000006f07fae */ /* 0x0005e2000e101d44 */
[----:B------:R-:W-:Y:S02]  /*15e0*/  IMAD.SHL.U32 R219, R0, 0x2, RZ ;  /* 0x0000000200db7824 */ /* 0x000fe400078e00ff */
[----:B------:R-:W-:Y:S02]  /*15f0*/  IMAD R17, R34, c[0x0][0x238], RZ ;  /* 0x00008e0022117a24 */ /* 0x000fe400078e02ff */
[----:B------:R-:W-:-:S04]  /*1600*/  IMAD.WIDE.U32 R14, R35, c[0x0][0x238], R28 ;  /* 0x00008e00230e7a25 */ /* 0x000fc800078e001c */
[----:B------:R-:W-:Y:S01]  /*1610*/  IMAD R17, R35, c[0x0][0x23c], R17 ;  /* 0x00008f0023117a24 */ /* 0x000fe200078e0211 */
[----:B-1----:R-:W-:Y:S01]  /*1620*/  IADD3 R4, P0, R6, R9, RZ ;  /* 0x0000000906047210 */ /* 0x002fe20007f1e0ff */
[----:B------:R-:W-:Y:S01]  /*1630*/  IMAD.MOV.U32 R224, RZ, RZ, 0x10 ;  /* 0x00000010ffe07424 */ /* 0x000fe200078e00ff */
[----:B------:R-:W-:Y:S01]  /*1640*/  IADD3.X R9, R13, RZ, R5, P6, P5 ;  /* 0x000000ff0d097210 */ /* 0x000fe200037ea405 */
[----:B------:R-:W-:Y:S01]  /*1650*/  IMAD.MOV.U32 R227, RZ, RZ, 0x20 ;  /* 0x00000020ffe37424 */ /* 0x000fe200078e00ff */
[----:B------:R-:W-:Y:S01]  /*1660*/  ISETP.GE.AND P6, PT, R18, c[0x0][0x19c], PT ;  /* 0x0000670012007a0c */ /* 0x000fe20003fc6270 */
[----:B------:R-:W-:Y:S01]  /*1670*/  IMAD.X R5, R7, 0x1, R13, P0 ;  /* 0x0000000107057824 */ /* 0x000fe200000e060d */
[----:B------:R-:W-:Y:S01]  /*1680*/  ISETP.GE.AND P5, PT, R19, c[0x0][0x19c], PT ;  /* 0x0000670013007a0c */ /* 0x000fe20003fa6270 */
[----:B------:R1:W-:Y:S01]  /*1690*/  LDGSTS.E.BYPASS.LTC128B.128 [R240+0xa080], [R8.64], !P3 ;  /* 0x0a08000008f07fae */ /* 0x0003e2000d901d44 */
[C---:B------:R-:W-:Y:S01]  /*16a0*/  ISETP.LT.OR P0, PT, R20.reuse, 0x1, P6 ;  /* 0x000000011400780c */ /* 0x040fe20003701670 */
[----:B------:R-:W-:Y:S01]  /*16b0*/  IMAD.MOV.U32 R229, RZ, RZ, 0x10 ;  /* 0x00000010ffe57424 */ /* 0x000fe200078e00ff */
[C---:B------:R-:W-:Y:S01]  /*16c0*/  ISETP.LT.OR P4, PT, R20.reuse, 0x1, P5 ;  /* 0x000000011400780c */ /* 0x040fe20002f81670 */
[----:B------:R3:W-:Y:S01]  /*16d0*/  LDGSTS.E.BYPASS.LTC128B.128 [R240+0x8080], [R4.64], !P2 ;  /* 0x0808000004f07fae */ /* 0x0007e2000d101d44 */
[C---:B------:R-:W-:Y:S01]  /*16e0*/  ISETP.LT.OR P2, PT, R20.reuse, 0x21, P6 ;  /* 0x000000211400780c */ /* 0x040fe20003741670 */
[----:B------:R-:W-:Y:S01]  /*16f0*/  IMAD.MOV.U32 R218, RZ, RZ, RZ ;  /* 0x000000ffffda7224 */ /* 0x000fe200078e00ff */
[C---:B------:R-:W-:Y:S01]  /*1700*/  ISETP.LT.OR P6, PT, R20.reuse, 0x41, P6 ;  /* 0x000000411400780c */ /* 0x040fe200037c1670 */
[----:B------:R3:W-:Y:S01]  /*1710*/  LDGSTS.E.BYPASS.LTC128B.128 [R240+0xb080], [R4.64+0x80], !P1 ;  /* 0x0b08008004f07fae */ /* 0x0007e2000c901d44 */
[----:B--2---:R-:W-:Y:S01]  /*1720*/  IMAD.MOV.U32 R6, RZ, RZ, c[0x0][0x1a8] ;  /* 0x00006a00ff067624 */ /* 0x004fe200078e00ff */
[C---:B------:R-:W-:Y:S01]  /*1730*/  ISETP.LT.OR P1, PT, R20.reuse, 0x21, P5 ;  /* 0x000000211400780c */ /* 0x040fe20002f21670 */
[C---:B------:R-:W-:Y:S01]  /*1740*/  IMAD R7, R25.reuse, c[0x0][0x218], RZ ;  /* 0x0000860019077a24 */ /* 0x040fe200078e02ff */
[----:B------:R-:W0:Y:S01]  /*1750*/  LDGDEPBAR ;  /* 0x00000000000079af */ /* 0x000e220000000000 */
[----:B------:R-:W-:Y:S01]  /*1760*/  ISETP.LT.OR P5, PT, R20, 0x41, P5 ;  /* 0x000000411400780c */ /* 0x000fe20002fa1670 */
[----:B------:R-:W-:Y:S01]  /*1770*/  IMAD R25, R25, c[0x0][0x240], RZ ;  /* 0x0000900019197a24 */ /* 0x000fe200078e02ff */
[C---:B------:R-:W-:Y:S01]  /*1780*/  SHF.L.U64.HI R13, R6.reuse, R16, c[0x0][0x1ac] ;  /* 0x00006b00060d7619 */ /* 0x040fe20000010210 */
[----:B------:R-:W-:Y:S01]  /*1790*/  IMAD.SHL.U32 R6, R6, 0x40, RZ ;  /* 0x0000004006067824 */ /* 0x000fe200078e00ff */
[----:B------:R2:W-:Y:S01]  /*17a0*/  LDGSTS.E.BYPASS.LTC128B.128 [R240+0x80], [R2.64], !P0 ;  /* 0x0008000002f07fae */ /* 0x0005e2000c101d44 */
[----:B------:R-:W-:Y:S01]  /*17b0*/  LEA.HI R20, R33, R85, RZ, 0x2 ;  /* 0x0000005521147211 */ /* 0x000fe200078f10ff */
[----:B------:R-:W-:-:S02]  /*17c0*/  IMAD R25, R31, c[0x0][0x244], R25 ;  /* 0x000091001f197a24 */ /* 0x000fc400078e0219 */
[----:B------:R2:W-:Y:S01]  /*17d0*/  LDGSTS.E.BYPASS.LTC128B.128 [R240+0x3080], [R2.64+0x80], !P4 ;  /* 0x0308008002f07fae */ /* 0x0005e2000e101d44 */
[----:B------:R-:W-:Y:S01]  /*17e0*/  ISETP.GE.AND P4, PT, R18, c[0x0][0x16c], PT ;  /* 0x00005b0012007a0c */ /* 0x000fe20003f86270 */
[----:B------:R-:W-:Y:S02]  /*17f0*/  IMAD.MOV.U32 R241, RZ, RZ, 0x1 ;  /* 0x00000001fff17424 */ /* 0x000fe400078e00ff */
[----:B------:R-:W-:Y:S01]  /*1800*/  IMAD.MOV.U32 R205, RZ, RZ, RZ ;  /* 0x000000ffffcd7224 */ /* 0x000fe200078e00ff */
[----:B-1----:R-:W-:-:S04]  /*1810*/  IADD3 R8, P3, P0, R6, 0x80, R2 ;  /* 0x0000008006087810 */ /* 0x002fc8000787e002 */
[----:B------:R-:W-:Y:S02]  /*1820*/  IADD3.X R9, R13, RZ, R3, P3, P0 ;  /* 0x000000ff0d097210 */ /* 0x000fe40001fe0403 */
[----:B------:R-:W-:Y:S01]  /*1830*/  ISETP.GE.AND P3, PT, R19, c[0x0][0x16c], PT ;  /* 0x00005b0013007a0c */ /* 0x000fe20003f66270 */
[----:B---3--:R-:W-:Y:S02]  /*1840*/  IMAD.IADD R5, R11, 0x1, R12 ;  /* 0x000000010b057824 */ /* 0x008fe400078e020c */
[----:B------:R-:W-:Y:S01]  /*1850*/  IMAD R11, R31, c[0x0][0x21c], R7 ;  /* 0x000087001f0b7a24 */ /* 0x000fe200078e0207 */
[----:B------:R-:W-:Y:S01]  /*1860*/  SEL R12, RZ, 0x2, P3 ;  /* 0x00000002ff0c7807 */ /* 0x000fe20001800000 */
[----:B------:R-:W-:Y:S01]  /*1870*/  IMAD.MOV.U32 R4, RZ, RZ, R10 ;  /* 0x000000ffff047224 */ /* 0x000fe200078e000a */
[----:B------:R-:W-:-:S03]  /*1880*/  SEL R10, RZ, 0x1, P4 ;  /* 0x00000001ff0a7807 */ /* 0x000fc60002000000 */
[----:B------:R-:W-:-:S04]  /*1890*/  IMAD.WIDE.U32 R4, R31, c[0x0][0x218], R4 ;  /* 0x000086001f047a25 */ /* 0x000fc800078e0004 */
[----:B------:R-:W-:Y:S01]  /*18a0*/  IMAD.IADD R10, R12, 0x1, R10 ;  /* 0x000000010c0a7824 */ /* 0x000fe200078e020a */
[----:B--2---:R-:W-:-:S05]  /*18b0*/  IADD3 R2, P0, R6, R2, RZ ;  /* 0x0000000206027210 */ /* 0x004fca0007f1e0ff */
[----:B------:R-:W-:Y:S01]  /*18c0*/  IMAD.X R3, R13, 0x1, R3, P0 ;  /* 0x000000010d037824 */ /* 0x000fe200000e0603 */
[----:B------:R-:W-:-:S04]  /*18d0*/  IADD3 R6, P0, R2, R6, RZ ;  /* 0x0000000602067210 */ /* 0x000fc80007f1e0ff */
[----:B------:R1:W-:Y:S01]  /*18e0*/  LDGSTS.E.BYPASS.LTC128B.128 [R240+0x1080], [R2.64], !P2 ;  /* 0x0108000002f07fae */ /* 0x0003e2000d101d44 */
[----:B------:R-:W-:Y:S01]  /*18f0*/  IMAD.X R7, R3, 0x1, R13, P0 ;  /* 0x0000000103077824 */ /* 0x000fe200000e060d */
[----:B------:R-:W-:Y:S02]  /*1900*/  LEA R244, P0, R4, c[0x0][0x1f0], 0x1 ;  /* 0x00007c0004f47a11 */ /* 0x000fe400078008ff */
[----:B------:R2:W-:Y:S01]  /*1910*/  LDGSTS.E.BYPASS.LTC128B.128 [R240+0x4080], [R8.64], !P1 ;  /* 0x0408000008f07fae */ /* 0x0005e2000c901d44 */
[C---:B------:R-:W-:Y:S02]  /*1920*/  LOP3.LUT P1, RZ, R10.reuse, 0x1, RZ, 0xc0, !PT ;  /* 0x000000010aff7812 */ /* 0x040fe4000782c0ff */
[----:B------:R-:W-:Y:S01]  /*1930*/  LOP3.LUT P2, RZ, R10, 0x2, RZ, 0xc0, !PT ;  /* 0x000000020aff7812 */ /* 0x000fe2000784c0ff */
[----:B------:R3:W-:Y:S01]  /*1940*/  LDGSTS.E.BYPASS.LTC128B.128 [R240+0x2080], [R6.64], !P6 ;  /* 0x0208000006f07fae */ /* 0x0007e2000f101d44 */
[----:B------:R-:W-:-:S03]  /*1950*/  SHF.R.S32.HI R10, RZ, 0x1f, R27 ;  /* 0x0000001fff0a7819 */ /* 0x000fc6000001141b */
[----:B------:R3:W-:Y:S01]  /*1960*/  LDGSTS.E.BYPASS.LTC128B.128 [R240+0x5080], [R6.64+0x80], !P5 ;  /* 0x0508008006f07fae */ /* 0x0007e2000e901d44 */
[----:B------:R-:W-:Y:S02]  /*1970*/  LOP3.LUT P5, RZ, R26, 0x2, RZ, 0xc0, !PT ;  /* 0x000000021aff7812 */ /* 0x000fe400078ac0ff */
[----:B------:R-:W-:Y:S01]  /*1980*/  LEA.HI R10, R10, R27, RZ, 0x2 ;  /* 0x0000001b0a0a7211 */ /* 0x000fe200078f10ff */
[----:B------:R-:W0:Y:S03]  /*1990*/  LDGDEPBAR ;  /* 0x00000000000079af */ /* 0x000e260000000000 */
[----:B------:R-:W-:-:S05]  /*19a0*/  LOP3.LUT R10, R10, 0xfffffffc, RZ, 0xc0, !PT ;  /* 0xfffffffc0a0a7812 */ /* 0x000fca00078ec0ff */
[C---:B------:R-:W-:Y:S02]  /*19b0*/  IMAD.IADD R10, R27.reuse, 0x1, -R10 ;  /* 0x000000011b0a7824 */ /* 0x040fe400078e0a0a */
[----:B------:R-:W-:Y:S02]  /*19c0*/  IMAD.SHL.U32 R27, R27, 0x8, RZ ;  /* 0x000000081b1b7824 */ /* 0x000fe400078e00ff */
[----:B-1----:R-:W-:Y:S01]  /*19d0*/  IMAD.IADD R2, R5, 0x1, R11 ;  /* 0x0000000105027824 */ /* 0x002fe200078e020b */
[----:B------:R-:W-:Y:S01]  /*19e0*/  LEA.HI R11, R33, R85, RZ, 0x5 ;  /* 0x00000055210b7211 */ /* 0x000fe200078f28ff */
[----:B------:R-:W-:Y:S01]  /*19f0*/  IMAD.MOV.U32 R3, RZ, RZ, c[0x0][0x178] ;  /* 0x00005e00ff037624 */ /* 0x000fe200078e00ff */
[----:B--2---:R-:W-:Y:S02]  /*1a00*/  SHF.R.S32.HI R8, RZ, 0x2, R20 ;  /* 0x00000002ff087819 */ /* 0x004fe40000011414 */
[----:B------:R-:W-:Y:S01]  /*1a10*/  LEA.HI.X R245, R4, c[0x0][0x1f4], R2, 0x1, P0 ;  /* 0x00007d0004f57a11 */ /* 0x000fe200000f0c02 */
[----:B------:R-:W-:Y:S01]  /*1a20*/  IMAD.MOV.U32 R4, RZ, RZ, 0x20 ;  /* 0x00000020ff047424 */ /* 0x000fe200078e00ff */
[----:B------:R-:W-:Y:S01]  /*1a30*/  LOP3.LUT P0, RZ, R26, 0x4, RZ, 0xc0, !PT ;  /* 0x000000041aff7812 */ /* 0x000fe2000780c0ff */
[C---:B------:R-:W-:Y:S01]  /*1a40*/  IMAD.SHL.U32 R42, R3.reuse, 0x40, RZ ;  /* 0x00000040032a7824 */ /* 0x040fe200078e00ff */
[----:B------:R-:W-:Y:S01]  /*1a50*/  SHF.L.U64.HI R37, R3, R16, c[0x0][0x17c] ;  /* 0x00005f0003257619 */ /* 0x000fe20000010210 */
[----:B------:R-:W-:Y:S01]  /*1a60*/  IMAD.IADD R3, R248, 0x1, -R251 ;  /* 0x00000001f8037824 */ /* 0x000fe200078e0afb */
[----:B------:R-:W-:Y:S01]  /*1a70*/  SEL R223, R223, 0xffffffc0, !P0 ;  /* 0xffffffc0dfdf7807 */ /* 0x000fe20004000000 */
[----:B------:R-:W-:-:S04]  /*1a80*/  DEPBAR.LE SB0, 0x1 ;  /* 0x000080400000791a */ /* 0x000fc80000000000 */
[----:B------:R-:W-:Y:S01]  /*1a90*/  BAR.SYNC.DEFER_BLOCKING 0x0 ;  /* 0x0000000000007b1d */ /* 0x000fe20000010000 */
[----:B------:R-:W-:Y:S01]  /*1aa0*/  SEL R0, R4, 0xffffffe0, !P5 ;  /* 0xffffffe004007807 */ /* 0x000fe20006800000 */
[----:B------:R-:W-:Y:S01]  /*1ab0*/  IMAD.IADD R220, R219, 0x1, R223 ;  /* 0x00000001dbdc7824 */ /* 0x000fe200078e02df */
[----:B------:R-:W-:Y:S01]  /*1ac0*/  SHF.R.S32.HI R2, RZ, 0x1f, R20 ;  /* 0x0000001fff027819 */ /* 0x000fe20000011414 */
[----:B------:R-:W-:Y:S01]  /*1ad0*/  IMAD.SHL.U32 R26, R26, 0x20, RZ ;  /* 0x000000201a1a7824 */ /* 0x000fe200078e00ff */
[----:B------:R-:W-:Y:S01]  /*1ae0*/  ISETP.LT.OR P6, PT, R3, 0x1, !P1 ;  /* 0x000000010300780c */ /* 0x000fe20004fc1670 */
[----:B------:R-:W-:Y:S01]  /*1af0*/  IMAD.IADD R221, R219, 0x1, R0 ;  /* 0x00000001dbdd7824 */ /* 0x000fe200078e0200 */
[----:B---3--:R-:W-:Y:S01]  /*1b00*/  SHF.R.S32.HI R7, RZ, 0x5, R11 ;  /* 0x00000005ff077819 */ /* 0x008fe2000001140b */
[----:B------:R-:W-:Y:S01]  /*1b10*/  IMAD.IADD R0, R0, 0x1, R220 ;  /* 0x0000000100007824 */ /* 0x000fe200078e02dc */
[----:B------:R-:W-:Y:S01]  /*1b20*/  IADD3 R4, P5, R42, R246, RZ ;  /* 0x000000f62a047210 */ /* 0x000fe20007fbe0ff */
[----:B------:R-:W-:Y:S01]  /*1b30*/  IMAD.IADD R223, R223, 0x1, R221 ;  /* 0x00000001dfdf7824 */ /* 0x000fe200078e02dd */
[----:B------:R-:W-:-:S02]  /*1b40*/  LEA.HI R6, R2, R8, RZ, 0x3 ;  /* 0x0000000802067211 */ /* 0x000fc400078f18ff */
[----:B------:R-:W-:Y:S01]  /*1b50*/  LEA.HI R2, R11, R7, RZ, 0x1 ;  /* 0x000000070b027211 */ /* 0x000fe200078f08ff */
[----:B------:R-:W-:Y:S01]  /*1b60*/  IMAD.X R5, R37, 0x1, R247, P5 ;  /* 0x0000000125057824 */ /* 0x000fe200028e06f7 */
[C---:B------:R-:W-:Y:S02]  /*1b70*/  ISETP.LT.OR P5, PT, R3.reuse, 0x1, !P2 ;  /* 0x000000010300780c */ /* 0x040fe400057a1670 */
[C---:B------:R-:W-:Y:S02]  /*1b80*/  ISETP.LT.OR P1, PT, R3.reuse, 0x21, !P1 ;  /* 0x000000210300780c */ /* 0x040fe40004f21670 */
[----:B------:R-:W-:Y:S02]  /*1b90*/  LOP3.LUT R2, R2, 0xfffffffe, RZ, 0xc0, !PT ;  /* 0xfffffffe02027812 */ /* 0x000fe400078ec0ff */
[----:B------:R-:W-:Y:S02]  /*1ba0*/  ISETP.GE.AND P0, PT, R18, c[0x0][0x1fc], PT ;  /* 0x00007f0012007a0c */ /* 0x000fe40003f06270 */
[----:B------:R-:W-:Y:S01]  /*1bb0*/  ISETP.LT.OR P2, PT, R3, 0x21, !P2 ;  /* 0x000000210300780c */ /* 0x000fe20005741670 */
[----:B------:R-:W1:Y:S01]  /*1bc0*/  LDSM.16.M88.2 R174, [R0+0x6080] ;  /* 0x0060800000ae783b */ /* 0x000e620000000100 */
[----:B------:R-:W-:Y:S01]  /*1bd0*/  IMAD.IADD R7, R7, 0x1, -R2 ;  /* 0x0000000107077824 */ /* 0x000fe200078e0a02 */
[----:B------:R-:W-:Y:S01]  /*1be0*/  LEA.HI R16, R33, R85, RZ, 0x4 ;  /* 0x0000005521107211 */ /* 0x000fe200078f20ff */
[----:B------:R-:W-:Y:S01]  /*1bf0*/  IMAD.MOV.U32 R2, RZ, RZ, 0x5 ;  /* 0x00000005ff027424 */ /* 0x000fe200078e00ff */
[----:B------:R-:W2:Y:S01]  /*1c00*/  LDSM.16.M88.2 R176, [R0+0x7080] ;  /* 0x0070800000b0783b */ /* 0x000ea20000000100 */
[----:B------:R-:W-:Y:S01]  /*1c10*/  IMAD.SHL.U32 R222, R7, 0x200, RZ ;  /* 0x0000020007de7824 */ /* 0x000fe200078e00ff */
[----:B------:R-:W-:-:S02]  /*1c20*/  SHF.R.S32.HI R13, RZ, 0x4, R16 ;  /* 0x00000004ff0d7819 */ /* 0x000fc40000011410 */
[----:B------:R-:W3:Y:S04]  /*1c30*/  LDSM.16.M88.2 R178, [R0+0x8080] ;  /* 0x0080800000b2783b */ /* 0x000ee80000000100 */
        /* <DEDUP_REMOVED lines=8> */
[----:B-----5:R-:W-:-:S03]  /*1cc0*/  LOP3.LUT R0, R6, 0xfffffff8, RZ, 0xc0, !PT ;  /* 0xfffffff806007812 */ /* 0x020fc600078ec0ff */
[----:B------:R1:W1:Y:S01]  /*1cd0*/  LDSM.16.M88.2 R166, [R221+0x8080] ;  /* 0x00808000dda6783b */ /* 0x0002620000000100 */
[----:B------:R-:W-:-:S03]  /*1ce0*/  LEA.HI R6, R16, R13, RZ, 0x1 ;  /* 0x0000000d10067211 */ /* 0x000fc600078f08ff */
[----:B------:R1:W1:Y:S01]  /*1cf0*/  LDSM.16.M88.2 R168, [R220+0x6080] ;  /* 0x00608000dca8783b */ /* 0x0002620000000100 */
[----:B------:R-:W-:Y:S01]  /*1d00*/  IMAD.IADD R0, R8, 0x1, -R0 ;  /* 0x0000000108007824 */ /* 0x000fe200078e0a00 */
[----:B------:R-:W-:Y:S02]  /*1d10*/  LOP3.LUT R6, R6, 0xfffffffe, RZ, 0xc0, !PT ;  /* 0xfffffffe06067812 */ /* 0x000fe400078ec0ff */
[----:B------:R1:W1:Y:S03]  /*1d20*/  LDSM.16.M88.2 R170, [R220+0x7080] ;  /* 0x00708000dcaa783b */ /* 0x0002660000000100 */
[----:B------:R-:W-:Y:S01]  /*1d30*/  IMAD.IADD R6, R13, 0x1, -R6 ;  /* 0x000000010d067824 */ /* 0x000fe200078e0a06 */
[----:B------:R1:W1:Y:S03]  /*1d40*/  LDSM.16.M88.2 R172, [R220+0x8080] ;  /* 0x00808000dcac783b */ /* 0x0002660000000100 */
[----:B------:R-:W-:Y:S01]  /*1d50*/  IMAD.SHL.U32 R225, R6, 0x8, RZ ;  /* 0x0000000806e17824 */ /* 0x000fe200078e00ff */
[----:B------:R1:W1:Y:S04]  /*1d60*/  LDSM.16.M88.2 R180, [R219+0x9080] ;  /* 0x00908000dbb4783b */ /* 0x0002680000000100 */
[----:B------:R1:W1:Y:S01]  /*1d70*/  LDSM.16.M88.2 R182, [R219+0xa080] ;  /* 0x00a08000dbb6783b */ /* 0x0002620000000100 */
[----:B------:R-:W-:-:S03]  /*1d80*/  LOP3.LUT R225, R225, 0x8, RZ, 0xc0, !PT ;  /* 0x00000008e1e17812 */ /* 0x000fc600078ec0ff */
        /* <DEDUP_REMOVED lines=12> */
[----:B------:R-:W-:Y:S01]  /*1e50*/  ISETP.GE.AND P6, PT, R18, c[0x0][0x1fc], PT ;  /* 0x00007f0012007a0c */ /* 0x000fe20003fc6270 */
[----:B------:R-:W-:-:S02]  /*1e60*/  IMAD.MOV.U32 R18, RZ, RZ, c[0x0][0x208] ;  /* 0x00008200ff127624 */ /* 0x000fc400078e00ff */
[----:B------:R1:W-:Y:S03]  /*1e70*/  LDGSTS.E.BYPASS.LTC128B.128 [R240+0x8080], [R246.64+0x80], !P5 ;  /* 0x08080080f6f07fae */ /* 0x0003e6000e901d44 */
[C---:B------:R-:W-:Y:S01]  /*1e80*/  SHF.L.U64.HI R2, R18.reuse, R2, c[0x0][0x20c] ;  /* 0x0000830012027619 */ /* 0x040fe20000010202 */
[----:B------:R-:W-:Y:S01]  /*1e90*/  IMAD.SHL.U32 R18, R18, 0x20, RZ ;  /* 0x0000002012127824 */ /* 0x000fe200078e00ff */
[----:B------:R5:W-:Y:S01]  /*1ea0*/  LDGSTS.E.BYPASS.LTC128B.128 [R240+0x7080], [R4.64], !P1 ;  /* 0x0708000004f07fae */ /* 0x000be2000c901d44 */
[----:B------:R-:W-:Y:S02]  /*1eb0*/  IADD3 R8, P5, P1, R42, 0x80, R246 ;  /* 0x000000802a087810 */ /* 0x000fe400079be0f6 */
[----:B------:R-:W-:Y:S01]  /*1ec0*/  CS2R R42, SRZ ;  /* 0x00000000002a7805 */ /* 0x000fe2000001ff00 */
[C---:B------:R-:W-:Y:S01]  /*1ed0*/  SHF.L.U64.HI R2, R18.reuse, 0x1, R2 ;  /* 0x0000000112027819 */ /* 0x040fe20000010202 */
[----:B------:R-:W-:Y:S01]  /*1ee0*/  IMAD.SHL.U32 R18, R18, 0x2, RZ ;  /* 0x0000000212127824 */ /* 0x000fe200078e00ff */
[----:B------:R-:W-:-:S02]  /*1ef0*/  IADD3.X R9, R37, RZ, R247, P5, P1 ;  /* 0x000000ff25097210 */ /* 0x000fc40002fe24f7 */
[----:B------:R-:W-:Y:S02]  /*1f00*/  CS2R R36, SRZ ;  /* 0x0000000000247805 */ /* 0x000fe4000001ff00 */
[----:B------:R-:W-:Y:S01]  /*1f10*/  IADD3 R12, P5, P1, R18, 0x80, R244 ;  /* 0x00000080120c7810 */ /* 0x000fe200079be0f4 */
[----:B------:R1:W-:Y:S03]  /*1f20*/  LDGSTS.E.BYPASS.LTC128B.128 [R240+0x9080], [R8.64], !P2 ;  /* 0x0908000008f07fae */ /* 0x0003e6000d101d44 */
[----:B------:R-:W-:Y:S02]  /*1f30*/  IADD3.X R13, R2, RZ, R245, P5, P1 ;  /* 0x000000ff020d7210 */ /* 0x000fe40002fe24f5 */
[C---:B------:R-:W-:Y:S02]  /*1f40*/  ISETP.GE.AND P1, PT, R19.reuse, c[0x0][0x1fc], PT ;  /* 0x00007f0013007a0c */ /* 0x040fe40003f26270 */
[----:B------:R-:W-:-:S02]  /*1f50*/  ISETP.GE.AND P5, PT, R19, c[0x0][0x1fc], PT ;  /* 0x00007f0013007a0c */ /* 0x000fc40003fa6270 */
[----:B------:R-:W-:Y:S02]  /*1f60*/  SEL R249, RZ, 0xffffffff, P1 ;  /* 0xfffffffffff97807 */ /* 0x000fe40000800000 */
[C---:B------:R-:W-:Y:S02]  /*1f70*/  ISETP.LT.OR P1, PT, R3.reuse, 0x1, P5 ;  /* 0x000000010300780c */ /* 0x040fe40002f21670 */
[----:B------:R-:W-:Y:S01]  /*1f80*/  ISETP.LT.OR P5, PT, R3, 0x21, P5 ;  /* 0x000000210300780c */ /* 0x000fe20002fa1670 */
[----:B------:R-:W-:Y:S02]  /*1f90*/  IMAD.SHL.U32 R249, R249, 0x2, RZ ;  /* 0x00000002f9f97824 */ /* 0x000fe400078e00ff */
[----:B-----5:R-:W-:Y:S01]  /*1fa0*/  IMAD.IADD R5, R15, 0x1, R17 ;  /* 0x000000010f057824 */ /* 0x020fe200078e0211 */
[----:B------:R-:W-:Y:S01]  /*1fb0*/  SEL R17, RZ, 0x1, P0 ;  /* 0x00000001ff117807 */ /* 0x000fe20000000000 */
[----:B------:R-:W-:Y:S01]  /*1fc0*/  IMAD.MOV.U32 R4, RZ, RZ, R14 ;  /* 0x000000ffff047224 */ /* 0x000fe200078e000e */
[C---:B------:R-:W-:Y:S01]  /*1fd0*/  ISETP.LT.OR P0, PT, R3.reuse, 0x1, P6 ;  /* 0x000000010300780c */ /* 0x040fe20003701670 */
[----:B------:R-:W-:Y:S01]  /*1fe0*/  IMAD R14, R10, -0x8, R32 ;  /* 0xfffffff80a0e7824 */ /* 0x000fe200078e0220 */
[----:B------:R-:W-:Y:S01]  /*1ff0*/  ISETP.LT.OR P6, PT, R3, 0x21, P6 ;  /* 0x000000210300780c */ /* 0x000fe200037c1670 */
[----:B------:R-:W-:Y:S01]  /*2000*/  IMAD.WIDE.U32 R22, R31, c[0x0][0x240], R4 ;  /* 0x000090001f167a25 */ /* 0x000fe200078e0004 */
[----:B------:R-:W-:-:S02]  /*2010*/  LOP3.LUT R3, R27, 0x18, RZ, 0xc0, !PT ;  /* 0x000000181b037812 */ /* 0x000fc400078ec0ff */
[----:B------:R-:W-:Y:S01]  /*2020*/  LOP3.LUT R249, R249, 0x2, R17, 0xe2, !PT ;  /* 0x00000002f9f97812 */ /* 0x000fe200078ee211 */
[----:B------:R-:W-:Y:S01]  /*2030*/  IMAD.SHL.U32 R5, R0, 0x20, RZ ;  /* 0x0000002000057824 */ /* 0x000fe200078e00ff */
[----:B-1----:R-:W-:Y:S01]  /*2040*/  IADD3 R8, P2, R18, R244, RZ ;  /* 0x000000f412087210 */ /* 0x002fe20007f5e0ff */
[C---:B------:R-:W-:Y:S01]  /*2050*/  IMAD.SHL.U32 R4, R6.reuse, 0x20, RZ ;  /* 0x0000002006047824 */ /* 0x040fe200078e00ff */
[----:B------:R1:W-:Y:S01]  /*2060*/  STL.64 [R1+0x10], R22 ;  /* 0x0000101601007387 */ /* 0x0003e20000100a00 */
[----:B------:R-:W-:Y:S02]  /*2070*/  IMAD.SHL.U32 R6, R6, 0x100, RZ ;  /* 0x0000010006067824 */ /* 0x000fe400078e00ff */
[----:B------:R-:W-:Y:S01]  /*2080*/  IMAD.X R9, R2, 0x1, R245, P2 ;  /* 0x0000000102097824 */ /* 0x000fe200010e06f5 */
[----:B------:R-:W-:Y:S01]  /*2090*/  ISETP.GT.AND P2, PT, R85, 0xf, PT ;  /* 0x0000000f5500780c */ /* 0x000fe20003f44270 */
[----:B------:R-:W-:Y:S01]  /*20a0*/  IMAD.IADD R252, R23, 0x1, R25 ;  /* 0x0000000117fc7824 */ /* 0x000fe200078e0219 */
[----:B------:R-:W-:-:S02]  /*20b0*/  LOP3.LUT R2, R11, 0xffffffe0, RZ, 0xc0, !PT ;  /* 0xffffffe00b027812 */ /* 0x000fc400078ec0ff */
[C---:B------:R-:W-:Y:S01]  /*20c0*/  LOP3.LUT R11, R3.reuse, 0xe0, R5, 0xf8, !PT ;  /* 0x000000e0030b7812 */ /* 0x040fe200078ef805 */
[----:B------:R-:W-:Y:S01]  /*20d0*/  IMAD.SHL.U32 R5, R0, 0x4, RZ ;  /* 0x0000000400057824 */ /* 0x000fe200078e00ff */
[----:B------:R-:W-:Y:S01]  /*20e0*/  LOP3.LUT R15, R3, 0x20, R4, 0xf8, !PT ;  /* 0x00000020030f7812 */ /* 0x000fe200078ef804 */
[----:B------:R-:W-:Y:S02]  /*20f0*/  IMAD.IADD R2, R85, 0x1, -R2 ;  /* 0x0000000155027824 */ /* 0x000fe400078e0a02 */
[----:B------:R-:W-:Y:S01]  /*2100*/  IMAD.SHL.U32 R4, R7, 0x10, RZ ;  /* 0x0000001007047824 */ /* 0x000fe200078e00ff */
[----:B------:R-:W-:Y:S02]  /*2110*/  LOP3.LUT R11, R11, 0x18, R5, 0x78, !PT ;  /* 0x000000180b0b7812 */ /* 0x000fe400078e7805 */
[----:B------:R-:W-:Y:S01]  /*2120*/  SHF.R.S32.HI R3, RZ, 0x1f, R2 ;  /* 0x0000001fff037819 */ /* 0x000fe20000011402 */
[----:B------:R-:W-:-:S03]  /*2130*/  @!P2 IMAD.SHL.U32 R10, R85, 0x10, RZ ;  /* 0x00000010550aa824 */ /* 0x000fc600078e00ff */
[----:B------:R-:W-:Y:S02]  /*2140*/  LEA.HI R3, R3, R2, RZ, 0x2 ;  /* 0x0000000203037211 */ /* 0x000fe400078f10ff */
[----:B------:R5:W-:Y:S02]  /*2150*/  @!P2 LDGSTS.E.BYPASS.LTC128B.128 [R10+0x12080], [R40.64] ;  /* 0x12080000280aafae */ /* 0x000be4000b901d44 */
[C---:B------:R-:W-:Y:S02]  /*2160*/  LOP3.LUT R238, R3.reuse, 0xfffffffc, RZ, 0xc0, !PT ;  /* 0xfffffffc03ee7812 */ /* 0x040fe400078ec0ff */
[----:B------:R-:W0:Y:S01]  /*2170*/  LDGDEPBAR ;  /* 0x00000000000079af */ /* 0x000e220000000000 */
[----:B------:R-:W-:Y:S02]  /*2180*/  LEA.HI.SX32 R242, R3, R4, 0x1e ;  /* 0x0000000403f27211 */ /* 0x000fe400078ff2ff */
[----:B------:R-:W-:Y:S01]  /*2190*/  IMAD.IADD R238, R2, 0x1, -R238 ;  /* 0x0000000102ee7824 */ /* 0x000fe200078e0aee */
[----:B------:R1:W-:Y:S01]  /*21a0*/  LDGSTS.E.BYPASS.LTC128B.128 [R240+0xe080], [R244.64], !P0 ;  /* 0x0e080000f4f07fae */ /* 0x0003e2000c101d44 */
[----:B------:R-:W-:-:S02]  /*21b0*/  LOP3.LUT P0, RZ, R0, 0x1, RZ, 0xc0, !PT ;  /* 0x0000000100ff7812 */ /* 0x000fc4000780c0ff */
[----:B------:R-:W-:Y:S01]  /*21c0*/  LOP3.LUT R4, R4, 0x10, RZ, 0xc0, !PT ;  /* 0x0000001004047812 */ /* 0x000fe200078ec0ff */
[----:B------:R1:W-:Y:S01]  /*21d0*/  LDGSTS.E.BYPASS.LTC128B.128 [R240+0x10080], [R244.64+0x80], !P1 ;  /* 0x10080080f4f07fae */ /* 0x0003e2000c901d44 */
[----:B------:R-:W-:Y:S01]  /*21e0*/  LOP3.LUT R3, R20, 0x3ffffffc, RZ, 0xc0, !PT ;  /* 0x3ffffffc14037812 */ /* 0x000fe200078ec0ff */
[----:B------:R-:W-:Y:S01]  /*21f0*/  IMAD R238, R238, -0x2, R14 ;  /* 0xfffffffeeeee7824 */ /* 0x000fe200078e020e */
[----:B------:R-:W-:Y:S01]  /*2200*/  LOP3.LUT R26, R4, 0xe0, R26, 0xf8, !PT ;  /* 0x000000e0041a7812 */ /* 0x000fe200078ef81a */
[----:B------:R1:W-:Y:S01]  /*2210*/  LDGSTS.E.BYPASS.LTC128B.128 [R240+0xf080], [R8.64], !P6 ;  /* 0x0f08000008f07fae */ /* 0x0003e2000f101d44 */
[C---:B------:R-:W-:Y:S01]  /*2220*/  ISETP.GE.AND P6, PT, R85.reuse, 0x10, PT ;  /* 0x000000105500780c */ /* 0x040fe20003fc6270 */
[----:B------:R-:W-:Y:S02]  /*2230*/  IMAD.IADD R5, R85, 0x1, -R3 ;  /* 0x0000000155057824 */ /* 0x000fe400078e0a03 */
[----:B------:R1:W-:Y:S02]  /*2240*/  LDGSTS.E.BYPASS.LTC128B.128 [R240+0x11080], [R12.64], !P5 ;  /* 0x110800000cf07fae */ /* 0x0003e4000e901d44 */
[----:B------:R-:W-:-:S04]  /*2250*/  IMAD R5, R5, 0x2, R222 ;  /* 0x0000000205057824 */ /* 0x000fc800078e02de */
[----:B------:R-:W-:Y:S01]  /*2260*/  IMAD.IADD R236, R5, 0x1, R11 ;  /* 0x0000000105ec7824 */ /* 0x000fe200078e020b */
[----:B-----5:R-:W-:Y:S01]  /*2270*/  LOP3.LUT R10, R16, 0xfffffff0, RZ, 0xc0, !PT ;  /* 0xfffffff0100a7812 */ /* 0x020fe200078ec0ff */
[----:B------:R-:W-:Y:S02]  /*2280*/  CS2R R40, SRZ ;  /* 0x0000000000287805 */ /* 0x000fe4000001ff00 */
[----:B------:R-:W-:Y:S02]  /*2290*/  IMAD.SHL.U32 R236, R236, 0x2, RZ ;  /* 0x00000002ecec7824 */ /* 0x000fe400078e00ff */
[----:B------:R-:W-:-:S03]  /*22a0*/  IMAD.IADD R0, R85, 0x1, -R10 ;  /* 0x0000000155007824 */ /* 0x000fc600078e0a0a */
[----:B------:R-:W-:Y:S01]  /*22b0*/  IADD3 R237, R236, 0x126c0, RZ ;  /* 0x000126c0eced7810 */ /* 0x000fe20007ffe0ff */
[C---:B------:R-:W-:Y:S01]  /*22c0*/  IMAD.SHL.U32 R3, R0.reuse, 0x20, RZ ;  /* 0x0000002000037824 */ /* 0x040fe200078e00ff */
[----:B------:R-:W-:Y:S02]  /*22d0*/  SHF.R.S32.HI R2, RZ, 0x1f, R0 ;  /* 0x0000001fff027819 */ /* 0x000fe40000011400 */
[----:B------:R-:W-:Y:S02]  /*22e0*/  LOP3.LUT P1, RZ, R0, 0x4, RZ, 0xc0, !PT ;  /* 0x0000000400ff7812 */ /* 0x000fe4000782c0ff */
[----:B------:R-:W-:Y:S02]  /*22f0*/  LEA.HI R2, R2, R0, RZ, 0x3 ;  /* 0x0000000002027211 */ /* 0x000fe400078f18ff */
[----:B------:R-:W-:Y:S02]  /*2300*/  LOP3.LUT R3, R225, 0x1e0, R3, 0xf8, !PT ;  /* 0x000001e0e1037812 */ /* 0x000fe400078ef803 */
[C---:B------:R-:W-:Y:S01]  /*2310*/  LOP3.LUT R4, R2.reuse, 0xfffffff8, RZ, 0xc0, !PT ;  /* 0xfffffff802047812 */ /* 0x040fe200078ec0ff */
[----:B------:R-:W-:Y:S01]  /*2320*/  IMAD.SHL.U32 R5, R2, 0x40, RZ ;  /* 0x0000004002057824 */ /* 0x000fe200078e00ff */
[----:B------:R-:W-:-:S03]  /*2330*/  SEL R224, R224, 0xfffffff0, !P1 ;  /* 0xfffffff0e0e07807 */ /* 0x000fc60004800000 */
[C---:B------:R-:W-:Y:S02]  /*2340*/  IMAD.IADD R4, R0.reuse, 0x1, -R4 ;  /* 0x0000000100047824 */ /* 0x040fe400078e0a04 */
[----:B------:R-:W-:-:S03]  /*2350*/  IMAD.SHL.U32 R0, R0, 0x4, RZ ;  /* 0x0000000400007824 */ /* 0x000fc600078e00ff */
[----:B------:R-:W-:Y:S02]  /*2360*/  LOP3.LUT P1, RZ, R4, 0x2, RZ, 0xc0, !PT ;  /* 0x0000000204ff7812 */ /* 0x000fe4000782c0ff */
[----:B------:R-:W-:Y:S02]  /*2370*/  LOP3.LUT R3, R3, 0x38, R0, 0x78, !PT ;  /* 0x0000003803037812 */ /* 0x000fe400078e7800 */
[----:B------:R-:W-:Y:S02]  /*2380*/  LOP3.LUT R0, R26, 0x100, R6, 0xf8, !PT ;  /* 0x000001001a007812 */ /* 0x000fe400078ef806 */
[----:B------:R-:W-:Y:S01]  /*2390*/  LOP3.LUT R222, R3, R222, RZ, 0xfc, !PT ;  /* 0x000000de03de7212 */ /* 0x000fe200078efcff */
[----:B------:R-:W-:Y:S01]  /*23a0*/  IMAD.SHL.U32 R3, R4, 0x40, RZ ;  /* 0x0000004004037824 */ /* 0x000fe200078e00ff */
[C---:B------:R-:W-:Y:S02]  /*23b0*/  LOP3.LUT R216, R0.reuse, 0x8, R216, 0xf8, !PT ;  /* 0x0000000800d87812 */ /* 0x040fe400078ef8d8 */
[----:B------:R-:W-:-:S02]  /*23c0*/  LOP3.LUT R6, R0, 0x1c0, RZ, 0xc0, !PT ;  /* 0x000001c000067812 */ /* 0x000fc400078ec0ff */
[----:B------:R-:W-:Y:S02]  /*23d0*/  LOP3.LUT R3, R3, 0x1c0, RZ, 0xc0, !PT ;  /* 0x000001c003037812 */ /* 0x000fe400078ec0ff */
[----:B------:R-:W-:Y:S02]  /*23e0*/  LOP3.LUT R0, R5, 0xfffffe00, RZ, 0xc0, !PT ;  /* 0xfffffe0005007812 */ /* 0x000fe400078ec0ff */
[----:B------:R-:W-:Y:S02]  /*23f0*/  SHF.R.U32.HI R2, RZ, 0x3, R3 ;  /* 0x00000003ff027819 */ /* 0x000fe40000011603 */
[----:B------:R-:W-:Y:S02]  /*2400*/  IADD3 R5, R236, 0x12480, RZ ;  /* 0x00012480ec057810 */ /* 0x000fe40007ffe0ff */
[C---:B------:R-:W-:Y:S02]  /*2410*/  LOP3.LUT R225, R2.reuse, R3, R225, 0x1e, !PT ;  /* 0x0000000302e17212 */ /* 0x040fe400078e1ee1 */
[----:B------:R-:W-:Y:S01]  /*2420*/  LOP3.LUT R3, R2, R15, R3, 0x1e, !PT ;  /* 0x0000000f02037212 */ /* 0x000fe200078e1e03 */
[----:B------:R-:W-:Y:S01]  /*2430*/  IMAD R2, R7, 0x400, R0 ;  /* 0x0000040007027824 */ /* 0x000fe200078e0200 */
[----:B------:R-:W-:-:S02]  /*2440*/  @P0 IADD3 R237, R5, 0x1c0, RZ ;  /* 0x000001c005ed0810 */ /* 0x000fc40007ffe0ff */
[----:B------:R-:W-:Y:S01]  /*2450*/  LOP3.LUT R231, R3, R0, RZ, 0xfc, !PT ;  /* 0x0000000003e77212 */ /* 0x000fe200078efcff */
[----:B------:R-:W-:Y:S01]  /*2460*/  @!P6 IMAD.SHL.U32 R0, R85, 0x10, RZ ;  /* 0x000000105500e824 */ /* 0x000fe200078e00ff */
[----:B------:R-:W-:Y:S01]  /*2470*/  LOP3.LUT P0, RZ, R4, 0x4, RZ, 0xc0, !PT ;  /* 0x0000000404ff7812 */ /* 0x000fe2000780c0ff */
[----:B------:R-:W-:Y:S01]  /*2480*/  IMAD.IADD R225, R2, 0x1, R225 ;  /* 0x0000000102e17824 */ /* 0x000fe200078e02e1 */
[----:B------:R-:W-:Y:S01]  /*2490*/  SHF.R.U32.HI R6, RZ, 0x3, R6 ;  /* 0x00000003ff067819 */ /* 0x000fe20000011606 */
[----:B------:R-:W-:Y:S01]  /*24a0*/  CS2R R84, SRZ ;  /* 0x0000000000547805 */ /* 0x000fe2000001ff00 */
[----:B------:R5:W-:Y:S01]  /*24b0*/  @!P6 LDGSTS.E.BYPASS.LTC128B.128 [R0+0x12280], [R38.64] ;  /* 0x122800002600efae */ /* 0x000be2000b901d44 */
[----:B------:R-:W-:Y:S01]  /*24c0*/  SEL R228, R227, 0xffffffe0, !P0 ;  /* 0xffffffe0e3e47807 */ /* 0x000fe20004000000 */
[C---:B------:R-:W-:Y:S01]  /*24d0*/  IMAD.SHL.U32 R226, R225.reuse, 0x2, RZ ;  /* 0x00000002e1e27824 */ /* 0x040fe200078e00ff */
[----:B------:R-:W-:Y:S01]  /*24e0*/  LOP3.LUT R216, R6, R216, RZ, 0x3c, !PT ;  /* 0x000000d806d87212 */ /* 0x000fe200078e3cff */
[----:B------:R-:W0:Y:S01]  /*24f0*/  LDGDEPBAR ;  /* 0x00000000000079af */ /* 0x000e220000000000 */
[----:B------:R-:W-:Y:S01]  /*2500*/  LEA R222, R222, 0x15480, 0x1 ;  /* 0x00015480dede7811 */ /* 0x000fe200078e08ff */
[----:B------:R-:W-:Y:S01]  /*2510*/  IMAD.IADD R230, R225, 0x1, R228 ;  /* 0x00000001e1e67824 */ /* 0x000fe200078e02e4 */
[----:B------:R-:W-:Y:S01]  /*2520*/  SEL R227, R227, 0xffffffe0, !P1 ;  /* 0xffffffe0e3e37807 */ /* 0x000fe20004800000 */
[----:B------:R-:W0:Y:S01]  /*2530*/  LDGDEPBAR ;  /* 0x00000000000079af */ /* 0x000e220000000000 */
[----:B------:R-:W-:Y:S01]  /*2540*/  SEL R229, R229, 0xfffffff0, !P1 ;  /* 0xfffffff0e5e57807 */ /* 0x000fe20004800000 */
[----:B------:R-:W-:-:S02]  /*2550*/  IMAD R224, R224, 0x2, R222 ;  /* 0x00000002e0e07824 */ /* 0x000fc400078e02de */
[----:B------:R-:W-:Y:S02]  /*2560*/  IMAD.SHL.U32 R216, R216, 0x2, RZ ;  /* 0x00000002d8d87824 */ /* 0x000fe400078e00ff */
[----:B------:R-:W-:Y:S02]  /*2570*/  IMAD.SHL.U32 R217, R231, 0x2, RZ ;  /* 0x00000002e7d97824 */ /* 0x000fe400078e00ff */
[----:B------:R-:W-:Y:S02]  /*2580*/  IMAD.IADD R227, R226, 0x1, R227 ;  /* 0x00000001e2e37824 */ /* 0x000fe400078e02e3 */
[----:B------:R-:W-:Y:S02]  /*2590*/  IMAD.IADD R234, R229, 0x1, R228 ;  /* 0x00000001e5ea7824 */ /* 0x000fe400078e02e4 */
[----:B------:R-:W-:Y:S02]  /*25a0*/  IMAD.IADD R233, R225, 0x1, R229 ;  /* 0x00000001e1e97824 */ /* 0x000fe400078e02e5 */
[----:B------:R-:W-:Y:S01]  /*25b0*/  IMAD.IADD R232, R229, 0x1, R230 ;  /* 0x00000001e5e87824 */ /* 0x000fe200078e02e6 */
[----:B-12345:R-:W-:-:S02]  /*25c0*/  CS2R R38, SRZ ;  /* 0x0000000000267805 */ /* 0x03efc4000001ff00 */
.L_x_90:
[----:B------:R-:W-:Y:S04]  /*25d0*/  DEPBAR.LE SB0, 0x1 ;  /* 0x000080400000791a */ /* 0x000fe80000000000 */
[----:B------:R-:W-:Y:S01]  /*25e0*/  BAR.SYNC.DEFER_BLOCKING 0x0 ;  /* 0x0000000000007b1d */ /* 0x000fe20000010000 */
[C---:B------:R-:W-:Y:S01]  /*25f0*/  IMAD R0, R218.reuse, 0x2000, R225 ;  /* 0x00002000da007824 */ /* 0x040fe200078e02e1 */
[C---:B------:R-:W-:Y:S01]  /*2600*/  LEA R148, R218.reuse, R229, 0xd ;  /* 0x000000e5da947211 */ /* 0x040fe200078e68ff */
[----:B------:R-:W-:Y:S01]  /*2610*/  IMAD R150, R218, 0x2000, R228 ;  /* 0x00002000da967824 */ /* 0x000fe200078e02e4 */
[----:B------:R-:W-:Y:S01]  /*2620*/  IADD3 R235, R205, 0x1, RZ ;  /* 0x00000001cdeb7810 */ /* 0x000fe20007ffe0ff */
[----:B------:R-:W-:Y:S02]  /*2630*/  IMAD.SHL.U32 R0, R0, 0x2, RZ ;  /* 0x0000000200007824 */ /* 0x000fe400078e00ff */
[C---:B------:R-:W-:Y:S01]  /*2640*/  IMAD.IADD R149, R225.reuse, 0x1, R148 ;  /* 0x00000001e1957824 */ /* 0x040fe200078e0294 */
[C---:B------:R-:W-:Y:S01]  /*2650*/  IADD3 R148, R225.reuse, R148, R228 ;  /* 0x00000094e1947210 */ /* 0x040fe20007ffe0e4 */
[----:B------:R-:W-:Y:S01]  /*2660*/  IMAD.MOV.U32 R243, RZ, RZ, R205 ;  /* 0x000000fffff37224 */ /* 0x000fe200078e00cd */
[----:B------:R-:W-:Y:S02]  /*2670*/  IADD3 R150, R225, R150, RZ ;  /* 0x00000096e1967210 */ /* 0x000fe40007ffe0ff */
[----:B------:R-:W-:Y:S02]  /*2680*/  SHF.L.U32 R149, R149, 0x1, RZ ;  /* 0x0000000195957819 */ /* 0x000fe400000006ff */
[----:B------:R-:W-:Y:S01]  /*2690*/  ISETP.GE.AND P1, PT, R235, R250, PT ;  /* 0x000000faeb00720c */ /* 0x000fe20003f26270 */
[----:B------:R-:W-:Y:S01]  /*26a0*/  IMAD.SHL.U32 R150, R150, 0x2, RZ ;  /* 0x0000000296967824 */ /* 0x000fe200078e00ff */
[----:B------:R-:W-:Y:S04]  /*26b0*/  LDSM.16.M88.2 R2, [R219+0x80] ;  /* 0x00008000db02783b */ /* 0x000fe80000000100 */
[----:B------:R-:W1:Y:S04]  /*26c0*/  LDSM.16.M88.4 R20, [R0+0x6080] ;  /* 0x006080000014783b */ /* 0x000e680000000200 */
[----:B------:R-:W2:Y:S04]  /*26d0*/  LDSM.16.M88.4 R24, [R0+0x7080] ;  /* 0x007080000018783b */ /* 0x000ea80000000200 */
[----:B------:R-:W3:Y:S04]  /*26e0*/  LDSM.16.M88.2 R16, [R219+0x1080] ;  /* 0x00108000db10783b */ /* 0x000ee80000000100 */
[----:B------:R-:W4:Y:S04]  /*26f0*/  LDSM.16.M88.2 R28, [R219+0x2080] ;  /* 0x00208000db1c783b */ /* 0x000f280000000100 */
[----:B------:R-:W-:Y:S04]  /*2700*/  LDSM.16.M88.4 R32, [R149+0x6080] ;  /* 0x006080009520783b */ /* 0x000fe80000000200 */
[----:B------:R-:W-:Y:S04]  /*2710*/  LDSM.16.M88.4 R132, [R149+0x7080] ;  /* 0x007080009584783b */ /* 0x000fe80000000200 */
[----:B------:R-:W-:Y:S04]  /*2720*/  LDSM.16.M88.2 R30, [R221+0x1080] ;  /* 0x00108000dd1e783b */ /* 0x000fe80000000100 */
[----:B------:R-:W-:Y:S04]  /*2730*/  LDSM.16.M88.2 R136, [R221+0x2080] ;  /* 0x00208000dd88783b */ /* 0x000fe80000000100 */
[----:B------:R-:W-:Y:S04]  /*2740*/  LDSM.16.M88.2 R138, [R220+0x80] ;  /* 0x00008000dc8a783b */ /* 0x000fe80000000100 */
[----:B------:R-:W-:Y:S01]  /*2750*/  LDSM.16.M88.4 R140, [R150+0x6080] ;  /* 0x00608000968c783b */ /* 0x000fe20000000200 */
[-C--:B-1----:R-:W-:Y:S03]  /*2760*/  HMMA.16816.F32 R4, R20, R2.reuse, RZ ;  /* 0x000000021404723c */ /* 0x082fe600000018ff */
[----:B------:R-:W-:Y:S05]  /*2770*/  LDSM.16.M88.4 R144, [R150+0x7080] ;  /* 0x007080009690783b */ /* 0x000fea0000000200 */
[C---:B--2---:R-:W-:Y:S01]  /*2780*/  HMMA.16816.F32 R8, R24.reuse, R2, RZ ;  /* 0x000000021808723c */ /* 0x044fe200000018ff */
[----:B------:R-:W1:Y:S07]  /*2790*/  LDSM.16.M88.2 R2, [R221+0x80] ;  /* 0x00008000dd02783b */ /* 0x000e6e0000000100 */
[-C--:B---3--:R-:W-:Y:S08]  /*27a0*/  HMMA.16816.F32 R12, R24, R16.reuse, RZ ;  /* 0x00000010180c723c */ /* 0x088ff000000018ff */
[C---:B------:R-:W-:Y:S08]  /*27b0*/  HMMA.16816.F32 R16, R20.reuse, R16, RZ ;  /* 0x000000101410723c */ /* 0x040ff000000018ff */
[-C--:B----4-:R-:W-:Y:S08]  /*27c0*/  HMMA.16816.F32 R20, R20, R28.reuse, RZ ;  /* 0x0000001c1414723c */ /* 0x090ff000000018ff */
[----:B------:R-:W-:Y:S01]  /*27d0*/  HMMA.16816.F32 R24, R24, R28, RZ ;  /* 0x0000001c1818723c */ /* 0x000fe200000018ff */
[----:B------:R-:W2:Y:S07]  /*27e0*/  LDSM.16.M88.2 R28, [R220+0x1080] ;  /* 0x00108000dc1c783b */ /* 0x000eae0000000100 */
[-C--:B-1----:R-:W-:Y:S08]  /*27f0*/  HMMA.16816.F32 R4, R32, R2.reuse, R4 ;  /* 0x000000022004723c */ /* 0x082ff00000001804 */
[C---:B------:R-:W-:Y:S01]  /*2800*/  HMMA.16816.F32 R8, R132.reuse, R2, R8 ;  /* 0x000000028408723c */ /* 0x040fe20000001808 */
[----:B------:R-:W1:Y:S07]  /*2810*/  LDSM.16.M88.2 R2, [R220+0x2080] ;  /* 0x00208000dc02783b */ /* 0x000e6e0000000100 */
[-C--:B------:R-:W-:Y:S08]  /*2820*/  HMMA.16816.F32 R12, R132, R30.reuse, R12 ;  /* 0x0000001e840c723c */ /* 0x080ff0000000180c */
[C---:B------:R-:W-:Y:S01]  /*2830*/  HMMA.16816.F32 R16, R32.reuse, R30, R16 ;  /* 0x0000001e2010723c */ /* 0x040fe20000001810 */
[----:B------:R-:W-:Y:S07]  /*2840*/  LDSM.16.M88.2 R30, [R223+0x80] ;  /* 0x00008000df1e783b */ /* 0x000fee0000000100 */
[-C--:B------:R-:W-:Y:S07]  /*2850*/  HMMA.16816.F32 R20, R32, R136.reuse, R20 ;  /* 0x000000882014723c */ /* 0x080fee0000001814 */
[----:B------:R-:W-:Y:S01]  /*2860*/  IMAD.SHL.U32 R32, R148, 0x2, RZ ;  /* 0x0000000294207824 */ /* 0x000fe200078e00ff */
[----:B------:R-:W-:Y:S01]  /*2870*/  HMMA.16816.F32 R24, R132, R136, R24 ;  /* 0x000000888418723c */ /* 0x000fe20000001818 */
[----:B------:R-:W-:Y:S04]  /*2880*/  LDSM.16.M88.2 R136, [R223+0x1080] ;  /* 0x00108000df88783b */ /* 0x000fe80000000100 */
[----:B------:R-:W3:Y:S02]  /*2890*/  LDSM.16.M88.4 R32, [R32+0x6080] ;  /* 0x006080002020783b */ /* 0x000ee40000000200 */
[----:B------:R-:W-:Y:S01]  /*28a0*/  LEA R132, R218, R234, 0xd ;  /* 0x000000eada847211 */ /* 0x000fe200078e68ff */
[-C--:B------:R-:W-:Y:S05]  /*28b0*/  HMMA.16816.F32 R4, R140, R138.reuse, R4 ;  /* 0x0000008a8c04723c */ /* 0x080fea0000001804 */
[----:B------:R-:W-:Y:S03]  /*28c0*/  IADD3 R132, R225, R132, RZ ;  /* 0x00000084e1847210 */ /* 0x000fe60007ffe0ff */
[C---:B------:R-:W-:Y:S01]  /*28d0*/  HMMA.16816.F32 R8, R144.reuse, R138, R8 ;  /* 0x0000008a9008723c */ /* 0x040fe20000001808 */
[----:B------:R-:W-:Y:S03]  /*28e0*/  LDSM.16.M88.2 R138, [R219+0x3080] ;  /* 0x00308000db8a783b */ /* 0x000fe60000000100 */
[----:B------:R-:W-:Y:S04]  /*28f0*/  IMAD.SHL.U32 R160, R132, 0x2, RZ ;  /* 0x0000000284a07824 */ /* 0x000fe800078e00ff */
[-C--:B--2---:R-:W-:Y:S01]  /*2900*/  HMMA.16816.F32 R12, R144, R28.reuse, R12 ;  /* 0x0000001c900c723c */ /* 0x084fe2000000180c */
[----:B------:R-:W2:Y:S07]  /*2910*/  LDSM.16.M88.4 R132, [R160+0x7080] ;  /* 0x00708000a084783b */ /* 0x000eae0000000200 */
[C---:B------:R-:W-:Y:S01]  /*2920*/  HMMA.16816.F32 R16, R140.reuse, R28, R16 ;  /* 0x0000001c8c10723c */ /* 0x040fe20000001810 */
[----:B------:R-:W4:Y:S07]  /*2930*/  LDSM.16.M88.2 R28, [R223+0x2080] ;  /* 0x00208000df1c783b */ /* 0x000f2e0000000100 */
[-C--:B-1----:R-:W-:Y:S01]  /*2940*/  HMMA.16816.F32 R20, R140, R2.reuse, R20 ;  /* 0x000000028c14723c */ /* 0x082fe20000001814 */
[----:B------:R-:W1:Y:S07]  /*2950*/  LDSM.16.M88.4 R140, [R0+0x8080] ;  /* 0x00808000008c783b */ /* 0x000e6e0000000200 */
[----:B------:R-:W-:Y:S01]  /*2960*/  HMMA.16816.F32 R24, R144, R2, R24 ;  /* 0x000000029018723c */ /* 0x000fe20000001818 */
[----:B------:R5:W1:Y:S04]  /*2970*/  LDSM.16.M88.4 R144, [R0+0x9080] ;  /* 0x009080000090783b */ /* 0x000a680000000200 */
[----:B------:R-:W1:Y:S03]  /*2980*/  LDSM.16.M88.2 R2, [R219+0x4080] ;  /* 0x00408000db02783b */ /* 0x000e660000000100 */
[-C--:B---3--:R-:W-:Y:S08]  /*2990*/  HMMA.16816.F32 R4, R32, R30.reuse, R4 ;  /* 0x0000001e2004723c */ /* 0x088ff00000001804 */
[C---:B--2---:R-:W-:Y:S01]  /*29a0*/  HMMA.16816.F32 R8, R132.reuse, R30, R8 ;  /* 0x0000001e8408723c */ /* 0x044fe20000001808 */
[----:B------:R-:W2:Y:S03]  /*29b0*/  LDSM.16.M88.2 R30, [R219+0x5080] ;  /* 0x00508000db1e783b */ /* 0x000ea60000000100 */
[----:B-----5:R-:W-:Y:S04]  /*29c0*/  LEA R0, R218, R233, 0xd ;  /* 0x000000e9da007211 */ /* 0x020fe800078e68ff */
[-C--:B------:R-:W-:Y:S04]  /*29d0*/  HMMA.16816.F32 R12, R132, R136.reuse, R12 ;  /* 0x00000088840c723c */ /* 0x080fe8000000180c */
[----:B------:R-:W-:Y:S04]  /*29e0*/  IMAD.SHL.U32 R0, R0, 0x2, RZ ;  /* 0x0000000200007824 */ /* 0x000fe800078e00ff */
[C---:B------:R-:W-:Y:S01]  /*29f0*/  HMMA.16816.F32 R16, R32.reuse, R136, R16 ;  /* 0x000000882010723c */ /* 0x040fe20000001810 */
[----:B------:R-:W-:Y:S07]  /*2a00*/  LDSM.16.M88.2 R136, [R221+0x4080] ;  /* 0x00408000dd88783b */ /* 0x000fee0000000100 */
[-C--:B----4-:R-:W-:Y:S01]  /*2a10*/  HMMA.16816.F32 R20, R32, R28.reuse, R20 ;  /* 0x0000001c2014723c */ /* 0x090fe20000001814 */
[----:B------:R3:W-:Y:S07]  /*2a20*/  LDSM.16.M88.4 R32, [R0+0x8080] ;  /* 0x008080000020783b */ /* 0x0007ee0000000200 */
[----:B------:R-:W-:Y:S01]  /*2a30*/  HMMA.16816.F32 R24, R132, R28, R24 ;  /* 0x0000001c8418723c */ /* 0x000fe20000001818 */
[----:B------:R-:W4:Y:S04]  /*2a40*/  LDSM.16.M88.2 R28, [R221+0x3080] ;  /* 0x00308000dd1c783b */ /* 0x000f280000000100 */
[----:B------:R-:W5:Y:S03]  /*2a50*/  LDSM.16.M88.4 R132, [R149+0x9080] ;  /* 0x009080009584783b */ /* 0x000f660000000200 */
[-C--:B-1----:R-:W-:Y:S01]  /*2a60*/  HMMA.16816.F32 R4, R140, R138.reuse, R4 ;  /* 0x0000008a8c04723c */ /* 0x082fe20000001804 */
[----:B------:R-:W-:Y:S07]  /*2a70*/  LDSM.16.M88.4 R148, [R150+0x9080] ;  /* 0x009080009694783b */ /* 0x000fee0000000200 */
[C---:B------:R-:W-:Y:S01]  /*2a80*/  HMMA.16816.F32 R8, R144.reuse, R138, R8 ;  /* 0x0000008a9008723c */ /* 0x040fe20000001808 */
[----:B------:R-:W-:Y:S03]  /*2a90*/  LDSM.16.M88.2 R138, [R220+0x3080] ;  /* 0x00308000dc8a783b */ /* 0x000fe60000000100 */
[----:B---3--:R-:W-:Y:S04]  /*2aa0*/  LEA R0, R218, R230, 0xd ;  /* 0x000000e6da007211 */ /* 0x008fe800078e68ff */
[-C--:B------:R-:W-:Y:S04]  /*2ab0*/  HMMA.16816.F32 R12, R144, R2.reuse, R12 ;  /* 0x00000002900c723c */ /* 0x080fe8000000180c */
[----:B------:R-:W-:Y:S04]  /*2ac0*/  IMAD.SHL.U32 R0, R0, 0x2, RZ ;  /* 0x0000000200007824 */ /* 0x000fe800078e00ff */
[C---:B------:R-:W-:Y:S01]  /*2ad0*/  HMMA.16816.F32 R16, R140.reuse, R2, R16 ;  /* 0x000000028c10723c */ /* 0x040fe20000001810 */
[----:B------:R-:W1:Y:S07]  /*2ae0*/  LDSM.16.M88.2 R2, [R221+0x5080] ;  /* 0x00508000dd02783b */ /* 0x000e6e0000000100 */
[-C--:B--2---:R-:W-:Y:S01]  /*2af0*/  HMMA.16816.F32 R20, R140, R30.reuse, R20 ;  /* 0x0000001e8c14723c */ /* 0x084fe20000001814 */
[----:B------:R2:W3:Y:S07]  /*2b00*/  LDSM.16.M88.4 R140, [R0+0x8080] ;  /* 0x00808000008c783b */ /* 0x0004ee0000000200 */
[----:B------:R-:W-:Y:S01]  /*2b10*/  HMMA.16816.F32 R24, R144, R30, R24 ;  /* 0x0000001e9018723c */ /* 0x000fe20000001818 */
[----:B------:R-:W3:Y:S07]  /*2b20*/  LDSM.16.M88.2 R30, [R220+0x4080] ;  /* 0x00408000dc1e783b */ /* 0x000eee0000000100 */
[-C--:B----4-:R-:W-:Y:S08]  /*2b30*/  HMMA.16816.F32 R4, R32, R28.reuse, R4 ;  /* 0x0000001c2004723c */ /* 0x090ff00000001804 */
[C---:B-----5:R-:W-:Y:S01]  /*2b40*/  HMMA.16816.F32 R8, R132.reuse, R28, R8 ;  /* 0x0000001c8408723c */ /* 0x060fe20000001808 */
[----:B------:R-:W4:Y:S03]  /*2b50*/  LDSM.16.M88.2 R28, [R220+0x5080] ;  /* 0x00508000dc1c783b */ /* 0x000f260000000100 */
[----:B--2---:R-:W-:Y:S04]  /*2b60*/  LEA R0, R218, R232, 0xd ;  /* 0x000000e8da007211 */ /* 0x004fe800078e68ff */
[-C--:B------:R-:W-:Y:S04]  /*2b70*/  HMMA.16816.F32 R12, R132, R136.reuse, R12 ;  /* 0x00000088840c723c */ /* 0x080fe8000000180c */
[----:B------:R-:W-:Y:S04]  /*2b80*/  IMAD.SHL.U32 R0, R0, 0x2, RZ ;  /* 0x0000000200007824 */ /* 0x000fe800078e00ff */
[C---:B------:R-:W-:Y:S01]  /*2b90*/  HMMA.16816.F32 R16, R32.reuse, R136, R16 ;  /* 0x000000882010723c */ /* 0x040fe20000001810 */
[----:B------:R-:W-:Y:S07]  /*2ba0*/  LDSM.16.M88.2 R136, [R223+0x4080] ;  /* 0x00408000df88783b */ /* 0x000fee0000000100 */
[-C--:B-1----:R-:W-:Y:S01]  /*2bb0*/  HMMA.16816.F32 R20, R32, R2.reuse, R20 ;  /* 0x000000022014723c */ /* 0x082fe20000001814 */
[----:B------:R-:W-:Y:S07]  /*2bc0*/  LDSM.16.M88.4 R32, [R0+0x8080] ;  /* 0x008080000020783b */ /* 0x000fee0000000200 */
[----:B------:R-:W-:Y:S01]  /*2bd0*/  HMMA.16816.F32 R24, R132, R2, R24 ;  /* 0x000000028418723c */ /* 0x000fe20000001818 */
[----:B------:R-:W1:Y:S04]  /*2be0*/  LDSM.16.M88.2 R2, [R223+0x3080] ;  /* 0x00308000df02783b */ /* 0x000e680000000100 */
[----:B------:R-:W2:Y:S03]  /*2bf0*/  LDSM.16.M88.4 R132, [R160+0x9080] ;  /* 0x00908000a084783b */ /* 0x000ea60000000200 */
[-C--:B---3--:R-:W-:Y:S08]  /*2c00*/  HMMA.16816.F32 R4, R140, R138.reuse, R4 ;  /* 0x0000008a8c04723c */ /* 0x088ff00000001804 */
[C---:B------:R-:W-:Y:S08]  /*2c10*/  HMMA.16816.F32 R8, R148.reuse, R138, R8 ;  /* 0x0000008a9408723c */ /* 0x040ff00000001808 */
[-C--:B------:R-:W-:Y:S08]  /*2c20*/  HMMA.16816.F32 R12, R148, R30.reuse, R12 ;  /* 0x0000001e940c723c */ /* 0x080ff0000000180c */
[C---:B------:R-:W-:Y:S01]  /*2c30*/  HMMA.16816.F32 R16, R140.reuse, R30, R16 ;  /* 0x0000001e8c10723c */ /* 0x040fe20000001810 */
[----:B------:R-:W3:Y:S07]  /*2c40*/  LDSM.16.M88.2 R30, [R223+0x5080] ;  /* 0x00508000df1e783b */ /* 0x000eee0000000100 */
[-C--:B----4-:R-:W-:Y:S07]  /*2c50*/  HMMA.16816.F32 R20, R140, R28.reuse, R20 ;  /* 0x0000001c8c14723c */ /* 0x090fee0000001814 */
[----:B------:R-:W-:Y:S01]  /*2c60*/  LEA R140, R218, R242, 0x6 ;  /* 0x000000f2da8c7211 */ /* 0x000fe200078e30ff */
[----:B------:R-:W-:Y:S04]  /*2c70*/  HMMA.16816.F32 R24, R148, R28, R24 ;  /* 0x0000001c9418723c */ /* 0x000fe80000001818 */
[----:B------:R4:W4:Y:S04]  /*2c80*/  LDS R0, [R140.X4+0x12080] ;  /* 0x012080008c007984 */ /* 0x0009280000004800 */
[-C--:B-1----:R-:W-:Y:S01]  /*2c90*/  HMMA.16816.F32 R4, R32, R2.reuse, R4 ;  /* 0x000000022004723c */ /* 0x082fe20000001804 */
[----:B------:R1:W1:Y:S04]  /*2ca0*/  LDS R138, [R140.X4+0x120a0] ;  /* 0x0120a0008c8a7984 */ /* 0x0002680000004800 */
[----:B------:R1:W1:Y:S03]  /*2cb0*/  LDS R139, [R140.X4+0x12100] ;  /* 0x012100008c8b7984 */ /* 0x0002660000004800 */
[C---:B--2---:R-:W-:Y:S01]  /*2cc0*/  HMMA.16816.F32 R8, R132.reuse, R2, R8 ;  /* 0x000000028408723c */ /* 0x044fe20000001808 */
[----:B------:R2:W1:Y:S01]  /*2cd0*/  LDS R204, [R140.X4+0x12120] ;  /* 0x012120008ccc7984 */ /* 0x0004620000004800 */
[----:B------:R-:W-:Y:S04]  /*2ce0*/  DEPBAR.LE SB0, 0x0 ;  /* 0x000080000000791a */ /* 0x000fe80000000000 */
[----:B------:R-:W-:Y:S02]  /*2cf0*/  BAR.SYNC.DEFER_BLOCKING 0x0 ;  /* 0x0000000000007b1d */ /* 0x000fe40000010000 */
[-C--:B------:R-:W-:Y:S08]  /*2d00*/  HMMA.16816.F32 R12, R132, R136.reuse, R12 ;  /* 0x00000088840c723c */ /* 0x080ff0000000180c */
[C---:B------:R-:W-:Y:S08]  /*2d10*/  HMMA.16816.F32 R16, R32.reuse, R136, R16 ;  /* 0x000000882010723c */ /* 0x040ff00000001810 */
[-C--:B---3--:R-:W-:Y:S01]  /*2d20*/  HMMA.16816.F32 R20, R32, R30.reuse, R20 ;  /* 0x0000001e2014723c */ /* 0x088fe20000001814 */
[----:B------:R2:W3:Y:S07]  /*2d30*/  LDSM.16.M88.4 R140, [R226+0xe080] ;  /* 0x00e08000e28c783b */ /* 0x0004ee0000000200 */
[----:B------:R-:W-:Y:S01]  /*2d40*/  HMMA.16816.F32 R24, R132, R30, R24 ;  /* 0x0000001e8418723c */ /* 0x000fe20000001818 */
[----:B------:R2:W1:Y:S04]  /*2d50*/  LDSM.16.M88.4 R144, [R226+0xf080] ;  /* 0x00f08000e290783b */ /* 0x0004680000000200 */
[----:B------:R2:W1:Y:S04]  /*2d60*/  LDSM.16.M88.4 R148, [R227+0xe080] ;  /* 0x00e08000e394783b */ /* 0x0004680000000200 */
[----:B------:R2:W1:Y:S01]  /*2d70*/  LDSM.16.M88.4 R160, [R227+0xf080] ;  /* 0x00f08000e3a0783b */ /* 0x0004620000000200 */
[----:B------:R-:W-:-:S05]  /*2d80*/  @P1 BRA `(.L_x_88) ;  /* 0x0000028000001947 */ /* 0x000fca0003800000 */
[----:B----4-:R-:W-:Y:S01]  /*2d90*/  SHF.R.S32.HI R2, RZ, 0x1f, R235 ;  /* 0x0000001fff027819 */ /* 0x010fe200000114eb */
[----:B------:R-:W4:Y:S01]  /*2da0*/  LDL.64 R206, [R1+0x8] ;  /* 0x0000080001ce7983 */ /* 0x000f220000100a00 */
[C---:B------:R-:W-:Y:S04]  /*2db0*/  IMAD.WIDE.U32 R28, R235.reuse, c[0x0][0x178], RZ ;  /* 0x00005e00eb1c7a25 */ /* 0x040fe800078e00ff */
[----:B------:R-:W-:Y:S02]  /*2dc0*/  IMAD R2, R2, c[0x0][0x178], RZ ;  /* 0x00005e0002027a24 */ /* 0x000fe400078e02ff */
[----:B------:R-:W-:Y:S02]  /*2dd0*/  IMAD.MOV.U32 R208, RZ, RZ, c[0x0][0x178] ;  /* 0x00005e00ffd07624 */ /* 0x000fe400078e00ff */
[----:B------:R-:W-:Y:S01]  /*2de0*/  IMAD R3, R235, c[0x0][0x17c], R2 ;  /* 0x00005f00eb037a24 */ /* 0x000fe200078e0202 */
[----:B------:R-:W-:Y:S01]  /*2df0*/  LEA R2, P5, R28, R246, 0x7 ;  /* 0x000000f61c027211 */ /* 0x000fe200078a38ff */
[----:B------:R-:W-:Y:S01]  /*2e00*/  IMAD.MOV.U32 R210, RZ, RZ, 0x6 ;  /* 0x00000006ffd27424 */ /* 0x000fe200078e00ff */
[----:B------:R-:W-:Y:S01]  /*2e10*/  SHF.L.U32 R208, R208, 0x6, RZ ;  /* 0x00000006d0d07819 */ /* 0x000fe200000006ff */
[----:B------:R-:W-:Y:S02]  /*2e20*/  IMAD.IADD R3, R29, 0x1, R3 ;  /* 0x000000011d037824 */ /* 0x000fe400078e0203 */
[----:B------:R-:W-:Y:S02]  /*2e30*/  IMAD R29, R235, -0x40, R248 ;  /* 0xffffffc0eb1d7824 */ /* 0x000fe400078e02f8 */
[----:B------:R-:W-:Y:S01]  /*2e40*/  IMAD.MOV.U32 R209, RZ, RZ, c[0x0][0x178] ;  /* 0x00005e00ffd17624 */ /* 0x000fe200078e00ff */
[----:B------:R-:W-:Y:S01]  /*2e50*/  LEA.HI.X R3, R28, R247, R3, 0x7, P5 ;  /* 0x000000f71c037211 */ /* 0x000fe200028f3c03 */
[----:B------:R-:W-:Y:S01]  /*2e60*/  IMAD.IADD R29, R29, 0x1, -R251 ;  /* 0x000000011d1d7824 */ /* 0x000fe200078e0afb */
[----:B------:R-:W-:Y:S02]  /*2e70*/  IADD3 R30, P6, P5, R208, 0x80, R2 ;  /* 0x00000080d01e7810 */ /* 0x000fe40007dde002 */
[----:B------:R-:W-:Y:S02]  /*2e80*/  SHF.L.U64.HI R209, R209, R210, c[0x0][0x17c] ;  /* 0x00005f00d1d17619 */ /* 0x000fe400000102d2 */
[----:B------:R-:W-:Y:S02]  /*2e90*/  IADD3 R28, R240, 0x6080, RZ ;  /* 0x00006080f01c7810 */ /* 0x000fe40007ffe0ff */
[----:B------:R-:W-:Y:S02]  /*2ea0*/  IADD3.X R31, R209, RZ, R3, P6, P5 ;  /* 0x000000ffd11f7210 */ /* 0x000fe400037ea403 */
[C---:B------:R-:W-:Y:S02]  /*2eb0*/  ISETP.LT.OR P5, PT, R29.reuse, 0x1, P4 ;  /* 0x000000011d00780c */ /* 0x040fe400027a1670 */
[----:B------:R-:W-:Y:S02]  /*2ec0*/  ISETP.LT.OR P6, PT, R29, 0x1, P3 ;  /* 0x000000011d00780c */ /* 0x000fe40001fc1670 */
[----:B------:R-:W-:Y:S09]  /*2ed0*/  LEA R28, R241, R28, 0xe ;  /* 0x0000001cf11c7211 */ /* 0x000ff200078e70ff */
[----:B------:R-:W-:Y:S01]  /*2ee0*/  @!PT LDS RZ, [RZ] ;  /* 0x00000000fffff984 */ /* 0x000fe20000000800 */
[----:B------:R-:W-:Y:S01]  /*2ef0*/  @!PT LDS RZ, [RZ] ;  /* 0x00000000fffff984 */ /* 0x000fe20000000800 */
[----:B------:R-:W-:Y:S01]  /*2f00*/  @!PT LDS RZ, [RZ] ;  /* 0x00000000fffff984 */ /* 0x000fe20000000800 */
[----:B------:R5:W-:Y:S01]  /*2f10*/  LDGSTS.E.BYPASS.LTC128B.128 [R28], [R2.64], !P5 ;  /* 0x00000000021c7fae */ /* 0x000be2000e901d44 */
[----:B------:R-:W-:Y:S03]  /*2f20*/  IADD3 R32, P5, R2, R208, RZ ;  /* 0x000000d002207210 */ /* 0x000fe60007fbe0ff */
[----:B------:R-:W2:Y:S02]  /*2f30*/  S2R R208, SR_TID.X ;  /* 0x0000000000d07919 */ /* 0x000ea40000002100 */
[----:B------:R-:W-:Y:S01]  /*2f40*/  IMAD.X R33, R3, 0x1, R209, P5 ;  /* 0x0000000103217824 */ /* 0x000fe200028e06d1 */
[C---:B------:R-:W-:Y:S01]  /*2f50*/  ISETP.LT.OR P5, PT, R29.reuse, 0x21, P3 ;  /* 0x000000211d00780c */ /* 0x040fe20001fa1670 */
[----:B------:R5:W-:Y:S01]  /*2f60*/  LDGSTS.E.BYPASS.LTC128B.128 [R28+0x2000], [R2.64+0x80], !P6 ;  /* 0x02000080021c7fae */ /* 0x000be2000f101d44 */
[----:B------:R-:W-:Y:S11]  /*2f70*/  ISETP.LT.OR P6, PT, R29, 0x21, P4 ;  /* 0x000000211d00780c */ /* 0x000ff600027c1670 */
[----:B------:R-:W-:Y:S02]  /*2f80*/  @!UPT UIADD3 URZ, URZ, URZ, URZ ;  /* 0x0000003f3f3ff290 */ /* 0x000fe4000fffe03f */
[----:B------:R3:W-:Y:S04]  /*2f90*/  LDGSTS.E.BYPASS.LTC128B.128 [R28+0x1000], [R32.64], !P6 ;  /* 0x01000000201c7fae */ /* 0x0007e8000f101d44 */
[----:B------:R3:W-:Y:S01]  /*2fa0*/  LDGSTS.E.BYPASS.LTC128B.128 [R28+0x3000], [R30.64], !P5 ;  /* 0x030000001e1c7fae */ /* 0x0007e2000e901d44 */
[----:B--2---:R-:W-:Y:S05]  /*2fb0*/  IMAD.SHL.U32 R29, R208, 0x4, RZ ;  /* 0x00000004d01d7824 */ /* 0x004fea00078e00ff */
[----:B------:R-:W-:Y:S02]  /*2fc0*/  @!P2 LEA R29, R241, R29, 0x6 ;  /* 0x0000001df11da211 */ /* 0x000fe400078e30ff */
[----:B-----5:R-:W-:Y:S03]  /*2fd0*/  @!P2 LEA R2, R205, 0x40, 0x6 ;  /* 0x00000040cd02a811 */ /* 0x020fe600078e30ff */
[----:B------:R-:W-:Y:S02]  /*2fe0*/  @!P2 IMAD.SHL.U32 R29, R29, 0x4, RZ ;  /* 0x000000041d1da824 */ /* 0x000fe400078e00ff */
[----:B----4-:R-:W-:Y:S05]  /*2ff0*/  @!P2 IMAD.WIDE R2, R2, 0x4, R206 ;  /* 0x000000040202a825 */ /* 0x010fea00078e02ce */
[----:B------:R3:W-:Y:S02]  /*3000*/  @!P2 LDGSTS.E.BYPASS.LTC128B.128 [R29+0x12080], [R2.64] ;  /* 0x12080000021dafae */ /* 0x0007e4000b901d44 */
.L_x_88:
[C---:B----4-:R-:W-:Y:S01]  /*3010*/  ISETP.GT.AND P6, PT, R238.reuse, RZ, PT ;  /* 0x000000ffee00720c */ /* 0x050fe20003fc4270 */
[----:B------:R-:W0:Y:S01]  /*3020*/  LDGDEPBAR ;  /* 0x00000000000079af */ /* 0x000e220000000000 */
[----:B------:R-:W-:Y:S02]  /*3030*/  ISETP.GT.AND P5, PT, R238, 0x1, PT ;  /* 0x00000001ee00780c */ /* 0x000fe40003fa4270 */
[----:B------:R-:W-:Y:S02]  /*3040*/  FSEL R135, R6, -INF , P6 ;  /* 0xff80000006877808 */ /* 0x000fe40003000000 */
[----:B------:R-:W-:Y:S02]  /*3050*/  FSEL R134, R7, -INF , P5 ;  /* 0xff80000007867808 */ /* 0x000fe40002800000 */
[----:B---3--:R-:W-:Y:S02]  /*3060*/  FSEL R3, R4, -INF , P6 ;  /* 0xff80000004037808 */ /* 0x008fe40003000000 */
[----:B------:R-:W-:Y:S02]  /*3070*/  FSEL R2, R5, -INF , P5 ;  /* 0xff80000005027808 */ /* 0x000fe40002800000 */
[-C--:B------:R-:W-:Y:S03]  /*3080*/  HMMA.16816.F32 R4, R140, R152.reuse, RZ ;  /* 0x000000988c04723c */ /* 0x080fe600000018ff */
[----:B------:R-:W-:Y:S01]  /*3090*/  FSEL R215, R10, -INF , P6 ;  /* 0xff8000000ad77808 */ /* 0x000fe20003000000 */
[--C-:B------:R-:W-:Y:S01]  /*30a0*/  FFMA.FTZ R212, R3, c[0x0][0x29c], -R0.reuse ;  /* 0x0000a70003d47a23 */ /* 0x100fe20000010800 */
[----:B------:R-:W-:Y:S01]  /*30b0*/  FSEL R206, R8, -INF , P6 ;  /* 0xff80000008ce7808 */ /* 0x000fe20003000000 */
[--C-:B------:R-:W-:Y:S01]  /*30c0*/  FFMA.FTZ R211, R2, c[0x0][0x29c], -R0.reuse ;  /* 0x0000a70002d37a23 */ /* 0x100fe20000010800 */
[----:B------:R-:W-:Y:S02]  /*30d0*/  FSEL R205, R9, -INF , P5 ;  /* 0xff80000009cd7808 */ /* 0x000fe40002800000 */
[----:B------:R-:W-:Y:S02]  /*30e0*/  FSEL R239, R11, -INF , P5 ;  /* 0xff8000000bef7808 */ /* 0x000fe40002800000 */
[C---:B-1----:R-:W-:Y:S02]  /*30f0*/  HMMA.16816.F32 R8, R144.reuse, R152, RZ ;  /* 0x000000989008723c */ /* 0x042fe400000018ff */
[----:B------:R-:W-:Y:S01]  /*3100*/  ISETP.GT.AND P6, PT, R238, 0x20, PT ;  /* 0x00000020ee00780c */ /* 0x000fe20003fc4270 */
[--C-:B------:R-:W-:Y:S01]  /*3110*/  FFMA.FTZ R206, R206, c[0x0][0x29c], -R139.reuse ;  /* 0x0000a700cece7a23 */ /* 0x100fe2000001088b */
[----:B------:R-:W-:Y:S01]  /*3120*/  ISETP.GT.AND P5, PT, R238, 0x21, PT ;  /* 0x00000021ee00780c */ /* 0x000fe20003fa4270 */
[--C-:B------:R-:W-:Y:S01]  /*3130*/  FFMA.FTZ R205, R205, c[0x0][0x29c], -R139.reuse ;  /* 0x0000a700cdcd7a23 */ /* 0x100fe2000001088b */
[----:B------:R-:W-:Y:S02]  /*3140*/  FSEL R214, R14, -INF , P6 ;  /* 0xff8000000ed67808 */ /* 0x000fe40003000000 */
[----:B------:R-:W-:Y:S04]  /*3150*/  FSEL R213, R15, -INF , P5 ;  /* 0xff8000000fd57808 */ /* 0x000fe80002800000 */
[----:B------:R-:W-:Y:S02]  /*3160*/  FSEL R137, R12, -INF , P6 ;  /* 0xff8000000c897808 */ /* 0x000fe40003000000 */
[----:B------:R-:W-:Y:S02]  /*3170*/  FSEL R136, R13, -INF , P5 ;  /* 0xff8000000d887808 */ /* 0x000fe40002800000 */
[-C--:B------:R-:W-:Y:S01]  /*3180*/  HMMA.16816.F32 R12, R144, R154.reuse, RZ ;  /* 0x0000009a900c723c */ /* 0x080fe200000018ff */
[----:B------:R-:W-:Y:S02]  /*3190*/  FSEL R16, R16, -INF , P6 ;  /* 0xff80000010107808 */ /* 0x000fe40003000000 */
[----:B------:R-:W-:Y:S02]  /*31a0*/  FSEL R17, R17, -INF , P5 ;  /* 0xff80000011117808 */ /* 0x000fe40002800000 */
[----:B------:R-:W-:Y:S01]  /*31b0*/  FSEL R133, R18, -INF , P6 ;  /* 0xff80000012857808 */ /* 0x000fe20003000000 */
[--C-:B------:R-:W-:Y:S01]  /*31c0*/  FFMA.FTZ R210, R16, c[0x0][0x29c], -R0.reuse ;  /* 0x0000a70010d27a23 */ /* 0x100fe20000010800 */
[----:B------:R-:W-:Y:S01]  /*31d0*/  FSEL R132, R19, -INF , P5 ;  /* 0xff80000013847808 */ /* 0x000fe20002800000 */
[--C-:B------:R-:W-:Y:S01]  /*31e0*/  FFMA.FTZ R209, R17, c[0x0][0x29c], -R0.reuse ;  /* 0x0000a70011d17a23 */ /* 0x100fe20000010800 */
[C---:B------:R-:W-:Y:S01]  /*31f0*/  ISETP.GT.AND P6, PT, R238.reuse, 0x40, PT ;  /* 0x00000040ee00780c */ /* 0x040fe20003fc4270 */
[C---:B------:R-:W-:Y:S02]  /*3200*/  HMMA.16816.F32 R16, R140.reuse, R154, RZ ;  /* 0x0000009a8c10723c */ /* 0x040fe400000018ff */
[----:B------:R-:W-:Y:S02]  /*3210*/  ISETP.GT.AND P5, PT, R238, 0x41, PT ;  /* 0x00000041ee00780c */ /* 0x000fe40003fa4270 */
[----:B------:R-:W-:Y:S02]  /*3220*/  FSEL R20, R20, -INF , P6 ;  /* 0xff80000014147808 */ /* 0x000fe40003000000 */
[----:B------:R-:W-:Y:S02]  /*3230*/  FSEL R21, R21, -INF , P5 ;  /* 0xff80000015157808 */ /* 0x000fe40002800000 */
[-C--:B------:R-:W-:Y:S01]  /*3240*/  HMMA.16816.F32 R28, R140, R156.reuse, RZ ;  /* 0x0000009c8c1c723c */ /* 0x080fe200000018ff */
[--C-:B------:R-:W-:Y:S01]  /*3250*/  FFMA.FTZ R208, R20, c[0x0][0x29c], -R0.reuse ;  /* 0x0000a70014d07a23 */ /* 0x100fe20000010800 */
[----:B--2---:R-:W-:Y:S02]  /*3260*/  MUFU.EX2 R140, R209 ;  /* 0x000000d1008c7308 */ /* 0x004fe40000000800 */
[----:B------:R-:W-:Y:S01]  /*3270*/  FFMA.FTZ R207, R21, c[0x0][0x29c], -R0 ;  /* 0x0000a70015cf7a23 */ /* 0x000fe20000010800 */
[----:B------:R-:W-:Y:S02]  /*3280*/  FSEL R22, R22, -INF , P6 ;  /* 0xff80000016167808 */ /* 0x000fe40003000000 */
[----:B------:R-:W-:Y:S01]  /*3290*/  FSEL R23, R23, -INF , P5 ;  /* 0xff80000017177808 */ /* 0x000fe20002800000 */
[----:B------:R-:W-:Y:S01]  /*32a0*/  HMMA.16816.F32 R32, R144, R156, RZ ;  /* 0x0000009c9020723c */ /* 0x000fe200000018ff */
[----:B------:R-:W-:Y:S03]  /*32b0*/  MOV R0, 0x40 ;  /* 0x0000004000007802 */ /* 0x000fe60000000f00 */
[--C-:B------:R-:W-:Y:S01]  /*32c0*/  FFMA.FTZ R142, R135, c[0x0][0x29c], -R138.reuse ;  /* 0x0000a700878e7a23 */ /* 0x100fe2000001088a */
[----:B------:R-:W-:Y:S01]  /*32d0*/  SEL R0, R0, 0xffffffc0, !P0 ;  /* 0xffffffc000007807 */ /* 0x000fe20004000000 */
[--C-:B------:R-:W-:Y:S01]  /*32e0*/  FFMA.FTZ R143, R134, c[0x0][0x29c], -R138.reuse ;  /* 0x0000a700868f7a23 */ /* 0x100fe2000001088a */
[----:B------:R-:W-:Y:S01]  /*32f0*/  MUFU.EX2 R141, R207 ;  /* 0x000000cf008d7308 */ /* 0x000fe20000000800 */
[-C--:B------:R-:W-:Y:S05]  /*3300*/  HMMA.16816.F32 R4, R148, R158.reuse, R4 ;  /* 0x0000009e9404723c */ /* 0x080fea0000001804 */
[----:B------:R-:W-:Y:S01]  /*3310*/  IADD3 R2, R226, R0, RZ ;  /* 0x00000000e2027210 */ /* 0x000fe20007ffe0ff */
[--C-:B------:R-:W-:Y:S01]  /*3320*/  FFMA.FTZ R145, R133, c[0x0][0x29c], -R138.reuse ;  /* 0x0000a70085917a23 */ /* 0x100fe2000001088a */
[----:B------:R-:W-:Y:S01]  /*3330*/  IADD3 R0, R0, R227, RZ ;  /* 0x000000e300007210 */ /* 0x000fe20007ffe0ff */
[C---:B------:R-:W-:Y:S01]  /*3340*/  HMMA.16816.F32 R8, R160.reuse, R158, R8 ;  /* 0x0000009ea008723c */ /* 0x040fe20000001808 */
[----:B------:R-:W-:Y:S03]  /*3350*/  MUFU.EX2 R142, R142 ;  /* 0x0000008e008e7308 */ /* 0x000fe60000000800 */
[--C-:B------:R-:W-:Y:S01]  /*3360*/  FFMA.FTZ R146, R132, c[0x0][0x29c], -R138.reuse ;  /* 0x0000a70084927a23 */ /* 0x100fe2000001088a */
[----:B------:R-:W-:Y:S01]  /*3370*/  FSEL R24, R24, -INF , P6 ;  /* 0xff80000018187808 */ /* 0x000fe20003000000 */
[--C-:B------:R-:W-:Y:S01]  /*3380*/  FFMA.FTZ R3, R22, c[0x0][0x29c], -R138.reuse ;  /* 0x0000a70016037a23 */ /* 0x100fe2000001088a */
[----:B------:R-:W-:Y:S01]  /*3390*/  LDSM.16.M88.4 R132, [R2+0xf080] ;  /* 0x00f080000284783b */ /* 0x000fe20000000200 */
[-C--:B------:R-:W-:Y:S03]  /*33a0*/  HMMA.16816.F32 R12, R160, R164.reuse, R12 ;  /* 0x000000a4a00c723c */ /* 0x080fe6000000180c */
[----:B------:R-:W-:Y:S01]  /*33b0*/  MUFU.EX2 R143, R143 ;  /* 0x0000008f008f7308 */ /* 0x000fe20000000800 */
[----:B------:R-:W-:Y:S01]  /*33c0*/  FFMA.FTZ R138, R23, c[0x0][0x29c], -R138 ;  /* 0x0000a700178a7a23 */ /* 0x000fe2000001088a */
[----:B------:R-:W-:Y:S01]  /*33d0*/  FSEL R25, R25, -INF , P5 ;  /* 0xff80000019197808 */ /* 0x000fe20002800000 */
[--C-:B------:R-:W-:Y:S01]  /*33e0*/  FFMA.FTZ R144, R137, c[0x0][0x29c], -R139.reuse ;  /* 0x0000a70089907a23 */ /* 0x100fe2000001088b */
[----:B------:R-:W1:Y:S01]  /*33f0*/  LDSM.16.M88.4 R20, [R2+0xe080] ;  /* 0x00e080000214783b */ /* 0x000e620000000200 */
[C---:B------:R-:W-:Y:S04]  /*3400*/  HMMA.16816.F32 R16, R148.reuse, R164, R16 ;  /* 0x000000a49410723c */ /* 0x040fe80000001810 */
[--C-:B------:R-:W-:Y:S01]  /*3410*/  FFMA.FTZ R147, R136, c[0x0][0x29c], -R139.reuse ;  /* 0x0000a70088937a23 */ /* 0x100fe2000001088b */
[----:B------:R-:W-:Y:S01]  /*3420*/  MUFU.EX2 R137, R208 ;  /* 0x000000d000897308 */ /* 0x000fe20000000800 */
[----:B------:R-:W-:Y:S02]  /*3430*/  FSEL R26, R26, -INF , P6 ;  /* 0xff8000001a1a7808 */ /* 0x000fe40003000000 */
[-C--:B------:R-:W-:Y:S04]  /*3440*/  HMMA.16816.F32 R28, R148, R166.reuse, R28 ;  /* 0x000000a6941c723c */ /* 0x080fe8000000181c */
[----:B------:R-:W-:Y:S03]  /*3450*/  FSEL R27, R27, -INF , P5 ;  /* 0xff8000001b1b7808 */ /* 0x000fe60002800000 */
[----:B------:R2:W-:Y:S01]  /*3460*/  MUFU.EX2 R148, R3 ;  /* 0x0000000300947308 */ /* 0x0005e20000000800 */
[----:B------:R-:W-:Y:S04]  /*3470*/  HMMA.16816.F32 R32, R160, R166, R32 ;  /* 0x000000a6a020723c */ /* 0x000fe80000001820 */
[--C-:B------:R-:W-:Y:S02]  /*3480*/  FFMA.FTZ R150, R24, c[0x0][0x29c], -R139.reuse ;  /* 0x0000a70018967a23 */ /* 0x100fe4000001088b */
[----:B------:R-:W-:Y:S03]  /*3490*/  FFMA.FTZ R139, R25, c[0x0][0x29c], -R139 ;  /* 0x0000a700198b7a23 */ /* 0x000fe6000001088b */
[----:B------:R-:W-:Y:S10]  /*34a0*/  MUFU.EX2 R24, R212 ;  /* 0x000000d400187308 */ /* 0x000ff40000000800 */
[----:B------:R-:W-:Y:S01]  /*34b0*/  MUFU.EX2 R25, R211 ;  /* 0x000000d300197308 */ /* 0x000fe20000000800 */
[-C--:B-1----:R-:W-:Y:S01]  /*34c0*/  HMMA.16816.F32 R4, R20, R168.reuse, R4 ;  /* 0x000000a81404723c */ /* 0x082fe20000001804 */
[----:B--2---:R-:W-:Y:S08]  /*34d0*/  LDS R3, [R242.X4+0x12280] ;  /* 0x01228000f2037984 */ /* 0x004ff00000004800 */
[----:B------:R1:W-:Y:S01]  /*34e0*/  MUFU.EX2 R151, R138 ;  /* 0x0000008a00977308 */ /* 0x0003e20000000800 */
[C---:B------:R-:W-:Y:S08]  /*34f0*/  HMMA.16816.F32 R8, R132.reuse, R168, R8 ;  /* 0x000000a88408723c */ /* 0x040ff00000001808 */
[-C--:B------:R-:W-:Y:S01]  /*3500*/  HMMA.16816.F32 R12, R132, R170.reuse, R12 ;  /* 0x000000aa840c723c */ /* 0x080fe2000000180c */
[----:B------:R2:W-:Y:S07]  /*3510*/  MUFU.EX2 R160, R147 ;  /* 0x0000009300a07308 */ /* 0x0005ee0000000800 */
[C---:B------:R-:W-:Y:S03]  /*3520*/  HMMA.16816.F32 R16, R20.reuse, R170, R16 ;  /* 0x000000aa1410723c */ /* 0x040fe60000001810 */
[----:B------:R-:W-:Y:S01]  /*3530*/  MUFU.EX2 R163, R144 ;  /* 0x0000009000a37308 */ /* 0x000fe20000000800 */
[--C-:B-1----:R-:W-:Y:S04]  /*3540*/  FFMA.FTZ R138, R213, c[0x0][0x29c], -R204.reuse ;  /* 0x0000a700d58a7a23 */ /* 0x102fe800000108cc */
[-C--:B------:R-:W-:Y:S01]  /*3550*/  HMMA.16816.F32 R28, R20, R172.reuse, R28 ;  /* 0x000000ac141c723c */ /* 0x080fe2000000181c */
[----:B------:R-:W1:Y:S04]  /*3560*/  LDSM.16.M88.4 R20, [R0+0xe080] ;  /* 0x00e080000014783b */ /* 0x000e680000000200 */
[----:B------:R-:W-:Y:S03]  /*3570*/  MUFU.EX2 R161, R206 ;  /* 0x000000ce00a17308 */ /* 0x000fe60000000800 */
[----:B------:R-:W-:Y:S01]  /*3580*/  HMMA.16816.F32 R32, R132, R172, R32 ;  /* 0x000000ac8420723c */ /* 0x000fe20000001820 */
[----:B------:R-:W3:Y:S03]  /*3590*/  LDSM.16.M88.4 R132, [R0+0xf080] ;  /* 0x00f080000084783b */ /* 0x000ee60000000200 */
[----:B--2---:R-:W-:Y:S03]  /*35a0*/  FFMA.FTZ R147, R26, c[0x0][0x29c], -R204 ;  /* 0x0000a7001a937a23 */ /* 0x004fe600000108cc */
[----:B------:R-:W-:Y:S10]  /*35b0*/  MUFU.EX2 R162, R205 ;  /* 0x000000cd00a27308 */ /* 0x000ff40000000800 */
[----:B------:R-:W-:Y:S10]  /*35c0*/  MUFU.EX2 R144, R139 ;  /* 0x0000008b00907308 */ /* 0x000ff40000000800 */
[----:B------:R-:W2:Y:S01]  /*35d0*/  MUFU.EX2 R136, R210 ;  /* 0x000000d200887308 */ /* 0x000ea20000000800 */
[-C--:B-1----:R-:W-:Y:S09]  /*35e0*/  HMMA.16816.F32 R4, R20, R174.reuse, R4 ;  /* 0x000000ae1404723c */ /* 0x082ff20000001804 */
[----:B------:R-:W-:Y:S01]  /*35f0*/  MUFU.EX2 R145, R145 ;  /* 0x0000009100917308 */ /* 0x000fe20000000800 */
[C---:B---3--:R-:W-:Y:S09]  /*3600*/  HMMA.16816.F32 R8, R132.reuse, R174, R8 ;  /* 0x000000ae8408723c */ /* 0x048ff20000001808 */
[----:B------:R-:W-:Y:S01]  /*3610*/  MUFU.EX2 R146, R146 ;  /* 0x0000009200927308 */ /* 0x000fe20000000800 */
[-C--:B------:R-:W-:Y:S03]  /*3620*/  HMMA.16816.F32 R12, R132, R176.reuse, R12 ;  /* 0x000000b0840c723c */ /* 0x080fe6000000180c */
[----:B--2---:R-:W-:Y:S05]  /*3630*/  F2FP.PACK_AB R26, R140, R136 ;  /* 0x000000888c1a723e */ /* 0x004fea00000000ff */
[C---:B------:R-:W-:Y:S01]  /*3640*/  HMMA.16816.F32 R16, R20.reuse, R176, R16 ;  /* 0x000000b01410723c */ /* 0x040fe20000001810 */
[----:B------:R-:W-:Y:S07]  /*3650*/  MUFU.EX2 R150, R150 ;  /* 0x0000009600967308 */ /* 0x000fee0000000800 */
[-C--:B------:R-:W-:Y:S01]  /*3660*/  HMMA.16816.F32 R28, R20, R178.reuse, R28 ;  /* 0x000000b2141c723c */ /* 0x080fe2000000181c */
[----:B------:R-:W1:Y:S07]  /*3670*/  LDSM.16.M88.4 R20, [R226+0x10080] ;  /* 0x01008000e214783b */ /* 0x000e6e0000000200 */
[----:B------:R-:W-:Y:S01]  /*3680*/  HMMA.16816.F32 R32, R132, R178, R32 ;  /* 0x000000b28420723c */ /* 0x000fe20000001820 */
[----:B------:R-:W2:Y:S07]  /*3690*/  LDSM.16.M88.4 R132, [R226+0x11080] ;  /* 0x01108000e284783b */ /* 0x000eae0000000200 */
[-C--:B-1----:R-:W-:Y:S08]  /*36a0*/  HMMA.16816.F32 R4, R20, R180.reuse, R4 ;  /* 0x000000b41404723c */ /* 0x082ff00000001804 */
[C---:B--2---:R-:W-:Y:S08]  /*36b0*/  HMMA.16816.F32 R8, R132.reuse, R180, R8 ;  /* 0x000000b48408723c */ /* 0x044ff00000001808 */
[-C--:B------:R-:W-:Y:S08]  /*36c0*/  HMMA.16816.F32 R12, R132, R182.reuse, R12 ;  /* 0x000000b6840c723c */ /* 0x080ff0000000180c */
[C---:B------:R-:W-:Y:S08]  /*36d0*/  HMMA.16816.F32 R16, R20.reuse, R182, R16 ;  /* 0x000000b61410723c */ /* 0x040ff00000001810 */
        /* <DEDUP_REMOVED lines=11> */
[----:B------:R-:W2:Y:S08]  /*3790*/  LDSM.16.M88.4 R132, [R2+0x11080] ;  /* 0x011080000284783b */ /* 0x000eb00000000200 */
[----:B------:R-:W-:Y:S01]  /*37a0*/  LDS R2, [R242.X4+0x12300] ;  /* 0x01230000f2027984 */ /* 0x000fe20000004800 */
        /* <DEDUP_REMOVED lines=8> */
[----:B------:R-:W3:Y:S01]  /*3830*/  LDS R0, [R242.X4+0x122a0] ;  /* 0x0122a000f2007984 */ /* 0x000ee20000004800 */
[-C--:B-1----:R-:W-:Y:S08]  /*3840*/  HMMA.16816.F32 R4, R20, R198.reuse, R4 ;  /* 0x000000c61404723c */ /* 0x082ff00000001804 */
[C---:B--2---:R-:W-:Y:S08]  /*3850*/  HMMA.16816.F32 R8, R132.reuse, R198, R8 ;  /* 0x000000c68408723c */ /* 0x044ff00000001808 */
[-C--:B------:R-:W-:Y:S08]  /*3860*/  HMMA.16816.F32 R12, R132, R200.reuse, R12 ;  /* 0x000000c8840c723c */ /* 0x080ff0000000180c */
[C---:B------:R-:W-:Y:S04]  /*3870*/  HMMA.16816.F32 R16, R20.reuse, R200, R16 ;  /* 0x000000c81410723c */ /* 0x040fe80000001810 */
[--C-:B---3--:R-:W-:Y:S02]  /*3880*/  FADD.FTZ R6, R6, -R0.reuse ;  /* 0x8000000006067221 */ /* 0x108fe40000010000 */
[----:B------:R-:W-:Y:S02]  /*3890*/  FADD.FTZ R7, R7, -R0 ;  /* 0x8000000007077221 */ /* 0x000fe40000010000 */
[-C--:B------:R-:W-:Y:S04]  /*38a0*/  HMMA.16816.F32 R28, R20, R202.reuse, R28 ;  /* 0x000000ca141c723c */ /* 0x080fe8000000181c */
[--C-:B------:R-:W-:Y:S02]  /*38b0*/  FADD.FTZ R4, R4, -R3.reuse ;  /* 0x8000000304047221 */ /* 0x100fe40000010000 */
[----:B------:R-:W-:Y:S02]  /*38c0*/  FMUL.FTZ R6, R142, R6 ;  /* 0x000000068e067220 */ /* 0x000fe40000410000 */
[----:B------:R-:W-:Y:S04]  /*38d0*/  HMMA.16816.F32 R32, R132, R202, R32 ;  /* 0x000000ca8420723c */ /* 0x000fe80000001820 */
[--C-:B------:R-:W-:Y:S02]  /*38e0*/  FFMA.FTZ R20, R215, c[0x0][0x29c], -R204.reuse ;  /* 0x0000a700d7147a23 */ /* 0x100fe400000108cc */
[----:B------:R-:W-:Y:S02]  /*38f0*/  FFMA.FTZ R21, R239, c[0x0][0x29c], -R204 ;  /* 0x0000a700ef157a23 */ /* 0x000fe400000108cc */
[----:B------:R1:W-:Y:S01]  /*3900*/  MUFU.EX2 R149, R20 ;  /* 0x0000001400957308 */ /* 0x0003e20000000800 */
[--C-:B------:R-:W-:Y:S03]  /*3910*/  FADD.FTZ R18, R18, -R0.reuse ;  /* 0x8000000012127221 */ /* 0x100fe60000010000 */
[--C-:B------:R-:W-:Y:S02]  /*3920*/  FADD.FTZ R19, R19, -R0.reuse ;  /* 0x8000000013137221 */ /* 0x100fe40000010000 */
[----:B------:R-:W-:Y:S02]  /*3930*/  FMUL.FTZ R7, R143, R7 ;  /* 0x000000078f077220 */ /* 0x000fe40000410000 */
[--C-:B------:R-:W-:Y:S02]  /*3940*/  FADD.FTZ R28, R28, -R3.reuse ;  /* 0x800000031c1c7221 */ /* 0x100fe40000010000 */
[----:B------:R2:W3:Y:S01]  /*3950*/  MUFU.EX2 R139, R21 ;  /* 0x00000015008b7308 */ /* 0x0004e20000000800 */
[--C-:B------:R-:W-:Y:S02]  /*3960*/  FADD.FTZ R29, R29, -R3.reuse ;  /* 0x800000031d1d7221 */ /* 0x100fe40000010000 */
[----:B------:R-:W-:Y:S02]  /*3970*/  FMUL.FTZ R28, R137, R28 ;  /* 0x0000001c891c7220 */ /* 0x000fe40000410000 */
[----:B------:R-:W-:Y:S02]  /*3980*/  FMUL.FTZ R22, R141, R29 ;  /* 0x0000001d8d167220 */ /* 0x000fe40000410000 */
[--C-:B------:R-:W-:Y:S02]  /*3990*/  FADD.FTZ R30, R30, -R0.reuse ;  /* 0x800000001e1e7221 */ /* 0x100fe40000010000 */
[----:B------:R-:W-:Y:S01]  /*39a0*/  FADD.FTZ R31, R31, -R0 ;  /* 0x800000001f1f7221 */ /* 0x000fe20000010000 */
[----:B------:R-:W-:Y:S01]  /*39b0*/  F2FP.PACK_AB R22, R22, R28 ;  /* 0x0000001c1616723e */ /* 0x000fe200000000ff */
[----:B------:R-:W4:Y:S01]  /*39c0*/  LDS R0, [R242.X4+0x12320] ;  /* 0x01232000f2007984 */ /* 0x000f220000004800 */
[----:B------:R-:W-:Y:S01]  /*39d0*/  FADD.FTZ R12, R12, -R2 ;  /* 0x800000020c0c7221 */ /* 0x000fe20000010000 */
[----:B------:R-:W-:Y:S01]  /*39e0*/  MUFU.EX2 R28, R138 ;  /* 0x0000008a001c7308 */ /* 0x000fe20000000800 */
[--C-:B-1----:R-:W-:Y:S02]  /*39f0*/  FFMA.FTZ R20, R214, c[0x0][0x29c], -R204.reuse ;  /* 0x0000a700d6147a23 */ /* 0x102fe400000108cc */
[----:B------:R-:W-:Y:S01]  /*3a00*/  FFMA.FTZ R204, R27, c[0x0][0x29c], -R204 ;  /* 0x0000a7001bcc7a23 */ /* 0x000fe200000108cc */
[----:B------:R-:W-:Y:S01]  /*3a10*/  F2FP.PACK_AB R27, R25, R24 ;  /* 0x00000018191b723e */ /* 0x000fe200000000ff */
[--C-:B------:R-:W-:Y:S02]  /*3a20*/  FADD.FTZ R13, R13, -R2.reuse ;  /* 0x800000020d0d7221 */ /* 0x100fe40000010000 */
[----:B------:R-:W-:Y:S01]  /*3a30*/  FMUL.FTZ R4, R24, R4 ;  /* 0x0000000418047220 */ /* 0x000fe20000410000 */
[----:B------:R-:W-:Y:S01]  /*3a40*/  F2FP.PACK_AB R24, R143, R142 ;  /* 0x0000008e8f18723e */ /* 0x000fe200000000ff */
[----:B------:R-:W-:Y:S01]  /*3a50*/  STS [R236+0x12480], R27 ;  /* 0x0124801bec007388 */ /* 0x000fe20000000800 */
[----:B------:R-:W1:Y:S01]  /*3a60*/  MUFU.EX2 R29, R20 ;  /* 0x00000014001d7308 */ /* 0x000e620000000800 */
[--C-:B------:R-:W-:Y:S01]  /*3a70*/  FADD.FTZ R5, R5, -R3.reuse ;  /* 0x8000000305057221 */ /* 0x100fe20000010000 */
[----:B--2---:R-:W-:Y:S01]  /*3a80*/  F2FP.PACK_AB R21, R7, R6 ;  /* 0x000000060715723e */ /* 0x004fe200000000ff */
[--C-:B------:R-:W-:Y:S01]  /*3a90*/  FADD.FTZ R16, R16, -R3.reuse ;  /* 0x8000000310107221 */ /* 0x100fe20000010000 */
[----:B------:R-:W-:Y:S01]  /*3aa0*/  F2FP.PACK_AB R7, R162, R161 ;  /* 0x000000a1a207723e */ /* 0x000fe200000000ff */
[----:B------:R-:W-:Y:S01]  /*3ab0*/  FADD.FTZ R17, R17, -R3 ;  /* 0x8000000311117221 */ /* 0x000fe20000010000 */
[----:B------:R-:W-:Y:S01]  /*3ac0*/  STS [R237], R24 ;  /* 0x00000018ed007388 */ /* 0x000fe20000000800 */
[----:B------:R-:W-:Y:S01]  /*3ad0*/  FMUL.FTZ R3, R163, R12 ;  /* 0x0000000ca3037220 */ /* 0x000fe20000410000 */
[C---:B------:R-:W-:Y:S01]  /*3ae0*/  F2FP.PACK_AB R6, R160.reuse, R163 ;  /* 0x000000a3a006723e */ /* 0x040fe200000000ff */
[----:B------:R-:W-:Y:S01]  /*3af0*/  FMUL.FTZ R12, R160, R13 ;  /* 0x0000000da00c7220 */ /* 0x000fe20000410000 */
[----:B------:R-:W-:Y:S01]  /*3b00*/  STS [R236+0x12c80], R7 ;  /* 0x012c8007ec007388 */ /* 0x000fe20000000800 */
[----:B------:R-:W-:Y:S01]  /*3b10*/  FMUL.FTZ R16, R136, R16 ;  /* 0x0000001088107220 */ /* 0x000fe20000410000 */
[----:B------:R-:W-:Y:S01]  /*3b20*/  MUFU.EX2 R204, R204 ;  /* 0x000000cc00cc7308 */ /* 0x000fe20000000800 */
[----:B------:R-:W-:Y:S01]  /*3b30*/  FMUL.FTZ R17, R140, R17 ;  /* 0x000000118c117220 */ /* 0x000fe20000410000 */
[----:B------:R-:W-:Y:S01]  /*3b40*/  F2FP.PACK_AB R12, R12, R3 ;  /* 0x000000030c0c723e */ /* 0x000fe200000000ff */
[--C-:B------:R-:W-:Y:S01]  /*3b50*/  FADD.FTZ R33, R33, -R2.reuse ;  /* 0x8000000221217221 */ /* 0x100fe20000010000 */
[----:B---3--:R-:W-:Y:S01]  /*3b60*/  F2FP.PACK_AB R3, R139, R149 ;  /* 0x000000958b03723e */ /* 0x008fe200000000ff */
[--C-:B------:R-:W-:Y:S01]  /*3b70*/  FADD.FTZ R8, R8, -R2.reuse ;  /* 0x8000000208087221 */ /* 0x100fe20000010000 */
[----:B------:R-:W-:Y:S01]  /*3b80*/  F2FP.PACK_AB R23, R17, R16 ;  /* 0x000000101117723e */ /* 0x000fe200000000ff */
[--C-:B------:R-:W-:Y:S01]  /*3b90*/  FADD.FTZ R9, R9, -R2.reuse ;  /* 0x8000000209097221 */ /* 0x100fe20000010000 */
[----:B------:R-:W-:Y:S01]  /*3ba0*/  F2FP.PACK_AB R17, R146, R145 ;  /* 0x000000919211723e */ /* 0x000fe200000000ff */
[----:B------:R2:W-:Y:S01]  /*3bb0*/  STS [R237+0x800], R3 ;  /* 0x00080003ed007388 */ /* 0x0005e20000000800 */
[----:B------:R-:W-:Y:S01]  /*3bc0*/  FADD.FTZ R32, R32, -R2 ;  /* 0x8000000220207221 */ /* 0x000fe20000010000 */
[----:B------:R-:W-:Y:S01]  /*3bd0*/  F2FP.PACK_AB R16, R151, R148 ;  /* 0x000000949710723e */ /* 0x000fe200000000ff */
[----:B------:R-:W-:Y:S01]  /*3be0*/  FMUL.FTZ R133, R145, R18 ;  /* 0x0000001291857220 */ /* 0x000fe20000410000 */
[----:B------:R-:W-:Y:S01]  /*3bf0*/  STS [R236+0x13480], R26 ;  /* 0x0134801aec007388 */ /* 0x000fe20000000800 */
[----:B-1----:R-:W-:Y:S01]  /*3c00*/  F2FP.PACK_AB R2, R28, R29 ;  /* 0x0000001d1c02723e */ /* 0x002fe200000000ff */
[----:B------:R-:W1:Y:S01]  /*3c10*/  MUFU.EX2 R18, R147 ;  /* 0x0000009300127308 */ /* 0x000e620000000800 */
[----:B------:R-:W-:Y:S01]  /*3c20*/  FMUL.FTZ R5, R25, R5 ;  /* 0x0000000519057220 */ /* 0x000fe20000410000 */
[----:B------:R-:W-:Y:S01]  /*3c30*/  STS [R237+0x1000], R17 ;  /* 0x00100011ed007388 */ /* 0x000fe20000000800 */
[----:B------:R-:W-:Y:S01]  /*3c40*/  F2FP.PACK_AB R25, R141, R137 ;  /* 0x000000898d19723e */ /* 0x000fe200000000ff */
[----:B------:R-:W-:Y:S02]  /*3c50*/  FMUL.FTZ R132, R146, R19 ;  /* 0x0000001392847220 */ /* 0x000fe40000410000 */
[----:B------:R-:W-:Y:S01]  /*3c60*/  STS [R236+0x13c80], R6 ;  /* 0x013c8006ec007388 */ /* 0x000fe20000000800 */
[----:B------:R-:W-:Y:S01]  /*3c70*/  F2FP.PACK_AB R20, R5, R4 ;  /* 0x000000040514723e */ /* 0x000fe200000000ff */
[----:B------:R-:W-:Y:S01]  /*3c80*/  FMUL.FTZ R19, R161, R8 ;  /* 0x00000008a1137220 */ /* 0x000fe20000410000 */
[----:B------:R-:W-:Y:S01]  /*3c90*/  F2FP.PACK_AB R4, R144, R150 ;  /* 0x000000969004723e */ /* 0x000fe200000000ff */
[----:B------:R1:W-:Y:S01]  /*3ca0*/  STS [R237+0x1800], R2 ;  /* 0x00180002ed007388 */ /* 0x0003e20000000800 */
[----:B------:R-:W-:Y:S01]  /*3cb0*/  FMUL.FTZ R5, R162, R9 ;  /* 0x00000009a2057220 */ /* 0x000fe20000410000 */
[----:B------:R-:W-:Y:S01]  /*3cc0*/  F2FP.PACK_AB R13, R132, R133 ;  /* 0x00000085840d723e */ /* 0x000fe200000000ff */
[--C-:B----4-:R-:W-:Y:S01]  /*3cd0*/  FADD.FTZ R11, R11, -R0.reuse ;  /* 0x800000000b0b7221 */ /* 0x110fe20000010000 */
[----:B------:R-:W-:Y:S01]  /*3ce0*/  STS [R236+0x14480], R25 ;  /* 0x01448019ec007388 */ /* 0x000fe20000000800 */
[--C-:B------:R-:W-:Y:S01]  /*3cf0*/  FADD.FTZ R10, R10, -R0.reuse ;  /* 0x800000000a0a7221 */ /* 0x100fe20000010000 */
[----:B------:R-:W-:Y:S01]  /*3d00*/  F2FP.PACK_AB R5, R5, R19 ;  /* 0x000000130505723e */ /* 0x000fe200000000ff */
[--C-:B------:R-:W-:Y:S01]  /*3d10*/  FADD.FTZ R15, R15, -R0.reuse ;  /* 0x800000000f0f7221 */ /* 0x100fe20000010000 */
[----:B------:R-:W-:Y:S01]  /*3d20*/  STS [R237+0x2000], R16 ;  /* 0x00200010ed007388 */ /* 0x000fe20000000800 */
[----:B------:R-:W-:Y:S02]  /*3d30*/  FMUL.FTZ R10, R149, R10 ;  /* 0x0000000a950a7220 */ /* 0x000fe40000410000 */
[----:B--2---:R-:W-:Y:S01]  /*3d40*/  FMUL.FTZ R3, R139, R11 ;  /* 0x0000000b8b037220 */ /* 0x004fe20000410000 */
[----:B------:R-:W-:Y:S01]  /*3d50*/  STS [R236+0x14c80], R4 ;  /* 0x014c8004ec007388 */ /* 0x000fe20000000800 */
[--C-:B------:R-:W-:Y:S02]  /*3d60*/  FADD.FTZ R14, R14, -R0.reuse ;  /* 0x800000000e0e7221 */ /* 0x100fe40000010000 */
[----:B------:R-:W-:Y:S01]  /*3d70*/  FMUL.FTZ R30, R148, R30 ;  /* 0x0000001e941e7220 */ /* 0x000fe20000410000 */
[----:B------:R-:W-:Y:S01]  /*3d80*/  F2FP.PACK_AB R3, R3, R10 ;  /* 0x0000000a0303723e */ /* 0x000fe200000000ff */
[----:B------:R-:W-:Y:S02]  /*3d90*/  FMUL.FTZ R14, R29, R14 ;  /* 0x0000000e1d0e7220 */ /* 0x000fe40000410000 */
[----:B------:R-:W-:Y:S02]  /*3da0*/  FMUL.FTZ R31, R151, R31 ;  /* 0x0000001f971f7220 */ /* 0x000fe40000410000 */
[----:B------:R-:W-:Y:S02]  /*3db0*/  FMUL.FTZ R32, R150, R32 ;  /* 0x0000002096207220 */ /* 0x000fe40000410000 */
[----:B------:R-:W-:Y:S01]  /*3dc0*/  FMUL.FTZ R8, R144, R33 ;  /* 0x0000002190087220 */ /* 0x000fe20000410000 */
[----:B------:R-:W-:Y:S01]  /*3dd0*/  F2FP.PACK_AB R9, R31, R30 ;  /* 0x0000001e1f09723e */ /* 0x000fe200000000ff */
[--C-:B------:R-:W-:Y:S01]  /*3de0*/  FADD.FTZ R35, R35, -R0.reuse ;  /* 0x8000000023237221 */ /* 0x100fe20000010000 */
[----:B-1----:R-:W-:Y:S01]  /*3df0*/  F2FP.PACK_AB R2, R204, R18 ;  /* 0x00000012cc02723e */ /* 0x002fe200000000ff */
[----:B------:R-:W-:Y:S01]  /*3e00*/  FADD.FTZ R34, R34, -R0 ;  /* 0x8000000022227221 */ /* 0x000fe20000010000 */
[----:B------:R-:W-:Y:S01]  /*3e10*/  F2FP.PACK_AB R8, R8, R32 ;  /* 0x000000200808723e */ /* 0x000fe200000000ff */
[----:B------:R-:W-:Y:S02]  /*3e20*/  FMUL.FTZ R0, R204, R35 ;  /* 0x00000023cc007220 */ /* 0x000fe40000410000 */
[----:B------:R1:W-:Y:S01]  /*3e30*/  STS [R237+0x2800], R2 ;  /* 0x00280002ed007388 */ /* 0x0003e20000000800 */
[----:B------:R-:W-:Y:S03]  /*3e40*/  FMUL.FTZ R34, R18, R34 ;  /* 0x0000002212227220 */ /* 0x000fe60000410000 */
[----:B------:R-:W-:Y:S02]  /*3e50*/  BAR.SYNC.DEFER_BLOCKING 0x0 ;  /* 0x0000000000007b1d */ /* 0x000fe40000010000 */
[----:B------:R-:W-:Y:S01]  /*3e60*/  F2FP.PACK_AB R0, R0, R34 ;  /* 0x000000220000723e */ /* 0x000fe200000000ff */
[----:B-1----:R-:W-:Y:S05]  /*3e70*/  FMUL.FTZ R2, R28, R15 ;  /* 0x0000000f1c027220 */ /* 0x002fea0000410000 */
[----:B------:R-:W-:Y:S01]  /*3e80*/  STS [R236+0x15480], R20 ;  /* 0x01548014ec007388 */ /* 0x000fe20000000800 */
[----:B------:R-:W-:Y:S03]  /*3e90*/  F2FP.PACK_AB R2, R2, R14 ;  /* 0x0000000e0202723e */ /* 0x000fe600000000ff */
        /* <DEDUP_REMOVED lines=89> */
[----:B-12-4-:R-:W-:Y:S01]  /*4430*/  SHF.R.S32.HI R0, RZ, 0x1f, R235 ;  /* 0x0000001fff007819 */ /* 0x016fe200000114eb */
[----:B------:R-:W2:Y:S01]  /*4440*/  LDL.64 R10, [R1] ;  /* 0x00000000010a7983 */ /* 0x000ea20000100a00 */
[----:B------:R-:W-:Y:S01]  /*4450*/  LOP3.LUT P6, RZ, R249, 0x1, RZ, 0xc0, !PT ;  /* 0x00000001f9ff7812 */ /* 0x000fe200078cc0ff */
[----:B------:R-:W-:Y:S02]  /*4460*/  IMAD.MOV.U32 R6, RZ, RZ, c[0x0][0x208] ;  /* 0x00008200ff067624 */ /* 0x000fe400078e00ff */
[----:B------:R-:W1:Y:S01]  /*4470*/  S2R R239, SR_TID.X ;  /* 0x0000000000ef7919 */ /* 0x000e620000002100 */
[----:B------:R-:W-:Y:S02]  /*4480*/  IMAD R0, R0, c[0x0][0x208], RZ ;  /* 0x0000820000007a24 */ /* 0x000fe400078e02ff */
[----:B------:R-:W-:Y:S02]  /*4490*/  IMAD.MOV.U32 R7, RZ, RZ, 0x6 ;  /* 0x00000006ff077424 */ /* 0x000fe400078e00ff */
[C---:B------:R-:W-:Y:S03]  /*44a0*/  IMAD.WIDE.U32 R4, R235.reuse, c[0x0][0x208], RZ ;  /* 0x00008200eb047a25 */ /* 0x040fe600078e00ff */
[----:B------:R-:W-:Y:S01]  /*44b0*/  SHF.L.U64.HI R7, R6, R7, c[0x0][0x20c] ;  /* 0x0000830006077619 */ /* 0x000fe20000010207 */
[----:B------:R-:W-:Y:S01]  /*44c0*/  IMAD R0, R235, c[0x0][0x20c], R0 ;  /* 0x00008300eb007a24 */ /* 0x000fe200078e0200 */
[----:B------:R-:W-:Y:S01]  /*44d0*/  LEA R2, P1, R4, R244, 0x7 ;  /* 0x000000f404027211 */ /* 0x000fe200078238ff */
[----:B------:R-:W-:Y:S02]  /*44e0*/  IMAD.SHL.U32 R6, R6, 0x40, RZ ;  /* 0x0000004006067824 */ /* 0x000fe400078e00ff */
[----:B------:R-:W-:Y:S02]  /*44f0*/  IMAD.IADD R0, R5, 0x1, R0 ;  /* 0x0000000105007824 */ /* 0x000fe400078e0200 */
[----:B------:R-:W-:Y:S03]  /*4500*/  IMAD.SHL.U32 R8, R235, 0x40, RZ ;  /* 0x00000040eb087824 */ /* 0x000fe600078e00ff */
[----:B------:R-:W-:Y:S02]  /*4510*/  LEA.HI.X R3, R4, R245, R0, 0x7, P1 ;  /* 0x000000f504037211 */ /* 0x000fe400008f3c00 */
[----:B------:R-:W-:Y:S02]  /*4520*/  IADD3 R4, P5, P1, R6, 0x80, R2 ;  /* 0x0000008006047810 */ /* 0x000fe400079be002 */
[----:B------:R-:W-:Y:S02]  /*4530*/  IADD3 R0, -R251, R248, -R8 ;  /* 0x000000f8fb007210 */ /* 0x000fe40007ffe908 */
[C-C-:B------:R-:W-:Y:S02]  /*4540*/  IADD3.X R5, R7.reuse, RZ, R3.reuse, P5, P1 ;  /* 0x000000ff07057210 */ /* 0x140fe40002fe2403 */
[----:B------:R-:W-:Y:S02]  /*4550*/  ISETP.LT.OR P5, PT, R0, 0x1, !P6 ;  /* 0x000000010000780c */ /* 0x000fe400077a1670 */
[----:B------:R-:W-:Y:S02]  /*4560*/  IADD3 R6, P1, R6, R2, RZ ;  /* 0x0000000206067210 */ /* 0x000fe40007f3e0ff */
[C---:B------:R-:W-:Y:S03]  /*4570*/  ISETP.LT.OR P6, PT, R0.reuse, 0x21, !P6 ;  /* 0x000000210000780c */ /* 0x040fe600077c1670 */
[----:B------:R-:W-:Y:S01]  /*4580*/  IMAD.X R7, R7, 0x1, R3, P1 ;  /* 0x0000000107077824 */ /* 0x000fe200008e0603 */
[----:B------:R-:W-:Y:S05]  /*4590*/  LOP3.LUT P1, RZ, R249, 0x2, RZ, 0xc0, !PT ;  /* 0x00000002f9ff7812 */ /* 0x000fea000782c0ff */
[----:B------:R-:W-:Y:S01]  /*45a0*/  @!PT LDS RZ, [RZ] ;  /* 0x00000000fffff984 */ /* 0x000fe20000000800 */
[----:B------:R-:W-:Y:S01]  /*45b0*/  @!PT LDS RZ, [RZ] ;  /* 0x00000000fffff984 */ /* 0x000fe20000000800 */
[----:B------:R-:W-:Y:S01]  /*45c0*/  @!PT LDS RZ, [RZ] ;  /* 0x00000000fffff984 */ /* 0x000fe20000000800 */
[----:B------:R3:W-:Y:S01]  /*45d0*/  LDGSTS.E.BYPASS.LTC128B.128 [R240+0xe080], [R2.64], !P5 ;  /* 0x0e08000002f07fae */ /* 0x0007e2000e901d44 */
[C---:B------:R-:W-:Y:S02]  /*45e0*/  ISETP.LT.OR P5, PT, R0.reuse, 0x1, !P1 ;  /* 0x000000010000780c */ /* 0x040fe40004fa1670 */
[----:B------:R-:W-:Y:S11]  /*45f0*/  ISETP.LT.OR P1, PT, R0, 0x21, !P1 ;  /* 0x000000210000780c */ /* 0x000ff60004f21670 */
[----:B------:R3:W-:Y:S04]  /*4600*/  LDGSTS.E.BYPASS.LTC128B.128 [R240+0x10080], [R2.64+0x80], !P5 ;  /* 0x1008008002f07fae */ /* 0x0007e8000e901d44 */
[----:B------:R3:W-:Y:S04]  /*4610*/  LDGSTS.E.BYPASS.LTC128B.128 [R240+0xf080], [R6.64], !P6 ;  /* 0x0f08000006f07fae */ /* 0x0007e8000f101d44 */
[----:B------:R3:W-:Y:S01]  /*4620*/  LDGSTS.E.BYPASS.LTC128B.128 [R240+0x11080], [R4.64], !P1 ;  /* 0x1108000004f07fae */ /* 0x0007e2000c901d44 */
[----:B-1----:R-:W-:Y:S02]  /*4630*/  @!P2 IMAD.SHL.U32 R0, R239, 0x10, RZ ;  /* 0x00000010ef00a824 */ /* 0x002fe400078e00ff */
[----:B--2---:R-:W-:Y:S05]  /*4640*/  @!P2 IMAD.WIDE R8, R8, 0x4, R10 ;  /* 0x000000040808a825 */ /* 0x004fea00078e020a */
[----:B------:R3:W-:Y:S02]  /*4650*/  @!P2 LDGSTS.E.BYPASS.LTC128B.128 [R0+0x12280], [R8.64] ;  /* 0x122800000800afae */ /* 0x0007e4000b901d44 */
.L_x_89:
[-C--:B-1234-:R-:W-:Y:S01]  /*4660*/  HMMA.16816.F32 R4, R32, R16.reuse, RZ ;  /* 0x000000102004723c */ /* 0x09efe200000018ff */
[----:B------:R-:W2:Y:S02]  /*4670*/  LDL.64 R2, [R1+0x10] ;  /* 0x0000100001027983 */ /* 0x000ea40000100a00 */
[----:B------:R-:W-:Y:S01]  /*4680*/  ISETP.GE.AND P6, PT, R218, 0x1, PT ;  /* 0x00000001da00780c */ /* 0x000fe20003fc6270 */
[----:B------:R-:W-:Y:S01]  /*4690*/  IMAD.SHL.U32 R0, R243, 0x2000, RZ ;  /* 0x00002000f3007824 */ /* 0x000fe200078e00ff */
[----:B------:R-:W-:Y:S01]  /*46a0*/  LDSM.16.M88.4 R140, [R222+0x1800] ;  /* 0x00180000de8c783b */ /* 0x000fe20000000200 */
[----:B------:R-:W-:Y:S02]  /*46b0*/  ISETP.GE.AND P5, PT, R241, 0x1, PT ;  /* 0x00000001f100780c */ /* 0x000fe40003fa6270 */
[C---:B------:R-:W-:Y:S01]  /*46c0*/  HMMA.16816.F32 R8, R132.reuse, R16, RZ ;  /* 0x000000108408723c */ /* 0x040fe200000018ff */
[----:B------:R-:W-:Y:S04]  /*46d0*/  LDSM.16.MT88.4 R144, [R217+0x4080] ;  /* 0x00408000d990783b */ /* 0x000fe80000004200 */
[----:B------:R-:W-:Y:S03]  /*46e0*/  LDSM.16.M88.4 R148, [R224+0x1000] ;  /* 0x00100000e094783b */ /* 0x000fe60000000200 */
[-C--:B------:R-:W-:Y:S01]  /*46f0*/  HMMA.16816.F32 R12, R132, R18.reuse, RZ ;  /* 0x00000012840c723c */ /* 0x080fe200000018ff */
[----:B------:R-:W0:Y:S07]  /*4700*/  LDGDEPBAR ;  /* 0x00000000000079af */ /* 0x000e2e0000000000 */
[C---:B------:R-:W-:Y:S08]  /*4710*/  HMMA.16816.F32 R16, R32.reuse, R18, RZ ;  /* 0x000000122010723c */ /* 0x040ff000000018ff */
[-C--:B------:R-:W-:Y:S08]  /*4720*/  HMMA.16816.F32 R20, R32, R136.reuse, RZ ;  /* 0x000000882014723c */ /* 0x080ff000000018ff */
[C---:B------:R-:W-:Y:S08]  /*4730*/  HMMA.16816.F32 R24, R132.reuse, R136, RZ ;  /* 0x000000888418723c */ /* 0x040ff000000018ff */
[-C--:B------:R-:W-:Y:S01]  /*4740*/  HMMA.16816.F32 R28, R132, R138.reuse, RZ ;  /* 0x0000008a841c723c */ /* 0x080fe200000018ff */
[----:B------:R-:W-:Y:S07]  /*4750*/  LDSM.16.M88.4 R132, [R222+0x1000] ;  /* 0x00100000de84783b */ /* 0x000fee0000000200 */
[----:B------:R-:W-:Y:S01]  /*4760*/  HMMA.16816.F32 R32, R32, R138, RZ ;  /* 0x0000008a2020723c */ /* 0x000fe200000018ff */
[----:B------:R-:W1:Y:S07]  /*4770*/  LDSM.16.MT88.4 R136, [R217+0x1080] ;  /* 0x00108000d988783b */ /* 0x000e6e0000004200 */
[-C--:B------:R-:W-:Y:S08]  /*4780*/  HMMA.16816.F32 R4, R160, R204.reuse, R4 ;  /* 0x000000cca004723c */ /* 0x080ff00000001804 */
[C---:B------:R-:W-:Y:S08]  /*4790*/  HMMA.16816.F32 R8, R208.reuse, R204, R8 ;  /* 0x000000ccd008723c */ /* 0x040ff00000001808 */
[-C--:B------:R-:W-:Y:S08]  /*47a0*/  HMMA.16816.F32 R12, R208, R206.reuse, R12 ;  /* 0x000000ced00c723c */ /* 0x080ff0000000180c */
[C---:B------:R-:W-:Y:S01]  /*47b0*/  HMMA.16816.F32 R16, R160.reuse, R206, R16 ;  /* 0x000000cea010723c */ /* 0x040fe20000001810 */
[----:B------:R-:W-:Y:S07]  /*47c0*/  LDSM.16.M88.4 R204, [R224+0x1800] ;  /* 0x00180000e0cc783b */ /* 0x000fee0000000200 */
[-C--:B------:R-:W-:Y:S08]  /*47d0*/  HMMA.16816.F32 R20, R160, R212.reuse, R20 ;  /* 0x000000d4a014723c */ /* 0x080ff00000001814 */
[C---:B------:R-:W-:Y:S08]  /*47e0*/  HMMA.16816.F32 R24, R208.reuse, R212, R24 ;  /* 0x000000d4d018723c */ /* 0x040ff00000001818 */
[-C--:B------:R-:W-:Y:S08]  /*47f0*/  HMMA.16816.F32 R28, R208, R214.reuse, R28 ;  /* 0x000000d6d01c723c */ /* 0x080ff0000000181c */
[----:B------:R-:W-:Y:S01]  /*4800*/  HMMA.16816.F32 R32, R160, R214, R32 ;  /* 0x000000d6a020723c */ /* 0x000fe20000001820 */
[----:B------:R-:W3:Y:S07]  /*4810*/  LDSM.16.MT88.4 R160, [R217+0x1880] ;  /* 0x00188000d9a0783b */ /* 0x000eee0000004200 */
[-C--:B-1----:R-:W-:Y:S08]  /*4820*/  HMMA.16816.F32 R4, R132, R136.reuse, R4 ;  /* 0x000000888404723c */ /* 0x082ff00000001804 */
[C---:B------:R-:W-:Y:S08]  /*4830*/  HMMA.16816.F32 R8, R140.reuse, R136, R8 ;  /* 0x000000888c08723c */ /* 0x040ff00000001808 */
[-C--:B------:R-:W-:Y:S08]  /*4840*/  HMMA.16816.F32 R12, R140, R138.reuse, R12 ;  /* 0x0000008a8c0c723c */ /* 0x080ff0000000180c */
[C---:B------:R-:W-:Y:S01]  /*4850*/  HMMA.16816.F32 R16, R132.reuse, R138, R16 ;  /* 0x0000008a8410723c */ /* 0x040fe20000001810 */
[----:B------:R-:W1:Y:S07]  /*4860*/  LDSM.16.MT88.4 R136, [R217+0x4880] ;  /* 0x00488000d988783b */ /* 0x000e6e0000004200 */
[-C--:B------:R-:W-:Y:S08]  /*4870*/  HMMA.16816.F32 R20, R132, R144.reuse, R20 ;  /* 0x000000908414723c */ /* 0x080ff00000001814 */
[C---:B------:R-:W-:Y:S08]  /*4880*/  HMMA.16816.F32 R24, R140.reuse, R144, R24 ;  /* 0x000000908c18723c */ /* 0x040ff00000001818 */
[-C--:B------:R-:W-:Y:S01]  /*4890*/  HMMA.16816.F32 R28, R140, R146.reuse, R28 ;  /* 0x000000928c1c723c */ /* 0x080fe2000000181c */
[----:B------:R-:W-:Y:S07]  /*48a0*/  LDSM.16.MT88.4 R140, [R217+0x2080] ;  /* 0x00208000d98c783b */ /* 0x000fee0000004200 */
[----:B------:R-:W-:Y:S01]  /*48b0*/  HMMA.16816.F32 R32, R132, R146, R32 ;  /* 0x000000928420723c */ /* 0x000fe20000001820 */
[----:B------:R-:W4:Y:S04]  /*48c0*/  LDSM.16.M88.4 R132, [R222+0x2000] ;  /* 0x00200000de84783b */ /* 0x000f280000000200 */
[----:B------:R-:W5:Y:S03]  /*48d0*/  LDSM.16.M88.4 R144, [R222+0x2800] ;  /* 0x00280000de90783b */ /* 0x000f660000000200 */
[-C--:B---3--:R-:W-:Y:S08]  /*48e0*/  HMMA.16816.F32 R4, R148, R160.reuse, R4 ;  /* 0x000000a09404723c */ /* 0x088ff00000001804 */
[C---:B------:R-:W-:Y:S08]  /*48f0*/  HMMA.16816.F32 R8, R204.reuse, R160, R8 ;  /* 0x000000a0cc08723c */ /* 0x040ff00000001808 */
[-C--:B------:R-:W-:Y:S08]  /*4900*/  HMMA.16816.F32 R12, R204, R162.reuse, R12 ;  /* 0x000000a2cc0c723c */ /* 0x080ff0000000180c */
[C---:B------:R-:W-:Y:S01]  /*4910*/  HMMA.16816.F32 R16, R148.reuse, R162, R16 ;  /* 0x000000a29410723c */ /* 0x040fe20000001810 */
[----:B------:R-:W3:Y:S07]  /*4920*/  LDSM.16.MT88.4 R160, [R217+0x5080] ;  /* 0x00508000d9a0783b */ /* 0x000eee0000004200 */
[-C--:B-1----:R-:W-:Y:S08]  /*4930*/  HMMA.16816.F32 R20, R148, R136.reuse, R20 ;  /* 0x000000889414723c */ /* 0x082ff00000001814 */
[C---:B------:R-:W-:Y:S08]  /*4940*/  HMMA.16816.F32 R24, R204.reuse, R136, R24 ;  /* 0x00000088cc18723c */ /* 0x040ff00000001818 */
[-C--:B------:R-:W-:Y:S01]  /*4950*/  HMMA.16816.F32 R28, R204, R138.reuse, R28 ;  /* 0x0000008acc1c723c */ /* 0x080fe2000000181c */
[----:B------:R-:W-:Y:S07]  /*4960*/  LDSM.16.MT88.4 R204, [R217+0x5880] ;  /* 0x00588000d9cc783b */ /* 0x000fee0000004200 */
[----:B------:R-:W-:Y:S01]  /*4970*/  HMMA.16816.F32 R32, R148, R138, R32 ;  /* 0x0000008a9420723c */ /* 0x000fe20000001820 */
[----:B------:R-:W-:Y:S04]  /*4980*/  LDSM.16.M88.4 R136, [R224+0x2000] ;  /* 0x00200000e088783b */ /* 0x000fe80000000200 */
[----:B------:R-:W-:Y:S03]  /*4990*/  LDSM.16.M88.4 R148, [R224+0x2800] ;  /* 0x00280000e094783b */ /* 0x000fe60000000200 */
[-C--:B----4-:R-:W-:Y:S08]  /*49a0*/  HMMA.16816.F32 R4, R132, R140.reuse, R4 ;  /* 0x0000008c8404723c */ /* 0x090ff00000001804 */
[C---:B-----5:R-:W-:Y:S08]  /*49b0*/  HMMA.16816.F32 R8, R144.reuse, R140, R8 ;  /* 0x0000008c9008723c */ /* 0x060ff00000001808 */
[-C--:B------:R-:W-:Y:S08]  /*49c0*/  HMMA.16816.F32 R12, R144, R142.reuse, R12 ;  /* 0x0000008e900c723c */ /* 0x080ff0000000180c */
[C---:B------:R-:W-:Y:S01]  /*49d0*/  HMMA.16816.F32 R16, R132.reuse, R142, R16 ;  /* 0x0000008e8410723c */ /* 0x040fe20000001810 */
[----:B------:R-:W1:Y:S07]  /*49e0*/  LDSM.16.MT88.4 R140, [R217+0x2880] ;  /* 0x00288000d98c783b */ /* 0x000e6e0000004200 */
[-C--:B---3--:R-:W-:Y:S08]  /*49f0*/  HMMA.16816.F32 R20, R132, R160.reuse, R20 ;  /* 0x000000a08414723c */ /* 0x088ff00000001814 */
[C---:B------:R-:W-:Y:S04]  /*4a00*/  HMMA.16816.F32 R24, R144.reuse, R160, R24 ;  /* 0x000000a09018723c */ /* 0x040fe80000001818 */
[C---:B--2---:R-:W-:Y:S04]  /*4a10*/  IADD3 R3, P1, R0.reuse, R2, RZ ;  /* 0x0000000200037210 */ /* 0x044fe80007f3e0ff */
[-C--:B------:R-:W-:Y:S04]  /*4a20*/  HMMA.16816.F32 R28, R144, R162.reuse, R28 ;  /* 0x000000a2901c723c */ /* 0x080fe8000000181c */
[----:B------:R-:W-:Y:S02]  /*4a30*/  LEA.HI.X.SX32 R0, R0, R252, 0x1, P1 ;  /* 0x000000fc00007211 */ /* 0x000fe400008f0eff */
[C---:B------:R-:W-:Y:S02]  /*4a40*/  LEA R2, P1, R3.reuse, c[0x0][0x220], 0x2 ;  /* 0x0000880003027a11 */ /* 0x040fe400078210ff */
[----:B------:R-:W-:Y:S01]  /*4a50*/  HMMA.16816.F32 R32, R132, R162, R32 ;  /* 0x000000a28420723c */ /* 0x000fe20000001820 */
[----:B------:R-:W-:Y:S03]  /*4a60*/  LDSM.16.MT88.4 R132, [R216+0x17880] ;  /* 0x01788000d884783b */ /* 0x000fe60000004200 */
[----:B------:R-:W-:Y:S01]  /*4a70*/  LEA.HI.X R3, R3, c[0x0][0x224], R0, 0x2, P1 ;  /* 0x0000890003037a11 */ /* 0x000fe200008f1400 */
[C---:B------:R-:W-:Y:S01]  /*4a80*/  IMAD R0, R218.reuse, 0x2000, R231 ;  /* 0x00002000da007824 */ /* 0x040fe200078e02e7 */
[----:B------:R-:W-:Y:S02]  /*4a90*/  ISETP.GE.AND P1, PT, R235, R250, PT ;  /* 0x000000faeb00720c */ /* 0x000fe40003f26270 */
[----:B------:R-:W-:Y:S01]  /*4aa0*/  IADD3 R218, R218, 0x1, RZ ;  /* 0x00000001dada7810 */ /* 0x000fe20007ffe0ff */
[-C--:B-1----:R-:W-:Y:S05]  /*4ab0*/  HMMA.16816.F32 R4, R136, R140.reuse, R4 ;  /* 0x0000008c8804723c */ /* 0x082fea0000001804 */
[----:B------:R-:W-:Y:S01]  /*4ac0*/  IMAD.SHL.U32 R0, R0, 0x2, RZ ;  /* 0x0000000200007824 */ /* 0x000fe200078e00ff */
[----:B------:R-:W-:Y:S02]  /*4ad0*/  SEL R218, R218, RZ, !P6 ;  /* 0x000000ffdada7207 */ /* 0x000fe40007000000 */
[C---:B------:R-:W-:Y:S08]  /*4ae0*/  HMMA.16816.F32 R8, R148.reuse, R140, R8 ;  /* 0x0000008c9408723c */ /* 0x040ff00000001808 */
        /* <DEDUP_REMOVED lines=12> */
[----:B------:R-:W-:Y:S01]  /*4bb0*/  RED.E.ADD.F32.FTZ.RN.STRONG.GPU [R2.64+0x1c00], R11 ;  /* 0x001c000b0200798e */ /* 0x000fe2000c10e784 */
[----:B------:R-:W-:Y:S03]  /*4bc0*/  IMAD.MOV.U32 R205, RZ, RZ, R235 ;  /* 0x000000ffffcd7224 */ /* 0x000fe600078e00eb */
        /* <DEDUP_REMOVED lines=15> */
[----:B------:R-:W-:Y:S04]  /*4cc0*/  LDSM.16.MT88.4 R140, [R216+0x18080] ;  /* 0x01808000d88c783b */ /* 0x000fe80000004200 */
[----:B------:R-:W-:Y:S01]  /*4cd0*/  RED.E.ADD.F32.FTZ.RN.STRONG.GPU [R2.64+0x4400], R21 ;  /* 0x004400150200798e */ /* 0x000fe2000c10e784 */
[-C--:B-1----:R-:W-:Y:S03]  /*4ce0*/  HMMA.16816.F32 R84, R4, R8.reuse, R84 ;  /* 0x000000080454723c */ /* 0x082fe60000001854 */
[----:B------:R-:W-:Y:S04]  /*4cf0*/  RED.E.ADD.F32.FTZ.RN.STRONG.GPU [R2.64+0x4800], R22 ;  /* 0x004800160200798e */ /* 0x000fe8000c10e784 */
[----:B------:R-:W-:Y:S04]  /*4d00*/  RED.E.ADD.F32.FTZ.RN.STRONG.GPU [R2.64+0x4c00], R23 ;  /* 0x004c00170200798e */ /* 0x000fe8000c10e784 */
[----:B------:R-:W1:Y:S04]  /*4d10*/  LDSM.16.MT88.4 R20, [R0+0x8080] ;  /* 0x008080000014783b */ /* 0x000e680000004200 */
[----:B------:R-:W-:Y:S01]  /*4d20*/  RED.E.ADD.F32.FTZ.RN.STRONG.GPU [R2.64+0x5000], R24 ;  /* 0x005000180200798e */ /* 0x000fe2000c10e784 */
[-C--:B--2---:R-:W-:Y:S03]  /*4d30*/  HMMA.16816.F32 R88, R12, R8.reuse, R88 ;  /* 0x000000080c58723c */ /* 0x084fe60000001858 */
[----:B------:R-:W-:Y:S04]  /*4d40*/  RED.E.ADD.F32.FTZ.RN.STRONG.GPU [R2.64+0x5400], R25 ;  /* 0x005400190200798e */ /* 0x000fe8000c10e784 */
[----:B------:R-:W-:Y:S01]  /*4d50*/  RED.E.ADD.F32.FTZ.RN.STRONG.GPU [R2.64+0x5800], R26 ;  /* 0x0058001a0200798e */ /* 0x000fe2000c10e784 */
[C---:B---3--:R-:W-:Y:S03]  /*4d60*/  HMMA.16816.F32 R92, R16.reuse, R8, R92 ;  /* 0x00000008105c723c */ /* 0x048fe6000000185c */
[----:B------:R-:W-:Y:S04]  /*4d70*/  RED.E.ADD.F32.FTZ.RN.STRONG.GPU [R2.64+0x5c00], R27 ;  /* 0x005c001b0200798e */ /* 0x000fe8000c10e784 */
[----:B------:R-:W-:Y:S01]  /*4d80*/  LDSM.16.MT88.4 R24, [R216+0x15880] ;  /* 0x01588000d818783b */ /* 0x000fe20000004200 */
[-C--:B------:R-:W-:Y:S03]  /*4d90*/  HMMA.16816.F32 R96, R16, R10.reuse, R96 ;  /* 0x0000000a1060723c */ /* 0x080fe60000001860 */
[----:B------:R-:W-:Y:S04]  /*4da0*/  RED.E.ADD.F32.FTZ.RN.STRONG.GPU [R2.64+0x6000], R32 ;  /* 0x006000200200798e */ /* 0x000fe8000c10e784 */
[----:B------:R-:W-:Y:S01]  /*4db0*/  RED.E.ADD.F32.FTZ.RN.STRONG.GPU [R2.64+0x6400], R33 ;  /* 0x006400210200798e */ /* 0x000fe2000c10e784 */
[-C--:B------:R-:W-:Y:S03]  /*4dc0*/  HMMA.16816.F32 R100, R12, R10.reuse, R100 ;  /* 0x0000000a0c64723c */ /* 0x080fe60000001864 */
[----:B------:R-:W-:Y:S04]  /*4dd0*/  RED.E.ADD.F32.FTZ.RN.STRONG.GPU [R2.64+0x6800], R34 ;  /* 0x006800220200798e */ /* 0x000fe8000c10e784 */
[----:B------:R-:W-:Y:S01]  /*4de0*/  RED.E.ADD.F32.FTZ.RN.STRONG.GPU [R2.64+0x6c00], R35 ;  /* 0x006c00230200798e */ /* 0x000fe2000c10e784 */
        /* <DEDUP_REMOVED lines=10> */
[----:B------:R-:W-:Y:S05]  /*4e90*/  LDSM.16.MT88.4 R8, [R0+0x7080] ;  /* 0x007080000008783b */ /* 0x000fea0000004200 */
        /* <DEDUP_REMOVED lines=22> */
[----:B------:R4:W5:Y:S07]  /*5000*/  LDSM.16.MT88.4 R24, [R0+0x9880] ;  /* 0x009880000018783b */ /* 0x00096e0000004200 */
[-C--:B--2---:R-:W-:Y:S08]  /*5010*/  HMMA.16816.F32 R84, R4, R8.reuse, R84 ;  /* 0x000000080454723c */ /* 0x084ff00000001854 */
[-C--:B------:R-:W-:Y:S08]  /*5020*/  HMMA.16816.F32 R88, R12, R8.reuse, R88 ;  /* 0x000000080c58723c */ /* 0x080ff00000001858 */
[C---:B------:R-:W-:Y:S04]  /*5030*/  HMMA.16816.F32 R92, R16.reuse, R8, R92 ;  /* 0x00000008105c723c */ /* 0x040fe8000000185c */
[----:B----4-:R-:W-:Y:S04]  /*5040*/  IADD3 R0, R241, 0x1, RZ ;  /* 0x00000001f1007810 */ /* 0x010fe80007ffe0ff */
[-C--:B------:R-:W-:Y:S04]  /*5050*/  HMMA.16816.F32 R96, R16, R10.reuse, R96 ;  /* 0x0000000a1060723c */ /* 0x080fe80000001860 */
[----:B------:R-:W-:Y:S04]  /*5060*/  SEL R241, R0, RZ, !P5 ;  /* 0x000000ff00f17207 */ /* 0x000fe80006800000 */
        /* <DEDUP_REMOVED lines=14> */
[-C--:B-----5:R-:W-:Y:S08]  /*5150*/  HMMA.16816.F32 R108, R28, R24.reuse, R108 ;  /* 0x000000181c6c723c */ /* 0x0a0ff0000000186c */
[-C--:B------:R-:W-:Y:S08]  /*5160*/  HMMA.16816.F32 R112, R132, R24.reuse, R112 ;  /* 0x000000188470723c */ /* 0x080ff00000001870 */
[C---:B------:R-:W-:Y:S08]  /*5170*/  HMMA.16816.F32 R116, R140.reuse, R24, R116 ;  /* 0x000000188c74723c */ /* 0x040ff00000001874 */
[-C--:B------:R-:W-:Y:S08]  /*5180*/  HMMA.16816.F32 R120, R140, R26.reuse, R120 ;  /* 0x0000001a8c78723c */ /* 0x080ff00000001878 */
[-C--:B------:R-:W-:Y:S08]  /*5190*/  HMMA.16816.F32 R124, R132, R26.reuse, R124 ;  /* 0x0000001a847c723c */ /* 0x080ff0000000187c */
[----:B------:R-:W-:Y:S01]  /*51a0*/  HMMA.16816.F32 R128, R28, R26, R128 ;  /* 0x0000001a1c80723c */ /* 0x000fe20000001880 */
[----:B------:R-:W-:-:S07]  /*51b0*/  @!P1 BRA `(.L_x_90) ;  /* 0xffffd41000009947 */ /* 0x000fce000383ffff */
[----:B------:R-:W-:Y:S01]  /*51c0*/  FMUL.FTZ R84, R84, c[0x0][0x298] ;  /* 0x0000a60054547a20 */ /* 0x000fe20000410000 */
[----:B------:R-:W-:Y:S01]  /*51d0*/  PLOP3.LUT P1, PT, PT, PT, PT, 0x8, 0x0 ;  /* 0x000000000000781c */ /* 0x000fe20003f2e170 */
        /* <DEDUP_REMOVED lines=47> */
.L_x_87:
[----:B------:R-:W-:Y:S05]  /*54d0*/  @P1 BRA `(.L_x_91) ;  /* 0x0000184000001947 */ /* 0x000fea0003800000 */
[----:B------:R-:W2:Y:S01]  /*54e0*/  LDL R85, [R1+0x18] ;  /* 0x0000180001557983 */ /* 0x000ea20000100800 */
[----:B------:R-:W-:Y:S02]  /*54f0*/  F2FP.PACK_AB R36, R37, R36 ;  /* 0x000000242524723e */ /* 0x000fe400000000ff */
[----:B------:R-:W-:Y:S01]  /*5500*/  F2FP.PACK_AB R38, R39, R38 ;  /* 0x000000262726723e */ /* 0x000fe200000000ff */
[----:B------:R-:W3:Y:S01]  /*5510*/  S2R R28, SR_TID.X ;  /* 0x00000000001c7919 */ /* 0x000ee20000002100 */
[----:B------:R-:W-:-:S02]  /*5520*/  F2FP.PACK_AB R56, R57, R56 ;  /* 0x000000383938723e */ /* 0x000fc400000000ff */
[----:B------:R-:W-:Y:S02]  /*5530*/  F2FP.PACK_AB R58, R59, R58 ;  /* 0x0000003a3b3a723e */ /* 0x000fe400000000ff */
[----:B------:R-:W-:Y:S02]  /*5540*/  F2FP.PACK_AB R40, R41, R40 ;  /* 0x000000282928723e */ /* 0x000fe400000000ff */
[----:B------:R-:W-:Y:S02]  /*5550*/  F2FP.PACK_AB R42, R43, R42 ;  /* 0x0000002a2b2a723e */ /* 0x000fe400000000ff */
[----:B------:R-:W-:Y:S02]  /*5560*/  F2FP.PACK_AB R52, R53, R52 ;  /* 0x000000343534723e */ /* 0x000fe400000000ff */
[----:B------:R-:W-:Y:S02]  /*5570*/  F2FP.PACK_AB R54, R55, R54 ;  /* 0x000000363736723e */ /* 0x000fe400000000ff */
[----:B------:R-:W-:-:S02]  /*5580*/  F2FP.PACK_AB R44, R45, R44 ;  /* 0x0000002c2d2c723e */ /* 0x000fc400000000ff */
[----:B------:R-:W-:Y:S02]  /*5590*/  F2FP.PACK_AB R46, R47, R46 ;  /* 0x0000002e2f2e723e */ /* 0x000fe400000000ff */
[----:B------:R-:W-:Y:S02]  /*55a0*/  F2FP.PACK_AB R48, R49, R48 ;  /* 0x000000303130723e */ /* 0x000fe400000000ff */
[----:B------:R-:W-:Y:S02]  /*55b0*/  F2FP.PACK_AB R50, R51, R50 ;  /* 0x000000323332723e */ /* 0x000fe400000000ff */
[----:B------:R-:W-:Y:S02]  /*55c0*/  F2FP.PACK_AB R60, R61, R60 ;  /* 0x0000003c3d3c723e */ /* 0x000fe400000000ff */
[----:B------:R-:W-:Y:S02]  /*55d0*/  F2FP.PACK_AB R62, R63, R62 ;  /* 0x0000003e3f3e723e */ /* 0x000fe400000000ff */
[----:B---3--:R-:W-:-:S02]  /*55e0*/  SHF.R.S32.HI R27, RZ, 0x1f, R28 ;  /* 0x0000001fff1b7819 */ /* 0x008fc4000001141c */
[----:B------:R-:W-:Y:S02]  /*55f0*/  F2FP.PACK_AB R80, R81, R80 ;  /* 0x000000505150723e */ /* 0x000fe400000000ff */
[CC--:B------:R-:W-:Y:S02]  /*5600*/  LEA.HI R4, R27.reuse, R28.reuse, RZ, 0x2 ;  /* 0x0000001c1b047211 */ /* 0x0c0fe400078f10ff */
[----:B-1----:R-:W-:Y:S02]  /*5610*/  LEA.HI R2, R27, R28, RZ, 0x5 ;  /* 0x0000001c1b027211 */ /* 0x002fe400078f28ff */
[--C-:B------:R-:W-:Y:S02]  /*5620*/  SHF.R.S32.HI R6, RZ, 0x2, R4.reuse ;  /* 0x00000002ff067819 */ /* 0x100fe40000011404 */
[----:B------:R-:W-:Y:S02]  /*5630*/  SHF.R.S32.HI R0, RZ, 0x1f, R4 ;  /* 0x0000001fff007819 */ /* 0x000fe40000011404 */
[----:B------:R-:W-:-:S02]  /*5640*/  SHF.R.S32.HI R3, RZ, 0x5, R2 ;  /* 0x00000005ff037819 */ /* 0x000fc40000011402 */
[----:B------:R-:W-:Y:S02]  /*5650*/  LEA.HI R0, R0, R6, RZ, 0x3 ;  /* 0x0000000600007211 */ /* 0x000fe400078f18ff */
[----:B------:R-:W-:Y:S02]  /*5660*/  LEA.HI R5, R27, R28, RZ, 0x6 ;  /* 0x0000001c1b057211 */ /* 0x000fe400078f30ff */
[----:B------:R-:W-:Y:S02]  /*5670*/  LOP3.LUT R0, R0, 0xfffffff8, RZ, 0xc0, !PT ;  /* 0xfffffff800007812 */ /* 0x000fe400078ec0ff */
[----:B------:R-:W-:Y:S02]  /*5680*/  LOP3.LUT R4, R4, 0x3ffffffc, RZ, 0xc0, !PT ;  /* 0x3ffffffc04047812 */ /* 0x000fe400078ec0ff */
[----:B------:R-:W-:Y:S01]  /*5690*/  SHF.R.U32.HI R5, RZ, 0x3, R5 ;  /* 0x00000003ff057819 */ /* 0x000fe20000011605 */
[----:B------:R-:W-:Y:S01]  /*56a0*/  IMAD.IADD R6, R6, 0x1, -R0 ;  /* 0x0000000106067824 */ /* 0x000fe200078e0a00 */
[----:B------:R-:W-:-:S02]  /*56b0*/  LEA.HI R0, R2, R3, RZ, 0x1 ;  /* 0x0000000302007211 */ /* 0x000fc400078f08ff */
[----:B------:R-:W-:Y:S01]  /*56c0*/  F2FP.PACK_AB R82, R83, R82 ;  /* 0x000000525352723e */ /* 0x000fe200000000ff */
[----:B------:R-:W-:Y:S01]  /*56d0*/  IMAD.SHL.U32 R2, R6, 0x40, RZ ;  /* 0x0000004006027824 */ /* 0x000fe200078e00ff */
[----:B------:R-:W-:Y:S02]  /*56e0*/  LOP3.LUT R0, R0, 0x1ffffe, RZ, 0xc0, !PT ;  /* 0x001ffffe00007812 */ /* 0x000fe400078ec0ff */
[----:B------:R-:W-:Y:S02]  /*56f0*/  LOP3.LUT P0, RZ, R6, 0x4, RZ, 0xc0, !PT ;  /* 0x0000000406ff7812 */ /* 0x000fe4000780c0ff */
[----:B------:R-:W-:Y:S01]  /*5700*/  LOP3.LUT R2, R2, 0x1c0, RZ, 0xc0, !PT ;  /* 0x000001c002027812 */ /* 0x000fe200078ec0ff */
[----:B------:R-:W-:Y:S01]  /*5710*/  IMAD.IADD R3, R3, 0x1, -R0 ;  /* 0x0000000103037824 */ /* 0x000fe200078e0a00 */
[----:B------:R-:W-:Y:S01]  /*5720*/  F2FP.PACK_AB R64, R65, R64 ;  /* 0x000000404140723e */ /* 0x000fe200000000ff */
[----:B------:R-:W-:Y:S01]  /*5730*/  IMAD.IADD R0, R28, 0x1, -R4 ;  /* 0x000000011c007824 */ /* 0x000fe200078e0a04 */
[----:B------:R-:W-:-:S02]  /*5740*/  LOP3.LUT R4, R2, 0x18, R5, 0xf8, !PT ;  /* 0x0000001802047812 */ /* 0x000fc400078ef805 */
[----:B------:R-:W-:Y:S01]  /*5750*/  SHF.R.U32.HI R2, RZ, 0x3, R2 ;  /* 0x00000003ff027819 */ /* 0x000fe20000011602 */
[----:B------:R-:W-:Y:S01]  /*5760*/  IMAD R0, R3, 0x200, R0 ;  /* 0x0000020003007824 */ /* 0x000fe200078e0200 */
[----:B------:R-:W-:Y:S02]  /*5770*/  F2FP.PACK_AB R66, R67, R66 ;  /* 0x000000424342723e */ /* 0x000fe400000000ff */
[----:B------:R-:W-:Y:S02]  /*5780*/  LOP3.LUT R2, R4, R2, RZ, 0x3c, !PT ;  /* 0x0000000204027212 */ /* 0x000fe400078e3cff */
[----:B------:R-:W-:Y:S02]  /*5790*/  F2FP.PACK_AB R76, R77, R76 ;  /* 0x0000004c4d4c723e */ /* 0x000fe400000000ff */
[----:B------:R-:W-:Y:S01]  /*57a0*/  F2FP.PACK_AB R78, R79, R78 ;  /* 0x0000004e4f4e723e */ /* 0x000fe200000000ff */
[----:B------:R-:W-:Y:S01]  /*57b0*/  IMAD.U32 R0, R0, 0x2, R2 ;  /* 0x0000000200007824 */ /* 0x000fe200078e0002 */
[----:B------:R-:W-:-:S02]  /*57c0*/  F2FP.PACK_AB R68, R69, R68 ;  /* 0x000000444544723e */ /* 0x000fc400000000ff */
[----:B------:R-:W-:Y:S01]  /*57d0*/  F2FP.PACK_AB R70, R71, R70 ;  /* 0x000000464746723e */ /* 0x000fe200000000ff */
[----:B------:R-:W-:Y:S01]  /*57e0*/  IMAD.SHL.U32 R0, R0, 0x2, RZ ;  /* 0x0000000200007824 */ /* 0x000fe200078e00ff */
[----:B------:R-:W-:Y:S01]  /*57f0*/  BAR.SYNC.DEFER_BLOCKING 0x1, 0x100 ;  /* 0x0044000000007b1d */ /* 0x000fe20000010000 */
[----:B------:R-:W-:Y:S02]  /*5800*/  F2FP.PACK_AB R72, R73, R72 ;  /* 0x000000484948723e */ /* 0x000fe400000000ff */
[----:B------:R-:W-:Y:S02]  /*5810*/  F2FP.PACK_AB R74, R75, R74 ;  /* 0x0000004a4b4a723e */ /* 0x000fe400000000ff */
[C---:B------:R-:W-:Y:S02]  /*5820*/  IADD3 R2, R0.reuse, 0x40, RZ ;  /* 0x0000004000027810 */ /* 0x040fe40007ffe0ff */
[----:B------:R-:W-:Y:S02]  /*5830*/  @P0 IADD3 R2, R0, -0x40, RZ ;  /* 0xffffffc000020810 */ /* 0x000fe40007ffe0ff */
[----:B------:R-:W-:-:S02]  /*5840*/  F2FP.PACK_AB R26, R26, R84 ;  /* 0x000000541a1a723e */ /* 0x000fc400000000ff */
[----:B------:R-:W-:Y:S02]  /*5850*/  F2FP.PACK_AB R25, R25, R86 ;  /* 0x000000561919723e */ /* 0x000fe400000000ff */
[----:B------:R-:W-:Y:S02]  /*5860*/  F2FP.PACK_AB R20, R20, R104 ;  /* 0x000000681414723e */ /* 0x000fe400000000ff */
[----:B------:R-:W-:Y:S02]  /*5870*/  F2FP.PACK_AB R19, R19, R106 ;  /* 0x0000006a1313723e */ /* 0x000fe400000000ff */
[----:B------:R-:W-:Y:S02]  /*5880*/  F2FP.PACK_AB R24, R24, R88 ;  /* 0x000000581818723e */ /* 0x000fe400000000ff */
[----:B------:R-:W-:Y:S02]  /*5890*/  F2FP.PACK_AB R23, R23, R90 ;  /* 0x0000005a1717723e */ /* 0x000fe400000000ff */
[----:B------:R-:W-:-:S02]  /*58a0*/  F2FP.PACK_AB R18, R18, R100 ;  /* 0x000000641212723e */ /* 0x000fc400000000ff */
[----:B------:R-:W-:Y:S01]  /*58b0*/  F2FP.PACK_AB R17, R103, R102 ;  /* 0x000000666711723e */ /* 0x000fe200000000ff */
[----:B------:R-:W-:Y:S01]  /*58c0*/  STS [R0+0x6080], R36 ;  /* 0x0060802400007388 */ /* 0x000fe20000000800 */
[----:B------:R-:W-:Y:S02]  /*58d0*/  F2FP.PACK_AB R22, R22, R92 ;  /* 0x0000005c1616723e */ /* 0x000fe400000000ff */
[----:B------:R-:W-:Y:S01]  /*58e0*/  F2FP.PACK_AB R21, R21, R94 ;  /* 0x0000005e1515723e */ /* 0x000fe200000000ff */
[----:B------:R-:W-:Y:S01]  /*58f0*/  STS [R0+0x6480], R38 ;  /* 0x0064802600007388 */ /* 0x000fe20000000800 */
[----:B------:R-:W-:Y:S02]  /*5900*/  F2FP.PACK_AB R16, R16, R96 ;  /* 0x000000601010723e */ /* 0x000fe400000000ff */
[----:B------:R-:W-:Y:S01]  /*5910*/  F2FP.PACK_AB R15, R15, R98 ;  /* 0x000000620f0f723e */ /* 0x000fe200000000ff */
[----:B------:R-:W-:Y:S01]  /*5920*/  STS [R2+0x6080], R56 ;  /* 0x0060803802007388 */ /* 0x000fe20000000800 */
        /* <DEDUP_REMOVED lines=18> */
[----:B------:R-:W-:-:S02]  /*5a50*/  ISETP.NE.U32.AND P0, PT, RZ, c[0x0][0x360], PT ;  /* 0x0000d800ff007a0c */ /* 0x000fc40003f05070 */
[----:B------:R-:W-:Y:S01]  /*5a60*/  ISETP.NE.U32.AND P1, PT, RZ, c[0x0][0x358], PT ;  /* 0x0000d600ff007a0c */ /* 0x000fe20003f25070 */
[----:B------:R-:W-:Y:S01]  /*5a70*/  STS [R0+0x8480], R46 ;  /* 0x0084802e00007388 */ /* 0x000fe20000000800 */
[----:B------:R-:W-:Y:S02]  /*5a80*/  ISETP.NE.AND.EX P0, PT, RZ, c[0x0][0x364], PT, P0 ;  /* 0x0000d900ff007a0c */ /* 0x000fe40003f05300 */
[----:B------:R-:W-:Y:S01]  /*5a90*/  ISETP.NE.AND.EX P1, PT, RZ, c[0x0][0x35c], PT, P1 ;  /* 0x0000d700ff007a0c */ /* 0x000fe20003f25310 */
        /* <DEDUP_REMOVED lines=30> */
[----:B------:R-:W-:Y:S04]  /*5c80*/  STS [R0+0x4080], R9 ;  /* 0x0040800900007388 */ /* 0x000fe80000000800 */
[----:B------:R3:W-:Y:S04]  /*5c90*/  STS [R0+0x4480], R8 ;  /* 0x0044800800007388 */ /* 0x0007e80000000800 */
[----:B------:R2:W-:Y:S04]  /*5ca0*/  STS [R2+0x4080], R4 ;  /* 0x0040800402007388 */ /* 0x0005e80000000800 */
[----:B------:R-:W-:Y:S04]  /*5cb0*/  STS [R2+0x4480], R3 ;  /* 0x0044800302007388 */ /* 0x000fe80000000800 */
[----:B------:R-:W-:Y:S01]  /*5cc0*/  STS [R0+0x5080], R7 ;  /* 0x0050800700007388 */ /* 0x000fe20000000800 */
[----:B-1----:R-:W-:-:S03]  /*5cd0*/  IMAD.MOV.U32 R6, RZ, RZ, 0x4 ;  /* 0x00000004ff067424 */ /* 0x002fc600078e00ff */
[----:B------:R-:W-:Y:S04]  /*5ce0*/  STS [R0+0x5480], R12 ;  /* 0x0054800c00007388 */ /* 0x000fe80000000800 */
[----:B------:R-:W-:Y:S04]  /*5cf0*/  STS [R2+0x5080], R11 ;  /* 0x0050800b02007388 */ /* 0x000fe80000000800 */
[----:B------:R1:W-:Y:S01]  /*5d00*/  STS [R2+0x5480], R10 ;  /* 0x0054800a02007388 */ /* 0x0003e20000000800 */
[----:B---3--:R-:W-:Y:S02]  /*5d10*/  IMAD.MOV.U32 R8, RZ, RZ, c[0x0][0x2f0] ;  /* 0x0000bc00ff087624 */ /* 0x008fe400078e00ff */
[CC--:B--2---:R-:W-:Y:S01]  /*5d20*/  IMAD.WIDE R4, R85.reuse, R6.reuse, c[0x0][0x358] ;  /* 0x0000d60055047625 */ /* 0x0c4fe200078e0206 */
[----:B------:R-:W-:Y:S03]  /*5d30*/  BAR.SYNC.DEFER_BLOCKING 0x1, 0x100 ;  /* 0x0044000000007b1d */ /* 0x000fe60000010000 */
[----:B-1----:R-:W-:-:S03]  /*5d40*/  @P0 IMAD.WIDE R2, R85, R6, c[0x0][0x360] ;  /* 0x0000d80055020625 */ /* 0x002fc600078e0206 */
[----:B------:R-:W2:Y:S04]  /*5d50*/  @P1 LDG.E R0, [R4.64] ;  /* 0x0000000404001981 */ /* 0x000ea8000c1e1900 */
[----:B------:R1:W5:Y:S01]  /*5d60*/  @P0 LDG.E R8, [R2.64] ;  /* 0x0000000402080981 */ /* 0x000362000c1e1900 */
[----:B------:R-:W-:Y:S02]  /*5d70*/  CS2R R6, SRZ ;  /* 0x0000000000067805 */ /* 0x000fe4000001ff00 */
[--C-:B--2---:R-:W-:Y:S01]  /*5d80*/  @P1 SHF.R.S32.HI R7, RZ, 0x1f, R0.reuse ;  /* 0x0000001fff071819 */ /* 0x104fe20000011400 */
[----:B------:R-:W-:Y:S01]  /*5d90*/  @P1 IMAD.MOV.U32 R6, RZ, RZ, R0 ;  /* 0x000000ffff061224 */ /* 0x000fe200078e0000 */
[----:B------:R-:W-:Y:S05]  /*5da0*/  @P0 BRA `(.L_x_92) ;  /* 0x0000004000000947 */ /* 0x000fea0003800000 */
[----:B-1----:R-:W-:Y:S05]  /*5db0*/  @!P1 BRA `(.L_x_92) ;  /* 0x0000003000009947 */ /* 0x002fea0003800000 */
[----:B------:R-:W2:Y:S04]  /*5dc0*/  LDG.E R2, [R4.64] ;  /* 0x0000000404027981 */ /* 0x000ea8000c1e1900 */
[----:B------:R-:W2:Y:S02]  /*5dd0*/  LDG.E R0, [R4.64+0x4] ;  /* 0x0000040404007981 */ /* 0x000ea4000c1e1900 */
[----:B--2--5:R-:W-:-:S02]  /*5de0*/  IADD3 R8, -R2, R0, RZ ;  /* 0x0000000002087210 */ /* 0x024fc40007ffe1ff */
.L_x_92:
[----:B-1----:R-:W-:Y:S01]  /*5df0*/  LEA.HI R2, R27, R28, RZ, 0x4 ;  /* 0x0000001c1b027211 */ /* 0x002fe200078f20ff */
[----:B------:R-:W1:Y:S01]  /*5e00*/  S2R R9, SR_CTAID.X ;  /* 0x0000000000097919 */ /* 0x000e620000002500 */
[----:B------:R-:W-:Y:S01]  /*5e10*/  SEL R24, R85, RZ, !P1 ;  /* 0x000000ff55187207 */ /* 0x000fe20004800000 */
[----:B------:R-:W-:Y:S01]  /*5e20*/  BSSY B0, `(.L_x_93) ;  /* 0x000003c000007945 */ /* 0x000fe20003800000 */
[----:B------:R-:W-:Y:S01]  /*5e30*/  LOP3.LUT R0, R2, 0xfffffff0, RZ, 0xc0, !PT ;  /* 0xfffffff002007812 */ /* 0x000fe200078ec0ff */
[----:B------:R-:W2:Y:S01]  /*5e40*/  S2R R26, SR_CTAID.Y ;  /* 0x00000000001a7919 */ /* 0x000ea20000002600 */
[----:B------:R-:W-:-:S02]  /*5e50*/  SHF.R.S32.HI R14, RZ, 0x4, R2 ;  /* 0x00000004ff0e7819 */ /* 0x000fc40000011402 */
[----:B------:R-:W-:Y:S01]  /*5e60*/  LEA.HI R2, R27, R28, RZ, 0x7 ;  /* 0x0000001c1b027211 */ /* 0x000fe200078f38ff */
[----:B------:R-:W-:Y:S01]  /*5e70*/  IMAD.IADD R0, R28, 0x1, -R0 ;  /* 0x000000011c007824 */ /* 0x000fe200078e0a00 */
[C---:B------:R-:W-:Y:S01]  /*5e80*/  IADD3 R6, P0, R14.reuse, R6, RZ ;  /* 0x000000060e067210 */ /* 0x040fe20007f1e0ff */
[----:B------:R-:W-:Y:S02]  /*5e90*/  IMAD.SHL.U32 R5, R14, 0x40, RZ ;  /* 0x000000400e057824 */ /* 0x000fe400078e00ff */
[----:B------:R-:W-:Y:S01]  /*5ea0*/  IMAD.SHL.U32 R3, R2, 0x4, RZ ;  /* 0x0000000402037824 */ /* 0x000fe200078e00ff */
[----:B------:R-:W-:Y:S01]  /*5eb0*/  SHF.R.S32.HI R4, RZ, 0x1f, R0 ;  /* 0x0000001fff047819 */ /* 0x000fe20000011400 */
[----:B------:R-:W-:Y:S01]  /*5ec0*/  IMAD.SHL.U32 R12, R0, 0x8, RZ ;  /* 0x00000008000c7824 */ /* 0x000fe200078e00ff */
[----:B------:R-:W-:Y:S02]  /*5ed0*/  LEA.HI.X.SX32 R7, R14, R7, 0x1, P0 ;  /* 0x000000070e077211 */ /* 0x000fe400000f0eff */
[----:B------:R-:W-:-:S02]  /*5ee0*/  LEA.HI R2, R4, R0, RZ, 0x3 ;  /* 0x0000000004027211 */ /* 0x000fc400078f18ff */
[----:B------:R-:W-:Y:S02]  /*5ef0*/  LOP3.LUT R0, R5, 0x1c0, RZ, 0xc0, !PT ;  /* 0x000001c005007812 */ /* 0x000fe400078ec0ff */
[----:B------:R-:W-:Y:S02]  /*5f00*/  LOP3.LUT R3, R3, 0xfffffe00, RZ, 0xc0, !PT ;  /* 0xfffffe0003037812 */ /* 0x000fe400078ec0ff */
[----:B------:R-:W-:Y:S01]  /*5f10*/  LOP3.LUT R4, R0, 0x38, R12, 0xf8, !PT ;  /* 0x0000003800047812 */ /* 0x000fe200078ef80c */
[C---:B-1---5:R-:W-:Y:S01]  /*5f20*/  IMAD R5, R9.reuse, -0x60, R8 ;  /* 0xffffffa009057824 */ /* 0x062fe200078e0208 */
[----:B------:R-:W-:Y:S01]  /*5f30*/  SHF.R.S32.HI R2, RZ, 0x3, R2 ;  /* 0x00000003ff027819 */ /* 0x000fe20000011402 */
[----:B------:R-:W-:Y:S01]  /*5f40*/  IMAD.WIDE R6, R9, 0x60, R6 ;  /* 0x0000006009067825 */ /* 0x000fe200078e0206 */
[----:B------:R-:W-:Y:S02]  /*5f50*/  SHF.R.U32.HI R0, RZ, 0x3, R0 ;  /* 0x00000003ff007819 */ /* 0x000fe40000011600 */
[----:B------:R-:W-:Y:S01]  /*5f60*/  IMNMX R15, R5, 0x60, PT ;  /* 0x00000060050f7817 */ /* 0x000fe20003800200 */
[----:B------:R-:W-:Y:S01]  /*5f70*/  IMAD R2, R2, 0x1800, R3 ;  /* 0x0000180002027824 */ /* 0x000fe200078e0203 */
[----:B------:R-:W-:-:S02]  /*5f80*/  LOP3.LUT R0, R4, R0, RZ, 0x3c, !PT ;  /* 0x0000000004007212 */ /* 0x000fc400078e3cff */
[----:B--2---:R-:W-:Y:S02]  /*5f90*/  SHF.R.S32.HI R27, RZ, 0x1f, R26 ;  /* 0x0000001fff1b7819 */ /* 0x004fe4000001141a */
[----:B------:R-:W-:Y:S01]  /*5fa0*/  ISETP.GE.AND P5, PT, R14, R15, PT ;  /* 0x0000000f0e00720c */ /* 0x000fe20003fa6270 */
[----:B------:R-:W-:Y:S01]  /*5fb0*/  IMAD.IADD R0, R2, 0x1, R0 ;  /* 0x0000000102007824 */ /* 0x000fe200078e0200 */
[----:B------:R-:W-:Y:S01]  /*5fc0*/  SHF.R.S32.HI R13, RZ, 0x1f, R12 ;  /* 0x0000001fff0d7819 */ /* 0x000fe2000001140c */
[----:B------:R-:W-:Y:S01]  /*5fd0*/  IMAD R2, R27, c[0x0][0x338], RZ ;  /* 0x0000ce001b027a24 */ /* 0x000fe200078e02ff */
[----:B------:R-:W-:Y:S01]  /*5fe0*/  SHF.R.S32.HI R4, RZ, 0x1f, R85 ;  /* 0x0000001fff047819 */ /* 0x000fe20000011455 */
[----:B------:R-:W-:Y:S01]  /*5ff0*/  IMAD.SHL.U32 R0, R0, 0x2, RZ ;  /* 0x0000000200007824 */ /* 0x000fe200078e00ff */
[----:B------:R-:W-:Y:S01]  /*6000*/  ISETP.GE.OR P0, PT, R12, c[0x0][0x324], P5 ;  /* 0x0000c9000c007a0c */ /* 0x000fe20002f06670 */
[----:B------:R-:W-:Y:S01]  /*6010*/  IMAD R8, R26, c[0x0][0x33c], R2 ;  /* 0x0000cf001a087a24 */ /* 0x000fe200078e0202 */
[----:B------:R-:W-:Y:S01]  /*6020*/  SEL R25, R4, RZ, !P1 ;  /* 0x000000ff04197207 */ /* 0x000fe20004800000 */
[----:B------:R-:W-:Y:S01]  /*6030*/  IMAD.WIDE.U32 R2, R26, c[0x0][0x338], R12 ;  /* 0x0000ce001a027a25 */ /* 0x000fe200078e000c */
[----:B------:R1:W2:Y:S03]  /*6040*/  LDS.128 R20, [R0+0x6880] ;  /* 0x0068800000147984 */ /* 0x0002a60000000c00 */
[----:B------:R-:W-:Y:S01]  /*6050*/  IMAD.IADD R3, R3, 0x1, R8 ;  /* 0x0000000103037824 */ /* 0x000fe200078e0208 */
[----:B------:R1:W3:Y:S01]  /*6060*/  LDS.128 R28, [R0+0x7080] ;  /* 0x00708000001c7984 */ /* 0x0002e20000000c00 */
[----:B------:R-:W-:-:S02]  /*6070*/  IMAD R4, R25, c[0x0][0x340], RZ ;  /* 0x0000d00019047a24 */ /* 0x000fc400078e02ff */
[C---:B------:R-:W-:Y:S01]  /*6080*/  IMAD.WIDE.U32 R10, R24.reuse, c[0x0][0x340], R2 ;  /* 0x0000d000180a7a25 */ /* 0x040fe200078e0002 */
[----:B------:R1:W4:Y:S03]  /*6090*/  LDS.128 R32, [R0+0x7880] ;  /* 0x0078800000207984 */ /* 0x0003260000000c00 */
[----:B------:R-:W-:Y:S01]  /*60a0*/  IMAD R4, R24, c[0x0][0x344], R4 ;  /* 0x0000d10018047a24 */ /* 0x000fe200078e0204 */
[----:B------:R1:W1:Y:S03]  /*60b0*/  LDS.128 R36, [R0+0x8080] ;  /* 0x0080800000247984 */ /* 0x0002660000000c00 */
[----:B------:R-:W-:Y:S01]  /*60c0*/  IMAD.IADD R9, R11, 0x1, R4 ;  /* 0x000000010b097824 */ /* 0x000fe200078e0204 */
        /* <DEDUP_REMOVED lines=17> */
.L_x_94:
[----:B--2---:R-:W-:Y:S05]  /*61e0*/  BSYNC B0 ;  /* 0x0000000000007941 */ /* 0x004fea0003800000 */
.L_x_93:
        /* <DEDUP_REMOVED lines=16> */
.L_x_96:
[----:B------:R-:W-:Y:S05]  /*62f0*/  BSYNC B0 ;  /* 0x0000000000007941 */ /* 0x000fea0003800000 */
.L_x_95:
        /* <DEDUP_REMOVED lines=16> */
.L_x_98:
[----:B------:R-:W-:Y:S05]  /*6400*/  BSYNC B0 ;  /* 0x0000000000007941 */ /* 0x000fea0003800000 */
.L_x_97:
        /* <DEDUP_REMOVED lines=16> */
.L_x_100:
[----:B------:R-:W-:Y:S05]  /*6510*/  BSYNC B0 ;  /* 0x0000000000007941 */ /* 0x000fea0003800000 */
.L_x_99:
        /* <DEDUP_REMOVED lines=16> */
.L_x_102:
[----:B------:R-:W-:Y:S05]  /*6620*/  BSYNC B0 ;  /* 0x0000000000007941 */ /* 0x000fea0003800000 */
.L_x_101:
        /* <DEDUP_REMOVED lines=10> */
[----:B-1----:R-:W-:-:S04]  /*66d0*/  IMAD.WIDE.U32 R4, R0, c[0x0][0x330], R2 ;  /* 0x0000cc0000047a25 */ /* 0x002fc800078e0002 */
[----:B------:R-:W-:Y:S01]  /*66e0*/  IMAD R0, R0, c[0x0][0x334], R8 ;  /* 0x0000cd0000007a24 */ /* 0x000fe200078e0208 */
[----:B------:R-:W-:-:S04]  /*66f0*/  LEA R2, P6, R4, c[0x0][0x318], 0x1 ;  /* 0x0000c60004027a11 */ /* 0x000fc800078c08ff */
[----:B------:R-:W-:-:S04]  /*6700*/  IADD3 R0, R5, R0, RZ ;  /* 0x0000000005007210 */ /* 0x000fc80007ffe0ff */
[----:B------:R-:W-:-:S05]  /*6710*/  LEA.HI.X R3, R4, c[0x0][0x31c], R0, 0x1, P6 ;  /* 0x0000c70004037a11 */ /* 0x000fca00030f0c00 */
[----:B------:R1:W-:Y:S02]  /*6720*/  STG.E.128 [R2.64], R40 ;  /* 0x0000002802007986 */ /* 0x0003e4000c101d04 */
.L_x_104:
[----:B------:R-:W-:Y:S05]  /*6730*/  BSYNC B0 ;  /* 0x0000000000007941 */ /* 0x000fea0003800000 */
.L_x_103:
[----:B------:R-:W-:Y:S01]  /*6740*/  IMAD R0, R27, c[0x0][0x308], RZ ;  /* 0x0000c2001b007a24 */ /* 0x000fe200078e02ff */
[----:B------:R-:W-:Y:S01]  /*6750*/  ISETP.GE.OR P5, PT, R12, c[0x0][0x2f4], P5 ;  /* 0x0000bd000c007a0c */ /* 0x000fe20002fa6670 */
[C---:B-1----:R-:W-:Y:S01]  /*6760*/  IMAD.WIDE.U32 R2, R26.reuse, c[0x0][0x308], R12 ;  /* 0x0000c2001a027a25 */ /* 0x042fe200078e000c */
[----:B------:R-:W-:Y:S03]  /*6770*/  BSSY B0, `(.L_x_105) ;  /* 0x0000010000007945 */ /* 0x000fe60003800000 */
[----:B------:R-:W-:Y:S02]  /*6780*/  IMAD R0, R26, c[0x0][0x30c], R0 ;  /* 0x0000c3001a007a24 */ /* 0x000fe400078e0200 */
[----:B------:R-:W-:-:S03]  /*6790*/  IMAD R4, R25, c[0x0][0x310], RZ ;  /* 0x0000c40019047a24 */ /* 0x000fc600078e02ff */
[----:B------:R-:W-:Y:S01]  /*67a0*/  IADD3 R3, R3, R0, RZ ;  /* 0x0000000003037210 */ /* 0x000fe20007ffe0ff */
[----:B------:R-:W-:-:S04]  /*67b0*/  IMAD R0, R24, c[0x0][0x314], R4 ;  /* 0x0000c50018007a24 */ /* 0x000fc800078e0204 */
[----:B------:R-:W-:-:S05]  /*67c0*/  IMAD.WIDE.U32 R10, R24, c[0x0][0x310], R2 ;  /* 0x0000c400180a7a25 */ /* 0x000fca00078e0002 */
[----:B------:R-:W-:Y:S01]  /*67d0*/  IADD3 R9, R11, R0, RZ ;  /* 0x000000000b097210 */ /* 0x000fe20007ffe0ff */
[----:B------:R-:W-:Y:S05]  /*67e0*/  @P5 BRA `(.L_x_106) ;  /* 0x0000008000005947 */ /* 0x000fea0003800000 */
[----:B------:R-:W-:Y:S01]  /*67f0*/  MOV R8, R10 ;  /* 0x0000000a00087202 */ /* 0x000fe20000000f00 */
[----:B------:R-:W-:-:S04]  /*6800*/  IMAD R0, R7, c[0x0][0x300], RZ ;  /* 0x0000c00007007a24 */ /* 0x000fc800078e02ff */
[----:B------:R-:W-:-:S04]  /*6810*/  IMAD.WIDE.U32 R2, R6, c[0x0][0x300], R8 ;  /* 0x0000c00006027a25 */ /* 0x000fc800078e0008 */
[----:B------:R-:W-:Y:S01]  /*6820*/  IMAD R0, R6, c[0x0][0x304], R0 ;  /* 0x0000c10006007a24 */ /* 0x000fe200078e0200 */
[----:B------:R-:W-:-:S04]  /*6830*/  LEA R4, P5, R2, c[0x0][0x2e8], 0x1 ;  /* 0x0000ba0002047a11 */ /* 0x000fc800078a08ff */
[----:B------:R-:W-:-:S04]  /*6840*/  IADD3 R0, R3, R0, RZ ;  /* 0x0000000003007210 */ /* 0x000fc80007ffe0ff */
[----:B------:R-:W-:-:S05]  /*6850*/  LEA.HI.X R5, R2, c[0x0][0x2ec], R0, 0x1, P5 ;  /* 0x0000bb0002057a11 */ /* 0x000fca00028f0c00 */
[----:B------:R1:W-:Y:S02]  /*6860*/  STG.E.128 [R4.64], R44 ;  /* 0x0000002c04007986 */ /* 0x0003e4000c101d04 */
.L_x_106:
[----:B------:R-:W-:Y:S05]  /*6870*/  BSYNC B0 ;  /* 0x0000000000007941 */ /* 0x000fea0003800000 */
.L_x_105:
        /* <DEDUP_REMOVED lines=14> */
.L_x_108:
[----:B------:R-:W-:Y:S05]  /*6960*/  BSYNC B0 ;  /* 0x0000000000007941 */ /* 0x000fea0003800000 */
.L_x_107:
        /* <DEDUP_REMOVED lines=14> */
.L_x_110:
[----:B------:R-:W-:Y:S05]  /*6a50*/  BSYNC B0 ;  /* 0x0000000000007941 */ /* 0x000fea0003800000 */
.L_x_109:
        /* <DEDUP_REMOVED lines=14> */
.L_x_112:
[----:B------:R-:W-:Y:S05]  /*6b40*/  BSYNC B0 ;  /* 0x0000000000007941 */ /* 0x000fea0003800000 */
.L_x_111:
        /* <DEDUP_REMOVED lines=14> */
.L_x_114:
[----:B------:R-:W-:Y:S05]  /*6c30*/  BSYNC B0 ;  /* 0x0000000000007941 */ /* 0x000fea0003800000 */
.L_x_113:
[----:B------:R-:W-:-:S13]  /*6c40*/  ISETP.GE.OR P0, PT, R12, c[0x0][0x2f4], P0 ;  /* 0x0000bd000c007a0c */ /* 0x000fda0000706670 */
[----:B------:R-:W-:Y:S05]  /*6c50*/  @P0 EXIT ;  /* 0x000000000000094d */ /* 0x000fea0003800000 */
[----:B------:R-:W-:Y:S01]  /*6c60*/  IADD3 R6, P0, R6, 0x50, RZ ;  /* 0x0000005006067810 */ /* 0x000fe20007f1e0ff */
[----:B------:R-:W-:Y:S01]  /*6c70*/  IMAD.MOV.U32 R2, RZ, RZ, R10 ;  /* 0x000000ffff027224 */ /* 0x000fe200078e000a */
[----:B------:R-:W-:-:S03]  /*6c80*/  MOV R3, R9 ;  /* 0x0000000900037202 */ /* 0x000fc60000000f00 */
[----:B------:R-:W-:Y:S02]  /*6c90*/  IMAD.X R0, RZ, RZ, R7, P0 ;  /* 0x000000ffff007224 */ /* 0x000fe400000e0607 */
[----:B-1----:R-:W-:-:S04]  /*6ca0*/  IMAD.WIDE.U32 R4, R6, c[0x0][0x300], R2 ;  /* 0x0000c00006047a25 */ /* 0x002fc800078e0002 */
[----:B------:R-:W-:Y:S01]  /*6cb0*/  IMAD R0, R0, c[0x0][0x300], RZ ;  /* 0x0000c00000007a24 */ /* 0x000fe200078e02ff */
[----:B------:R-:W-:-:S03]  /*6cc0*/  LEA R2, P0, R4, c[0x0][0x2e8], 0x1 ;  /* 0x0000ba0004027a11 */ /* 0x000fc600078008ff */
[----:B------:R-:W-:-:S05]  /*6cd0*/  IMAD R0, R6, c[0x0][0x304], R0 ;  /* 0x0000c10006007a24 */ /* 0x000fca00078e0200 */
[----:B------:R-:W-:-:S04]  /*6ce0*/  IADD3 R0, R5, R0, RZ ;  /* 0x0000000005007210 */ /* 0x000fc80007ffe0ff */
[----:B------:R-:W-:-:S05]  /*6cf0*/  LEA.HI.X R3, R4, c[0x0][0x2ec], R0, 0x1, P0 ;  /* 0x0000bb0004037a11 */ /* 0x000fca00000f0c00 */
[----:B------:R-:W-:Y:S01]  /*6d00*/  STG.E.128 [R2.64], R64 ;  /* 0x0000004002007986 */ /* 0x000fe2000c101d04 */
[----:B------:R-:W-:Y:S05]  /*6d10*/  EXIT ;  /* 0x000000000000794d */ /* 0x000fea0003800000 */
.L_x_91:
[----:B------:R-:W2:Y:S01]  /*6d20*/  LDL R9, [R1+0x18] ;  /* 0x0000180001097983 */ /* 0x000ea20000100800 */
[----:B------:R-:W-:Y:S01]  /*6d30*/  ISETP.NE.U32.AND P1, PT, RZ, c[0x0][0x358], PT ;  /* 0x0000d600ff007a0c */ /* 0x000fe20003f25070 */
[----:B-1----:R-:W-:Y:S01]  /*6d40*/  IMAD.MOV.U32 R2, RZ, RZ, 0x4 ;  /* 0x00000004ff027424 */ /* 0x002fe200078e00ff */
[----:B------:R-:W-:Y:S02]  /*6d50*/  ISETP.NE.U32.AND P0, PT, RZ, c[0x0][0x360], PT ;  /* 0x0000d800ff007a0c */ /* 0x000fe40003f05070 */
[----:B------:R-:W-:Y:S02]  /*6d60*/  ISETP.NE.AND.EX P1, PT, RZ, c[0x0][0x35c], PT, P1 ;  /* 0x0000d700ff007a0c */ /* 0x000fe40003f25310 */
[----:B------:R-:W-:Y:S01]  /*6d70*/  ISETP.NE.AND.EX P0, PT, RZ, c[0x0][0x364], PT, P0 ;  /* 0x0000d900ff007a0c */ /* 0x000fe20003f05300 */
[----:B--2---:R-:W-:-:S10]  /*6d80*/  IMAD.WIDE R4, R9, R2, c[0x0][0x358] ;  /* 0x0000d60009047625 */ /* 0x004fd400078e0202 */
[----:B------:R-:W2:Y:S01]  /*6d90*/  @P1 LDG.E R0, [R4.64] ;  /* 0x0000000404001981 */ /* 0x000ea2000c1e1900 */
[----:B------:R-:W-:Y:S02]  /*6da0*/  IMAD.MOV.U32 R8, RZ, RZ, c[0x0][0x2f0] ;  /* 0x0000bc00ff087624 */ /* 0x000fe400078e00ff */
[----:B------:R-:W-:-:S05]  /*6db0*/  @P0 IMAD.WIDE R2, R9, R2, c[0x0][0x360] ;  /* 0x0000d80009020625 */ /* 0x000fca00078e0202 */
[----:B------:R1:W5:Y:S02]  /*6dc0*/  @P0 LDG.E R8, [R2.64] ;  /* 0x0000000402080981 */ /* 0x000364000c1e1900 */
[----:B-1----:R-:W-:Y:S02]  /*6dd0*/  CS2R R2, SRZ ;  /* 0x0000000000027805 */ /* 0x002fe4000001ff00 */
[--C-:B--2---:R-:W-:Y:S01]  /*6de0*/  @P1 SHF.R.S32.HI R3, RZ, 0x1f, R0.reuse ;  /* 0x0000001fff031819 */ /* 0x104fe20000011400 */
[----:B------:R-:W-:Y:S01]  /*6df0*/  @P1 IMAD.MOV.U32 R2, RZ, RZ, R0 ;  /* 0x000000ffff021224 */ /* 0x000fe200078e0000 */
[----:B------:R-:W-:Y:S05]  /*6e00*/  @P0 BRA `(.L_x_115) ;  /* 0x0000004000000947 */ /* 0x000fea0003800000 */
[----:B------:R-:W-:Y:S05]  /*6e10*/  @!P1 BRA `(.L_x_115) ;  /* 0x0000003000009947 */ /* 0x000fea0003800000 */
[----:B------:R1:W2:Y:S04]  /*6e20*/  LDG.E R0, [R4.64] ;  /* 0x0000000404007981 */ /* 0x0002a8000c1e1900 */
[----:B-1----:R-:W2:Y:S02]  /*6e30*/  LDG.E R4, [R4.64+0x4] ;  /* 0x0000040404047981 */ /* 0x002ea4000c1e1900 */
[----:B--2--5:R-:W-:-:S02]  /*6e40*/  IADD3 R8, -R0, R4, RZ ;  /* 0x0000000400087210 */ /* 0x024fc40007ffe1ff */
.L_x_115:
[----:B------:R-:W1:Y:S01]  /*6e50*/  S2R R0, SR_TID.X ;  /* 0x0000000000007919 */ /* 0x000e620000002100 */
[----:B------:R-:W-:Y:S01]  /*6e60*/  SEL R16, R9, RZ, !P1 ;  /* 0x000000ff09107207 */ /* 0x000fe20004800000 */
[----:B------:R-:W-:Y:S02]  /*6e70*/  BSSY B0, `(.L_x_116) ;  /* 0x0000024000007945 */ /* 0x000fe40003800000 */
[----:B------:R-:W2:Y:S04]  /*6e80*/  S2R R5, SR_CTAID.X ;  /* 0x0000000000057919 */ /* 0x000ea80000002500 */
[----:B------:R-:W3:Y:S01]  /*6e90*/  S2R R18, SR_CTAID.Y ;  /* 0x0000000000127919 */ /* 0x000ee20000002600 */
[----:B-1----:R-:W-:-:S04]  /*6ea0*/  SHF.R.S32.HI R14, RZ, 0x1f, R0 ;  /* 0x0000001fff0e7819 */ /* 0x002fc80000011400 */
[----:B------:R-:W-:Y:S01]  /*6eb0*/  LEA.HI R14, R14, R0, RZ, 0x4 ;  /* 0x000000000e0e7211 */ /* 0x000fe200078f20ff */
[----:B--2--5:R-:W-:-:S03]  /*6ec0*/  IMAD R15, R5, -0x60, R8 ;  /* 0xffffffa0050f7824 */ /* 0x024fc600078e0208 */
[----:B------:R-:W-:Y:S02]  /*6ed0*/  LOP3.LUT R10, R14, 0x1ffffff0, RZ, 0xc0, !PT ;  /* 0x1ffffff00e0a7812 */ /* 0x000fe400078ec0ff */
[----:B------:R-:W-:Y:S02]  /*6ee0*/  SHF.R.S32.HI R14, RZ, 0x4, R14 ;  /* 0x00000004ff0e7819 */ /* 0x000fe4000001140e */
[----:B---3--:R-:W-:Y:S01]  /*6ef0*/  SHF.R.S32.HI R19, RZ, 0x1f, R18 ;  /* 0x0000001fff137819 */ /* 0x008fe20000011412 */
[----:B------:R-:W-:Y:S01]  /*6f00*/  IMAD.IADD R10, R0, 0x1, -R10 ;  /* 0x00000001000a7824 */ /* 0x000fe200078e0a0a */
[C---:B------:R-:W-:Y:S02]  /*6f10*/  IADD3 R2, P0, R14.reuse, R2, RZ ;  /* 0x000000020e027210 */ /* 0x040fe40007f1e0ff */
[----:B------:R-:W-:Y:S01]  /*6f20*/  ISETP.GE.AND P5, PT, R14, R15, PT ;  /* 0x0000000f0e00720c */ /* 0x000fe20003fa6270 */
[----:B------:R-:W-:Y:S01]  /*6f30*/  IMAD.SHL.U32 R10, R10, 0x8, RZ ;  /* 0x000000080a0a7824 */ /* 0x000fe200078e00ff */
[----:B------:R-:W-:Y:S01]  /*6f40*/  SHF.R.S32.HI R0, RZ, 0x1f, R9 ;  /* 0x0000001fff007819 */ /* 0x000fe20000011409 */
[----:B------:R-:W-:Y:S01]  /*6f50*/  IMAD R4, R19, c[0x0][0x308], RZ ;  /* 0x0000c20013047a24 */ /* 0x000fe200078e02ff */
[----:B------:R-:W-:-:S02]  /*6f60*/  LEA.HI.X.SX32 R3, R14, R3, 0x1, P0 ;  /* 0x000000030e037211 */ /* 0x000fc400000f0eff */
[----:B------:R-:W-:Y:S01]  /*6f70*/  SHF.R.S32.HI R11, RZ, 0x1f, R10 ;  /* 0x0000001fff0b7819 */ /* 0x000fe2000001140a */
[----:B------:R-:W-:Y:S01]  /*6f80*/  IMAD R4, R18, c[0x0][0x30c], R4 ;  /* 0x0000c30012047a24 */ /* 0x000fe200078e0204 */
[----:B------:R-:W-:Y:S01]  /*6f90*/  ISETP.GE.OR P0, PT, R10, c[0x0][0x2f4], P5 ;  /* 0x0000bd000a007a0c */ /* 0x000fe20002f06670 */
[----:B------:R-:W-:Y:S01]  /*6fa0*/  IMAD.WIDE R2, R5, 0x60, R2 ;  /* 0x0000006005027825 */ /* 0x000fe200078e0202 */
[----:B------:R-:W-:-:S03]  /*6fb0*/  SEL R17, R0, RZ, !P1 ;  /* 0x000000ff00117207 */ /* 0x000fc60004800000 */
[----:B------:R-:W-:-:S04]  /*6fc0*/  IMAD.WIDE.U32 R6, R18, c[0x0][0x308], R10 ;  /* 0x0000c20012067a25 */ /* 0x000fc800078e000a */
[----:B------:R-:W-:Y:S02]  /*6fd0*/  IMAD.IADD R7, R4, 0x1, R7 ;  /* 0x0000000104077824 */ /* 0x000fe400078e0207 */
[----:B------:R-:W-:Y:S02]  /*6fe0*/  IMAD R4, R17, c[0x0][0x310], RZ ;  /* 0x0000c40011047a24 */ /* 0x000fe400078e02ff */
[----:B------:R-:W-:-:S04]  /*6ff0*/  IMAD.WIDE.U32 R6, R16, c[0x0][0x310], R6 ;  /* 0x0000c40010067a25 */ /* 0x000fc800078e0006 */
[----:B------:R-:W-:-:S04]  /*7000*/  IMAD R4, R16, c[0x0][0x314], R4 ;  /* 0x0000c50010047a24 */ /* 0x000fc800078e0204 */
[----:B------:R-:W-:Y:S01]  /*7010*/  IMAD.IADD R5, R7, 0x1, R4 ;  /* 0x0000000107057824 */ /* 0x000fe200078e0204 */
        /* <DEDUP_REMOVED lines=8> */
[----:B------:R1:W-:Y:S02]  /*70a0*/  STG.E.128 [R12.64], RZ ;  /* 0x000000ff0c007986 */ /* 0x0003e4000c101d04 */
.L_x_117:
[----:B------:R-:W-:Y:S05]  /*70b0*/  BSYNC B0 ;  /* 0x0000000000007941 */ /* 0x000fea0003800000 */
.L_x_116:
        /* <DEDUP_REMOVED lines=15> */
[----:B------:R1:W-:Y:S02]  /*71b0*/  STG.E.128 [R12.64], RZ ;  /* 0x000000ff0c007986 */ /* 0x0003e4000c101d04 */
.L_x_119:
[----:B------:R-:W-:Y:S05]  /*71c0*/  BSYNC B0 ;  /* 0x0000000000007941 */ /* 0x000fea0003800000 */
.L_x_118:
        /* <DEDUP_REMOVED lines=16> */
.L_x_121:
[----:B------:R-:W-:Y:S05]  /*72d0*/  BSYNC B0 ;  /* 0x0000000000007941 */ /* 0x000fea0003800000 */
.L_x_120:
        /* <DEDUP_REMOVED lines=16> */
.L_x_123:
[----:B------:R-:W-:Y:S05]  /*73e0*/  BSYNC B0 ;  /* 0x0000000000007941 */ /* 0x000fea0003800000 */
.L_x_122:
        /* <DEDUP_REMOVED lines=16> */
.L_x_125:
[----:B------:R-:W-:Y:S05]  /*74f0*/  BSYNC B0 ;  /* 0x0000000000007941 */ /* 0x000fea0003800000 */
.L_x_124:
[----:B------:R-:W-:Y:S01]  /*7500*/  IADD3 R14, R14, 0x50, RZ ;  /* 0x000000500e0e7810 */ /* 0x000fe20007ffe0ff */
[----:B------:R-:W-:Y:S03]  /*7510*/  BSSY B0, `(.L_x_126) ;  /* 0x000000e000007945 */ /* 0x000fe60003800000 */
[----:B------:R-:W-:-:S04]  /*7520*/  ISETP.GE.AND P0, PT, R14, R15, PT ;  /* 0x0000000f0e00720c */ /* 0x000fc80003f06270 */
[----:B------:R-:W-:-:S13]  /*7530*/  ISETP.GE.OR P6, PT, R10, c[0x0][0x2f4], P0 ;  /* 0x0000bd000a007a0c */ /* 0x000fda00007c6670 */
[----:B------:R-:W-:Y:S05]  /*7540*/  @P6 BRA `(.L_x_127) ;  /* 0x000000a000006947 */ /* 0x000fea0003800000 */
[----:B------:R-:W-:-:S04]  /*7550*/  IADD3 R0, P6, R2, 0x50, RZ ;  /* 0x0000005002007810 */ /* 0x000fc80007fde0ff */
[----:B------:R-:W-:-:S05]  /*7560*/  IADD3.X R4, RZ, R3, RZ, P6, !PT ;  /* 0x00000003ff047210 */ /* 0x000fca00037fe4ff */
[----:B------:R-:W-:Y:S01]  /*7570*/  IMAD R8, R4, c[0x0][0x300], RZ ;  /* 0x0000c00004087a24 */ /* 0x000fe200078e02ff */
[----:B------:R-:W-:-:S05]  /*7580*/  MOV R4, R6 ;  /* 0x0000000600047202 */ /* 0x000fca0000000f00 */
[----:B------:R-:W-:-:S04]  /*7590*/  IMAD.WIDE.U32 R6, R0, c[0x0][0x300], R4 ;  /* 0x0000c00000067a25 */ /* 0x000fc800078e0004 */
[----:B------:R-:W-:Y:S01]  /*75a0*/  IMAD R0, R0, c[0x0][0x304], R8 ;  /* 0x0000c10000007a24 */ /* 0x000fe200078e0208 */
[----:B------:R-:W-:-:S04]  /*75b0*/  LEA R4, P6, R6, c[0x0][0x2e8], 0x1 ;  /* 0x0000ba0006047a11 */ /* 0x000fc800078c08ff */
[----:B------:R-:W-:-:S04]  /*75c0*/  IADD3 R0, R7, R0, RZ ;  /* 0x0000000007007210 */ /* 0x000fc80007ffe0ff */
[----:B------:R-:W-:-:S05]  /*75d0*/  LEA.HI.X R5, R6, c[0x0][0x2ec], R0, 0x1, P6 ;  /* 0x0000bb0006057a11 */ /* 0x000fca00030f0c00 */
[----:B------:R2:W-:Y:S02]  /*75e0*/  STG.E.128 [R4.64], RZ ;  /* 0x000000ff04007986 */ /* 0x0005e4000c101d04 */
.L_x_127:
[----:B------:R-:W-:Y:S05]  /*75f0*/  BSYNC B0 ;  /* 0x0000000000007941 */ /* 0x000fea0003800000 */
.L_x_126:
[----:B------:R-:W-:Y:S01]  /*7600*/  IMAD R0, R19, c[0x0][0x338], RZ ;  /* 0x0000ce0013007a24 */ /* 0x000fe200078e02ff */
[----:B------:R-:W-:Y:S01]  /*7610*/  ISETP.GE.OR P5, PT, R10, c[0x0][0x324], P5 ;  /* 0x0000c9000a007a0c */ /* 0x000fe20002fa6670 */
[C---:B------:R-:W-:Y:S01]  /*7620*/  IMAD.WIDE.U32 R6, R18.reuse, c[0x0][0x338], R10 ;  /* 0x0000ce0012067a25 */ /* 0x040fe200078e000a */
[----:B------:R-:W-:Y:S03]  /*7630*/  BSSY B0, `(.L_x_128) ;  /* 0x0000010000007945 */ /* 0x000fe60003800000 */
[----:B------:R-:W-:Y:S02]  /*7640*/  IMAD R0, R18, c[0x0][0x33c], R0 ;  /* 0x0000cf0012007a24 */ /* 0x000fe400078e0200 */
[----:B--2---:R-:W-:-:S03]  /*7650*/  IMAD R4, R17, c[0x0][0x340], RZ ;  /* 0x0000d00011047a24 */ /* 0x004fc600078e02ff */
        /* <DEDUP_REMOVED lines=12> */
[----:B------:R1:W-:Y:S02]  /*7720*/  STG.E.128 [R12.64], RZ ;  /* 0x000000ff0c007986 */ /* 0x0003e4000c101d04 */
.L_x_129:
[----:B------:R-:W-:Y:S05]  /*7730*/  BSYNC B0 ;  /* 0x0000000000007941 */ /* 0x000fea0003800000 */
.L_x_128:
        /* <DEDUP_REMOVED lines=14> */
.L_x_131:
[----:B------:R-:W-:Y:S05]  /*7820*/  BSYNC B0 ;  /* 0x0000000000007941 */ /* 0x000fea0003800000 */
.L_x_130:
        /* <DEDUP_REMOVED lines=14> */
.L_x_133:
[----:B------:R-:W-:Y:S05]  /*7910*/  BSYNC B0 ;  /* 0x0000000000007941 */ /* 0x000fea0003800000 */
.L_x_132:
        /* <DEDUP_REMOVED lines=14> */
.L_x_135:
[----:B------:R-:W-:Y:S05]  /*7a00*/  BSYNC B0 ;  /* 0x0000000000007941 */ /* 0x000fea0003800000 */
.L_x_134:
        /* <DEDUP_REMOVED lines=14> */
.L_x_137:
[----:B------:R-:W-:Y:S05]  /*7af0*/  BSYNC B0 ;  /* 0x0000000000007941 */ /* 0x000fea0003800000 */
.L_x_136:
[----:B------:R-:W-:-:S13]  /*7b00*/  ISETP.GE.OR P0, PT, R10, c[0x0][0x324], P0 ;  /* 0x0000c9000a007a0c */ /* 0x000fda0000706670 */
[----:B------:R-:W-:Y:S05]  /*7b10*/  @P0 EXIT ;  /* 0x000000000000094d */ /* 0x000fea0003800000 */
        /* <DEDUP_REMOVED lines=9> */
[----:B------:R-:W-:Y:S01]  /*7bb0*/  STG.E.128 [R2.64], RZ ;  /* 0x000000ff02007986 */ /* 0x000fe2000c101d04 */
[----:B------:R-:W-:Y:S05]  /*7bc0*/  EXIT ;  /* 0x000000000000794d */ /* 0x000fea0003800000 */
.L_x_138:
        /* <DEDUP_REMOVED lines=11> */
.L_x_2290:


//--------------------- .text._ZN7cutlass13device_kernelIN5flash19enable_sm80_to_sm89INS1_16FlashAttnBwdSm80INS1_25CollectiveMainloopBwdSm80ILi2ELi1EN4cute5tupleIJNS5_1CILi64EEENS7_ILi96EEENS7_ILi128EEEEEENS_6half_tEfNS_4arch4Sm80ELb0ELb0ELb0ELb1ELb1ELb0ELb0ELb0ELi2ELi2ELi2ELi2ELb1EEENS1_21CollectiveEpilogueBwdISB_SC_SE_Li256ELb1ELb0ELi4EEENS1_19SingleTileSchedulerILb1ELb0ELb0ELi96EEEEEEEEEvNT_6ParamsE --------------------------
	.section	.text._ZN7cutlass13device_kernelIN5flash19enable_sm80_to_sm89INS1_16FlashAttnBwdSm80INS1_25CollectiveMainloopBwdSm80ILi2ELi1EN4cute5tupleIJNS5_1CILi64EEENS7_ILi96EEENS7_ILi128EEEEEENS_6half_tEfNS_4arch4Sm80ELb0ELb0ELb0ELb1ELb1ELb0ELb0ELb0ELi2ELi2ELi2ELi2ELb1EEENS1_21CollectiveEpilogueBwdISB_SC_SE_Li256ELb1ELb0ELi4EEENS1_19SingleTileSchedulerILb1ELb0ELb0ELi96EEEEEEEEEvNT_6ParamsE,"ax",@progbits
	.sectioninfo	@"SHI_REGISTERS=255"
	.align	128
.text._ZN7cutlass13device_kernelIN5flash19enable_sm80_to_sm89INS1_16FlashAttnBwdSm80INS1_25CollectiveMainloopBwdSm80ILi2ELi1EN4cute5tupleIJNS5_1CILi64EEENS7_ILi96EEENS7_ILi128EEEEEENS_6half_tEfNS_4arch4Sm80ELb0ELb0ELb0ELb1ELb1ELb0ELb0ELb0ELi2ELi2ELi2ELi2ELb1EEENS1_21CollectiveEpilogueBwdISB_SC_SE_Li256ELb1ELb0ELi4EEENS1_19SingleTileSchedulerILb1ELb0ELb0ELi96EEEEEEEEEvNT_6ParamsE:
        .type           _ZN7cutlass13device_kernelIN5flash19enable_sm80_to_sm89INS1_16FlashAttnBwdSm80INS1_25CollectiveMainloopBwdSm80ILi2ELi1EN4cute5tupleIJNS5_1CILi64EEENS7_ILi96EEENS7_ILi128EEEEEENS_6half_tEfNS_4arch4Sm80ELb0ELb0ELb0ELb1ELb1ELb0ELb0ELb0ELi2ELi2ELi2ELi2ELb1EEENS1_21CollectiveEpilogueBwdISB_SC_SE_Li256ELb1ELb0ELi4EEENS1_19SingleTileSchedulerILb1ELb0ELb0ELi96EEEEEEEEEvNT_6ParamsE,@function
        .size           _ZN7cutlass13device_kernelIN5flash19enable_sm80_to_sm89INS1_16FlashAttnBwdSm80INS1_25CollectiveMainloopBwdSm80ILi2ELi1EN4cute5tupleIJNS5_1CILi64EEENS7_ILi96EEENS7_ILi128EEEEEENS_6half_tEfNS_4arch4Sm80ELb0ELb0ELb0ELb1ELb1ELb0ELb0ELb0ELi2ELi2ELi2ELi2ELb1EEENS1_21CollectiveEpilogueBwdISB_SC_SE_Li256ELb1ELb0ELi4EEENS1_19SingleTileSchedulerILb1ELb0ELb0ELi96EEEEEEEEEvNT_6ParamsE,(.L_x_2291 - _ZN7cutlass13device_kernelIN5flash19enable_sm80_to_sm89INS1_16FlashAttnBwdSm80INS1_25CollectiveMainloopBwdSm80ILi2ELi1EN4cute5tupleIJNS5_1CILi64EEENS7_ILi96EEENS7_ILi128EEEEEENS_6half_tEfNS_4arch4Sm80ELb0ELb0ELb0ELb1ELb1ELb0ELb0ELb0ELi2ELi2ELi2ELi2ELb1EEENS1_21CollectiveEpilogueBwdISB_SC_SE_Li256ELb1ELb0ELi4EEENS1_19SingleTileSchedulerILb1ELb0ELb0ELi96EEEEEEEEEvNT_6ParamsE)
        .other          _ZN7cutlass13device_kernelIN5flash19enable_sm80_to_sm89INS1_16FlashAttnBwdSm80INS1_25CollectiveMainloopBwdSm80ILi2ELi1EN4cute5tupleIJNS5_1CILi64EEENS7_ILi96EEENS7_ILi128EEEEEENS_6half_tEfNS_4arch4Sm80ELb0ELb0ELb0ELb1ELb1ELb0ELb0ELb0ELi2ELi2ELi2ELi2ELb1EEENS1_21CollectiveEpilogueBwdISB_SC_SE_Li256ELb1ELb0ELi4EEENS1_19SingleTileSchedulerILb1ELb0ELb0ELi96EEEEEEEEEvNT_6ParamsE,@"STO_CUDA_ENTRY STV_DEFAULT"
_ZN7cutlass13device_kernelIN5flash19enable_sm80_to_sm89INS1_16FlashAttnBwdSm80INS1_25CollectiveMainloopBwdSm80ILi2ELi1EN4cute5tupleIJNS5_1CILi64EEENS7_ILi96EEENS7_ILi128EEEEEENS_6half_tEfNS_4arch4Sm80ELb0ELb0ELb0ELb1ELb1ELb0ELb0ELb0ELi2ELi2ELi2ELi2ELb1EEENS1_21CollectiveEpilogueBwdISB_SC_SE_Li256ELb1ELb0ELi4EEENS1_19SingleTileSchedulerILb1ELb0ELb0ELi96EEEEEEEEEvNT_6ParamsE:
        /* <DEDUP_REMOVED lines=18> */
.L_x_140:
        /* <DEDUP_REMOVED lines=8> */
.L_x_142:
[----:B------:R-:W-:Y:S02]  /*01a0*/  MOV R0, c[0x0][0x3a4] ;  /* 0x0000e90000007a02 */ /* 0x000fe40000000f00 */
.L_x_141:
[----:B-1----:R-:W-:-:S05]  /*01b0*/  IMAD R2, R30, 0x60, RZ ;  /* 0x000000601e027824 */ /* 0x002fca00078e02ff */
[----:B-----5:R-:W-:-:S04]  /*01c0*/  ISETP.GE.AND P0, PT, R2, R0, PT ;  /* 0x000000000200720c */ /* 0x020fc80003f06270 */
[----:B------:R-:W-:-:S05]  /*01d0*/  SEL R0, R5, 0xffffffff, !P0 ;  /* 0xffffffff05007807 */ /* 0x000fca0004000000 */
[----:B------:R1:W-:Y:S01]  /*01e0*/  STL [R1+0x18], R0 ;  /* 0x0000180001007387 */ /* 0x0003e20000100800 */
[----:B------:R-:W-:Y:S05]  /*01f0*/  BRA `(.L_x_143) ;  /* 0x0000012000007947 */ /* 0x000fea0003800000 */
.L_x_139:
[----:B---34-:R-:W-:-:S04]  /*0200*/  ISETP.NE.U32.AND P0, PT, RZ, c[0x0][0x3c0], PT ;  /* 0x0000f000ff007a0c */ /* 0x018fc80003f05070 */
[----:B------:R-:W-:-:S13]  /*0210*/  ISETP.NE.AND.EX P0, PT, RZ, c[0x0][0x3c4], PT, P0 ;  /* 0x0000f100ff007a0c */ /* 0x000fda0003f05300 */
[----:B------:R-:W-:Y:S05]  /*0220*/  @!P0 BRA `(.L_x_144) ;  /* 0x0000002000008947 */ /* 0x000fea0003800000 */
[----:B------:R1:W5:Y:S01]  /*0230*/  LDG.E R0, [R2.64] ;  /* 0x0000000402007981 */ /* 0x000362000c1e1900 */
[----:B------:R-:W-:Y:S05]  /*0240*/  BRA `(.L_x_145) ;  /* 0x0000009000007947 */ /* 0x000fea0003800000 */
.L_x_144:
        /* <DEDUP_REMOVED lines=8> */
.L_x_146:
[----:B------:R-:W-:Y:S02]  /*02d0*/  MOV R0, c[0x0][0x3a4] ;  /* 0x0000e90000007a02 */ /* 0x000fe40000000f00 */
.L_x_145:
[----:B-1----:R-:W-:-:S05]  /*02e0*/  IMAD R2, R30, 0x60, RZ ;  /* 0x000000601e027824 */ /* 0x002fca00078e02ff */
[----:B-----5:R-:W-:-:S04]  /*02f0*/  ISETP.GE.AND P0, PT, R2, R0, PT ;  /* 0x000000000200720c */ /* 0x020fc80003f06270 */
[----:B------:R-:W-:-:S05]  /*0300*/  SEL R0, R5, 0xffffffff, !P0 ;  /* 0xffffffff05007807 */ /* 0x000fca0004000000 */
[----:B------:R1:W-:Y:S04]  /*0310*/  STL [R1+0x18], R0 ;  /* 0x0000180001007387 */ /* 0x0003e80000100800 */
.L_x_143:
        /* <DEDUP_REMOVED lines=30> */
.L_x_147:
[----:B-1----:R-:W-:-:S04]  /*0500*/  ISETP.NE.U32.AND P0, PT, RZ, c[0x0][0x2e0], PT ;  /* 0x0000b800ff007a0c */ /* 0x002fc80003f05070 */
[----:B------:R-:W-:-:S13]  /*0510*/  ISETP.NE.AND.EX P0, PT, RZ, c[0x0][0x2e4], PT, P0 ;  /* 0x0000b900ff007a0c */ /* 0x000fda0003f05300 */
[----:B------:R-:W-:Y:S05]  /*0520*/  @!P0 BRA `(.L_x_148) ;  /* 0x0000003000008947 */ /* 0x000fea0003800000 */
[----:B------:R-:W-:-:S05]  /*0530*/  IMAD.WIDE R2, R87, R8, c[0x0][0x2e0] ;  /* 0x0000b80057027625 */ /* 0x000fca00078e0208 */
[----:B------:R1:W5:Y:S01]  /*0540*/  LDG.E R9, [R2.64] ;  /* 0x0000000402097981 */ /* 0x000362000c1e1900 */
[----:B------:R-:W-:Y:S05]  /*0550*/  BRA `(.L_x_149) ;  /* 0x0000004000007947 */ /* 0x000fea0003800000 */
.L_x_148:
[----:B------:R-:W-:Y:S05]  /*0560*/  @!P3 BRA `(.L_x_149) ;  /* 0x000000300000b947 */ /* 0x000fea0003800000 */
[----:B------:R1:W2:Y:S04]  /*0570*/  LDG.E R0, [R2.64] ;  /* 0x0000000402007981 */ /* 0x0002a8000c1e1900 */
[----:B-1----:R-:W2:Y:S02]  /*0580*/  LDG.E R2, [R2.64+0x4] ;  /* 0x0000040402027981 */ /* 0x002ea4000c1e1900 */
[----:B--2---:R-:W-:Y:S02]  /*0590*/  IADD3 R9, -R0, R2, RZ ;  /* 0x0000000200097210 */ /* 0x004fe40007ffe1ff */
.L_x_149:
        /* <DEDUP_REMOVED lines=515> */
.L_x_153:
        /* <DEDUP_REMOVED lines=164> */
.L_x_151:
        /* <DEDUP_REMOVED lines=357> */
.L_x_152:
        /* <DEDUP_REMOVED lines=231> */
.L_x_150:
        /* <DEDUP_REMOVED lines=146> */
.L_x_155:
        /* <DEDUP_REMOVED lines=63> */
.L_x_157:
[----:B--2---:R-:W-:Y:S05]  /*61e0*/  BSYNC B0 ;  /* 0x0000000000007941 */ /* 0x004fea0003800000 */
.L_x_156:
        /* <DEDUP_REMOVED lines=16> */
.L_x_159:
[----:B------:R-:W-:Y:S05]  /*62f0*/  BSYNC B0 ;  /* 0x0000000000007941 */ /* 0x000fea0003800000 */
.L_x_158:
        /* <DEDUP_REMOVED lines=16> */
.L_x_161:
[----:B------:R-:W-:Y:S05]  /*6400*/  BSYNC B0 ;  /* 0x0000000000007941 */ /* 0x000fea0003800000 */
.L_x_160:
        /* <DEDUP_REMOVED lines=16> */
.L_x_163:
[----:B------:R-:W-:Y:S05]  /*6510*/  BSYNC B0 ;  /* 0x0000000000007941 */ /* 0x000fea0003800000 */
.L_x_162:
        /* <DEDUP_REMOVED lines=16> */
.L_x_165:
[----:B------:R-:W-:Y:S05]  /*6620*/  BSYNC B0 ;  /* 0x0000000000007941 */ /* 0x000fea0003800000 */
.L_x_164:
        /* <DEDUP_REMOVED lines=16> */
.L_x_167:
[----:B------:R-:W-:Y:S05]  /*6730*/  BSYNC B0 ;  /* 0x0000000000007941 */ /* 0x000fea0003800000 */
.L_x_166:
        /* <DEDUP_REMOVED lines=19> */
.L_x_169:
[----:B------:R-:W-:Y:S05]  /*6870*/  BSYNC B0 ;  /* 0x0000000000007941 */ /* 0x000fea0003800000 */
.L_x_168:
        /* <DEDUP_REMOVED lines=14> */
.L_x_171:
[----:B------:R-:W-:Y:S05]  /*6960*/  BSYNC B0 ;  /* 0x0000000000007941 */ /* 0x000fea0003800000 */
.L_x_170:
        /* <DEDUP_REMOVED lines=14> */
.L_x_173:
[----:B------:R-:W-:Y:S05]  /*6a50*/  BSYNC B0 ;  /* 0x0000000000007941 */ /* 0x000fea0003800000 */
.L_x_172:
        /* <DEDUP_REMOVED lines=14> */
.L_x_175:
[----:B------:R-:W-:Y:S05]  /*6b40*/  BSYNC B0 ;  /* 0x0000000000007941 */ /* 0x000fea0003800000 */
.L_x_174:
        /* <DEDUP_REMOVED lines=14> */
.L_x_177:
[----:B------:R-:W-:Y:S05]  /*6c30*/  BSYNC B0 ;  /* 0x0000000000007941 */ /* 0x000fea0003800000 */
.L_x_176:
        /* <DEDUP_REMOVED lines=14> */
.L_x_154:
        /* <DEDUP_REMOVED lines=19> */
.L_x_178:
        /* <DEDUP_REMOVED lines=38> */
.L_x_180:
[----:B------:R-:W-:Y:S05]  /*70b0*/  BSYNC B0 ;  /* 0x0000000000007941 */ /* 0x000fea0003800000 */
.L_x_179:
        /* <DEDUP_REMOVED lines=16> */
.L_x_182:
[----:B------:R-:W-:Y:S05]  /*71c0*/  BSYNC B0 ;  /* 0x0000000000007941 */ /* 0x000fea0003800000 */
.L_x_181:
        /* <DEDUP_REMOVED lines=16> */
.L_x_184:
[----:B------:R-:W-:Y:S05]  /*72d0*/  BSYNC B0 ;  /* 0x0000000000007941 */ /* 0x000fea0003800000 */
.L_x_183:
        /* <DEDUP_REMOVED lines=16> */
.L_x_186:
[----:B------:R-:W-:Y:S05]  /*73e0*/  BSYNC B0 ;  /* 0x0000000000007941 */ /* 0x000fea0003800000 */
.L_x_185:
        /* <DEDUP_REMOVED lines=16> */
.L_x_188:
[----:B------:R-:W-:Y:S05]  /*74f0*/  BSYNC B0 ;  /* 0x0000000000007941 */ /* 0x000fea0003800000 */
.L_x_187:
        /* <DEDUP_REMOVED lines=15> */
.L_x_190:
[----:B------:R-:W-:Y:S05]  /*75f0*/  BSYNC B0 ;  /* 0x0000000000007941 */ /* 0x000fea0003800000 */
.L_x_189:
        /* <DEDUP_REMOVED lines=19> */
.L_x_192:
[----:B------:R-:W-:Y:S05]  /*7730*/  BSYNC B0 ;  /* 0x0000000000007941 */ /* 0x000fea0003800000 */
.L_x_191:
        /* <DEDUP_REMOVED lines=14> */
.L_x_194:
[----:B------:R-:W-:Y:S05]  /*7820*/  BSYNC B0 ;  /* 0x0000000000007941 */ /* 0x000fea0003800000 */
.L_x_193:
        /* <DEDUP_REMOVED lines=14> */
.L_x_196:
[----:B------:R-:W-:Y:S05]  /*7910*/  BSYNC B0 ;  /* 0x0000000000007941 */ /* 0x000fea0003800000 */
.L_x_195:
        /* <DEDUP_REMOVED lines=14> */
.L_x_198:
[----:B------:R-:W-:Y:S05]  /*7a00*/  BSYNC B0 ;  /* 0x0000000000007941 */ /* 0x000fea0003800000 */
.L_x_197:
        /* <DEDUP_REMOVED lines=14> */
.L_x_200:
[----:B------:R-:W-:Y:S05]  /*7af0*/  BSYNC B0 ;  /* 0x0000000000007941 */ /* 0x000fea0003800000 */
.L_x_199:
        /* <DEDUP_REMOVED lines=13> */
.L_x_201:
        /* <DEDUP_REMOVED lines=11> */
.L_x_2291:


//--------------------- .text._ZN7cutlass13device_kernelIN5flash19enable_sm80_to_sm89INS1_16FlashAttnBwdSm80INS1_25CollectiveMainloopBwdSm80ILi2ELi1EN4cute5tupleIJNS5_1CILi64EEENS7_ILi96EEENS7_ILi128EEEEEENS_6half_tEfNS_4arch4Sm80ELb0ELb0ELb0ELb1ELb0ELb0ELb0ELb0ELi2ELi2ELi2ELi2ELb1EEENS1_24CollectiveEpilogueBwdGQAISB_fSE_Li256ELb1ELb0EEENS1_19SingleTileSchedulerILb1ELb0ELb0ELi96EEEEEEEEEvNT_6ParamsE --------------------------
	.section	.text._ZN7cutlass13device_kernelIN5flash19enable_sm80_to_sm89INS1_16FlashAttnBwdSm80INS1_25CollectiveMainloopBwdSm80ILi2ELi1EN4cute5tupleIJNS5_1CILi64EEENS7_ILi96EEENS7_ILi128EEEEEENS_6half_tEfNS_4arch4Sm80ELb0ELb0ELb0ELb1ELb0ELb0ELb0ELb0ELi2ELi2ELi2ELi2ELb1EEENS1_24CollectiveEpilogueBwdGQAISB_fSE_Li256ELb1ELb0EEENS1_19SingleTileSchedulerILb1ELb0ELb0ELi96EEEEEEEEEvNT_6ParamsE,"ax",@progbits
	.sectioninfo	@"SHI_REGISTERS=255"
	.align	128
.text._ZN7cutlass13device_kernelIN5flash19enable_sm80_to_sm89INS1_16FlashAttnBwdSm80INS1_25CollectiveMainloopBwdSm80ILi2ELi1EN4cute5tupleIJNS5_1CILi64EEENS7_ILi96EEENS7_ILi128EEEEEENS_6half_tEfNS_4arch4Sm80ELb0ELb0ELb0ELb1ELb0ELb0ELb0ELb0ELi2ELi2ELi2ELi2ELb1EEENS1_24CollectiveEpilogueBwdGQAISB_fSE_Li256ELb1ELb0EEENS1_19SingleTileSchedulerILb1ELb0ELb0ELi96EEEEEEEEEvNT_6ParamsE:
        .type           _ZN7cutlass13device_kernelIN5flash19enable_sm80_to_sm89INS1_16FlashAttnBwdSm80INS1_25CollectiveMainloopBwdSm80ILi2ELi1EN4cute5tupleIJNS5_1CILi64EEENS7_ILi96EEENS7_ILi128EEEEEENS_6half_tEfNS_4arch4Sm80ELb0ELb0ELb0ELb1ELb0ELb0ELb0ELb0ELi2ELi2ELi2ELi2ELb1EEENS1_24CollectiveEpilogueBwdGQAISB_fSE_Li256ELb1ELb0EEENS1_19SingleTileSchedulerILb1ELb0ELb0ELi96EEEEEEEEEvNT_6ParamsE,@function
        .size           _ZN7cutlass13device_kernelIN5flash19enable_sm80_to_sm89INS1_16FlashAttnBwdSm80INS1_25CollectiveMainloopBwdSm80ILi2ELi1EN4cute5tupleIJNS5_1CILi64EEENS7_ILi96EEENS7_ILi128EEEEEENS_6half_tEfNS_4arch4Sm80ELb0ELb0ELb0ELb1ELb0ELb0ELb0ELb0ELi2ELi2ELi2ELi2ELb1EEENS1_24CollectiveEpilogueBwdGQAISB_fSE_Li256ELb1ELb0EEENS1_19SingleTileSchedulerILb1ELb0ELb0ELi96EEEEEEEEEvNT_6ParamsE,(.L_x_2292 - _ZN7cutlass13device_kernelIN5flash19enable_sm80_to_sm89INS1_16FlashAttnBwdSm80INS1_25CollectiveMainloopBwdSm80ILi2ELi1EN4cute5tupleIJNS5_1CILi64EEENS7_ILi96EEENS7_ILi128EEEEEENS_6half_tEfNS_4arch4Sm80ELb0ELb0ELb0ELb1ELb0ELb0ELb0ELb0ELi2ELi2ELi2ELi2ELb1EEENS1_24CollectiveEpilogueBwdGQAISB_fSE_Li256ELb1ELb0EEENS1_19SingleTileSchedulerILb1ELb0ELb0ELi96EEEEEEEEEvNT_6ParamsE)
        .other          _ZN7cutlass13device_kernelIN5flash19enable_sm80_to_sm89INS1_16FlashAttnBwdSm80INS1_25CollectiveMainloopBwdSm80ILi2ELi1EN4cute5tupleIJNS5_1CILi64EEENS7_ILi96EEENS7_ILi128EEEEEENS_6half_tEfNS_4arch4Sm80ELb0ELb0ELb0ELb1ELb0ELb0ELb0ELb0ELi2ELi2ELi2ELi2ELb1EEENS1_24CollectiveEpilogueBwdGQAISB_fSE_Li256ELb1ELb0EEENS1_19SingleTileSchedulerILb1ELb0ELb0ELi96EEEEEEEEEvNT_6ParamsE,@"STO_CUDA_ENTRY STV_DEFAULT"
_ZN7cutlass13device_kernelIN5flash19enable_sm80_to_sm89INS1_16FlashAttnBwdSm80INS1_25CollectiveMainloopBwdSm80ILi2ELi1EN4cute5tupleIJNS5_1CILi64EEENS7_ILi96EEENS7_ILi128EEEEEENS_6half_tEfNS_4arch4Sm80ELb0ELb0ELb0ELb1ELb0ELb0ELb0ELb0ELi2ELi2ELi2ELi2ELb1EEENS1_24CollectiveEpilogueBwdGQAISB_fSE_Li256ELb1ELb0EEENS1_19SingleTileSchedulerILb1ELb0ELb0ELi96EEEEEEEEEvNT_6ParamsE:
        /* <DEDUP_REMOVED lines=18> */
.L_x_203:
        /* <DEDUP_REMOVED lines=8> */
.L_x_205:
[----:B------:R-:W-:Y:S02]  /*01a0*/  MOV R0, c[0x0][0x3ac] ;  /* 0x0000eb0000007a02 */ /* 0x000fe40000000f00 */
.L_x_204:
[----:B-1----:R-:W-:-:S05]  /*01b0*/  IMAD R2, R17, 0x60, RZ ;  /* 0x0000006011027824 */ /* 0x002fca00078e02ff */
[----:B-----5:R-:W-:-:S04]  /*01c0*/  ISETP.GE.AND P0, PT, R2, R0, PT ;  /* 0x000000000200720c */ /* 0x020fc80003f06270 */
[----:B------:R-:W-:-:S05]  /*01d0*/  SEL R0, R5, 0xffffffff, !P0 ;  /* 0xffffffff05007807 */ /* 0x000fca0004000000 */
[----:B------:R1:W-:Y:S01]  /*01e0*/  STL [R1+0x1c], R0 ;  /* 0x00001c0001007387 */ /* 0x0003e20000100800 */
[----:B------:R-:W-:Y:S05]  /*01f0*/  BRA `(.L_x_206) ;  /* 0x0000012000007947 */ /* 0x000fea0003800000 */
.L_x_202:
[----:B---34-:R-:W-:-:S04]  /*0200*/  ISETP.NE.U32.AND P0, PT, RZ, c[0x0][0x3c8], PT ;  /* 0x0000f200ff007a0c */ /* 0x018fc80003f05070 */
[----:B------:R-:W-:-:S13]  /*0210*/  ISETP.NE.AND.EX P0, PT, RZ, c[0x0][0x3cc], PT, P0 ;  /* 0x0000f300ff007a0c */ /* 0x000fda0003f05300 */
[----:B------:R-:W-:Y:S05]  /*0220*/  @!P0 BRA `(.L_x_207) ;  /* 0x0000002000008947 */ /* 0x000fea0003800000 */
[----:B------:R1:W5:Y:S01]  /*0230*/  LDG.E R0, [R2.64] ;  /* 0x0000000802007981 */ /* 0x000362000c1e1900 */
[----:B------:R-:W-:Y:S05]  /*0240*/  BRA `(.L_x_208) ;  /* 0x0000009000007947 */ /* 0x000fea0003800000 */
.L_x_207:
        /* <DEDUP_REMOVED lines=8> */
.L_x_209:
[----:B------:R-:W-:Y:S02]  /*02d0*/  MOV R0, c[0x0][0x3ac] ;  /* 0x0000eb0000007a02 */ /* 0x000fe40000000f00 */
.L_x_208:
[----:B-1----:R-:W-:-:S05]  /*02e0*/  IMAD R2, R17, 0x60, RZ ;  /* 0x0000006011027824 */ /* 0x002fca00078e02ff */
[----:B-----5:R-:W-:-:S04]  /*02f0*/  ISETP.GE.AND P0, PT, R2, R0, PT ;  /* 0x000000000200720c */ /* 0x020fc80003f06270 */
[----:B------:R-:W-:-:S05]  /*0300*/  SEL R0, R5, 0xffffffff, !P0 ;  /* 0xffffffff05007807 */ /* 0x000fca0004000000 */
[----:B------:R1:W-:Y:S04]  /*0310*/  STL [R1+0x1c], R0 ;  /* 0x00001c0001007387 */ /* 0x0003e80000100800 */
.L_x_206:
[----:B------:R-:W2:Y:S02]  /*0320*/  LDL R23, [R1+0x1c] ;  /* 0x00001c0001177983 */ /* 0x000ea40000100800 */
[----:B--2---:R-:W-:-:S13]  /*0330*/  ISETP.GE.AND P0, PT, R23, RZ, PT ;  /* 0x000000ff1700720c */ /* 0x004fda0003f06270 */
[----:B------:R-:W-:Y:S05]  /*0340*/  @!P0 EXIT ;  /* 0x000000000000894d */ /* 0x000fea0003800000 */
[----:B------:R-:W-:Y:S01]  /*0350*/  ISETP.NE.U32.AND P4, PT, RZ, c[0x0][0x2c8], PT ;  /* 0x0000b200ff007a0c */ /* 0x000fe20003f85070 */
[CC--:B------:R-:W-:Y:S01]  /*0360*/  IMAD.WIDE R4, R23.reuse, R14.reuse, c[0x0][0x2c8] ;  /* 0x0000b20017047625 */ /* 0x0c0fe200078e020e */
[----:B------:R-:W-:Y:S02]  /*0370*/  ISETP.NE.U32.AND P3, PT, RZ, c[0x0][0x2d0], PT ;  /* 0x0000b400ff007a0c */ /* 0x000fe40003f65070 */
[----:B------:R-:W-:Y:S02]  /*0380*/  ISETP.NE.AND.EX P4, PT, RZ, c[0x0][0x2cc], PT, P4 ;  /* 0x0000b300ff007a0c */ /* 0x000fe40003f85340 */
[----:B------:R-:W-:Y:S01]  /*0390*/  ISETP.NE.AND.EX P3, PT, RZ, c[0x0][0x2d4], PT, P3 ;  /* 0x0000b500ff007a0c */ /* 0x000fe20003f65330 */
[----:B------:R-:W-:-:S10]  /*03a0*/  IMAD.WIDE R2, R23, R14, c[0x0][0x2d0] ;  /* 0x0000b40017027625 */ /* 0x000fd400078e020e */
[----:B-1----:R-:W2:Y:S01]  /*03b0*/  @P4 LDG.E R0, [R4.64] ;  /* 0x0000000804004981 */ /* 0x002ea2000c1e1900 */
[----:B------:R-:W-:-:S03]  /*03c0*/  ISETP.NE.U32.AND P0, PT, RZ, c[0x0][0x2d8], PT ;  /* 0x0000b600ff007a0c */ /* 0x000fc60003f05070 */
[----:B------:R-:W3:Y:S01]  /*03d0*/  @P4 LDG.E R9, [R4.64] ;  /* 0x0000000804094981 */ /* 0x000ee2000c1e1900 */
[----:B------:R-:W-:-:S03]  /*03e0*/  ISETP.NE.AND.EX P0, PT, RZ, c[0x0][0x2dc], PT, P0 ;  /* 0x0000b700ff007a0c */ /* 0x000fc60003f05300 */
[----:B------:R-:W4:Y:S01]  /*03f0*/  @P3 LDG.E R8, [R2.64] ;  /* 0x0000000802083981 */ /* 0x000f22000c1e1900 */
[----:B------:R-:W-:-:S09]  /*0400*/  IMAD.MOV.U32 R245, RZ, RZ, c[0x0][0x168] ;  /* 0x00005a00fff57624 */ /* 0x000fd200078e00ff */
[----:B------:R-:W-:-:S05]  /*0410*/  @P0 IMAD.WIDE R6, R23, R14, c[0x0][0x2d8] ;  /* 0x0000b60017060625 */ /* 0x000fca00078e020e */
[----:B------:R1:W5:Y:S01]  /*0420*/  @P0 LDG.E R245, [R6.64] ;  /* 0x0000000806f50981 */ /* 0x000362000c1e1900 */
[----:B------:R-:W-:Y:S01]  /*0430*/  CS2R R10, SRZ ;  /* 0x00000000000a7805 */ /* 0x000fe2000001ff00 */
[----:B------:R-:W-:Y:S02]  /*0440*/  IMAD.MOV.U32 R12, RZ, RZ, RZ ;  /* 0x000000ffff0c7224 */ /* 0x000fe400078e00ff */
[----:B------:R-:W-:Y:S02]  /*0450*/  IMAD.MOV.U32 R13, RZ, RZ, c[0x0][0x198] ;  /* 0x00006600ff0d7624 */ /* 0x000fe400078e00ff */
[----:B--2---:R-:W-:-:S05]  /*0460*/  @P4 IMAD R0, R23, 0x40, R0 ;  /* 0x0000004017004824 */ /* 0x004fca00078e0200 */
[----:B-1----:R-:W-:-:S04]  /*0470*/  @P4 SHF.R.S32.HI R6, RZ, 0x1f, R0 ;  /* 0x0000001fff064819 */ /* 0x002fc80000011400 */
[----:B------:R-:W-:Y:S02]  /*0480*/  @P4 LEA.HI R0, R6, R0, RZ, 0x6 ;  /* 0x0000000006004211 */ /* 0x000fe400078f30ff */
[----:B------:R-:W-:Y:S01]  /*0490*/  CS2R R6, SRZ ;  /* 0x0000000000067805 */ /* 0x000fe2000001ff00 */
[--C-:B----4-:R-:W-:Y:S01]  /*04a0*/  @P3 SHF.R.S32.HI R11, RZ, 0x1f, R8.reuse ;  /* 0x0000001fff0b3819 */ /* 0x110fe20000011408 */
[--C-:B---3--:R-:W-:Y:S01]  /*04b0*/  @P4 IMAD.MOV.U32 R6, RZ, RZ, R9.reuse ;  /* 0x000000ffff064224 */ /* 0x108fe200078e0009 */
[----:B------:R-:W-:Y:S01]  /*04c0*/  @P4 SHF.R.S32.HI R7, RZ, 0x1f, R9 ;  /* 0x0000001fff074819 */ /* 0x000fe20000011409 */
[----:B------:R-:W-:Y:S01]  /*04d0*/  @P3 IMAD.MOV.U32 R10, RZ, RZ, R8 ;  /* 0x000000ffff0a3224 */ /* 0x000fe200078e0008 */
[----:B------:R-:W-:Y:S01]  /*04e0*/  @P4 LOP3.LUT R12, R0, 0xffffffc0, RZ, 0xc0, !PT ;  /* 0xffffffc0000c4812 */ /* 0x000fe200078ec0ff */
[----:B------:R-:W-:Y:S05]  /*04f0*/  @P0 BRA `(.L_x_210) ;  /* 0x0000004000000947 */ /* 0x000fea0003800000 */
[----:B------:R-:W-:Y:S05]  /*0500*/  @!P4 BRA `(.L_x_210) ;  /* 0x000000300000c947 */ /* 0x000fea0003800000 */
[----:B------:R1:W2:Y:S04]  /*0510*/  LDG.E R0, [R4.64] ;  /* 0x0000000804007981 */ /* 0x0002a8000c1e1900 */
[----:B-1----:R-:W2:Y:S02]  /*0520*/  LDG.E R4, [R4.64+0x4] ;  /* 0x0000040804047981 */ /* 0x002ea4000c1e1900 */
[----:B--2--5:R-:W-:-:S02]  /*0530*/  IADD3 R245, -R0, R4, RZ ;  /* 0x0000000400f57210 */ /* 0x024fc40007ffe1ff */
.L_x_210:
[----:B------:R-:W-:-:S04]  /*0540*/  ISETP.NE.U32.AND P0, PT, RZ, c[0x0][0x2e0], PT ;  /* 0x0000b800ff007a0c */ /* 0x000fc80003f05070 */
[----:B------:R-:W-:-:S13]  /*0550*/  ISETP.NE.AND.EX P0, PT, RZ, c[0x0][0x2e4], PT, P0 ;  /* 0x0000b900ff007a0c */ /* 0x000fda0003f05300 */
[----:B------:R-:W-:Y:S05]  /*0560*/  @!P0 BRA `(.L_x_211) ;  /* 0x0000003000008947 */ /* 0x000fea0003800000 */
[----:B------:R-:W-:-:S05]  /*0570*/  IMAD.WIDE R2, R23, R14, c[0x0][0x2e0] ;  /* 0x0000b80017027625 */ /* 0x000fca00078e020e */
[----:B------:R1:W5:Y:S01]  /*0580*/  LDG.E R13, [R2.64] ;  /* 0x00000008020d7981 */ /* 0x000362000c1e1900 */
[----:B------:R-:W-:Y:S05]  /*0590*/  BRA `(.L_x_212) ;  /* 0x0000004000007947 */ /* 0x000fea0003800000 */
.L_x_211:
[----:B------:R-:W-:Y:S05]  /*05a0*/  @!P3 BRA `(.L_x_212) ;  /* 0x000000300000b947 */ /* 0x000fea0003800000 */
[----:B------:R1:W2:Y:S04]  /*05b0*/  LDG.E R0, [R2.64] ;  /* 0x0000000802007981 */ /* 0x0002a8000c1e1900 */
[----:B-1----:R-:W2:Y:S02]  /*05c0*/  LDG.E R2, [R2.64+0x4] ;  /* 0x0000040802027981 */ /* 0x002ea4000c1e1900 */
[----:B--2---:R-:W-:Y:S02]  /*05d0*/  IADD3 R13, -R0, R2, RZ ;  /* 0x00000002000d7210 */ /* 0x004fe40007ffe1ff */
.L_x_212:
[----:B-----5:R-:W-:Y:S01]  /*05e0*/  ISETP.GE.AND P0, PT, R245, 0x1, PT ;  /* 0x00000001f500780c */ /* 0x020fe20003f06270 */
[----:B------:R-:W-:Y:S01]  /*05f0*/  CS2R R138, SRZ ;  /* 0x00000000008a7805 */ /* 0x000fe2000001ff00 */
[----:B------:R-:W-:Y:S01]  /*0600*/  PLOP3.LUT P1, PT, PT, PT, PT, 0x80, 0x0 ;  /* 0x000000000000781c */ /* 0x000fe20003f2f070 */
        /* <DEDUP_REMOVED lines=48> */
[----:B------:R-:W-:Y:S01]  /*0910*/  IMAD.MOV.U32 R0, RZ, RZ, c[0x0][0x248] ;  /* 0x00009200ff007624 */ /* 0x000fe200078e00ff */
[--C-:B------:R-:W-:Y:S01]  /*0920*/  SHF.R.S32.HI R5, RZ, 0x1f, R39.reuse ;  /* 0x0000001fff057819 */ /* 0x100fe20000011427 */
[----:B-1----:R-:W-:Y:S01]  /*0930*/  IMAD.SHL.U32 R3, R39, 0x4, RZ ;  /* 0x0000000427037824 */ /* 0x002fe200078e00ff */
[----:B------:R-:W-:Y:S01]  /*0940*/  SHF.R.S32.HI R36, RZ, 0x1f, R39 ;  /* 0x0000001fff247819 */ /* 0x000fe20000011427 */
[----:B------:R-:W-:Y:S01]  /*0950*/  IMAD.SHL.U32 R4, R12, 0x80, RZ ;  /* 0x000000800c047824 */ /* 0x000fe200078e00ff */
[----:B------:R-:W-:Y:S01]  /*0960*/  ISETP.NE.AND P2, PT, R0, 0x1, PT ;  /* 0x000000010000780c */ /* 0x000fe20003f45270 */
[----:B------:R-:W-:Y:S01]  /*0970*/  IMAD.MOV.U32 R18, RZ, RZ, R38 ;  /* 0x000000ffff127224 */ /* 0x000fe200078e0026 */
[----:B------:R-:W-:Y:S01]  /*0980*/  SHF.R.S32.HI R0, RZ, 0x1f, R12 ;  /* 0x0000001fff007819 */ /* 0x000fe2000001140c */
[----:B------:R-:W-:Y:S01]  /*0990*/  IMAD R35, R17, -0x60, R13 ;  /* 0xffffffa011237824 */ /* 0x000fe200078e020d */
[C---:B------:R-:W-:Y:S01]  /*09a0*/  IADD3 R2, P1, R3.reuse, R12, RZ ;  /* 0x0000000c03027210 */ /* 0x040fe20007f3e0ff */
[----:B------:R-:W-:Y:S01]  /*09b0*/  ULDC.64 UR4, c[0x0][0x1d8] ;  /* 0x0000760000047ab9 */ /* 0x000fe20000000a00 */
[C---:B------:R-:W-:Y:S01]  /*09c0*/  IADD3 R30, P0, R4.reuse, R39, RZ ;  /* 0x00000027041e7210 */ /* 0x040fe20007f1e0ff */
[----:B------:R-:W-:Y:S01]  /*09d0*/  USHF.L.U32 UR7, UR4, 0x6, URZ ;  /* 0x0000000604077899 */ /* 0x000fe2000800063f */
[----:B------:R-:W-:Y:S01]  /*09e0*/  LEA.HI.X.SX32 R3, R3, R0, 0x1, P1 ;  /* 0x0000000003037211 */ /* 0x000fe200008f0eff */
[----:B------:R-:W-:Y:S01]  /*09f0*/  UMOV UR6, 0x6 ;  /* 0x0000000600067882 */ /* 0x000fe20000000000 */
[----:B------:R-:W-:Y:S01]  /*0a00*/  IADD3 R0, R245, 0x3f, RZ ;  /* 0x0000003ff5007810 */ /* 0x000fe20007ffe0ff */
[----:B------:R-:W-:Y:S01]  /*0a10*/  USHF.L.U64.HI UR5, UR4, UR6, UR5 ;  /* 0x0000000604057299 */ /* 0x000fe20008010205 */
[----:B------:R-:W-:Y:S01]  /*0a20*/  LEA.HI.X.SX32 R31, R4, R5, 0x1, P0 ;  /* 0x00000005041f7211 */ /* 0x000fe200000f0eff */
[----:B------:R-:W-:Y:S01]  /*0a30*/  @P2 IMAD.HI.U32 R5, R38, c[0x0][0x24c], RZ ;  /* 0x0000930026052a27 */ /* 0x000fe200078e00ff */
[----:B------:R-:W-:Y:S01]  /*0a40*/  SHF.R.S32.HI R4, RZ, 0x1f, R0 ;  /* 0x0000001fff047819 */ /* 0x000fe20000011400 */
[----:B------:R-:W-:Y:S01]  /*0a50*/  CS2R R146, SRZ ;  /* 0x0000000000927805 */ /* 0x000fe2000001ff00 */
[-C--:B------:R-:W-:Y:S01]  /*0a60*/  LEA.HI R216, R36, R39.reuse, RZ, 0x3 ;  /* 0x0000002724d87211 */ /* 0x080fe200078f18ff */
[----:B------:R-:W-:Y:S01]  /*0a70*/  IMAD.MOV.U32 R222, RZ, RZ, 0x40 ;  /* 0x00000040ffde7424 */ /* 0x000fe200078e00ff */
[----:B------:R-:W-:Y:S01]  /*0a80*/  LEA.HI R251, R4, R0, RZ, 0x6 ;  /* 0x0000000004fb7211 */ /* 0x000fe200078f30ff */
[----:B------:R-:W-:Y:S01]  /*0a90*/  IMAD.WIDE.U32 R30, R38, c[0x0][0x238], R30 ;  /* 0x00008e00261e7a25 */ /* 0x000fe200078e001e */
[----:B------:R-:W-:Y:S01]  /*0aa0*/  LOP3.LUT R0, R216, 0xfffffff8, RZ, 0xc0, !PT ;  /* 0xfffffff8d8007812 */ /* 0x000fe200078ec0ff */
[----:B------:R-:W-:Y:S01]  /*0ab0*/  CS2R R144, SRZ ;  /* 0x0000000000907805 */ /* 0x000fe2000001ff00 */
[----:B------:R-:W-:Y:S01]  /*0ac0*/  SHF.R.S32.HI R252, RZ, 0x3, R216 ;  /* 0x00000003fffc7819 */ /* 0x000fe200000114d8 */
[----:B------:R-:W-:Y:S01]  /*0ad0*/  IMAD.MOV.U32 R223, RZ, RZ, 0x10 ;  /* 0x00000010ffdf7424 */ /* 0x000fe200078e00ff */
[----:B------:R-:W-:Y:S01]  /*0ae0*/  SHF.R.S32.HI R37, RZ, 0x1f, R38 ;  /* 0x0000001fff257819 */ /* 0x000fe20000011426 */
[----:B------:R-:W-:Y:S01]  /*0af0*/  IMAD.IADD R32, R39, 0x1, -R0 ;  /* 0x0000000127207824 */ /* 0x000fe200078e0a00 */
[----:B------:R-:W-:Y:S01]  /*0b00*/  SHF.R.S32.HI R12, RZ, 0x1f, R252 ;  /* 0x0000001fff0c7819 */ /* 0x000fe200000114fc */
[----:B------:R-:W-:Y:S01]  /*0b10*/  IMAD.MOV.U32 R226, RZ, RZ, 0x20 ;  /* 0x00000020ffe27424 */ /* 0x000fe200078e00ff */
[----:B------:R-:W-:Y:S01]  /*0b20*/  IADD3 R16, P0, R252, R6, RZ ;  /* 0x00000006fc107210 */ /* 0x000fe20007f1e0ff */
[C---:B------:R-:W-:Y:S01]  /*0b30*/  IMAD R4, R37.reuse, c[0x0][0x288], RZ ;  /* 0x0000a20025047a24 */ /* 0x040fe200078e02ff */
[----:B------:R-:W-:Y:S01]  /*0b40*/  @P2 SHF.R.U32.HI R18, RZ, c[0x0][0x250], R5 ;  /* 0x00009400ff122a19 */ /* 0x000fe20000011605 */
[----:B------:R-:W-:Y:S01]  /*0b50*/  IMAD R8, R37, c[0x0][0x270], RZ ;  /* 0x00009c0025087a24 */ /* 0x000fe200078e02ff */
[C---:B------:R-:W-:Y:S01]  /*0b60*/  SEL R24, R23.reuse, RZ, !P3 ;  /* 0x000000ff17187207 */ /* 0x040fe20005800000 */
[----:B------:R-:W-:Y:S01]  /*0b70*/  IMAD.SHL.U32 R20, R32, 0x8, RZ ;  /* 0x0000000820147824 */ /* 0x000fe200078e00ff */
[----:B------:R-:W-:Y:S01]  /*0b80*/  SHF.R.S32.HI R14, RZ, 0x1f, R18 ;  /* 0x0000001fff0e7819 */ /* 0x000fe20000011412 */
[----:B------:R-:W-:Y:S01]  /*0b90*/  IMAD.X R15, R12, 0x1, R7, P0 ;  /* 0x000000010c0f7824 */ /* 0x000fe200000e0607 */
[----:B------:R-:W-:Y:S01]  /*0ba0*/  IADD3 R6, P0, R252, R10, RZ ;  /* 0x0000000afc067210 */ /* 0x000fe20007f1e0ff */
[C---:B------:R-:W-:Y:S01]  /*0bb0*/  IMAD R7, R38.reuse, c[0x0][0x28c], R4 ;  /* 0x0000a30026077a24 */ /* 0x040fe200078e0204 */
[----:B------:R-:W-:Y:S01]  /*0bc0*/  SHF.R.S32.HI R21, RZ, 0x1f, R20 ;  /* 0x0000001fff157819 */ /* 0x000fe20000011414 */
[C---:B------:R-:W-:Y:S01]  /*0bd0*/  IMAD R8, R38.reuse, c[0x0][0x274], R8 ;  /* 0x00009d0026087a24 */ /* 0x040fe200078e0208 */
[----:B------:R-:W-:Y:S01]  /*0be0*/  SEL R33, R23, RZ, !P4 ;  /* 0x000000ff17217207 */ /* 0x000fe20006000000 */
[--C-:B------:R-:W-:Y:S01]  /*0bf0*/  IMAD.WIDE.U32 R4, R38, c[0x0][0x270], R2.reuse ;  /* 0x00009c0026047a25 */ /* 0x100fe200078e0002 */
[C---:B------:R-:W-:Y:S01]  /*0c00*/  IADD3 R34, R20.reuse, 0x40, RZ ;  /* 0x0000004014227810 */ /* 0x040fe20007ffe0ff */
[----:B------:R-:W-:Y:S01]  /*0c10*/  CS2R R142, SRZ ;  /* 0x00000000008e7805 */ /* 0x000fe2000001ff00 */
[----:B------:R-:W-:Y:S01]  /*0c20*/  ISETP.GE.AND P6, PT, R20, c[0x0][0x1cc], PT ;  /* 0x0000730014007a0c */ /* 0x000fe20003fc6270 */
[----:B------:R-:W-:Y:S01]  /*0c30*/  IMAD.WIDE.U32 R2, R38, c[0x0][0x288], R2 ;  /* 0x0000a20026027a25 */ /* 0x000fe200078e0002 */
[----:B------:R-:W-:Y:S01]  /*0c40*/  ISETP.GE.AND P2, PT, R34, c[0x0][0x1cc], PT ;  /* 0x0000730022007a0c */ /* 0x000fe20003f46270 */
[----:B------:R-:W-:Y:S01]  /*0c50*/  CS2R R140, SRZ ;  /* 0x00000000008c7805 */ /* 0x000fe2000001ff00 */
[----:B------:R-:W-:Y:S01]  /*0c60*/  CS2R R138, SRZ ;  /* 0x00000000008a7805 */ /* 0x000fe2000001ff00 */
[----:B------:R-:W-:Y:S01]  /*0c70*/  IMAD R0, R14, c[0x0][0x1e0], RZ ;  /* 0x000078000e007a24 */ /* 0x000fe200078e02ff */
[----:B------:R-:W-:Y:S01]  /*0c80*/  CS2R R136, SRZ ;  /* 0x0000000000887805 */ /* 0x000fe2000001ff00 */
[----:B------:R-:W-:Y:S01]  /*0c90*/  IMAD.IADD R9, R5, 0x1, R8 ;  /* 0x0000000105097824 */ /* 0x000fe200078e0208 */
[----:B------:R-:W-:Y:S01]  /*0ca0*/  CS2R R134, SRZ ;  /* 0x0000000000867805 */ /* 0x000fe2000001ff00 */
[----:B------:R-:W-:Y:S01]  /*0cb0*/  IMAD.MOV.U32 R8, RZ, RZ, R4 ;  /* 0x000000ffff087224 */ /* 0x000fe200078e0004 */
[----:B------:R-:W-:Y:S01]  /*0cc0*/  CS2R R132, SRZ ;  /* 0x0000000000847805 */ /* 0x000fe2000001ff00 */
[----:B------:R-:W-:Y:S01]  /*0cd0*/  IMAD.IADD R5, R3, 0x1, R7 ;  /* 0x0000000103057824 */ /* 0x000fe200078e0207 */
[----:B------:R-:W-:Y:S01]  /*0ce0*/  CS2R R130, SRZ ;  /* 0x0000000000827805 */ /* 0x000fe2000001ff00 */
[----:B------:R-:W-:Y:S01]  /*0cf0*/  IMAD.MOV.U32 R4, RZ, RZ, R2 ;  /* 0x000000ffff047224 */ /* 0x000fe200078e0002 */
[----:B------:R-:W-:Y:S01]  /*0d00*/  CS2R R128, SRZ ;  /* 0x0000000000807805 */ /* 0x000fe2000001ff00 */
[C---:B------:R-:W-:Y:S01]  /*0d10*/  IMAD R0, R18.reuse, c[0x0][0x1e4], R0 ;  /* 0x0000790012007a24 */ /* 0x040fe200078e0200 */
[----:B------:R-:W-:Y:S01]  /*0d20*/  CS2R R126, SRZ ;  /* 0x00000000007e7805 */ /* 0x000fe2000001ff00 */
[----:B------:R-:W-:Y:S01]  /*0d30*/  IMAD.WIDE.U32 R2, R18, c[0x0][0x1e0], R20 ;  /* 0x0000780012027a25 */ /* 0x000fe200078e0014 */
[----:B------:R-:W-:Y:S01]  /*0d40*/  CS2R R124, SRZ ;  /* 0x00000000007c7805 */ /* 0x000fe2000001ff00 */
[----:B------:R-:W-:Y:S01]  /*0d50*/  CS2R R122, SRZ ;  /* 0x00000000007a7805 */ /* 0x000fe2000001ff00 */
[----:B------:R-:W-:Y:S01]  /*0d60*/  CS2R R120, SRZ ;  /* 0x0000000000787805 */ /* 0x000fe2000001ff00 */
[----:B------:R-:W-:Y:S01]  /*0d70*/  IMAD.X R7, R12, 0x1, R11, P0 ;  /* 0x000000010c077824 */ /* 0x000fe200000e060b */
[----:B------:R-:W-:Y:S01]  /*0d80*/  SHF.R.S32.HI R11, RZ, 0x1f, R23 ;  /* 0x0000001fff0b7819 */ /* 0x000fe20000011417 */
[----:B------:R-:W-:Y:S01]  /*0d90*/  IMAD.IADD R10, R13, 0x1, -R252 ;  /* 0x000000010d0a7824 */ /* 0x000fe200078e0afc */
[----:B------:R-:W-:Y:S01]  /*0da0*/  CS2R R118, SRZ ;  /* 0x0000000000767805 */ /* 0x000fe2000001ff00 */
[----:B------:R-:W-:Y:S01]  /*0db0*/  IMAD.IADD R3, R3, 0x1, R0 ;  /* 0x0000000103037824 */ /* 0x000fe200078e0200 */
[-C--:B------:R-:W-:Y:S01]  /*0dc0*/  LEA.HI R0, R36, R39.reuse, RZ, 0x6 ;  /* 0x0000002724007211 */ /* 0x080fe200078f30ff */
[----:B------:R-:W-:Y:S01]  /*0dd0*/  IMAD.WIDE R12, R17, 0x60, R6 ;  /* 0x00000060110c7825 */ /* 0x000fe200078e0206 */
[C---:B------:R-:W-:Y:S01]  /*0de0*/  SEL R25, R11.reuse, RZ, !P3 ;  /* 0x000000ff0b197207 */ /* 0x040fe20005800000 */
[----:B------:R-:W-:Y:S01]  /*0df0*/  CS2R R116, SRZ ;  /* 0x0000000000747805 */ /* 0x000fe2000001ff00 */
[----:B------:R-:W-:Y:S01]  /*0e00*/  SHF.R.S32.HI R27, RZ, 0x6, R0 ;  /* 0x00000006ff1b7819 */ /* 0x000fe20000011400 */
[----:B------:R-:W-:Y:S01]  /*0e10*/  IMAD.SHL.U32 R6, R252, 0x40, RZ ;  /* 0x00000040fc067824 */ /* 0x000fe200078e00ff */
[----:B------:R-:W-:Y:S01]  /*0e20*/  SEL R29, R11, RZ, !P4 ;  /* 0x000000ff0b1d7207 */ /* 0x000fe20006000000 */
[----:B------:R-:W-:Y:S01]  /*0e30*/  IMAD R19, R17, -0x60, R10 ;  /* 0xffffffa011137824 */ /* 0x000fe200078e020a */
[----:B------:R-:W-:Y:S01]  /*0e40*/  CS2R R114, SRZ ;  /* 0x0000000000727805 */ /* 0x000fe2000001ff00 */
[----:B------:R-:W-:Y:S01]  /*0e50*/  IMAD.SHL.U32 R17, R32, 0x40, RZ ;  /* 0x0000004020117824 */ /* 0x000fe200078e00ff */
[----:B------:R-:W-:Y:S01]  /*0e60*/  LOP3.LUT R0, R6, 0x1c0, RZ, 0xc0, !PT ;  /* 0x000001c006007812 */ /* 0x000fe200078ec0ff */
[----:B------:R-:W-:Y:S01]  /*0e70*/  IMAD.SHL.U32 R22, R27, 0x200, RZ ;  /* 0x000002001b167824 */ /* 0x000fe200078e00ff */
[----:B------:R-:W-:Y:S01]  /*0e80*/  ISETP.LT.OR P4, PT, R19, 0x1, P6 ;  /* 0x000000011300780c */ /* 0x000fe20003781670 */
[----:B------:R-:W-:Y:S01]  /*0e90*/  IMAD R6, R25, c[0x0][0x1e8], RZ ;  /* 0x00007a0019067a24 */ /* 0x000fe200078e02ff */
[----:B------:R-:W-:Y:S01]  /*0ea0*/  LOP3.LUT R10, R0, 0x38, R20, 0xf8, !PT ;  /* 0x00000038000a7812 */ /* 0x000fe200078ef814 */
[C---:B------:R-:W-:Y:S01]  /*0eb0*/  IMAD.WIDE.U32 R2, R24.reuse, c[0x0][0x1e8], R2 ;  /* 0x00007a0018027a25 */ /* 0x040fe200078e0002 */
[----:B------:R-:W-:Y:S01]  /*0ec0*/  SHF.R.U32.HI R7, RZ, 0x3, R0 ;  /* 0x00000003ff077819 */ /* 0x000fe20000011600 */
[----:B------:R-:W-:Y:S01]  /*0ed0*/  CS2R R112, SRZ ;  /* 0x0000000000707805 */ /* 0x000fe2000001ff00 */
[----:B------:R-:W-:Y:S01]  /*0ee0*/  LOP3.LUT R0, R17, 0x1c0, RZ, 0xc0, !PT ;  /* 0x000001c011007812 */ /* 0x000fe200078ec0ff */
[----:B------:R-:W-:Y:S01]  /*0ef0*/  IMAD R6, R24, c[0x0][0x1ec], R6 ;  /* 0x00007b0018067a24 */ /* 0x000fe200078e0206 */
[----:B------:R-:W-:Y:S01]  /*0f00*/  LOP3.LUT R242, R22, R10, R7, 0xf6, !PT ;  /* 0x0000000a16f27212 */ /* 0x000fe200078ef607 */
[----:B------:R-:W-:Y:S01]  /*0f10*/  IMAD R7, R29, c[0x0][0x278], RZ ;  /* 0x00009e001d077a24 */ /* 0x000fe200078e02ff */
[----:B------:R-:W-:Y:S01]  /*0f20*/  LOP3.LUT R10, R0, 0x8, R216, 0xf8, !PT ;  /* 0x00000008000a7812 */ /* 0x000fe200078ef8d8 */
[----:B------:R-:W-:Y:S01]  /*0f30*/  IMAD.IADD R3, R3, 0x1, R6 ;  /* 0x0000000103037824 */ /* 0x000fe200078e0206 */
[----:B------:R-:W-:Y:S01]  /*0f40*/  SHF.R.U32.HI R0, RZ, 0x3, R0 ;  /* 0x00000003ff007819 */ /* 0x000fe20000011600 */
[----:B------:R-:W-:Y:S01]  /*0f50*/  IMAD R6, R29, c[0x0][0x290], RZ ;  /* 0x0000a4001d067a24 */ /* 0x000fe200078e02ff */
[----:B------:R-:W-:Y:S01]  /*0f60*/  ISETP.LT.OR P3, PT, R19, 0x1, P2 ;  /* 0x000000011300780c */ /* 0x000fe20001761670 */
[----:B------:R-:W-:Y:S01]  /*0f70*/  IMAD R11, R33, c[0x0][0x27c], R7 ;  /* 0x00009f00210b7a24 */ /* 0x000fe200078e0207 */
[----:B------:R-:W-:Y:S01]  /*0f80*/  LOP3.LUT R0, R22, R10, R0, 0xf6, !PT ;  /* 0x0000000a16007212 */ /* 0x000fe200078ef600 */
[----:B------:R-:W-:Y:S01]  /*0f90*/  IMAD R10, R15, c[0x0][0x178], RZ ;  /* 0x00005e000f0a7a24 */ /* 0x000fe200078e02ff */
[----:B------:R-:W-:Y:S01]  /*0fa0*/  ISETP.LT.OR P5, PT, R19, 0x21, P6 ;  /* 0x000000211300780c */ /* 0x000fe200037a1670 */
[----:B------:R-:W-:Y:S01]  /*0fb0*/  IMAD R23, R33, c[0x0][0x294], R6 ;  /* 0x0000a50021177a24 */ /* 0x000fe200078e0206 */
[----:B------:R-:W-:Y:S01]  /*0fc0*/  CS2R R110, SRZ ;  /* 0x00000000006e7805 */ /* 0x000fe2000001ff00 */
[----:B------:R-:W-:Y:S01]  /*0fd0*/  IMAD R7, R15, c[0x0][0x208], RZ ;  /* 0x000082000f077a24 */ /* 0x000fe200078e02ff */
[----:B------:R-:W-:Y:S01]  /*0fe0*/  CS2R R108, SRZ ;  /* 0x00000000006c7805 */ /* 0x000fe2000001ff00 */
[----:B------:R-:W-:Y:S01]  /*0ff0*/  IMAD R6, R14, c[0x0][0x1b0], RZ ;  /* 0x00006c000e067a24 */ /* 0x000fe200078e02ff */
[----:B------:R-:W-:Y:S01]  /*1000*/  CS2R R106, SRZ ;  /* 0x00000000006a7805 */ /* 0x000fe2000001ff00 */
[C---:B------:R-:W-:Y:S01]  /*1010*/  IMAD R26, R16.reuse, c[0x0][0x17c], R10 ;  /* 0x00005f00101a7a24 */ /* 0x040fe200078e020a */
[----:B------:R-:W-:Y:S01]  /*1020*/  CS2R R104, SRZ ;  /* 0x0000000000687805 */ /* 0x000fe2000001ff00 */
[----:B------:R-:W-:Y:S01]  /*1030*/  IMAD R10, R13, c[0x0][0x1d8], RZ ;  /* 0x000076000d0a7a24 */ /* 0x000fe200078e02ff */
[----:B------:R-:W-:Y:S01]  /*1040*/  CS2R R102, SRZ ;  /* 0x0000000000667805 */ /* 0x000fe2000001ff00 */
[----:B------:R-:W-:Y:S01]  /*1050*/  IMAD R28, R16, c[0x0][0x20c], R7 ;  /* 0x00008300101c7a24 */ /* 0x000fe200078e0207 */
[----:B------:R-:W-:Y:S01]  /*1060*/  CS2R R100, SRZ ;  /* 0x0000000000647805 */ /* 0x000fe2000001ff00 */
[----:B------:R-:W-:Y:S01]  /*1070*/  IMAD R22, R18, c[0x0][0x1b4], R6 ;  /* 0x00006d0012167a24 */ /* 0x000fe200078e0206 */
[----:B------:R-:W-:Y:S01]  /*1080*/  CS2R R98, SRZ ;  /* 0x0000000000627805 */ /* 0x000fe2000001ff00 */
[C---:B------:R-:W-:Y:S01]  /*1090*/  IMAD.WIDE.U32 R8, R33.reuse, c[0x0][0x278], R8 ;  /* 0x00009e0021087a25 */ /* 0x040fe200078e0008 */
[----:B------:R-:W-:Y:S01]  /*10a0*/  CS2R R96, SRZ ;  /* 0x0000000000607805 */ /* 0x000fe2000001ff00 */
[----:B------:R-:W-:Y:S01]  /*10b0*/  CS2R R94, SRZ ;  /* 0x00000000005e7805 */ /* 0x000fe2000001ff00 */
[----:B------:R-:W-:Y:S01]  /*10c0*/  CS2R R92, SRZ ;  /* 0x00000000005c7805 */ /* 0x000fe2000001ff00 */
[----:B------:R-:W-:Y:S01]  /*10d0*/  IMAD.WIDE.U32 R6, R33, c[0x0][0x290], R4 ;  /* 0x0000a40021067a25 */ /* 0x000fe200078e0004 */
[----:B------:R-:W-:Y:S01]  /*10e0*/  LEA R44, P1, R8, c[0x0][0x258], 0x2 ;  /* 0x00009600082c7a11 */ /* 0x000fe200078210ff */
[----:B------:R-:W-:Y:S01]  /*10f0*/  CS2R R90, SRZ ;  /* 0x00000000005a7805 */ /* 0x000fe2000001ff00 */
        /* <DEDUP_REMOVED lines=8> */
[----:B------:R-:W-:Y:S01]  /*1180*/  LEA R2, P0, R4, c[0x0][0x1c0], 0x1 ;  /* 0x0000700004027a11 */ /* 0x000fe200078008ff */
[----:B------:R-:W-:Y:S01]  /*1190*/  IMAD.IADD R5, R5, 0x1, R10 ;  /* 0x0000000105057824 */ /* 0x000fe200078e020a */
[----:B------:R-:W-:Y:S01]  /*11a0*/  CS2R R78, SRZ ;  /* 0x00000000004e7805 */ /* 0x000fe2000001ff00 */
[----:B------:R-:W-:Y:S01]  /*11b0*/  IMAD.SHL.U32 R242, R242, 0x2, RZ ;  /* 0x00000002f2f27824 */ /* 0x000fe200078e00ff */
[----:B------:R-:W-:Y:S01]  /*11c0*/  LEA.HI.X R45, R8, c[0x0][0x25c], R3, 0x2, P1 ;  /* 0x00009700082d7a11 */ /* 0x000fe200008f1403 */
[----:B------:R-:W-:Y:S01]  /*11d0*/  IMAD.WIDE.U32 R10, R18, c[0x0][0x1b0], R20 ;  /* 0x00006c00120a7a25 */ /* 0x000fe200078e0014 */
[----:B------:R-:W-:Y:S01]  /*11e0*/  LEA.HI.X R3, R4, c[0x0][0x1c4], R5, 0x1, P0 ;  /* 0x0000710004037a11 */ /* 0x000fe200000f0c05 */
[----:B------:R-:W-:Y:S01]  /*11f0*/  CS2R R76, SRZ ;  /* 0x00000000004c7805 */ /* 0x000fe2000001ff00 */
[C---:B------:R-:W-:Y:S01]  /*1200*/  LEA R42, P0, R6.reuse, c[0x0][0x280], 0x2 ;  /* 0x0000a000062a7a11 */ /* 0x040fe200078010ff */
[----:B------:R-:W-:Y:S01]  /*1210*/  IMAD.IADD R4, R7, 0x1, R23 ;  /* 0x0000000107047824 */ /* 0x000fe200078e0217 */
[----:B------:R-:W-:Y:S01]  /*1220*/  STL.64 [R1+0x8], R44 ;  /* 0x0000082c01007387 */ /* 0x000fe20000100a00 */
[----:B------:R-:W-:Y:S01]  /*1230*/  IMAD.U32 R5, RZ, RZ, UR7 ;  /* 0x00000007ff057e24 */ /* 0x000fe2000f8e00ff */
[----:B------:R-:W-:Y:S01]  /*1240*/  CS2R R74, SRZ ;  /* 0x00000000004a7805 */ /* 0x000fe2000001ff00 */
[----:B------:R-:W-:Y:S01]  /*1250*/  IMAD.IADD R7, R11, 0x1, R22 ;  /* 0x000000010b077824 */ /* 0x000fe200078e0216 */
[----:B------:R-:W-:Y:S01]  /*1260*/  @!PT LDS RZ, [RZ] ;  /* 0x00000000fffff984 */ /* 0x000fe20000000800 */
[----:B------:R-:W-:Y:S01]  /*1270*/  @!PT LDS RZ, [RZ] ;  /* 0x00000000fffff984 */ /* 0x000fe20000000800 */
[----:B------:R-:W-:Y:S01]  /*1280*/  @!PT LDS RZ, [RZ] ;  /* 0x00000000fffff984 */ /* 0x000fe20000000800 */
[----:B------:R1:W-:Y:S01]  /*1290*/  LDGSTS.E.BYPASS.LTC128B.128 [R242+0x6080], [R2.64], !P4 ;  /* 0x0608000002f27fae */ /* 0x0003e2000e101d48 */
[----:B------:R-:W-:Y:S01]  /*12a0*/  LEA.HI.X R43, R6, c[0x0][0x284], R4, 0x2, P0 ;  /* 0x0000a100062b7a11 */ /* 0x000fe200000f1404 */
[----:B------:R-:W-:Y:S01]  /*12b0*/  IMAD R8, R25, c[0x0][0x1b8], RZ ;  /* 0x00006e0019087a24 */ /* 0x000fe200078e02ff */
[----:B------:R-:W-:Y:S01]  /*12c0*/  IADD3 R4, P4, R2, UR7, RZ ;  /* 0x0000000702047c10 */ /* 0x000fe2000ff9e0ff */
[----:B------:R1:W-:Y:S01]  /*12d0*/  LDGSTS.E.BYPASS.LTC128B.128 [R242+0x9080], [R2.64+0x80], !P3 ;  /* 0x0908008002f27fae */ /* 0x0003e2000d901d48 */
[C---:B------:R-:W-:Y:S01]  /*12e0*/  ISETP.LT.OR P3, PT, R19.reuse, 0x21, P2 ;  /* 0x000000211300780c */ /* 0x040fe20001761670 */
[----:B------:R-:W-:Y:S01]  /*12f0*/  IMAD.MOV.U32 R6, RZ, RZ, R10 ;  /* 0x000000ffff067224 */ /* 0x000fe200078e000a */
[----:B------:R-:W-:Y:S01]  /*1300*/  ISETP.LT.OR P2, PT, R19, 0x41, P2 ;  /* 0x000000411300780c */ /* 0x000fe20001741670 */
[C---:B------:R-:W-:Y:S01]  /*1310*/  IMAD R8, R24.reuse, c[0x0][0x1bc], R8 ;  /* 0x00006f0018087a24 */ /* 0x040fe200078e0208 */
[----:B------:R-:W-:Y:S01]  /*1320*/  STL.64 [R1], R42 ;  /* 0x0000002a01007387 */ /* 0x000fe20000100a00 */
[----:B------:R-:W-:Y:S01]  /*1330*/  IMAD.WIDE.U32 R10, R24, c[0x0][0x1b8], R6 ;  /* 0x00006e00180a7a25 */ /* 0x000fe200078e0006 */
[----:B------:R-:W-:Y:S01]  /*1340*/  CS2R R72, SRZ ;  /* 0x0000000000487805 */ /* 0x000fe2000001ff00 */
[----:B------:R-:W-:Y:S01]  /*1350*/  CS2R R70, SRZ ;  /* 0x0000000000467805 */ /* 0x000fe2000001ff00 */
[----:B------:R-:W-:Y:S01]  /*1360*/  CS2R R68, SRZ ;  /* 0x0000000000447805 */ /* 0x000fe2000001ff00 */
[C-C-:B------:R-:W-:Y:S01]  /*1370*/  IMAD.WIDE.U32 R14, R16.reuse, c[0x0][0x178], R20.reuse ;  /* 0x00005e00100e7a25 */ /* 0x140fe200078e0014 */
[----:B------:R-:W-:Y:S01]  /*1380*/  CS2R R66, SRZ ;  /* 0x0000000000427805 */ /* 0x000fe2000001ff00 */
[----:B------:R-:W-:Y:S01]  /*1390*/  CS2R R64, SRZ ;  /* 0x0000000000407805 */ /* 0x000fe2000001ff00 */
[----:B------:R-:W-:Y:S01]  /*13a0*/  CS2R R62, SRZ ;  /* 0x00000000003e7805 */ /* 0x000fe2000001ff00 */
[----:B------:R-:W-:Y:S01]  /*13b0*/  IMAD R13, R13, c[0x0][0x1a8], RZ ;  /* 0x00006a000d0d7a24 */ /* 0x000fe200078e02ff */
[----:B------:R-:W-:Y:S01]  /*13c0*/  CS2R R60, SRZ ;  /* 0x00000000003c7805 */ /* 0x000fe2000001ff00 */
[----:B------:R-:W-:Y:S01]  /*13d0*/  IMAD.WIDE.U32 R16, R16, c[0x0][0x208], R20 ;  /* 0x0000820010107a25 */ /* 0x000fe200078e0014 */
[----:B------:R-:W-:Y:S01]  /*13e0*/  CS2R R58, SRZ ;  /* 0x00000000003a7805 */ /* 0x000fe2000001ff00 */
[----:B------:R-:W-:Y:S01]  /*13f0*/  CS2R R56, SRZ ;  /* 0x0000000000387805 */ /* 0x000fe2000001ff00 */
[----:B------:R-:W-:Y:S01]  /*1400*/  CS2R R54, SRZ ;  /* 0x0000000000367805 */ /* 0x000fe2000001ff00 */
[----:B------:R-:W-:Y:S01]  /*1410*/  IMAD R13, R12, c[0x0][0x1ac], R13 ;  /* 0x00006b000c0d7a24 */ /* 0x000fe200078e020d */
[----:B------:R-:W-:Y:S01]  /*1420*/  CS2R R52, SRZ ;  /* 0x0000000000347805 */ /* 0x000fe2000001ff00 */
[----:B------:R-:W-:Y:S01]  /*1430*/  IMAD.IADD R9, R17, 0x1, R28 ;  /* 0x0000000111097824 */ /* 0x000fe200078e021c */
[----:B------:R-:W-:Y:S01]  /*1440*/  LEA.HI R17, R36, R39, RZ, 0x2 ;  /* 0x0000002724117211 */ /* 0x000fe200078f10ff */
[----:B------:R-:W-:Y:S01]  /*1450*/  IMAD.SHL.U32 R218, R0, 0x2, RZ ;  /* 0x0000000200da7824 */ /* 0x000fe200078e00ff */
[----:B------:R-:W-:Y:S01]  /*1460*/  SHF.R.S32.HI R251, RZ, 0x6, R251 ;  /* 0x00000006fffb7819 */ /* 0x000fe200000114fb */
[----:B------:R-:W-:Y:S01]  /*1470*/  IMAD.MOV.U32 R228, RZ, RZ, 0x10 ;  /* 0x00000010ffe47424 */ /* 0x000fe200078e00ff */
[----:B-1----:R-:W-:Y:S01]  /*1480*/  IADD3 R2, P1, P0, R5, 0x80, R2 ;  /* 0x0000008005027810 */ /* 0x002fe2000783e002 */
[----:B------:R-:W-:Y:S01]  /*1490*/  IMAD.MOV.U32 R209, RZ, RZ, RZ ;  /* 0x000000ffffd17224 */ /* 0x000fe200078e00ff */
[----:B------:R-:W-:Y:S01]  /*14a0*/  IADD3.X R5, R3, UR5, RZ, P4, !PT ;  /* 0x0000000503057c10 */ /* 0x000fe2000a7fe4ff */
[----:B------:R-:W-:Y:S01]  /*14b0*/  UMOV UR11, 0x1 ;  /* 0x00000001000b7882 */ /* 0x000fe20000000000 */
[----:B------:R-:W-:-:S02]  /*14c0*/  IADD3.X R3, RZ, UR5, R3, P1, P0 ;  /* 0x00000005ff037c10 */ /* 0x000fc40008fe0403 */
[----:B------:R-:W-:Y:S01]  /*14d0*/  ISETP.LT.OR P0, PT, R19, 0x41, P6 ;  /* 0x000000411300780c */ /* 0x000fe20003701670 */
[----:B------:R1:W-:Y:S01]  /*14e0*/  LDGSTS.E.BYPASS.LTC128B.128 [R242+0x7080], [R4.64], !P5 ;  /* 0x0708000004f27fae */ /* 0x0003e2000e901d48 */
[----:B------:R-:W-:Y:S02]  /*14f0*/  IADD3 R6, P1, R4, UR7, RZ ;  /* 0x0000000704067c10 */ /* 0x000fe4000ff3e0ff */
[----:B------:R-:W-:Y:S01]  /*1500*/  ISETP.GE.AND P6, PT, R20, c[0x0][0x19c], PT ;  /* 0x0000670014007a0c */ /* 0x000fe20003fc6270 */
[----:B------:R2:W-:Y:S01]  /*1510*/  LDGSTS.E.BYPASS.LTC128B.128 [R242+0xa080], [R2.64], !P3 ;  /* 0x0a08000002f27fae */ /* 0x0005e2000d901d48 */
[----:B------:R-:W-:Y:S01]  /*1520*/  IADD3.X R7, R5, UR5, RZ, P1, !PT ;  /* 0x0000000505077c10 */ /* 0x000fe20008ffe4ff */
[----:B------:R-:W-:Y:S01]  /*1530*/  ULDC.64 UR4, c[0x0][0x1a8] ;  /* 0x00006a0000047ab9 */ /* 0x000fe20000000a00 */
[C---:B------:R-:W-:Y:S01]  /*1540*/  ISETP.LT.OR P3, PT, R19.reuse, 0x1, P6 ;  /* 0x000000011300780c */ /* 0x040fe20003761670 */
[----:B------:R-:W-:Y:S01]  /*1550*/  USHF.L.U32 UR7, UR4, 0x6, URZ ;  /* 0x0000000604077899 */ /* 0x000fe2000800063f */
[----:B------:R-:W-:Y:S01]  /*1560*/  ISETP.GE.AND P5, PT, R34, c[0x0][0x19c], PT ;  /* 0x0000670022007a0c */ /* 0x000fe20003fa6270 */
[----:B------:R-:W-:Y:S01]  /*1570*/  USHF.L.U64.HI UR5, UR4, UR6, UR5 ;  /* 0x0000000604057299 */ /* 0x000fe20008010205 */
[C---:B------:R-:W-:Y:S01]  /*1580*/  ISETP.LT.OR P1, PT, R19.reuse, 0x21, P6 ;  /* 0x000000211300780c */ /* 0x040fe20003721670 */
[----:B------:R3:W-:Y:S01]  /*1590*/  LDGSTS.E.BYPASS.LTC128B.128 [R242+0x8080], [R6.64], !P0 ;  /* 0x0808000006f27fae */ /* 0x0007e2000c101d48 */
[----:B------:R-:W-:-:S02]  /*15a0*/  ISETP.LT.OR P4, PT, R19, 0x1, P5 ;  /* 0x000000011300780c */ /* 0x000fc40002f81670 */
[C---:B------:R-:W-:Y:S01]  /*15b0*/  ISETP.LT.OR P0, PT, R19.reuse, 0x21, P5 ;  /* 0x000000211300780c */ /* 0x040fe20002f01670 */
[----:B------:R3:W-:Y:S01]  /*15c0*/  LDGSTS.E.BYPASS.LTC128B.128 [R242+0xb080], [R6.64+0x80], !P2 ;  /* 0x0b08008006f27fae */ /* 0x0007e2000d101d48 */
[C---:B------:R-:W-:Y:S02]  /*15d0*/  ISETP.LT.OR P6, PT, R19.reuse, 0x41, P6 ;  /* 0x000000411300780c */ /* 0x040fe400037c1670 */
[----:B------:R-:W-:Y:S01]  /*15e0*/  ISETP.LT.OR P5, PT, R19, 0x41, P5 ;  /* 0x000000411300780c */ /* 0x000fe20002fa1670 */
[----:B------:R-:W0:Y:S01]  /*15f0*/  LDGDEPBAR ;  /* 0x00000000000079af */ /* 0x000e220000000000 */
[----:B-1----:R-:W-:Y:S01]  /*1600*/  IMAD.IADD R5, R15, 0x1, R26 ;  /* 0x000000010f057824 */ /* 0x002fe200078e021a */
[----:B------:R-:W-:Y:S01]  /*1610*/  LEA.HI R15, R36, R39, RZ, 0x4 ;  /* 0x00000027240f7211 */ /* 0x000fe200078f20ff */
[----:B------:R-:W-:Y:S02]  /*1620*/  IMAD.MOV.U32 R4, RZ, RZ, R14 ;  /* 0x000000ffff047224 */ /* 0x000fe400078e000e */
[----:B--2---:R-:W-:-:S02]  /*1630*/  IMAD.IADD R3, R11, 0x1, R8 ;  /* 0x000000010b037824 */ /* 0x004fc400078e0208 */
[----:B------:R-:W-:Y:S02]  /*1640*/  IMAD.MOV.U32 R2, RZ, RZ, R10 ;  /* 0x000000ffff027224 */ /* 0x000fe400078e000a */
[----:B------:R-:W-:-:S04]  /*1650*/  IMAD.WIDE.U32 R4, R38, c[0x0][0x180], R4 ;  /* 0x0000600026047a25 */ /* 0x000fc800078e0004 */
[----:B------:R-:W-:-:S04]  /*1660*/  IMAD.WIDE.U32 R10, R12, c[0x0][0x1a8], R2 ;  /* 0x00006a000c0a7a25 */ /* 0x000fc800078e0002 */
[----:B------:R-:W-:Y:S02]  /*1670*/  IMAD R2, R37, c[0x0][0x180], RZ ;  /* 0x0000600025027a24 */ /* 0x000fe400078e02ff */
[----:B------:R-:W-:Y:S02]  /*1680*/  IMAD.IADD R3, R11, 0x1, R13 ;  /* 0x000000010b037824 */ /* 0x000fe400078e020d */
[----:B------:R-:W-:Y:S02]  /*1690*/  IMAD R2, R38, c[0x0][0x184], R2 ;  /* 0x0000610026027a24 */ /* 0x000fe400078e0202 */
[----:B---3--:R-:W-:Y:S02]  /*16a0*/  IMAD R6, R29, c[0x0][0x188], RZ ;  /* 0x000062001d067a24 */ /* 0x008fe400078e02ff */
[----:B------:R-:W-:Y:S01]  /*16b0*/  IMAD.IADD R5, R5, 0x1, R2 ;  /* 0x0000000105057824 */ /* 0x000fe200078e0202 */
[----:B------:R-:W-:Y:S01]  /*16c0*/  LEA R2, P2, R10, c[0x0][0x190], 0x1 ;  /* 0x000064000a027a11 */ /* 0x000fe200078408ff */
[----:B------:R-:W-:-:S02]  /*16d0*/  IMAD.MOV.U32 R8, RZ, RZ, R16 ;  /* 0x000000ffff087224 */ /* 0x000fc400078e0010 */
[----:B------:R-:W-:Y:S01]  /*16e0*/  IMAD R14, R37, c[0x0][0x210], RZ ;  /* 0x00008400250e7a24 */ /* 0x000fe200078e02ff */
[----:B------:R-:W-:Y:S01]  /*16f0*/  LEA.HI.X R3, R10, c[0x0][0x194], R3, 0x1, P2 ;  /* 0x000065000a037a11 */ /* 0x000fe200010f0c03 */
[----:B------:R-:W-:Y:S02]  /*1700*/  IMAD.U32 R10, RZ, RZ, UR7 ;  /* 0x00000007ff0a7e24 */ /* 0x000fe4000f8e00ff */
[C---:B------:R-:W-:Y:S02]  /*1710*/  IMAD R12, R33.reuse, c[0x0][0x18c], R6 ;  /* 0x00006300210c7a24 */ /* 0x040fe400078e0206 */
[----:B------:R1:W-:Y:S01]  /*1720*/  LDGSTS.E.BYPASS.LTC128B.128 [R242+0x80], [R2.64], !P3 ;  /* 0x0008000002f27fae */ /* 0x0003e2000d901d48 */
[----:B------:R-:W-:Y:S01]  /*1730*/  IADD3 R10, P3, P2, R10, 0x80, R2 ;  /* 0x000000800a0a7810 */ /* 0x000fe20007a7e002 */
[----:B------:R-:W-:Y:S02]  /*1740*/  IMAD.WIDE.U32 R6, R33, c[0x0][0x188], R4 ;  /* 0x0000620021067a25 */ /* 0x000fe400078e0004 */
[----:B------:R1:W-:Y:S01]  /*1750*/  LDGSTS.E.BYPASS.LTC128B.128 [R242+0x3080], [R2.64+0x80], !P4 ;  /* 0x0308008002f27fae */ /* 0x0003e2000e101d48 */
[----:B------:R-:W-:Y:S01]  /*1760*/  IADD3.X R11, RZ, UR5, R3, P3, P2 ;  /* 0x00000005ff0b7c10 */ /* 0x000fe20009fe4403 */
[----:B------:R-:W-:Y:S01]  /*1770*/  IMAD R14, R38, c[0x0][0x214], R14 ;  /* 0x00008500260e7a24 */ /* 0x000fe200078e020e */
[----:B------:R-:W-:Y:S01]  /*1780*/  ISETP.GE.AND P4, PT, R20, c[0x0][0x16c], PT ;  /* 0x00005b0014007a0c */ /* 0x000fe20003f86270 */
[----:B------:R-:W-:Y:S01]  /*1790*/  IMAD.WIDE.U32 R8, R38, c[0x0][0x210], R8 ;  /* 0x0000840026087a25 */ /* 0x000fe200078e0008 */
[----:B------:R-:W-:-:S02]  /*17a0*/  ISETP.GE.AND P3, PT, R34, c[0x0][0x16c], PT ;  /* 0x00005b0022007a0c */ /* 0x000fc40003f66270 */
[----:B------:R-:W-:Y:S01]  /*17b0*/  SEL R4, RZ, 0x1, P4 ;  /* 0x00000001ff047807 */ /* 0x000fe20002000000 */
[----:B------:R-:W-:Y:S01]  /*17c0*/  IMAD.IADD R12, R7, 0x1, R12 ;  /* 0x00000001070c7824 */ /* 0x000fe200078e020c */
[----:B------:R-:W-:Y:S01]  /*17d0*/  SEL R13, RZ, 0x2, P3 ;  /* 0x00000002ff0d7807 */ /* 0x000fe20001800000 */
[----:B------:R-:W-:Y:S02]  /*17e0*/  IMAD.IADD R5, R9, 0x1, R14 ;  /* 0x0000000109057824 */ /* 0x000fe400078e020e */
[----:B------:R-:W-:Y:S02]  /*17f0*/  IMAD R9, R29, c[0x0][0x218], RZ ;  /* 0x000086001d097a24 */ /* 0x000fe400078e02ff */
[----:B------:R-:W-:Y:S01]  /*1800*/  IMAD.IADD R7, R13, 0x1, R4 ;  /* 0x000000010d077824 */ /* 0x000fe200078e0204 */
[----:B------:R-:W-:Y:S01]  /*1810*/  SHF.R.S32.HI R13, RZ, 0x4, R15 ;  /* 0x00000004ff0d7819 */ /* 0x000fe2000001140f */
[----:B------:R-:W-:Y:S01]  /*1820*/  IMAD.MOV.U32 R4, RZ, RZ, R8 ;  /* 0x000000ffff047224 */ /* 0x000fe200078e0008 */
[----:B------:R-:W-:Y:S01]  /*1830*/  SHF.R.S32.HI R8, RZ, 0x2, R17 ;  /* 0x00000002ff087819 */ /* 0x000fe20000011411 */
[----:B------:R-:W-:-:S02]  /*1840*/  IMAD.MOV.U32 R14, RZ, RZ, c[0x0][0x208] ;  /* 0x00008200ff0e7624 */ /* 0x000fc400078e00ff */
[----:B------:R-:W-:-:S04]  /*1850*/  IMAD.WIDE.U32 R4, R33, c[0x0][0x218], R4 ;  /* 0x0000860021047a25 */ /* 0x000fc800078e0004 */
[----:B------:R-:W-:Y:S02]  /*1860*/  IMAD R16, R37, c[0x0][0x238], RZ ;  /* 0x00008e0025107a24 */ /* 0x000fe400078e02ff */
[----:B------:R-:W-:Y:S01]  /*1870*/  IMAD R29, R29, c[0x0][0x240], RZ ;  /* 0x000090001d1d7a24 */ /* 0x000fe200078e02ff */
[----:B-1----:R-:W-:Y:S01]  /*1880*/  IADD3 R2, P2, R2, UR7, RZ ;  /* 0x0000000702027c10 */ /* 0x002fe2000ff5e0ff */
[----:B------:R-:W-:Y:S02]  /*1890*/  IMAD R16, R38, c[0x0][0x23c], R16 ;  /* 0x00008f0026107a24 */ /* 0x000fe400078e0210 */
[----:B------:R-:W-:Y:S01]  /*18a0*/  IMAD R29, R33, c[0x0][0x244], R29 ;  /* 0x00009100211d7a24 */ /* 0x000fe200078e021d */
[----:B------:R-:W-:Y:S02]  /*18b0*/  IADD3.X R3, R3, UR5, RZ, P2, !PT ;  /* 0x0000000503037c10 */ /* 0x000fe400097fe4ff */
[----:B------:R-:W-:-:S03]  /*18c0*/  LEA R248, P2, R6, c[0x0][0x160], 0x1 ;  /* 0x0000580006f87a11 */ /* 0x000fc600078408ff */
[----:B------:R1:W-:Y:S01]  /*18d0*/  LDGSTS.E.BYPASS.LTC128B.128 [R242+0x1080], [R2.64], !P1 ;  /* 0x0108000002f27fae */ /* 0x0003e2000c901d48 */
[----:B------:R-:W-:Y:S01]  /*18e0*/  LEA.HI.X R249, R6, c[0x0][0x164], R12, 0x1, P2 ;  /* 0x0000590006f97a11 */ /* 0x000fe200010f0c0c */
[----:B------:R-:W-:Y:S01]  /*18f0*/  IMAD R6, R33, c[0x0][0x21c], R9 ;  /* 0x0000870021067a24 */ /* 0x000fe200078e0209 */
[----:B------:R-:W-:Y:S01]  /*1900*/  LOP3.LUT P2, RZ, R7, 0x2, RZ, 0xc0, !PT ;  /* 0x0000000207ff7812 */ /* 0x000fe2000784c0ff */
[----:B------:R2:W-:Y:S01]  /*1910*/  LDGSTS.E.BYPASS.LTC128B.128 [R242+0x4080], [R10.64], !P0 ;  /* 0x040800000af27fae */ /* 0x0005e2000c101d48 */
[----:B------:R-:W-:Y:S01]  /*1920*/  LEA R246, P0, R4, c[0x0][0x1f0], 0x1 ;  /* 0x00007c0004f67a11 */ /* 0x000fe200078008ff */
[----:B------:R-:W-:-:S05]  /*1930*/  IMAD.IADD R5, R5, 0x1, R6 ;  /* 0x0000000105057824 */ /* 0x000fca00078e0206 */
[----:B------:R-:W-:Y:S01]  /*1940*/  LEA.HI.X R247, R4, c[0x0][0x1f4], R5, 0x1, P0 ;  /* 0x00007d0004f77a11 */ /* 0x000fe200000f0c05 */
[----:B------:R-:W-:Y:S01]  /*1950*/  IMAD.MOV.U32 R4, RZ, RZ, 0x20 ;  /* 0x00000020ff047424 */ /* 0x000fe200078e00ff */
[----:B------:R-:W-:-:S04]  /*1960*/  LOP3.LUT P0, RZ, R32, 0x4, RZ, 0xc0, !PT ;  /* 0x0000000420ff7812 */ /* 0x000fc8000780c0ff */
[----:B------:R-:W-:Y:S02]  /*1970*/  SEL R222, R222, 0xffffffc0, !P0 ;  /* 0xffffffc0dede7807 */ /* 0x000fe40004000000 */
[----:B------:R-:W-:-:S03]  /*1980*/  ISETP.GE.AND P0, PT, R20, c[0x0][0x1fc], PT ;  /* 0x00007f0014007a0c */ /* 0x000fc60003f06270 */
[----:B------:R-:W-:Y:S01]  /*1990*/  IMAD.IADD R219, R218, 0x1, R222 ;  /* 0x00000001dadb7824 */ /* 0x000fe200078e02de */
[----:B------:R-:W-:Y:S02]  /*19a0*/  SEL R18, RZ, 0x1, P0 ;  /* 0x00000001ff127807 */ /* 0x000fe40000000000 */
[----:B-1----:R-:W-:-:S04]  /*19b0*/  IADD3 R2, P1, R2, UR7, RZ ;  /* 0x0000000702027c10 */ /* 0x002fc8000ff3e0ff */
[----:B------:R-:W-:Y:S01]  /*19c0*/  IADD3.X R3, R3, UR5, RZ, P1, !PT ;  /* 0x0000000503037c10 */ /* 0x000fe20008ffe4ff */
[----:B------:R-:W-:Y:S01]  /*19d0*/  ULDC.64 UR4, c[0x0][0x178] ;  /* 0x00005e0000047ab9 */ /* 0x000fe20000000a00 */
[----:B--2---:R-:W-:Y:S01]  /*19e0*/  LEA.HI R11, R36, R39, RZ, 0x5 ;  /* 0x00000027240b7211 */ /* 0x004fe200078f28ff */
[----:B------:R-:W-:Y:S01]  /*19f0*/  USHF.L.U64.HI UR5, UR4, UR6, UR5 ;  /* 0x0000000604057299 */ /* 0x000fe20008010205 */
[----:B------:R-:W-:Y:S01]  /*1a00*/  LOP3.LUT P1, RZ, R7, 0x1, RZ, 0xc0, !PT ;  /* 0x0000000107ff7812 */ /* 0x000fe2000782c0ff */
[----:B------:R1:W-:Y:S01]  /*1a10*/  LDGSTS.E.BYPASS.LTC128B.128 [R242+0x2080], [R2.64], !P6 ;  /* 0x0208000002f27fae */ /* 0x0003e2000f101d48 */
[----:B------:R-:W-:Y:S01]  /*1a20*/  USHF.L.U32 UR6, UR4, 0x6, URZ ;  /* 0x0000000604067899 */ /* 0x000fe2000800063f */
[----:B------:R-:W-:Y:S02]  /*1a30*/  SHF.R.S32.HI R7, RZ, 0x5, R11 ;  /* 0x00000005ff077819 */ /* 0x000fe4000001140b */
[----:B------:R1:W-:Y:S01]  /*1a40*/  LDGSTS.E.BYPASS.LTC128B.128 [R242+0x5080], [R2.64+0x80], !P5 ;  /* 0x0508008002f27fae */ /* 0x0003e2000e901d48 */
[C---:B------:R-:W-:Y:S01]  /*1a50*/  LOP3.LUT P5, RZ, R32.reuse, 0x2, RZ, 0xc0, !PT ;  /* 0x0000000220ff7812 */ /* 0x040fe200078ac0ff */
[----:B------:R-:W-:Y:S01]  /*1a60*/  IMAD.SHL.U32 R32, R32, 0x20, RZ ;  /* 0x0000002020207824 */ /* 0x000fe200078e00ff */
[----:B------:R-:W-:Y:S01]  /*1a70*/  SHF.R.S32.HI R10, RZ, 0x1f, R27 ;  /* 0x0000001fff0a7819 */ /* 0x000fe2000001141b */
[----:B------:R-:W0:Y:S01]  /*1a80*/  LDGDEPBAR ;  /* 0x00000000000079af */ /* 0x000e220000000000 */
[----:B------:R-:W-:Y:S01]  /*1a90*/  SEL R0, R4, 0xffffffe0, !P5 ;  /* 0xffffffe004007807 */ /* 0x000fe20006800000 */
[----:B------:R-:W-:Y:S01]  /*1aa0*/  UMOV UR4, URZ ;  /* 0x0000003f00047c82 */ /* 0x000fe20008000000 */
[----:B------:R-:W-:-:S02]  /*1ab0*/  IADD3 R4, P5, R248, UR6, RZ ;  /* 0x00000006f8047c10 */ /* 0x000fc4000ffbe0ff */
[----:B------:R-:W-:Y:S01]  /*1ac0*/  LEA.HI R10, R10, R27, RZ, 0x2 ;  /* 0x0000001b0a0a7211 */ /* 0x000fe200078f10ff */
[----:B------:R-:W-:Y:S01]  /*1ad0*/  IMAD.IADD R220, R218, 0x1, R0 ;  /* 0x00000001dadc7824 */ /* 0x000fe200078e0200 */
[----:B------:R-:W-:Y:S01]  /*1ae0*/  IADD3.X R5, R249, UR5, RZ, P5, !PT ;  /* 0x00000005f9057c10 */ /* 0x000fe2000affe4ff */
[----:B------:R-:W-:Y:S01]  /*1af0*/  IMAD.IADD R0, R0, 0x1, R219 ;  /* 0x0000000100007824 */ /* 0x000fe200078e02db */
[----:B------:R-:W-:Y:S01]  /*1b00*/  LOP3.LUT R10, R10, 0xfffffffc, RZ, 0xc0, !PT ;  /* 0xfffffffc0a0a7812 */ /* 0x000fe200078ec0ff */
[----:B------:R-:W-:-:S04]  /*1b10*/  IMAD.IADD R222, R222, 0x1, R220 ;  /* 0x00000001dede7824 */ /* 0x000fc800078e02dc */
[C---:B------:R-:W-:Y:S02]  /*1b20*/  IMAD.IADD R10, R27.reuse, 0x1, -R10 ;  /* 0x000000011b0a7824 */ /* 0x040fe400078e0a0a */
[----:B------:R-:W-:Y:S01]  /*1b30*/  IMAD.SHL.U32 R27, R27, 0x8, RZ ;  /* 0x000000081b1b7824 */ /* 0x000fe200078e00ff */
[----:B-1----:R-:W-:Y:S01]  /*1b40*/  SHF.R.S32.HI R2, RZ, 0x1f, R17 ;  /* 0x0000001fff027819 */ /* 0x002fe20000011411 */
[----:B------:R-:W-:-:S04]  /*1b50*/  DEPBAR.LE SB0, 0x1 ;  /* 0x000080400000791a */ /* 0x000fc80000000000 */
[----:B------:R-:W-:Y:S01]  /*1b60*/  BAR.SYNC.DEFER_BLOCKING 0x0 ;  /* 0x0000000000007b1d */ /* 0x000fe20000010000 */
[----:B------:R-:W-:Y:S01]  /*1b70*/  IMAD.IADD R3, R245, 0x1, -R252 ;  /* 0x00000001f5037824 */ /* 0x000fe200078e0afc */
[----:B------:R-:W-:Y:S02]  /*1b80*/  LEA.HI R6, R2, R8, RZ, 0x3 ;  /* 0x0000000802067211 */ /* 0x000fe400078f18ff */
[----:B------:R-:W-:Y:S02]  /*1b90*/  LEA.HI R2, R11, R7, RZ, 0x1 ;  /* 0x000000070b027211 */ /* 0x000fe400078f08ff */
[C---:B------:R-:W-:Y:S02]  /*1ba0*/  ISETP.LT.OR P6, PT, R3.reuse, 0x1, !P1 ;  /* 0x000000010300780c */ /* 0x040fe40004fc1670 */
[C---:B------:R-:W-:Y:S02]  /*1bb0*/  ISETP.LT.OR P5, PT, R3.reuse, 0x1, !P2 ;  /* 0x000000010300780c */ /* 0x040fe400057a1670 */
[----:B------:R-:W-:-:S02]  /*1bc0*/  ISETP.LT.OR P1, PT, R3, 0x21, !P1 ;  /* 0x000000210300780c */ /* 0x000fc40004f21670 */
[----:B------:R-:W-:Y:S02]  /*1bd0*/  LOP3.LUT R2, R2, 0xfffffffe, RZ, 0xc0, !PT ;  /* 0xfffffffe02027812 */ /* 0x000fe400078ec0ff */
[----:B------:R-:W-:-:S03]  /*1be0*/  ISETP.LT.OR P2, PT, R3, 0x21, !P2 ;  /* 0x000000210300780c */ /* 0x000fc60005741670 */
[----:B------:R-:W-:Y:S02]  /*1bf0*/  IMAD.IADD R7, R7, 0x1, -R2 ;  /* 0x0000000107077824 */ /* 0x000fe400078e0a02 */
[----:B------:R-:W-:Y:S02]  /*1c00*/  IMAD.MOV.U32 R2, RZ, RZ, 0x5 ;  /* 0x00000005ff027424 */ /* 0x000fe400078e00ff */
[----:B------:R-:W-:Y:S01]  /*1c10*/  IMAD.SHL.U32 R221, R7, 0x200, RZ ;  /* 0x0000020007dd7824 */ /* 0x000fe200078e00ff */
[----:B------:R-:W1:Y:S02]  /*1c20*/  LDSM.16.M88.2 R178, [R0+0x6080] ;  /* 0x0060800000b2783b */ /* 0x000e640000000100 */
[C---:B------:R-:W-:Y:S01]  /*1c30*/  SHF.L.U64.HI R2, R14.reuse, R2, c[0x0][0x20c] ;  /* 0x000083000e027619 */ /* 0x040fe20000010202 */
[----:B------:R-:W-:Y:S01]  /*1c40*/  IMAD.SHL.U32 R14, R14, 0x20, RZ ;  /* 0x000000200e0e7824 */ /* 0x000fe200078e00ff */
[----:B------:R-:W2:Y:S04]  /*1c50*/  LDSM.16.M88.2 R180, [R0+0x7080] ;  /* 0x0070800000b4783b */ /* 0x000ea80000000100 */
[C---:B------:R-:W-:Y:S01]  /*1c60*/  SHF.L.U64.HI R2, R14.reuse, 0x1, R2 ;  /* 0x000000010e027819 */ /* 0x040fe20000010202 */
[----:B------:R-:W3:Y:S01]  /*1c70*/  LDSM.16.M88.2 R182, [R0+0x8080] ;  /* 0x0080800000b6783b */ /* 0x000ee20000000100 */
[----:B------:R-:W-:-:S03]  /*1c80*/  IMAD.SHL.U32 R14, R14, 0x2, RZ ;  /* 0x000000020e0e7824 */ /* 0x000fc600078e00ff */
        /* <DEDUP_REMOVED lines=13> */
[----:B------:R-:W-:Y:S01]  /*1d60*/  LOP3.LUT R6, R6, 0xfffffffe, RZ, 0xc0, !PT ;  /* 0xfffffffe06067812 */ /* 0x000fe200078ec0ff */
[----:B------:R-:W-:Y:S01]  /*1d70*/  IMAD.U32 R8, RZ, RZ, UR6 ;  /* 0x00000006ff087e24 */ /* 0x000fe2000f8e00ff */
        /* <DEDUP_REMOVED lines=21> */
[C---:B------:R-:W-:Y:S02]  /*1ed0*/  ISETP.LT.OR P0, PT, R3.reuse, 0x1, P6 ;  /* 0x000000010300780c */ /* 0x040fe40003701670 */
[----:B------:R-:W-:Y:S01]  /*1ee0*/  ISETP.LT.OR P6, PT, R3, 0x21, P6 ;  /* 0x000000210300780c */ /* 0x000fe200037c1670 */
[----:B------:R5:W-:Y:S01]  /*1ef0*/  LDGSTS.E.BYPASS.LTC128B.128 [R242+0x7080], [R4.64], !P1 ;  /* 0x0708000004f27fae */ /* 0x000be2000c901d48 */
[----:B------:R-:W-:-:S04]  /*1f00*/  IADD3 R8, P5, P1, R8, 0x80, R248 ;  /* 0x0000008008087810 */ /* 0x000fc800079be0f8 */
[----:B------:R-:W-:Y:S02]  /*1f10*/  IADD3.X R9, RZ, UR5, R249, P5, P1 ;  /* 0x00000005ff097c10 */ /* 0x000fe4000afe24f9 */
[----:B------:R-:W-:-:S03]  /*1f20*/  IADD3 R12, P5, P1, R14, 0x80, R246 ;  /* 0x000000800e0c7810 */ /* 0x000fc600079be0f6 */
[----:B------:R1:W-:Y:S01]  /*1f30*/  LDGSTS.E.BYPASS.LTC128B.128 [R242+0x9080], [R8.64], !P2 ;  /* 0x0908000008f27fae */ /* 0x0003e2000d101d48 */
[----:B------:R-:W-:Y:S02]  /*1f40*/  IADD3.X R13, R2, RZ, R247, P5, P1 ;  /* 0x000000ff020d7210 */ /* 0x000fe40002fe24f7 */
[C---:B------:R-:W-:Y:S02]  /*1f50*/  ISETP.GE.AND P1, PT, R34.reuse, c[0x0][0x1fc], PT ;  /* 0x00007f0022007a0c */ /* 0x040fe40003f26270 */
[----:B------:R-:W-:Y:S02]  /*1f60*/  ISETP.GE.AND P5, PT, R34, c[0x0][0x1fc], PT ;  /* 0x00007f0022007a0c */ /* 0x000fe40003fa6270 */
[----:B------:R-:W-:Y:S02]  /*1f70*/  SEL R250, RZ, 0xffffffff, P1 ;  /* 0xfffffffffffa7807 */ /* 0x000fe40000800000 */
[C---:B------:R-:W-:Y:S02]  /*1f80*/  ISETP.LT.OR P1, PT, R3.reuse, 0x1, P5 ;  /* 0x000000010300780c */ /* 0x040fe40002f21670 */
[----:B------:R-:W-:Y:S01]  /*1f90*/  ISETP.LT.OR P5, PT, R3, 0x21, P5 ;  /* 0x000000210300780c */ /* 0x000fe20002fa1670 */
[----:B------:R-:W-:Y:S01]  /*1fa0*/  IMAD.SHL.U32 R250, R250, 0x2, RZ ;  /* 0x00000002fafa7824 */ /* 0x000fe200078e00ff */
[----:B------:R-:W-:Y:S01]  /*1fb0*/  LOP3.LUT R3, R27, 0x18, RZ, 0xc0, !PT ;  /* 0x000000181b037812 */ /* 0x000fe200078ec0ff */
[----:B-----5:R-:W-:-:S03]  /*1fc0*/  IMAD.IADD R5, R31, 0x1, R16 ;  /* 0x000000011f057824 */ /* 0x020fc600078e0210 */
[----:B------:R-:W-:Y:S01]  /*1fd0*/  LOP3.LUT R250, R250, 0x2, R18, 0xe2, !PT ;  /* 0x00000002fafa7812 */ /* 0x000fe200078ee212 */
[----:B------:R-:W-:-:S04]  /*1fe0*/  IMAD.MOV.U32 R4, RZ, RZ, R30 ;  /* 0x000000ffff047224 */ /* 0x000fc800078e001e */
[----:B------:R-:W-:Y:S01]  /*1ff0*/  IMAD.WIDE.U32 R40, R33, c[0x0][0x240], R4 ;  /* 0x0000900021287a25 */ /* 0x000fe200078e0004 */
[----:B-1----:R-:W-:-:S03]  /*2000*/  IADD3 R8, P2, R14, R246, RZ ;  /* 0x000000f60e087210 */ /* 0x002fc60007f5e0ff */
[----:B------:R-:W-:Y:S01]  /*2010*/  IMAD.SHL.U32 R5, R0, 0x20, RZ ;  /* 0x0000002000057824 */ /* 0x000fe200078e00ff */
[----:B------:R1:W-:Y:S01]  /*2020*/  STL.64 [R1+0x10], R40 ;  /* 0x0000102801007387 */ /* 0x0003e20000100a00 */
[----:B------:R-:W-:Y:S02]  /*2030*/  IMAD.SHL.U32 R4, R6, 0x20, RZ ;  /* 0x0000002006047824 */ /* 0x000fe400078e00ff */
[----:B------:R-:W-:Y:S01]  /*2040*/  IMAD.X R9, R2, 0x1, R247, P2 ;  /* 0x0000000102097824 */ /* 0x000fe200010e06f7 */
[----:B------:R-:W-:Y:S01]  /*2050*/  ISETP.GT.AND P2, PT, R39, 0xf, PT ;  /* 0x0000000f2700780c */ /* 0x000fe20003f44270 */
[----:B------:R-:W-:Y:S01]  /*2060*/  IMAD R14, R10, -0x8, R35 ;  /* 0xfffffff80a0e7824 */ /* 0x000fe200078e0223 */
[----:B------:R-:W-:Y:S01]  /*2070*/  LOP3.LUT R2, R11, 0xffffffe0, RZ, 0xc0, !PT ;  /* 0xffffffe00b027812 */ /* 0x000fe200078ec0ff */
[----:B------:R-:W-:Y:S01]  /*2080*/  IMAD.SHL.U32 R6, R6, 0x100, RZ ;  /* 0x0000010006067824 */ /* 0x000fe200078e00ff */
[C---:B------:R-:W-:Y:S02]  /*2090*/  LOP3.LUT R11, R3.reuse, 0xe0, R5, 0xf8, !PT ;  /* 0x000000e0030b7812 */ /* 0x040fe400078ef805 */
[----:B------:R-:W-:Y:S01]  /*20a0*/  LOP3.LUT R16, R3, 0x20, R4, 0xf8, !PT ;  /* 0x0000002003107812 */ /* 0x000fe200078ef804 */
[----:B------:R-:W-:Y:S01]  /*20b0*/  IMAD.IADD R2, R39, 0x1, -R2 ;  /* 0x0000000127027824 */ /* 0x000fe200078e0a02 */
[----:B------:R-:W-:Y:S01]  /*20c0*/  LOP3.LUT R5, R15, 0xfffffff0, RZ, 0xc0, !PT ;  /* 0xfffffff00f057812 */ /* 0x000fe200078ec0ff */
[----:B------:R-:W-:-:S03]  /*20d0*/  IMAD.SHL.U32 R4, R7, 0x10, RZ ;  /* 0x0000001007047824 */ /* 0x000fc600078e00ff */
        /* <DEDUP_REMOVED lines=16> */
[----:B------:R-:W-:-:S03]  /*21e0*/  ISETP.GE.AND P6, PT, R39, 0x10, PT ;  /* 0x000000102700780c */ /* 0x000fc60003fc6270 */
[----:B------:R1:W-:Y:S01]  /*21f0*/  LDGSTS.E.BYPASS.LTC128B.128 [R242+0x11080], [R12.64], !P5 ;  /* 0x110800000cf27fae */ /* 0x0003e2000e901d48 */
[----:B-----5:R-:W-:Y:S02]  /*2200*/  IMAD.SHL.U32 R10, R0, 0x4, RZ ;  /* 0x00000004000a7824 */ /* 0x020fe400078e00ff */
[C---:B------:R-:W-:Y:S02]  /*2210*/  IMAD.IADD R0, R39.reuse, 0x1, -R5 ;  /* 0x0000000127007824 */ /* 0x040fe400078e0a05 */
[----:B------:R-:W-:Y:S01]  /*2220*/  IMAD.IADD R5, R39, 0x1, -R3 ;  /* 0x0000000127057824 */ /* 0x000fe200078e0a03 */
[----:B------:R-:W-:Y:S01]  /*2230*/  LOP3.LUT R10, R11, 0x18, R10, 0x78, !PT ;  /* 0x000000180b0a7812 */ /* 0x000fe200078e780a */
[C---:B------:R-:W-:Y:S01]  /*2240*/  IMAD.SHL.U32 R3, R0.reuse, 0x20, RZ ;  /* 0x0000002000037824 */ /* 0x040fe200078e00ff */
[----:B------:R-:W-:Y:S01]  /*2250*/  SHF.R.S32.HI R2, RZ, 0x1f, R0 ;  /* 0x0000001fff027819 */ /* 0x000fe20000011400 */
[----:B------:R-:W-:Y:S01]  /*2260*/  IMAD R5, R5, 0x2, R221 ;  /* 0x0000000205057824 */ /* 0x000fe200078e02dd */
[----:B------:R-:W-:-:S02]  /*2270*/  LOP3.LUT P1, RZ, R0, 0x4, RZ, 0xc0, !PT ;  /* 0x0000000400ff7812 */ /* 0x000fc4000782c0ff */
[----:B------:R-:W-:Y:S01]  /*2280*/  LEA.HI R2, R2, R0, RZ, 0x3 ;  /* 0x0000000002027211 */ /* 0x000fe200078f18ff */
[----:B------:R-:W-:Y:S01]  /*2290*/  IMAD.IADD R235, R5, 0x1, R10 ;  /* 0x0000000105eb7824 */ /* 0x000fe200078e020a */
[----:B------:R-:W-:Y:S02]  /*22a0*/  LOP3.LUT R3, R224, 0x1e0, R3, 0xf8, !PT ;  /* 0x000001e0e0037812 */ /* 0x000fe400078ef803 */
[C---:B------:R-:W-:Y:S01]  /*22b0*/  LOP3.LUT R4, R2.reuse, 0xfffffff8, RZ, 0xc0, !PT ;  /* 0xfffffff802047812 */ /* 0x040fe200078ec0ff */
[----:B------:R-:W-:Y:S01]  /*22c0*/  IMAD.SHL.U32 R5, R2, 0x40, RZ ;  /* 0x0000004002057824 */ /* 0x000fe200078e00ff */
[----:B------:R-:W-:Y:S01]  /*22d0*/  SEL R223, R223, 0xfffffff0, !P1 ;  /* 0xfffffff0dfdf7807 */ /* 0x000fe20004800000 */
[----:B------:R-:W-:Y:S02]  /*22e0*/  IMAD.SHL.U32 R235, R235, 0x2, RZ ;  /* 0x00000002ebeb7824 */ /* 0x000fe400078e00ff */
[C---:B------:R-:W-:Y:S02]  /*22f0*/  IMAD.IADD R4, R0.reuse, 0x1, -R4 ;  /* 0x0000000100047824 */ /* 0x040fe400078e0a04 */
[----:B------:R-:W-:Y:S01]  /*2300*/  IMAD.SHL.U32 R0, R0, 0x4, RZ ;  /* 0x0000000400007824 */ /* 0x000fe200078e00ff */
[----:B------:R-:W-:-:S02]  /*2310*/  IADD3 R236, R235, 0x126c0, RZ ;  /* 0x000126c0ebec7810 */ /* 0x000fc40007ffe0ff */
        /* <DEDUP_REMOVED lines=9> */
[--C-:B------:R-:W-:Y:S02]  /*23b0*/  SHF.R.U32.HI R2, RZ, 0x3, R3.reuse ;  /* 0x00000003ff027819 */ /* 0x100fe40000011603 */
        /* <DEDUP_REMOVED lines=10> */
[----:B------:R-:W-:Y:S01]  /*2460*/  IMAD.SHL.U32 R217, R230, 0x2, RZ ;  /* 0x00000002e6d97824 */ /* 0x000fe200078e00ff */
[----:B------:R5:W-:Y:S01]  /*2470*/  @!P6 LDGSTS.E.BYPASS.LTC128B.128 [R0+0x12280], [R42.64] ;  /* 0x122800002a00efae */ /* 0x000be2000b901d48 */
[----:B------:R-:W-:Y:S01]  /*2480*/  SEL R227, R226, 0xffffffe0, !P0 ;  /* 0xffffffe0e2e37807 */ /* 0x000fe20004000000 */
[----:B------:R-:W-:Y:S01]  /*2490*/  IMAD.SHL.U32 R225, R224, 0x2, RZ ;  /* 0x00000002e0e17824 */ /* 0x000fe200078e00ff */
        /* <DEDUP_REMOVED lines=9> */
[----:B------:R-:W-:Y:S02]  /*2530*/  IMAD.IADD R226, R225, 0x1, R226 ;  /* 0x00000001e1e27824 */ /* 0x000fe400078e02e2 */
[----:B------:R-:W-:Y:S02]  /*2540*/  IMAD.IADD R233, R228, 0x1, R227 ;  /* 0x00000001e4e97824 */ /* 0x000fe400078e02e3 */
[----:B------:R-:W-:Y:S02]  /*2550*/  IMAD.IADD R232, R224, 0x1, R228 ;  /* 0x00000001e0e87824 */ /* 0x000fe400078e02e4 */
[----:B------:R-:W-:Y:S02]  /*2560*/  IMAD.IADD R231, R228, 0x1, R229 ;  /* 0x00000001e4e77824 */ /* 0x000fe400078e02e5 */
[----:B-----5:R-:W-:-:S05]  /*2570*/  IMAD.IADD R0, R41, 0x1, R29 ;  /* 0x0000000129007824 */ /* 0x020fca00078e021d */
[----:B--234-:R1:W-:Y:S02]  /*2580*/  STL [R1+0x18], R0 ;  /* 0x0000180001007387 */ /* 0x01c3e40000100800 */
.L_x_216:
[----:B------:R-:W-:Y:S04]  /*2590*/  DEPBAR.LE SB0, 0x1 ;  /* 0x000080400000791a */ /* 0x000fe80000000000 */
[----:B------:R-:W-:Y:S01]  /*25a0*/  BAR.SYNC.DEFER_BLOCKING 0x0 ;  /* 0x0000000000007b1d */ /* 0x000fe20000010000 */
[----:B-1----:R-:W-:Y:S01]  /*25b0*/  IMAD.U32 R0, RZ, RZ, UR4 ;  /* 0x00000004ff007e24 */ /* 0x002fe2000f8e00ff */
[----:B------:R-:W-:Y:S01]  /*25c0*/  IADD3 R234, R209, 0x1, RZ ;  /* 0x00000001d1ea7810 */ /* 0x000fe20007ffe0ff */
[----:B------:R-:W-:Y:S02]  /*25d0*/  IMAD.U32 R46, RZ, RZ, UR4 ;  /* 0x00000004ff2e7e24 */ /* 0x000fe4000f8e00ff */
[----:B------:R-:W-:Y:S01]  /*25e0*/  IMAD R0, R0, 0x2000, R224 ;  /* 0x0000200000007824 */ /* 0x000fe200078e02e0 */
[----:B------:R-:W-:Y:S01]  /*25f0*/  ISETP.GE.AND P1, PT, R234, R251, PT ;  /* 0x000000fbea00720c */ /* 0x000fe20003f26270 */
[----:B------:R-:W-:Y:S01]  /*2600*/  IMAD.U32 R47, RZ, RZ, UR4 ;  /* 0x00000004ff2f7e24 */ /* 0x000fe2000f8e00ff */
[----:B------:R-:W-:Y:S01]  /*2610*/  LEA R46, R46, R228, 0xd ;  /* 0x000000e42e2e7211 */ /* 0x000fe200078e68ff */
[----:B------:R-:W-:Y:S01]  /*2620*/  IMAD.U32 R40, RZ, RZ, UR4 ;  /* 0x00000004ff287e24 */ /* 0x000fe2000f8e00ff */
[----:B------:R-:W-:Y:S01]  /*2630*/  SHF.L.U32 R0, R0, 0x1, RZ ;  /* 0x0000000100007819 */ /* 0x000fe200000006ff */
[----:B------:R-:W-:Y:S01]  /*2640*/  IMAD.MOV.U32 R244, RZ, RZ, R209 ;  /* 0x000000fffff47224 */ /* 0x000fe200078e00d1 */
[C---:B------:R-:W-:Y:S01]  /*2650*/  IADD3 R148, R224.reuse, R46, R227 ;  /* 0x0000002ee0947210 */ /* 0x040fe20007ffe0e3 */
[----:B------:R-:W-:Y:S01]  /*2660*/  IMAD.IADD R152, R224, 0x1, R46 ;  /* 0x00000001e0987824 */ /* 0x000fe200078e022e */
[----:B------:R-:W-:Y:S02]  /*2670*/  LEA R40, R40, R227, 0xd ;  /* 0x000000e328287211 */ /* 0x000fe400078e68ff */
[----:B------:R-:W-:Y:S01]  /*2680*/  LEA R153, R47, R233, 0xd ;  /* 0x000000e92f997211 */ /* 0x000fe200078e68ff */
[----:B------:R-:W-:Y:S01]  /*2690*/  IMAD.SHL.U32 R148, R148, 0x2, RZ ;  /* 0x0000000294947824 */ /* 0x000fe200078e00ff */
[----:B------:R-:W-:Y:S01]  /*26a0*/  SHF.L.U32 R152, R152, 0x1, RZ ;  /* 0x0000000198987819 */ /* 0x000fe200000006ff */
[C---:B------:R-:W-:Y:S01]  /*26b0*/  IMAD.IADD R156, R224.reuse, 0x1, R40 ;  /* 0x00000001e09c7824 */ /* 0x040fe200078e0228 */
[----:B------:R-:W-:Y:S01]  /*26c0*/  IADD3 R153, R224, R153, RZ ;  /* 0x00000099e0997210 */ /* 0x000fe20007ffe0ff */
[----:B------:R-:W-:Y:S03]  /*26d0*/  LDSM.16.M88.2 R2, [R218+0x80] ;  /* 0x00008000da02783b */ /* 0x000fe60000000100 */
[----:B------:R-:W-:Y:S01]  /*26e0*/  SHF.L.U32 R156, R156, 0x1, RZ ;  /* 0x000000019c9c7819 */ /* 0x000fe200000006ff */
[----:B------:R-:W-:Y:S01]  /*26f0*/  IMAD.SHL.U32 R208, R153, 0x2, RZ ;  /* 0x0000000299d07824 */ /* 0x000fe200078e00ff */
        /* <DEDUP_REMOVED lines=31> */
[----:B------:R-:W5:Y:S03]  /*28f0*/  LDSM.16.M88.2 R36, [R222+0x2080] ;  /* 0x00208000de24783b */ /* 0x000f660000000100 */
[-C--:B------:R-:W-:Y:S01]  /*2900*/  HMMA.16816.F32 R4, R40, R44.reuse, R4 ;  /* 0x0000002c2804723c */ /* 0x080fe20000001804 */
[----:B------:R-:W-:Y:S07]  /*2910*/  LDSM.16.M88.2 R38, [R220+0x3080] ;  /* 0x00308000dc26783b */ /* 0x000fee0000000100 */
[C---:B------:R-:W-:Y:S08]  /*2920*/  HMMA.16816.F32 R8, R48.reuse, R44, R8 ;  /* 0x0000002c3008723c */ /* 0x040ff00000001808 */
[-C--:B---3--:R-:W-:Y:S08]  /*2930*/  HMMA.16816.F32 R12, R48, R30.reuse, R12 ;  /* 0x0000001e300c723c */ /* 0x088ff0000000180c */
[C---:B------:R-:W-:Y:S01]  /*2940*/  HMMA.16816.F32 R16, R40.reuse, R30, R16 ;  /* 0x0000001e2810723c */ /* 0x040fe20000001810 */
[----:B------:R-:W-:Y:S07]  /*2950*/  LDSM.16.M88.2 R30, [R218+0x3080] ;  /* 0x00308000da1e783b */ /* 0x000fee0000000100 */
[-C--:B------:R-:W-:Y:S01]  /*2960*/  HMMA.16816.F32 R20, R40, R46.reuse, R20 ;  /* 0x0000002e2814723c */ /* 0x080fe20000001814 */
[----:B------:R-:W3:Y:S07]  /*2970*/  LDSM.16.M88.4 R40, [R0+0x8080] ;  /* 0x008080000028783b */ /* 0x000eee0000000200 */
[----:B------:R-:W-:Y:S01]  /*2980*/  HMMA.16816.F32 R24, R48, R46, R24 ;  /* 0x0000002e3018723c */ /* 0x000fe20000001818 */
[----:B------:R4:W3:Y:S07]  /*2990*/  LDSM.16.M88.4 R44, [R0+0x9080] ;  /* 0x00908000002c783b */ /* 0x0008ee0000000200 */
[-C--:B-1----:R-:W-:Y:S08]  /*29a0*/  HMMA.16816.F32 R4, R148, R2.reuse, R4 ;  /* 0x000000029404723c */ /* 0x082ff00000001804 */
[C---:B--2---:R-:W-:Y:S01]  /*29b0*/  HMMA.16816.F32 R8, R32.reuse, R2, R8 ;  /* 0x000000022008723c */ /* 0x044fe20000001808 */
[----:B------:R-:W1:Y:S07]  /*29c0*/  LDSM.16.M88.2 R2, [R218+0x4080] ;  /* 0x00408000da02783b */ /* 0x000e6e0000000100 */
[-C--:B----4-:R-:W-:Y:S01]  /*29d0*/  HMMA.16816.F32 R12, R32, R28.reuse, R12 ;  /* 0x0000001c200c723c */ /* 0x090fe2000000180c */
[----:B------:R-:W-:Y:S05]  /*29e0*/  MOV R0, UR4 ;  /* 0x0000000400007c02 */ /* 0x000fea0008000f00 */
[----:B------:R-:W-:Y:S02]  /*29f0*/  IMAD R0, R0, 0x2000, R232 ;  /* 0x0000200000007824 */ /* 0x000fe400078e02e8 */
[C---:B------:R-:W-:Y:S01]  /*2a00*/  HMMA.16816.F32 R16, R148.reuse, R28, R16 ;  /* 0x0000001c9410723c */ /* 0x040fe20000001810 */
[----:B------:R-:W2:Y:S03]  /*2a10*/  LDSM.16.M88.2 R28, [R218+0x5080] ;  /* 0x00508000da1c783b */ /* 0x000ea60000000100 */
[----:B------:R-:W-:Y:S04]  /*2a20*/  SHF.L.U32 R0, R0, 0x1, RZ ;  /* 0x0000000100007819 */ /* 0x000fe800000006ff */
[-C--:B-----5:R-:W-:Y:S01]  /*2a30*/  HMMA.16816.F32 R20, R148, R36.reuse, R20 ;  /* 0x000000249414723c */ /* 0x0a0fe20000001814 */
[----:B------:R4:W5:Y:S04]  /*2a40*/  LDSM.16.M88.4 R48, [R0+0x8080] ;  /* 0x008080000030783b */ /* 0x0009680000000200 */
[----:B------:R-:W2:Y:S03]  /*2a50*/  LDSM.16.M88.4 R148, [R152+0x9080] ;  /* 0x009080009894783b */ /* 0x000ea60000000200 */
[----:B------:R-:W-:Y:S01]  /*2a60*/  HMMA.16816.F32 R24, R32, R36, R24 ;  /* 0x000000242018723c */ /* 0x000fe20000001818 */
[----:B------:R-:W5:Y:S04]  /*2a70*/  LDSM.16.M88.2 R32, [R220+0x4080] ;  /* 0x00408000dc20783b */ /* 0x000f680000000100 */
[----:B------:R-:W-:Y:S03]  /*2a80*/  LDSM.16.M88.2 R34, [R219+0x3080] ;  /* 0x00308000db22783b */ /* 0x000fe60000000100 */
[-C--:B---3--:R-:W-:Y:S08]  /*2a90*/  HMMA.16816.F32 R4, R40, R30.reuse, R4 ;  /* 0x0000001e2804723c */ /* 0x088ff00000001804 */
[C---:B------:R-:W-:Y:S01]  /*2aa0*/  HMMA.16816.F32 R8, R44.reuse, R30, R8 ;  /* 0x0000001e2c08723c */ /* 0x040fe20000001808 */
[----:B------:R-:W3:Y:S03]  /*2ab0*/  LDSM.16.M88.2 R30, [R220+0x5080] ;  /* 0x00508000dc1e783b */ /* 0x000ee60000000100 */
[----:B----4-:R-:W-:Y:S04]  /*2ac0*/  IMAD.U32 R0, RZ, RZ, UR4 ;  /* 0x00000004ff007e24 */ /* 0x010fe8000f8e00ff */
[-C--:B-1----:R-:W-:Y:S04]  /*2ad0*/  HMMA.16816.F32 R12, R44, R2.reuse, R12 ;  /* 0x000000022c0c723c */ /* 0x082fe8000000180c */
[----:B------:R-:W-:Y:S04]  /*2ae0*/  LEA R0, R0, R229, 0xd ;  /* 0x000000e500007211 */ /* 0x000fe800078e68ff */
[C---:B------:R-:W-:Y:S01]  /*2af0*/  HMMA.16816.F32 R16, R40.reuse, R2, R16 ;  /* 0x000000022810723c */ /* 0x040fe20000001810 */
[----:B------:R-:W-:Y:S03]  /*2b00*/  LDSM.16.M88.2 R2, [R219+0x4080] ;  /* 0x00408000db02783b */ /* 0x000fe60000000100 */
[----:B------:R-:W-:Y:S04]  /*2b10*/  IMAD.SHL.U32 R0, R0, 0x2, RZ ;  /* 0x0000000200007824 */ /* 0x000fe800078e00ff */
[-C--:B--2---:R-:W-:Y:S01]  /*2b20*/  HMMA.16816.F32 R20, R40, R28.reuse, R20 ;  /* 0x0000001c2814723c */ /* 0x084fe20000001814 */
[----:B------:R1:W2:Y:S04]  /*2b30*/  LDSM.16.M88.4 R152, [R0+0x8080] ;  /* 0x008080000098783b */ /* 0x0002a80000000200 */
[----:B------:R-:W-:Y:S03]  /*2b40*/  LDSM.16.M88.2 R40, [R222+0x5080] ;  /* 0x00508000de28783b */ /* 0x000fe60000000100 */
[----:B------:R-:W-:Y:S01]  /*2b50*/  HMMA.16816.F32 R24, R44, R28, R24 ;  /* 0x0000001c2c18723c */ /* 0x000fe20000001818 */
[----:B------:R-:W4:Y:S07]  /*2b60*/  LDSM.16.M88.2 R28, [R219+0x5080] ;  /* 0x00508000db1c783b */ /* 0x000f2e0000000100 */
[-C--:B-----5:R-:W-:Y:S08]  /*2b70*/  HMMA.16816.F32 R4, R48, R38.reuse, R4 ;  /* 0x000000263004723c */ /* 0x0a0ff00000001804 */
[C---:B------:R-:W-:Y:S01]  /*2b80*/  HMMA.16816.F32 R8, R148.reuse, R38, R8 ;  /* 0x000000269408723c */ /* 0x040fe20000001808 */
[----:B------:R-:W-:Y:S03]  /*2b90*/  LDSM.16.M88.4 R36, [R208+0x9080] ;  /* 0x00908000d024783b */ /* 0x000fe60000000200 */
[----:B-1----:R-:W-:Y:S04]  /*2ba0*/  MOV R0, UR4 ;  /* 0x0000000400007c02 */ /* 0x002fe80008000f00 */
[-C--:B------:R-:W-:Y:S04]  /*2bb0*/  HMMA.16816.F32 R12, R148, R32.reuse, R12 ;  /* 0x00000020940c723c */ /* 0x080fe8000000180c */
[----:B------:R-:W-:Y:S04]  /*2bc0*/  IMAD R0, R0, 0x2000, R231 ;  /* 0x0000200000007824 */ /* 0x000fe800078e02e7 */
[C---:B------:R-:W-:Y:S04]  /*2bd0*/  HMMA.16816.F32 R16, R48.reuse, R32, R16 ;  /* 0x000000203010723c */ /* 0x040fe80000001810 */
[----:B------:R-:W-:Y:S04]  /*2be0*/  SHF.L.U32 R0, R0, 0x1, RZ ;  /* 0x0000000100007819 */ /* 0x000fe800000006ff */
[-C--:B---3--:R-:W-:Y:S08]  /*2bf0*/  HMMA.16816.F32 R20, R48, R30.reuse, R20 ;  /* 0x0000001e3014723c */ /* 0x088ff00000001814 */
[----:B------:R-:W-:Y:S01]  /*2c00*/  HMMA.16816.F32 R24, R148, R30, R24 ;  /* 0x0000001e9418723c */ /* 0x000fe20000001818 */
[----:B------:R-:W-:Y:S07]  /*2c10*/  LDSM.16.M88.2 R30, [R222+0x4080] ;  /* 0x00408000de1e783b */ /* 0x000fee0000000100 */
[-C--:B--2---:R-:W-:Y:S08]  /*2c20*/  HMMA.16816.F32 R4, R152, R34.reuse, R4 ;  /* 0x000000229804723c */ /* 0x084ff00000001804 */
[C---:B------:R-:W-:Y:S01]  /*2c30*/  HMMA.16816.F32 R8, R156.reuse, R34, R8 ;  /* 0x000000229c08723c */ /* 0x040fe20000001808 */
[----:B------:R1:W-:Y:S07]  /*2c40*/  LDSM.16.M88.4 R32, [R0+0x8080] ;  /* 0x008080000020783b */ /* 0x0003ee0000000200 */
[-C--:B------:R-:W-:Y:S08]  /*2c50*/  HMMA.16816.F32 R12, R156, R2.reuse, R12 ;  /* 0x000000029c0c723c */ /* 0x080ff0000000180c */
[C---:B------:R-:W-:Y:S01]  /*2c60*/  HMMA.16816.F32 R16, R152.reuse, R2, R16 ;  /* 0x000000029810723c */ /* 0x040fe20000001810 */
[----:B------:R-:W2:Y:S07]  /*2c70*/  LDSM.16.M88.2 R2, [R222+0x3080] ;  /* 0x00308000de02783b */ /* 0x000eae0000000100 */
[-C--:B----4-:R-:W-:Y:S01]  /*2c80*/  HMMA.16816.F32 R20, R152, R28.reuse, R20 ;  /* 0x0000001c9814723c */ /* 0x090fe20000001814 */
[----:B-1----:R-:W-:Y:S05]  /*2c90*/  IMAD.U32 R0, RZ, RZ, UR4 ;  /* 0x00000004ff007e24 */ /* 0x002fea000f8e00ff */
[----:B------:R-:W-:Y:S02]  /*2ca0*/  LEA R0, R0, R243, 0x6 ;  /* 0x000000f300007211 */ /* 0x000fe400078e30ff */
[----:B------:R-:W-:Y:S03]  /*2cb0*/  HMMA.16816.F32 R24, R156, R28, R24 ;  /* 0x0000001c9c18723c */ /* 0x000fe60000001818 */
[----:B------:R1:W3:Y:S04]  /*2cc0*/  LDS R156, [R0.X4+0x12080] ;  /* 0x01208000009c7984 */ /* 0x0002e80000004800 */
[----:B------:R1:W4:Y:S04]  /*2cd0*/  LDS R157, [R0.X4+0x120a0] ;  /* 0x0120a000009d7984 */ /* 0x0003280000004800 */
[----:B------:R1:W1:Y:S04]  /*2ce0*/  LDS R159, [R0.X4+0x12100] ;  /* 0x01210000009f7984 */ /* 0x0002680000004800 */
[----:B------:R1:W1:Y:S01]  /*2cf0*/  LDS R158, [R0.X4+0x12120] ;  /* 0x01212000009e7984 */ /* 0x0002620000004800 */
[----:B------:R-:W-:Y:S04]  /*2d00*/  DEPBAR.LE SB0, 0x0 ;  /* 0x000080000000791a */ /* 0x000fe80000000000 */
[----:B------:R-:W-:Y:S01]  /*2d10*/  BAR.SYNC.DEFER_BLOCKING 0x0 ;  /* 0x0000000000007b1d */ /* 0x000fe20000010000 */
[-C--:B--2---:R-:W-:Y:S08]  /*2d20*/  HMMA.16816.F32 R4, R32, R2.reuse, R4 ;  /* 0x000000022004723c */ /* 0x084ff00000001804 */
[C---:B------:R-:W-:Y:S08]  /*2d30*/  HMMA.16816.F32 R8, R36.reuse, R2, R8 ;  /* 0x000000022408723c */ /* 0x040ff00000001808 */
[-C--:B------:R-:W-:Y:S01]  /*2d40*/  HMMA.16816.F32 R12, R36, R30.reuse, R12 ;  /* 0x0000001e240c723c */ /* 0x080fe2000000180c */
[----:B------:R2:W1:Y:S04]  /*2d50*/  LDSM.16.M88.4 R44, [R225+0xe080] ;  /* 0x00e08000e12c783b */ /* 0x0004680000000200 */
[----:B------:R2:W1:Y:S03]  /*2d60*/  LDSM.16.M88.4 R48, [R225+0xf080] ;  /* 0x00f08000e130783b */ /* 0x0004660000000200 */
[C---:B------:R-:W-:Y:S01]  /*2d70*/  HMMA.16816.F32 R16, R32.reuse, R30, R16 ;  /* 0x0000001e2010723c */ /* 0x040fe20000001810 */
[----:B------:R2:W1:Y:S04]  /*2d80*/  LDSM.16.M88.4 R148, [R226+0xe080] ;  /* 0x00e08000e294783b */ /* 0x0004680000000200 */
[----:B------:R2:W1:Y:S03]  /*2d90*/  LDSM.16.M88.4 R152, [R226+0xf080] ;  /* 0x00f08000e298783b */ /* 0x0004660000000200 */
[-C--:B------:R-:W-:Y:S08]  /*2da0*/  HMMA.16816.F32 R20, R32, R40.reuse, R20 ;  /* 0x000000282014723c */ /* 0x080ff00000001814 */
[----:B------:R-:W-:Y:S01]  /*2db0*/  HMMA.16816.F32 R24, R36, R40, R24 ;  /* 0x000000282418723c */ /* 0x000fe20000001818 */
[----:B------:R-:W-:-:S07]  /*2dc0*/  @P1 BRA `(.L_x_214) ;  /* 0x0000025000001947 */ /* 0x000fce0003800000 */
[----:B-1-34-:R-:W-:Y:S01]  /*2dd0*/  SHF.R.S32.HI R0, RZ, 0x1f, R234 ;  /* 0x0000001fff007819 */ /* 0x01afe200000114ea */
[----:B------:R-:W3:Y:S01]  /*2de0*/  LDL.64 R210, [R1+0x8] ;  /* 0x0000080001d27983 */ /* 0x000ee20000100a00 */
[----:B------:R-:W-:Y:S03]  /*2df0*/  IMAD.WIDE.U32 R28, R234, c[0x0][0x178], RZ ;  /* 0x00005e00ea1c7a25 */ /* 0x000fe600078e00ff */
[----:B------:R-:W1:Y:S01]  /*2e00*/  S2R R212, SR_TID.X ;  /* 0x0000000000d47919 */ /* 0x000e620000002100 */
[----:B------:R-:W-:Y:S01]  /*2e10*/  IMAD R0, R0, c[0x0][0x178], RZ ;  /* 0x00005e0000007a24 */ /* 0x000fe200078e02ff */
[----:B------:R-:W-:Y:S01]  /*2e20*/  LEA R2, P5, R28, R248, 0x7 ;  /* 0x000000f81c027211 */ /* 0x000fe200078a38ff */
[----:B------:R-:W-:Y:S02]  /*2e30*/  IMAD.U32 R30, RZ, RZ, UR6 ;  /* 0x00000006ff1e7e24 */ /* 0x000fe4000f8e00ff */
[----:B------:R-:W-:Y:S04]  /*2e40*/  IMAD R0, R234, c[0x0][0x17c], R0 ;  /* 0x00005f00ea007a24 */ /* 0x000fe800078e0200 */
[----:B------:R-:W-:Y:S01]  /*2e50*/  IMAD.IADD R3, R29, 0x1, R0 ;  /* 0x000000011d037824 */ /* 0x000fe200078e0200 */
[----:B------:R-:W-:Y:S01]  /*2e60*/  IADD3 R29, R242, 0x6080, RZ ;  /* 0x00006080f21d7810 */ /* 0x000fe20007ffe0ff */
[----:B------:R-:W-:Y:S03]  /*2e70*/  IMAD R0, R234, -0x40, R245 ;  /* 0xffffffc0ea007824 */ /* 0x000fe600078e02f5 */
[----:B------:R-:W-:Y:S01]  /*2e80*/  LEA.HI.X R3, R28, R249, R3, 0x7, P5 ;  /* 0x000000f91c037211 */ /* 0x000fe200028f3c03 */
[----:B------:R-:W-:Y:S01]  /*2e90*/  IMAD.IADD R28, R0, 0x1, -R252 ;  /* 0x00000001001c7824 */ /* 0x000fe200078e0afc */
[----:B------:R-:W-:Y:S01]  /*2ea0*/  IADD3 R30, P6, P5, R30, 0x80, R2 ;  /* 0x000000801e1e7810 */ /* 0x000fe20007dde002 */
[----:B------:R-:W-:Y:S03]  /*2eb0*/  IMAD.U32 R0, RZ, RZ, UR11 ;  /* 0x0000000bff007e24 */ /* 0x000fe6000f8e00ff */
[----:B------:R-:W-:Y:S02]  /*2ec0*/  IADD3.X R31, RZ, UR5, R3, P6, P5 ;  /* 0x00000005ff1f7c10 */ /* 0x000fe4000b7ea403 */
[C---:B------:R-:W-:Y:S02]  /*2ed0*/  ISETP.LT.OR P5, PT, R28.reuse, 0x1, P4 ;  /* 0x000000011c00780c */ /* 0x040fe400027a1670 */
[----:B------:R-:W-:Y:S02]  /*2ee0*/  ISETP.LT.OR P6, PT, R28, 0x1, P3 ;  /* 0x000000011c00780c */ /* 0x000fe40001fc1670 */
[----:B------:R-:W-:Y:S09]  /*2ef0*/  LEA R0, R0, R29, 0xe ;  /* 0x0000001d00007211 */ /* 0x000ff200078e70ff */
[----:B------:R-:W-:Y:S01]  /*2f00*/  @!PT LDS RZ, [RZ] ;  /* 0x00000000fffff984 */ /* 0x000fe20000000800 */
[----:B------:R-:W-:Y:S01]  /*2f10*/  @!PT LDS RZ, [RZ] ;  /* 0x00000000fffff984 */ /* 0x000fe20000000800 */
[----:B------:R-:W-:Y:S01]  /*2f20*/  @!PT LDS RZ, [RZ] ;  /* 0x00000000fffff984 */ /* 0x000fe20000000800 */
[----:B------:R4:W-:Y:S01]  /*2f30*/  LDGSTS.E.BYPASS.LTC128B.128 [R0], [R2.64], !P5 ;  /* 0x0000000002007fae */ /* 0x0009e2000e901d48 */
[----:B------:R-:W-:Y:S03]  /*2f40*/  IADD3 R32, P5, R2, UR6, RZ ;  /* 0x0000000602207c10 */ /* 0x000fe6000ffbe0ff */
[----:B------:R4:W-:Y:S01]  /*2f50*/  LDGSTS.E.BYPASS.LTC128B.128 [R0+0x2000], [R2.64+0x80], !P6 ;  /* 0x0200008002007fae */ /* 0x0009e2000f101d48 */
[C---:B------:R-:W-:Y:S02]  /*2f60*/  ISETP.LT.OR P6, PT, R28.reuse, 0x21, P4 ;  /* 0x000000211c00780c */ /* 0x040fe400027c1670 */
[----:B------:R-:W-:Y:S02]  /*2f70*/  IADD3.X R33, R3, UR5, RZ, P5, !PT ;  /* 0x0000000503217c10 */ /* 0x000fe4000affe4ff */
[----:B------:R-:W-:Y:S09]  /*2f80*/  ISETP.LT.OR P5, PT, R28, 0x21, P3 ;  /* 0x000000211c00780c */ /* 0x000ff20001fa1670 */
[----:B------:R2:W-:Y:S01]  /*2f90*/  LDGSTS.E.BYPASS.LTC128B.128 [R0+0x1000], [R32.64], !P6 ;  /* 0x0100000020007fae */ /* 0x0005e2000f101d48 */
[----:B-1----:R-:W-:Y:S03]  /*2fa0*/  IMAD.SHL.U32 R28, R212, 0x4, RZ ;  /* 0x00000004d41c7824 */ /* 0x002fe600078e00ff */
[----:B------:R2:W-:Y:S01]  /*2fb0*/  LDGSTS.E.BYPASS.LTC128B.128 [R0+0x3000], [R30.64], !P5 ;  /* 0x030000001e007fae */ /* 0x0005e2000e901d48 */
[----:B----4-:R-:W-:Y:S01]  /*2fc0*/  IMAD.U32 R2, RZ, RZ, UR11 ;  /* 0x0000000bff027e24 */ /* 0x010fe2000f8e00ff */
[----:B------:R-:W-:Y:S04]  /*2fd0*/  @!P2 LEA R3, R209, 0x40, 0x6 ;  /* 0x00000040d103a811 */ /* 0x000fe800078e30ff */
[----:B------:R-:W-:Y:S05]  /*2fe0*/  @!P2 LEA R28, R2, R28, 0x6 ;  /* 0x0000001c021ca211 */ /* 0x000fea00078e30ff */
[----:B------:R-:W-:Y:S02]  /*2ff0*/  @!P2 IMAD.SHL.U32 R28, R28, 0x4, RZ ;  /* 0x000000041c1ca824 */ /* 0x000fe400078e00ff */
[----:B---3--:R-:W-:Y:S05]  /*3000*/  @!P2 IMAD.WIDE R2, R3, 0x4, R210 ;  /* 0x000000040302a825 */ /* 0x008fea00078e02d2 */
[----:B------:R2:W-:Y:S02]  /*3010*/  @!P2 LDGSTS.E.BYPASS.LTC128B.128 [R28+0x12080], [R2.64] ;  /* 0x12080000021cafae */ /* 0x0005e4000b901d48 */
.L_x_214:
[-C--:B-1234-:R-:W-:Y:S01]  /*3020*/  HMMA.16816.F32 R28, R44, R160.reuse, RZ ;  /* 0x000000a02c1c723c */ /* 0x09efe200000018ff */
        /* <DEDUP_REMOVED lines=14> */
[C---:B------:R-:W-:Y:S02]  /*3110*/  HMMA.16816.F32 R40, R44.reuse, R162, RZ ;  /* 0x000000a22c28723c */ /* 0x040fe400000018ff */
[----:B------:R-:W-:Y:S02]  /*3120*/  ISETP.GT.AND P6, PT, R241, 0x20, PT ;  /* 0x00000020f100780c */ /* 0x000fe40003fc4270 */
[----:B------:R-:W-:Y:S02]  /*3130*/  FSEL R238, R11, -INF , P5 ;  /* 0xff8000000bee7808 */ /* 0x000fe40002800000 */
[----:B------:R-:W-:Y:S02]  /*3140*/  SEL R0, R0, 0xffffffc0, !P0 ;  /* 0xffffffc000007807 */ /* 0x000fe40004000000 */
[-C--:B------:R-:W-:Y:S01]  /*3150*/  HMMA.16816.F32 R44, R44, R164.reuse, RZ ;  /* 0x000000a42c2c723c */ /* 0x080fe200000018ff */
[----:B------:R-:W-:Y:S03]  /*3160*/  FSEL R18, R18, -INF , P6 ;  /* 0xff80000012127808 */ /* 0x000fe60003000000 */
[----:B------:R-:W-:Y:S02]  /*3170*/  IADD3 R2, R225, R0, RZ ;  /* 0x00000000e1027210 */ /* 0x000fe40007ffe0ff */
[----:B------:R-:W-:Y:S02]  /*3180*/  IADD3 R0, R0, R226, RZ ;  /* 0x000000e200007210 */ /* 0x000fe40007ffe0ff */
[----:B------:R-:W-:Y:S04]  /*3190*/  HMMA.16816.F32 R48, R48, R164, RZ ;  /* 0x000000a43030723c */ /* 0x000fe800000018ff */
[--C-:B-1----:R-:W-:Y:S01]  /*31a0*/  FFMA.FTZ R3, R5, c[0x0][0x29c], -R156.reuse ;  /* 0x0000a70005037a23 */ /* 0x102fe2000001089c */
[----:B------:R-:W-:Y:S02]  /*31b0*/  FSEL R12, R12, -INF , P6 ;  /* 0xff8000000c0c7808 */ /* 0x000fe40003000000 */
[----:B------:R-:W-:Y:S01]  /*31c0*/  FSEL R16, R16, -INF , P6 ;  /* 0xff80000010107808 */ /* 0x000fe20003000000 */
[-C--:B------:R-:W-:Y:S01]  /*31d0*/  HMMA.16816.F32 R28, R148, R166.reuse, R28 ;  /* 0x000000a6941c723c */ /* 0x080fe2000000181c */
[----:B------:R1:W-:Y:S04]  /*31e0*/  MUFU.EX2 R214, R3 ;  /* 0x0000000300d67308 */ /* 0x0003e80000000800 */
[----:B------:R-:W-:Y:S02]  /*31f0*/  FSEL R237, R14, -INF , P6 ;  /* 0xff8000000eed7808 */ /* 0x000fe40003000000 */
[----:B------:R-:W-:Y:S01]  /*3200*/  ISETP.GT.AND P6, PT, R241, 0x40, PT ;  /* 0x00000040f100780c */ /* 0x000fe20003fc4270 */
[C---:B------:R-:W-:Y:S04]  /*3210*/  HMMA.16816.F32 R32, R152.reuse, R166, R32 ;  /* 0x000000a69820723c */ /* 0x040fe80000001820 */
[----:B------:R-:W-:Y:S02]  /*3220*/  FSEL R26, R26, -INF , P6 ;  /* 0xff8000001a1a7808 */ /* 0x000fe40003000000 */
[----:B------:R-:W-:Y:S02]  /*3230*/  FSEL R22, R22, -INF , P6 ;  /* 0xff80000016167808 */ /* 0x000fe40003000000 */
[-C--:B------:R-:W-:Y:S08]  /*3240*/  HMMA.16816.F32 R36, R152, R168.reuse, R36 ;  /* 0x000000a89824723c */ /* 0x080ff00000001824 */
[C---:B------:R-:W-:Y:S04]  /*3250*/  HMMA.16816.F32 R40, R148.reuse, R168, R40 ;  /* 0x000000a89428723c */ /* 0x040fe80000001828 */
[----:B-1----:R-:W-:Y:S02]  /*3260*/  FSEL R3, R9, -INF , P5 ;  /* 0xff80000009037808 */ /* 0x002fe40002800000 */
[----:B------:R-:W-:Y:S01]  /*3270*/  LDSM.16.M88.4 R8, [R0+0x11080] ;  /* 0x011080000008783b */ /* 0x000fe20000000200 */
[----:B------:R-:W-:Y:S01]  /*3280*/  ISETP.GT.AND P5, PT, R241, 0x21, PT ;  /* 0x00000021f100780c */ /* 0x000fe20003fa4270 */
[-C--:B------:R-:W-:Y:S04]  /*3290*/  HMMA.16816.F32 R44, R148, R170.reuse, R44 ;  /* 0x000000aa942c723c */ /* 0x080fe8000000182c */
[----:B------:R-:W-:Y:S02]  /*32a0*/  FSEL R19, R19, -INF , P5 ;  /* 0xff80000013137808 */ /* 0x000fe40002800000 */
[----:B------:R-:W1:Y:S01]  /*32b0*/  LDSM.16.M88.4 R148, [R2+0xe080] ;  /* 0x00e080000294783b */ /* 0x000e620000000200 */
[----:B------:R-:W-:Y:S01]  /*32c0*/  FSEL R13, R13, -INF , P5 ;  /* 0xff8000000d0d7808 */ /* 0x000fe20002800000 */
[----:B------:R-:W-:Y:S04]  /*32d0*/  HMMA.16816.F32 R48, R152, R170, R48 ;  /* 0x000000aa9830723c */ /* 0x000fe80000001830 */
[----:B------:R-:W-:Y:S02]  /*32e0*/  FSEL R14, R15, -INF , P5 ;  /* 0xff8000000f0e7808 */ /* 0x000fe40002800000 */
[----:B------:R-:W2:Y:S02]  /*32f0*/  LDSM.16.M88.4 R152, [R2+0xf080] ;  /* 0x00f080000298783b */ /* 0x000ea40000000200 */
        /* <DEDUP_REMOVED lines=31> */
[----:B------:R2:W3:Y:S03]  /*34f0*/  LDSM.16.M88.4 R152, [R2+0x11080] ;  /* 0x011080000298783b */ /* 0x0004e60000000200 */
[--C-:B--2---:R-:W-:Y:S04]  /*3500*/  FFMA.FTZ R2, R16, c[0x0][0x29c], -R156.reuse ;  /* 0x0000a70010027a23 */ /* 0x104fe8000001089c */
[----:B------:R2:W-:Y:S01]  /*3510*/  MUFU.EX2 R215, R2 ;  /* 0x0000000200d77308 */ /* 0x0005e20000000800 */
[-C--:B-1----:R-:W-:Y:S08]  /*3520*/  HMMA.16816.F32 R28, R148, R196.reuse, R28 ;  /* 0x000000c4941c723c */ /* 0x082ff0000000181c */
[C---:B---3--:R-:W-:Y:S08]  /*3530*/  HMMA.16816.F32 R32, R152.reuse, R196, R32 ;  /* 0x000000c49820723c */ /* 0x048ff00000001820 */
[-C--:B------:R-:W-:Y:S04]  /*3540*/  HMMA.16816.F32 R36, R152, R198.reuse, R36 ;  /* 0x000000c69824723c */ /* 0x080fe80000001824 */
[----:B--2---:R-:W-:Y:S02]  /*3550*/  FSEL R2, R17, -INF , P5 ;  /* 0xff80000011027808 */ /* 0x004fe40002800000 */
[----:B------:R-:W-:Y:S02]  /*3560*/  ISETP.GT.AND P5, PT, R241, 0x41, PT ;  /* 0x00000041f100780c */ /* 0x000fe40003fa4270 */
[C---:B------:R-:W-:Y:S04]  /*3570*/  HMMA.16816.F32 R40, R148.reuse, R198, R40 ;  /* 0x000000c69428723c */ /* 0x040fe80000001828 */
[--C-:B------:R-:W-:Y:S01]  /*3580*/  FFMA.FTZ R2, R2, c[0x0][0x29c], -R156.reuse ;  /* 0x0000a70002027a23 */ /* 0x100fe2000001089c */
[----:B------:R-:W-:Y:S02]  /*3590*/  FSEL R21, R21, -INF , P5 ;  /* 0xff80000015157808 */ /* 0x000fe40002800000 */
[----:B------:R-:W-:Y:S01]  /*35a0*/  FSEL R27, R27, -INF , P5 ;  /* 0xff8000001b1b7808 */ /* 0x000fe20002800000 */
[-C--:B------:R-:W-:Y:S01]  /*35b0*/  HMMA.16816.F32 R44, R148, R200.reuse, R44 ;  /* 0x000000c8942c723c */ /* 0x080fe2000000182c */
[----:B------:R1:W2:Y:S03]  /*35c0*/  MUFU.EX2 R17, R2 ;  /* 0x0000000200117308 */ /* 0x0002a60000000800 */
[----:B------:R-:W-:Y:S02]  /*35d0*/  FSEL R25, R25, -INF , P5 ;  /* 0xff80000019197808 */ /* 0x000fe40002800000 */
[----:B------:R-:W-:Y:S02]  /*35e0*/  FSEL R23, R23, -INF , P5 ;  /* 0xff80000017177808 */ /* 0x000fe40002800000 */
[----:B------:R-:W-:Y:S04]  /*35f0*/  HMMA.16816.F32 R48, R152, R200, R48 ;  /* 0x000000c89830723c */ /* 0x000fe80000001830 */
[----:B-1----:R-:W-:Y:S02]  /*3600*/  FSEL R2, R20, -INF , P6 ;  /* 0xff80000014027808 */ /* 0x002fe40003000000 */
[----:B--2---:R-:W-:Y:S03]  /*3610*/  F2FP.PACK_AB R20, R17, R215 ;  /* 0x000000d71114723e */ /* 0x004fe600000000ff */
[--C-:B------:R-:W-:Y:S03]  /*3620*/  FFMA.FTZ R2, R2, c[0x0][0x29c], -R156.reuse ;  /* 0x0000a70002027a23 */ /* 0x100fe6000001089c */
[----:B------:R-:W-:Y:S01]  /*3630*/  FFMA.FTZ R156, R21, c[0x0][0x29c], -R156 ;  /* 0x0000a700159c7a23 */ /* 0x000fe2000001089c */
[----:B------:R-:W-:Y:S01]  /*3640*/  F2FP.PACK_AB R21, R214, R239 ;  /* 0x000000efd615723e */ /* 0x000fe200000000ff */
[----:B------:R1:W-:Y:S10]  /*3650*/  MUFU.EX2 R213, R2 ;  /* 0x0000000200d57308 */ /* 0x0003f40000000800 */
[----:B------:R-:W-:Y:S01]  /*3660*/  MUFU.EX2 R16, R156 ;  /* 0x0000009c00107308 */ /* 0x000fe20000000800 */
[--C-:B-1----:R-:W-:Y:S09]  /*3670*/  FFMA.FTZ R2, R6, c[0x0][0x29c], -R157.reuse ;  /* 0x0000a70006027a23 */ /* 0x102ff2000001089d */
[----:B------:R1:W-:Y:S02]  /*3680*/  MUFU.EX2 R211, R2 ;  /* 0x0000000200d37308 */ /* 0x0003e40000000800 */
[--C-:B-1----:R-:W-:Y:S02]  /*3690*/  FFMA.FTZ R2, R7, c[0x0][0x29c], -R157.reuse ;  /* 0x0000a70007027a23 */ /* 0x102fe4000001089d */
[----:B------:R1:W2:Y:S06]  /*36a0*/  LDSM.16.M88.4 R4, [R0+0x10080] ;  /* 0x010080000004783b */ /* 0x0002ac0000000200 */
[----:B------:R3:W4:Y:S01]  /*36b0*/  MUFU.EX2 R15, R2 ;  /* 0x00000002000f7308 */ /* 0x0007220000000800 */
[--C-:B-1----:R-:W-:Y:S02]  /*36c0*/  FFMA.FTZ R0, R22, c[0x0][0x29c], -R157.reuse ;  /* 0x0000a70016007a23 */ /* 0x102fe4000001089d */
[--C-:B------:R-:W-:Y:S07]  /*36d0*/  FFMA.FTZ R22, R26, c[0x0][0x29c], -R158.reuse ;  /* 0x0000a7001a167a23 */ /* 0x100fee000001089e */
[----:B------:R1:W-:Y:S01]  /*36e0*/  MUFU.EX2 R156, R0 ;  /* 0x00000000009c7308 */ /* 0x0003e20000000800 */
[----:B---3--:R-:W-:Y:S01]  /*36f0*/  FFMA.FTZ R2, R18, c[0x0][0x29c], -R157 ;  /* 0x0000a70012027a23 */ /* 0x008fe2000001089d */
[----:B----4-:R-:W-:Y:S08]  /*3700*/  F2FP.PACK_AB R18, R15, R211 ;  /* 0x000000d30f12723e */ /* 0x010ff000000000ff */
[----:B------:R3:W-:Y:S01]  /*3710*/  MUFU.EX2 R212, R2 ;  /* 0x0000000200d47308 */ /* 0x0007e20000000800 */
[-C--:B--2---:R-:W-:Y:S09]  /*3720*/  HMMA.16816.F32 R28, R4, R202.reuse, R28 ;  /* 0x000000ca041c723c */ /* 0x084ff2000000181c */
[----:B------:R-:W-:Y:S01]  /*3730*/  MUFU.EX2 R22, R22 ;  /* 0x0000001600167308 */ /* 0x000fe20000000800 */
[C---:B------:R-:W-:Y:S04]  /*3740*/  HMMA.16816.F32 R32, R8.reuse, R202, R32 ;  /* 0x000000ca0820723c */ /* 0x040fe80000001820 */
[----:B-1----:R-:W-:Y:S04]  /*3750*/  FFMA.FTZ R0, R208, c[0x0][0x29c], -R159 ;  /* 0x0000a700d0007a23 */ /* 0x002fe8000001089f */
[-C--:B------:R-:W-:Y:S01]  /*3760*/  HMMA.16816.F32 R36, R8, R204.reuse, R36 ;  /* 0x000000cc0824723c */ /* 0x080fe20000001824 */
[----:B------:R1:W-:Y:S03]  /*3770*/  MUFU.EX2 R209, R0 ;  /* 0x0000000000d17308 */ /* 0x0003e60000000800 */
[--C-:B---3--:R-:W-:Y:S01]  /*3780*/  FFMA.FTZ R2, R19, c[0x0][0x29c], -R157.reuse ;  /* 0x0000a70013027a23 */ /* 0x108fe2000001089d */
[----:B------:R-:W-:Y:S01]  /*3790*/  F2FP.PACK_AB R19, R16, R213 ;  /* 0x000000d51013723e */ /* 0x000fe200000000ff */
[----:B------:R-:W-:Y:S02]  /*37a0*/  FFMA.FTZ R157, R23, c[0x0][0x29c], -R157 ;  /* 0x0000a700179d7a23 */ /* 0x000fe4000001089d */
[C---:B------:R-:W-:Y:S03]  /*37b0*/  HMMA.16816.F32 R40, R4.reuse, R204, R40 ;  /* 0x000000cc0428723c */ /* 0x040fe60000001828 */
[----:B------:R2:W-:Y:S01]  /*37c0*/  MUFU.EX2 R210, R2 ;  /* 0x0000000200d27308 */ /* 0x0005e20000000800 */
[--C-:B------:R-:W-:Y:S04]  /*37d0*/  FFMA.FTZ R23, R14, c[0x0][0x29c], -R158.reuse ;  /* 0x0000a7000e177a23 */ /* 0x100fe8000001089e */
[-C--:B------:R-:W-:Y:S05]  /*37e0*/  HMMA.16816.F32 R44, R4, R206.reuse, R44 ;  /* 0x000000ce042c723c */ /* 0x080fea000000182c */
[----:B------:R-:W-:Y:S02]  /*37f0*/  MUFU.EX2 R23, R23 ;  /* 0x0000001700177308 */ /* 0x000fe40000000800 */
[--C-:B------:R-:W-:Y:S01]  /*3800*/  FFMA.FTZ R4, R240, c[0x0][0x29c], -R158.reuse ;  /* 0x0000a700f0047a23 */ /* 0x100fe2000001089e */
[----:B------:R-:W-:Y:S04]  /*3810*/  HMMA.16816.F32 R48, R8, R206, R48 ;  /* 0x000000ce0830723c */ /* 0x000fe80000001830 */
[--C-:B-1----:R-:W-:Y:S02]  /*3820*/  FFMA.FTZ R0, R3, c[0x0][0x29c], -R159.reuse ;  /* 0x0000a70003007a23 */ /* 0x102fe4000001089f */
[----:B------:R-:W1:Y:S01]  /*3830*/  LDS R3, [R243.X4+0x12280] ;  /* 0x01228000f3037984 */ /* 0x000e620000004800 */
[----:B------:R3:W-:Y:S01]  /*3840*/  MUFU.EX2 R148, R4 ;  /* 0x0000000400947308 */ /* 0x0007e20000000800 */
[--C-:B------:R-:W-:Y:S01]  /*3850*/  FFMA.FTZ R5, R238, c[0x0][0x29c], -R158.reuse ;  /* 0x0000a700ee057a23 */ /* 0x100fe2000001089e */
[----:B--2---:R-:W-:Y:S08]  /*3860*/  FSEL R2, R24, -INF , P6 ;  /* 0xff80000018027808 */ /* 0x004ff00003000000 */
[----:B------:R2:W4:Y:S01]  /*3870*/  MUFU.EX2 R208, R0 ;  /* 0x0000000000d07308 */ /* 0x0005220000000800 */
[--C-:B------:R-:W-:Y:S09]  /*3880*/  FFMA.FTZ R2, R2, c[0x0][0x29c], -R159.reuse ;  /* 0x0000a70002027a23 */ /* 0x100ff2000001089f */
[----:B------:R5:W-:Y:S01]  /*3890*/  MUFU.EX2 R149, R2 ;  /* 0x0000000200957308 */ /* 0x000be20000000800 */
[--C-:B---3--:R-:W-:Y:S02]  /*38a0*/  FFMA.FTZ R4, R237, c[0x0][0x29c], -R158.reuse ;  /* 0x0000a700ed047a23 */ /* 0x108fe4000001089e */
[----:B------:R-:W-:Y:S07]  /*38b0*/  FFMA.FTZ R158, R27, c[0x0][0x29c], -R158 ;  /* 0x0000a7001b9e7a23 */ /* 0x000fee000001089e */
[----:B------:R-:W-:Y:S01]  /*38c0*/  MUFU.EX2 R24, R4 ;  /* 0x0000000400187308 */ /* 0x000fe20000000800 */
[----:B--2---:R-:W-:Y:S01]  /*38d0*/  FFMA.FTZ R0, R12, c[0x0][0x29c], -R159 ;  /* 0x0000a7000c007a23 */ /* 0x004fe2000001089f */
[----:B----4-:R-:W-:Y:S01]  /*38e0*/  F2FP.PACK_AB R7, R208, R209 ;  /* 0x000000d1d007723e */ /* 0x010fe200000000ff */
[--C-:B-1----:R-:W-:Y:S07]  /*38f0*/  FADD.FTZ R29, R29, -R3.reuse ;  /* 0x800000031d1d7221 */ /* 0x102fee0000010000 */
[----:B------:R1:W-:Y:S01]  /*3900*/  MUFU.EX2 R151, R0 ;  /* 0x0000000000977308 */ /* 0x0003e20000000800 */
[--C-:B------:R-:W-:Y:S02]  /*3910*/  FADD.FTZ R41, R41, -R3.reuse ;  /* 0x8000000329297221 */ /* 0x100fe40000010000 */
[--C-:B------:R-:W-:Y:S01]  /*3920*/  FADD.FTZ R45, R45, -R3.reuse ;  /* 0x800000032d2d7221 */ /* 0x100fe20000010000 */
[----:B-----5:R-:W2:Y:S01]  /*3930*/  LDS R2, [R243.X4+0x12300] ;  /* 0x01230000f3027984 */ /* 0x020ea20000004800 */
[--C-:B------:R-:W-:Y:S02]  /*3940*/  FADD.FTZ R28, R28, -R3.reuse ;  /* 0x800000031c1c7221 */ /* 0x100fe40000010000 */
[--C-:B------:R-:W-:Y:S02]  /*3950*/  FADD.FTZ R40, R40, -R3.reuse ;  /* 0x8000000328287221 */ /* 0x100fe40000010000 */
[----:B------:R-:W-:Y:S01]  /*3960*/  FADD.FTZ R44, R44, -R3 ;  /* 0x800000032c2c7221 */ /* 0x000fe20000010000 */
[----:B------:R-:W3:Y:S01]  /*3970*/  MUFU.EX2 R157, R157 ;  /* 0x0000009d009d7308 */ /* 0x000ee20000000800 */
[----:B------:R-:W-:Y:S02]  /*3980*/  FMUL.FTZ R28, R239, R28 ;  /* 0x0000001cef1c7220 */ /* 0x000fe40000410000 */
[----:B------:R-:W-:Y:S02]  /*3990*/  FMUL.FTZ R14, R214, R29 ;  /* 0x0000001dd60e7220 */ /* 0x000fe40000410000 */
[----:B------:R-:W-:Y:S02]  /*39a0*/  FMUL.FTZ R40, R215, R40 ;  /* 0x00000028d7287220 */ /* 0x000fe40000410000 */
[----:B------:R-:W-:Y:S01]  /*39b0*/  FMUL.FTZ R17, R17, R41 ;  /* 0x0000002911117220 */ /* 0x000fe20000410000 */
[----:B------:R-:W-:Y:S01]  /*39c0*/  F2FP.PACK_AB R14, R14, R28 ;  /* 0x0000001c0e0e723e */ /* 0x000fe200000000ff */
[----:B------:R-:W-:Y:S01]  /*39d0*/  FMUL.FTZ R44, R213, R44 ;  /* 0x0000002cd52c7220 */ /* 0x000fe20000410000 */
[----:B------:R-:W-:Y:S01]  /*39e0*/  MUFU.EX2 R158, R158 ;  /* 0x0000009e009e7308 */ /* 0x000fe20000000800 */
[----:B------:R-:W-:Y:S01]  /*39f0*/  FMUL.FTZ R16, R16, R45 ;  /* 0x0000002d10107220 */ /* 0x000fe20000410000 */
[----:B------:R-:W-:Y:S01]  /*3a00*/  F2FP.PACK_AB R17, R17, R40 ;  /* 0x000000281111723e */ /* 0x000fe200000000ff */
[--C-:B-1----:R-:W-:Y:S01]  /*3a10*/  FFMA.FTZ R0, R13, c[0x0][0x29c], -R159.reuse ;  /* 0x0000a7000d007a23 */ /* 0x102fe2000001089f */
[----:B------:R-:W-:Y:S01]  /*3a20*/  F2FP.PACK_AB R13, R210, R212 ;  /* 0x000000d4d20d723e */ /* 0x000fe200000000ff */
[----:B------:R-:W-:Y:S01]  /*3a30*/  FFMA.FTZ R159, R25, c[0x0][0x29c], -R159 ;  /* 0x0000a700199f7a23 */ /* 0x000fe2000001089f */
[----:B------:R-:W-:Y:S04]  /*3a40*/  F2FP.PACK_AB R16, R16, R44 ;  /* 0x0000002c1010723e */ /* 0x000fe800000000ff */
[----:B------:R1:W4:Y:S01]  /*3a50*/  MUFU.EX2 R150, R0 ;  /* 0x0000000000967308 */ /* 0x0003220000000800 */
[----:B---3--:R-:W-:Y:S09]  /*3a60*/  F2FP.PACK_AB R12, R157, R156 ;  /* 0x0000009c9d0c723e */ /* 0x008ff200000000ff */
[----:B------:R-:W3:Y:S01]  /*3a70*/  MUFU.EX2 R25, R5 ;  /* 0x0000000500197308 */ /* 0x000ee20000000800 */
[--C-:B--2---:R-:W-:Y:S02]  /*3a80*/  FADD.FTZ R33, R33, -R2.reuse ;  /* 0x8000000221217221 */ /* 0x104fe40000010000 */
[--C-:B------:R-:W-:Y:S02]  /*3a90*/  FADD.FTZ R37, R37, -R2.reuse ;  /* 0x8000000225257221 */ /* 0x100fe40000010000 */
[--C-:B------:R-:W-:Y:S02]  /*3aa0*/  FADD.FTZ R49, R49, -R2.reuse ;  /* 0x8000000231317221 */ /* 0x100fe40000010000 */
[--C-:B------:R-:W-:Y:S03]  /*3ab0*/  FADD.FTZ R32, R32, -R2.reuse ;  /* 0x8000000220207221 */ /* 0x100fe60000010000 */
[----:B------:R-:W2:Y:S01]  /*3ac0*/  MUFU.EX2 R159, R159 ;  /* 0x0000009f009f7308 */ /* 0x000ea20000000800 */
[--C-:B------:R-:W-:Y:S01]  /*3ad0*/  FADD.FTZ R36, R36, -R2.reuse ;  /* 0x8000000224247221 */ /* 0x100fe20000010000 */
[----:B-1----:R-:W1:Y:S01]  /*3ae0*/  LDS R0, [R243.X4+0x122a0] ;  /* 0x0122a000f3007984 */ /* 0x002e620000004800 */
[----:B----4-:R-:W-:Y:S01]  /*3af0*/  F2FP.PACK_AB R6, R150, R151 ;  /* 0x000000979606723e */ /* 0x010fe200000000ff */
[----:B------:R-:W-:Y:S01]  /*3b00*/  FADD.FTZ R48, R48, -R2 ;  /* 0x8000000230307221 */ /* 0x000fe20000010000 */
[----:B------:R-:W-:Y:S01]  /*3b10*/  F2FP.PACK_AB R2, R23, R24 ;  /* 0x000000181702723e */ /* 0x000fe200000000ff */
[----:B------:R-:W-:Y:S02]  /*3b20*/  FMUL.FTZ R32, R209, R32 ;  /* 0x00000020d1207220 */ /* 0x000fe40000410000 */
[----:B------:R-:W-:Y:S02]  /*3b30*/  FMUL.FTZ R36, R151, R36 ;  /* 0x0000002497247220 */ /* 0x000fe40000410000 */
[----:B------:R-:W-:Y:S01]  /*3b40*/  FMUL.FTZ R10, R150, R37 ;  /* 0x00000025960a7220 */ /* 0x000fe20000410000 */
[----:B---3--:R-:W-:Y:S01]  /*3b50*/  F2FP.PACK_AB R3, R25, R148 ;  /* 0x000000941903723e */ /* 0x008fe200000000ff */
[----:B------:R-:W-:Y:S03]  /*3b60*/  FMUL.FTZ R5, R208, R33 ;  /* 0x00000021d0057220 */ /* 0x000fe60000410000 */
[----:B------:R-:W-:Y:S01]  /*3b70*/  F2FP.PACK_AB R10, R10, R36 ;  /* 0x000000240a0a723e */ /* 0x000fe200000000ff */
[----:B------:R-:W-:Y:S01]  /*3b80*/  FMUL.FTZ R48, R149, R48 ;  /* 0x0000003095307220 */ /* 0x000fe20000410000 */
[----:B------:R-:W-:Y:S02]  /*3b90*/  F2FP.PACK_AB R5, R5, R32 ;  /* 0x000000200505723e */ /* 0x000fe400000000ff */
[C---:B--2---:R-:W-:Y:S01]  /*3ba0*/  F2FP.PACK_AB R4, R159.reuse, R149 ;  /* 0x000000959f04723e */ /* 0x044fe200000000ff */
[----:B------:R-:W-:Y:S05]  /*3bb0*/  FMUL.FTZ R8, R159, R49 ;  /* 0x000000319f087220 */ /* 0x000fea0000410000 */
[----:B------:R-:W-:Y:S01]  /*3bc0*/  F2FP.PACK_AB R8, R8, R48 ;  /* 0x000000300808723e */ /* 0x000fe200000000ff */
        /* <DEDUP_REMOVED lines=9> */
[----:B------:R-:W-:Y:S01]  /*3c60*/  STS [R235+0x12480], R21 ;  /* 0x01248015eb007388 */ /* 0x000fe20000000800 */
[----:B------:R-:W-:Y:S02]  /*3c70*/  FMUL.FTZ R42, R212, R42 ;  /* 0x0000002ad42a7220 */ /* 0x000fe40000410000 */
[----:B------:R-:W-:Y:S01]  /*3c80*/  FMUL.FTZ R11, R210, R43 ;  /* 0x0000002bd20b7220 */ /* 0x000fe20000410000 */
[----:B------:R-:W-:Y:S01]  /*3c90*/  STS [R236], R18 ;  /* 0x00000012ec007388 */ /* 0x000fe20000000800 */
[----:B------:R-:W-:Y:S01]  /*3ca0*/  F2FP.PACK_AB R15, R15, R30 ;  /* 0x0000001e0f0f723e */ /* 0x000fe200000000ff */
[----:B------:R-:W-:Y:S02]  /*3cb0*/  FMUL.FTZ R46, R156, R46 ;  /* 0x0000002e9c2e7220 */ /* 0x000fe40000410000 */
[----:B------:R-:W-:Y:S01]  /*3cc0*/  STS [R235+0x12c80], R7 ;  /* 0x012c8007eb007388 */ /* 0x000fe20000000800 */
[----:B------:R-:W-:Y:S01]  /*3cd0*/  F2FP.PACK_AB R11, R11, R42 ;  /* 0x0000002a0b0b723e */ /* 0x000fe200000000ff */
[----:B------:R-:W-:Y:S02]  /*3ce0*/  FMUL.FTZ R9, R157, R47 ;  /* 0x0000002f9d097220 */ /* 0x000fe40000410000 */
[----:B------:R2:W-:Y:S03]  /*3cf0*/  STS [R236+0x800], R3 ;  /* 0x00080003ec007388 */ /* 0x0005e60000000800 */
[----:B------:R-:W-:Y:S01]  /*3d00*/  F2FP.PACK_AB R9, R9, R46 ;  /* 0x0000002e0909723e */ /* 0x000fe200000000ff */
[----:B------:R-:W-:Y:S04]  /*3d10*/  STS [R235+0x13480], R20 ;  /* 0x01348014eb007388 */ /* 0x000fe80000000800 */
[----:B------:R-:W-:Y:S04]  /*3d20*/  STS [R236+0x1000], R13 ;  /* 0x0010000dec007388 */ /* 0x000fe80000000800 */
[----:B------:R-:W-:Y:S04]  /*3d30*/  STS [R235+0x13c80], R6 ;  /* 0x013c8006eb007388 */ /* 0x000fe80000000800 */
[----:B------:R3:W-:Y:S04]  /*3d40*/  STS [R236+0x1800], R2 ;  /* 0x00180002ec007388 */ /* 0x0007e80000000800 */
[----:B------:R-:W-:Y:S04]  /*3d50*/  STS [R235+0x14480], R19 ;  /* 0x01448013eb007388 */ /* 0x000fe80000000800 */
[----:B------:R-:W-:Y:S01]  /*3d60*/  STS [R236+0x2000], R12 ;  /* 0x0020000cec007388 */ /* 0x000fe20000000800 */
[--C-:B-1----:R-:W-:Y:S02]  /*3d70*/  FADD.FTZ R35, R35, -R0.reuse ;  /* 0x8000000023237221 */ /* 0x102fe40000010000 */
[--C-:B------:R-:W-:Y:S01]  /*3d80*/  FADD.FTZ R34, R34, -R0.reuse ;  /* 0x8000000022227221 */ /* 0x100fe20000010000 */
[----:B------:R-:W-:Y:S01]  /*3d90*/  STS [R235+0x14c80], R4 ;  /* 0x014c8004eb007388 */ /* 0x000fe20000000800 */
[----:B--2---:R-:W-:Y:S02]  /*3da0*/  FMUL.FTZ R3, R25, R35 ;  /* 0x0000002319037220 */ /* 0x004fe40000410000 */
[----:B------:R-:W-:Y:S02]  /*3db0*/  FMUL.FTZ R34, R148, R34 ;  /* 0x0000002294227220 */ /* 0x000fe40000410000 */
[--C-:B------:R-:W-:Y:S02]  /*3dc0*/  FADD.FTZ R39, R39, -R0.reuse ;  /* 0x8000000027277221 */ /* 0x100fe40000010000 */
[--C-:B------:R-:W-:Y:S01]  /*3dd0*/  FADD.FTZ R38, R38, -R0.reuse ;  /* 0x8000000026267221 */ /* 0x100fe20000010000 */
[----:B------:R-:W-:Y:S01]  /*3de0*/  F2FP.PACK_AB R3, R3, R34 ;  /* 0x000000220303723e */ /* 0x000fe200000000ff */
[--C-:B------:R-:W-:Y:S02]  /*3df0*/  FADD.FTZ R51, R51, -R0.reuse ;  /* 0x8000000033337221 */ /* 0x100fe40000010000 */
[----:B------:R-:W-:Y:S01]  /*3e00*/  FMUL.FTZ R38, R24, R38 ;  /* 0x0000002618267220 */ /* 0x000fe20000410000 */
[----:B---3--:R-:W-:Y:S01]  /*3e10*/  F2FP.PACK_AB R2, R158, R22 ;  /* 0x000000169e02723e */ /* 0x008fe200000000ff */
[----:B------:R-:W-:Y:S02]  /*3e20*/  FADD.FTZ R50, R50, -R0 ;  /* 0x8000000032327221 */ /* 0x000fe40000010000 */
        /* <DEDUP_REMOVED lines=104> */
[----:B------:R-:W-:Y:S03]  /*44b0*/  IMAD.WIDE.U32 R4, R234, c[0x0][0x208], RZ ;  /* 0x00008200ea047a25 */ /* 0x000fe600078e00ff */
        /* <DEDUP_REMOVED lines=12> */
[----:B------:R-:W-:Y:S03]  /*4580*/  ISETP.LT.OR P6, PT, R0, 0x21, !P6 ;  /* 0x000000210000780c */ /* 0x000fe600077c1670 */
        /* <DEDUP_REMOVED lines=14> */
.L_x_215:
[-C--:B-1234-:R-:W-:Y:S01]  /*4670*/  HMMA.16816.F32 R4, R32, R16.reuse, RZ ;  /* 0x000000102004723c */ /* 0x09efe200000018ff */
[----:B------:R-:W2:Y:S01]  /*4680*/  LDL.64 R238, [R1+0x10] ;  /* 0x0000100001ee7983 */ /* 0x000ea20000100a00 */
[----:B------:R-:W-:Y:S02]  /*4690*/  UIADD3 UR10, UR4, 0x1, URZ ;  /* 0x00000001040a7890 */ /* 0x000fe4000fffe03f */
[----:B------:R-:W-:Y:S01]  /*46a0*/  IMAD.SHL.U32 R0, R244, 0x2000, RZ ;  /* 0x00002000f4007824 */ /* 0x000fe200078e00ff */
[----:B------:R-:W3:Y:S01]  /*46b0*/  LDL R2, [R1+0x18] ;  /* 0x0000180001027983 */ /* 0x000ee20000100800 */
[----:B------:R-:W-:Y:S02]  /*46c0*/  UISETP.GE.AND UP1, UPT, UR4, 0x1, UPT ;  /* 0x000000010400788c */ /* 0x000fe4000bf26270 */
[C---:B------:R-:W-:Y:S01]  /*46d0*/  HMMA.16816.F32 R8, R36.reuse, R16, RZ ;  /* 0x000000102408723c */ /* 0x040fe200000018ff */
[----:B------:R-:W-:Y:S01]  /*46e0*/  LDSM.16.MT88.4 R44, [R217+0x1080] ;  /* 0x00108000d92c783b */ /* 0x000fe20000004200 */
[----:B------:R-:W-:Y:S02]  /*46f0*/  UIADD3 UR7, UR11, 0x1, URZ ;  /* 0x000000010b077890 */ /* 0x000fe4000fffe03f */
[----:B------:R-:W-:Y:S01]  /*4700*/  UISETP.GE.AND UP0, UPT, UR11, 0x1, UPT ;  /* 0x000000010b00788c */ /* 0x000fe2000bf06270 */
[----:B------:R-:W-:Y:S03]  /*4710*/  LDSM.16.M88.4 R48, [R221+0x1800] ;  /* 0x00180000dd30783b */ /* 0x000fe60000000200 */
[-C--:B------:R-:W-:Y:S01]  /*4720*/  HMMA.16816.F32 R12, R36, R18.reuse, RZ ;  /* 0x00000012240c723c */ /* 0x080fe200000018ff */
[----:B------:R-:W-:Y:S01]  /*4730*/  LDSM.16.M88.4 R148, [R223+0x1000] ;  /* 0x00100000df94783b */ /* 0x000fe20000000200 */
[----:B------:R-:W-:Y:S03]  /*4740*/  USEL UR11, UR7, URZ, !UP0 ;  /* 0x0000003f070b7287 */ /* 0x000fe6000c000000 */
[----:B------:R-:W0:Y:S03]  /*4750*/  LDGDEPBAR ;  /* 0x00000000000079af */ /* 0x000e260000000000 */
[C---:B------:R-:W-:Y:S08]  /*4760*/  HMMA.16816.F32 R16, R32.reuse, R18, RZ ;  /* 0x000000122010723c */ /* 0x040ff000000018ff */
[-C--:B------:R-:W-:Y:S08]  /*4770*/  HMMA.16816.F32 R20, R32, R40.reuse, RZ ;  /* 0x000000282014723c */ /* 0x080ff000000018ff */
[C---:B------:R-:W-:Y:S08]  /*4780*/  HMMA.16816.F32 R24, R36.reuse, R40, RZ ;  /* 0x000000282418723c */ /* 0x040ff000000018ff */
[-C--:B------:R-:W-:Y:S01]  /*4790*/  HMMA.16816.F32 R28, R36, R42.reuse, RZ ;  /* 0x0000002a241c723c */ /* 0x080fe200000018ff */
[----:B------:R-:W1:Y:S07]  /*47a0*/  LDSM.16.M88.4 R36, [R221+0x1000] ;  /* 0x00100000dd24783b */ /* 0x000e6e0000000200 */
[----:B------:R-:W-:Y:S01]  /*47b0*/  HMMA.16816.F32 R32, R32, R42, RZ ;  /* 0x0000002a2020723c */ /* 0x000fe200000018ff */
[----:B------:R-:W4:Y:S07]  /*47c0*/  LDSM.16.MT88.4 R40, [R217+0x4080] ;  /* 0x00408000d928783b */ /* 0x000f2e0000004200 */
        /* <DEDUP_REMOVED lines=10> */
[----:B------:R-:W5:Y:S07]  /*4870*/  LDSM.16.MT88.4 R152, [R217+0x1880] ;  /* 0x00188000d998783b */ /* 0x000f6e0000004200 */
[-C--:B-1----:R-:W-:Y:S08]  /*4880*/  HMMA.16816.F32 R4, R36, R44.reuse, R4 ;  /* 0x0000002c2404723c */ /* 0x082ff00000001804 */
[C---:B------:R-:W-:Y:S08]  /*4890*/  HMMA.16816.F32 R8, R48.reuse, R44, R8 ;  /* 0x0000002c3008723c */ /* 0x040ff00000001808 */
[-C--:B------:R-:W-:Y:S08]  /*48a0*/  HMMA.16816.F32 R12, R48, R46.reuse, R12 ;  /* 0x0000002e300c723c */ /* 0x080ff0000000180c */
[C---:B------:R-:W-:Y:S01]  /*48b0*/  HMMA.16816.F32 R16, R36.reuse, R46, R16 ;  /* 0x0000002e2410723c */ /* 0x040fe20000001810 */
[----:B------:R-:W-:Y:S07]  /*48c0*/  LDSM.16.M88.4 R44, [R221+0x2800] ;  /* 0x00280000dd2c783b */ /* 0x000fee0000000200 */
[-C--:B----4-:R-:W-:Y:S08]  /*48d0*/  HMMA.16816.F32 R20, R36, R40.reuse, R20 ;  /* 0x000000282414723c */ /* 0x090ff00000001814 */
[C---:B------:R-:W-:Y:S08]  /*48e0*/  HMMA.16816.F32 R24, R48.reuse, R40, R24 ;  /* 0x000000283018723c */ /* 0x040ff00000001818 */
[-C--:B------:R-:W-:Y:S01]  /*48f0*/  HMMA.16816.F32 R28, R48, R42.reuse, R28 ;  /* 0x0000002a301c723c */ /* 0x080fe2000000181c */
[----:B------:R-:W-:Y:S07]  /*4900*/  LDSM.16.MT88.4 R48, [R217+0x5080] ;  /* 0x00508000d930783b */ /* 0x000fee0000004200 */
[----:B------:R-:W-:Y:S01]  /*4910*/  HMMA.16816.F32 R32, R36, R42, R32 ;  /* 0x0000002a2420723c */ /* 0x000fe20000001820 */
[----:B------:R-:W-:Y:S04]  /*4920*/  LDSM.16.M88.4 R36, [R221+0x2000] ;  /* 0x00200000dd24783b */ /* 0x000fe80000000200 */
[----:B------:R-:W1:Y:S03]  /*4930*/  LDSM.16.MT88.4 R40, [R217+0x2080] ;  /* 0x00208000d928783b */ /* 0x000e660000004200 */
[-C--:B-----5:R-:W-:Y:S08]  /*4940*/  HMMA.16816.F32 R4, R148, R152.reuse, R4 ;  /* 0x000000989404723c */ /* 0x0a0ff00000001804 */
[C---:B------:R-:W-:Y:S08]  /*4950*/  HMMA.16816.F32 R8, R156.reuse, R152, R8 ;  /* 0x000000989c08723c */ /* 0x040ff00000001808 */
[-C--:B------:R-:W-:Y:S08]  /*4960*/  HMMA.16816.F32 R12, R156, R154.reuse, R12 ;  /* 0x0000009a9c0c723c */ /* 0x080ff0000000180c */
[C---:B------:R-:W-:Y:S01]  /*4970*/  HMMA.16816.F32 R16, R148.reuse, R154, R16 ;  /* 0x0000009a9410723c */ /* 0x040fe20000001810 */
[----:B------:R-:W-:Y:S07]  /*4980*/  LDSM.16.MT88.4 R152, [R217+0x2880] ;  /* 0x00288000d998783b */ /* 0x000fee0000004200 */
[-C--:B------:R-:W-:Y:S08]  /*4990*/  HMMA.16816.F32 R20, R148, R208.reuse, R20 ;  /* 0x000000d09414723c */ /* 0x080ff00000001814 */
[C---:B------:R-:W-:Y:S08]  /*49a0*/  HMMA.16816.F32 R24, R156.reuse, R208, R24 ;  /* 0x000000d09c18723c */ /* 0x040ff00000001818 */
[-C--:B------:R-:W-:Y:S01]  /*49b0*/  HMMA.16816.F32 R28, R156, R210.reuse, R28 ;  /* 0x000000d29c1c723c */ /* 0x080fe2000000181c */
[----:B------:R-:W-:Y:S07]  /*49c0*/  LDSM.16.M88.4 R156, [R223+0x2800] ;  /* 0x00280000df9c783b */ /* 0x000fee0000000200 */
[----:B------:R-:W-:Y:S01]  /*49d0*/  HMMA.16816.F32 R32, R148, R210, R32 ;  /* 0x000000d29420723c */ /* 0x000fe20000001820 */
[----:B------:R-:W4:Y:S04]  /*49e0*/  LDSM.16.M88.4 R148, [R223+0x2000] ;  /* 0x00200000df94783b */ /* 0x000f280000000200 */
[----:B------:R-:W5:Y:S03]  /*49f0*/  LDSM.16.MT88.4 R208, [R217+0x5880] ;  /* 0x00588000d9d0783b */ /* 0x000f660000004200 */
[-C--:B-1----:R-:W-:Y:S08]  /*4a00*/  HMMA.16816.F32 R4, R36, R40.reuse, R4 ;  /* 0x000000282404723c */ /* 0x082ff00000001804 */
[C---:B------:R-:W-:Y:S08]  /*4a10*/  HMMA.16816.F32 R8, R44.reuse, R40, R8 ;  /* 0x000000282c08723c */ /* 0x040ff00000001808 */
[-C--:B------:R-:W-:Y:S08]  /*4a20*/  HMMA.16816.F32 R12, R44, R42.reuse, R12 ;  /* 0x0000002a2c0c723c */ /* 0x080ff0000000180c */
[C---:B------:R-:W-:Y:S08]  /*4a30*/  HMMA.16816.F32 R16, R36.reuse, R42, R16 ;  /* 0x0000002a2410723c */ /* 0x040ff00000001810 */
[-C--:B------:R-:W-:Y:S08]  /*4a40*/  HMMA.16816.F32 R20, R36, R48.reuse, R20 ;  /* 0x000000302414723c */ /* 0x080ff00000001814 */
[C---:B------:R-:W-:Y:S04]  /*4a50*/  HMMA.16816.F32 R24, R44.reuse, R48, R24 ;  /* 0x000000302c18723c */ /* 0x040fe80000001818 */
[C---:B--2---:R-:W-:Y:S04]  /*4a60*/  IADD3 R3, P1, R0.reuse, R238, RZ ;  /* 0x000000ee00037210 */ /* 0x044fe80007f3e0ff */
[-C--:B------:R-:W-:Y:S01]  /*4a70*/  HMMA.16816.F32 R28, R44, R50.reuse, R28 ;  /* 0x000000322c1c723c */ /* 0x080fe2000000181c */
[----:B------:R-:W-:Y:S03]  /*4a80*/  LDSM.16.MT88.4 R44, [R216+0x18080] ;  /* 0x01808000d82c783b */ /* 0x000fe60000004200 */
[----:B---3--:R-:W-:Y:S02]  /*4a90*/  LEA.HI.X.SX32 R0, R0, R2, 0x1, P1 ;  /* 0x0000000200007211 */ /* 0x008fe400008f0eff */
[C---:B------:R-:W-:Y:S02]  /*4aa0*/  LEA R2, P1, R3.reuse, c[0x0][0x220], 0x2 ;  /* 0x0000880003027a11 */ /* 0x040fe400078210ff */
[----:B------:R-:W-:Y:S01]  /*4ab0*/  HMMA.16816.F32 R32, R36, R50, R32 ;  /* 0x000000322420723c */ /* 0x000fe20000001820 */
[----:B------:R-:W-:Y:S03]  /*4ac0*/  LDSM.16.MT88.4 R36, [R216+0x17880] ;  /* 0x01788000d824783b */ /* 0x000fe60000004200 */
[----:B------:R-:W-:Y:S01]  /*4ad0*/  LEA.HI.X R3, R3, c[0x0][0x224], R0, 0x2, P1 ;  /* 0x0000890003037a11 */ /* 0x000fe200008f1400 */
[----:B------:R-:W-:Y:S01]  /*4ae0*/  IMAD.U32 R0, RZ, RZ, UR4 ;  /* 0x00000004ff007e24 */ /* 0x000fe2000f8e00ff */
[----:B------:R-:W-:Y:S01]  /*4af0*/  ISETP.GE.AND P1, PT, R234, R251, PT ;  /* 0x000000fbea00720c */ /* 0x000fe20003f26270 */
[----:B------:R-:W-:Y:S01]  /*4b00*/  USEL UR4, UR10, URZ, !UP1 ;  /* 0x0000003f0a047287 */ /* 0x000fe2000c800000 */
[-C--:B----4-:R-:W-:Y:S05]  /*4b10*/  HMMA.16816.F32 R4, R148, R152.reuse, R4 ;  /* 0x000000989404723c */ /* 0x090fea0000001804 */
[----:B------:R-:W-:Y:S03]  /*4b20*/  IMAD R0, R0, 0x2000, R230 ;  /* 0x0000200000007824 */ /* 0x000fe600078e02e6 */
[C---:B------:R-:W-:Y:S04]  /*4b30*/  HMMA.16816.F32 R8, R156.reuse, R152, R8 ;  /* 0x000000989c08723c */ /* 0x040fe80000001808 */
[----:B------:R-:W-:Y:S04]  /*4b40*/  IMAD.SHL.U32 R0, R0, 0x2, RZ ;  /* 0x0000000200007824 */ /* 0x000fe800078e00ff */
[-C--:B------:R-:W-:Y:S01]  /*4b50*/  HMMA.16816.F32 R12, R156, R154.reuse, R12 ;  /* 0x0000009a9c0c723c */ /* 0x080fe2000000180c */
[----:B------:R-:W-:Y:S06]  /*4b60*/  LDSM.16.MT88.4 R40, [R0+0x8880] ;  /* 0x008880000028783b */ /* 0x000fec0000004200 */
[----:B------:R-:W-:Y:S01]  /*4b70*/  RED.E.ADD.F32.FTZ.RN.STRONG.GPU [R2.64], R4 ;  /* 0x000000040200798e */ /* 0x000fe2000c10e788 */
[C---:B------:R-:W-:Y:S03]  /*4b80*/  HMMA.16816.F32 R16, R148.reuse, R154, R16 ;  /* 0x0000009a9410723c */ /* 0x040fe60000001810 */
[----:B------:R-:W-:Y:S04]  /*4b90*/  RED.E.ADD.F32.FTZ.RN.STRONG.GPU [R2.64+0x400], R5 ;  /* 0x000400050200798e */ /* 0x000fe8000c10e788 */
[----:B------:R-:W-:Y:S01]  /*4ba0*/  RED.E.ADD.F32.FTZ.RN.STRONG.GPU [R2.64+0x800], R6 ;  /* 0x000800060200798e */ /* 0x000fe2000c10e788 */
[-C--:B-----5:R-:W-:Y:S03]  /*4bb0*/  HMMA.16816.F32 R20, R148, R208.reuse, R20 ;  /* 0x000000d09414723c */ /* 0x0a0fe60000001814 */
        /* <DEDUP_REMOVED lines=22> */
[----:B------:R-:W-:Y:S04]  /*4d20*/  RED.E.ADD.F32.FTZ.RN.STRONG.GPU [R2.64+0x4400], R21 ;  /* 0x004400150200798e */ /* 0x000fe8000c10e788 */
[----:B------:R-:W-:Y:S04]  /*4d30*/  RED.E.ADD.F32.FTZ.RN.STRONG.GPU [R2.64+0x4800], R22 ;  /* 0x004800160200798e */ /* 0x000fe8000c10e788 */
[----:B------:R-:W-:Y:S01]  /*4d40*/  RED.E.ADD.F32.FTZ.RN.STRONG.GPU [R2.64+0x4c00], R23 ;  /* 0x004c00170200798e */ /* 0x000fe2000c10e788 */
[-C--:B-1----:R-:W-:Y:S03]  /*4d50*/  HMMA.16816.F32 R100, R4, R8.reuse, R100 ;  /* 0x000000080464723c */ /* 0x082fe60000001864 */
[----:B------:R-:W1:Y:S04]  /*4d60*/  LDSM.16.MT88.4 R20, [R0+0x8080] ;  /* 0x008080000014783b */ /* 0x000e680000004200 */
[----:B------:R-:W-:Y:S04]  /*4d70*/  RED.E.ADD.F32.FTZ.RN.STRONG.GPU [R2.64+0x5000], R24 ;  /* 0x005000180200798e */ /* 0x000fe8000c10e788 */
[----:B------:R-:W-:Y:S04]  /*4d80*/  RED.E.ADD.F32.FTZ.RN.STRONG.GPU [R2.64+0x5400], R25 ;  /* 0x005400190200798e */ /* 0x000fe8000c10e788 */
[----:B------:R-:W-:Y:S01]  /*4d90*/  RED.E.ADD.F32.FTZ.RN.STRONG.GPU [R2.64+0x5800], R26 ;  /* 0x0058001a0200798e */ /* 0x000fe2000c10e788 */
[-C--:B--2---:R-:W-:Y:S03]  /*4da0*/  HMMA.16816.F32 R104, R12, R8.reuse, R104 ;  /* 0x000000080c68723c */ /* 0x084fe60000001868 */
[----:B------:R-:W-:Y:S04]  /*4db0*/  RED.E.ADD.F32.FTZ.RN.STRONG.GPU [R2.64+0x5c00], R27 ;  /* 0x005c001b0200798e */ /* 0x000fe8000c10e788 */
[----:B------:R-:W-:Y:S01]  /*4dc0*/  LDSM.16.MT88.4 R24, [R216+0x15880] ;  /* 0x01588000d818783b */ /* 0x000fe20000004200 */
[C---:B---3--:R-:W-:Y:S03]  /*4dd0*/  HMMA.16816.F32 R108, R16.reuse, R8, R108 ;  /* 0x00000008106c723c */ /* 0x048fe6000000186c */
[----:B------:R-:W-:Y:S04]  /*4de0*/  RED.E.ADD.F32.FTZ.RN.STRONG.GPU [R2.64+0x6000], R32 ;  /* 0x006000200200798e */ /* 0x000fe8000c10e788 */
[----:B------:R-:W-:Y:S01]  /*4df0*/  RED.E.ADD.F32.FTZ.RN.STRONG.GPU [R2.64+0x6400], R33 ;  /* 0x006400210200798e */ /* 0x000fe2000c10e788 */
[-C--:B------:R-:W-:Y:S03]  /*4e00*/  HMMA.16816.F32 R112, R16, R10.reuse, R112 ;  /* 0x0000000a1070723c */ /* 0x080fe60000001870 */
[----:B------:R-:W-:Y:S04]  /*4e10*/  RED.E.ADD.F32.FTZ.RN.STRONG.GPU [R2.64+0x6800], R34 ;  /* 0x006800220200798e */ /* 0x000fe8000c10e788 */
[----:B------:R-:W-:Y:S01]  /*4e20*/  RED.E.ADD.F32.FTZ.RN.STRONG.GPU [R2.64+0x6c00], R35 ;  /* 0x006c00230200798e */ /* 0x000fe2000c10e788 */
[-C--:B------:R-:W-:Y:S03]  /*4e30*/  HMMA.16816.F32 R116, R12, R10.reuse, R116 ;  /* 0x0000000a0c74723c */ /* 0x080fe60000001874 */
[----:B------:R-:W-:Y:S04]  /*4e40*/  LDSM.16.MT88.4 R32, [R216+0x16880] ;  /* 0x01688000d820783b */ /* 0x000fe80000004200 */
[----:B------:R-:W-:Y:S01]  /*4e50*/  RED.E.ADD.F32.FTZ.RN.STRONG.GPU [R2.64+0x7000], R28 ;  /* 0x0070001c0200798e */ /* 0x000fe2000c10e788 */
[C---:B------:R-:W-:Y:S03]  /*4e60*/  HMMA.16816.F32 R120, R4.reuse, R10, R120 ;  /* 0x0000000a0478723c */ /* 0x040fe60000001878 */
[----:B------:R-:W-:Y:S04]  /*4e70*/  LDSM.16.MT88.4 R8, [R0+0x7080] ;  /* 0x007080000008783b */ /* 0x000fe80000004200 */
[----:B------:R-:W-:Y:S01]  /*4e80*/  RED.E.ADD.F32.FTZ.RN.STRONG.GPU [R2.64+0x7400], R29 ;  /* 0x0074001d0200798e */ /* 0x000fe2000c10e788 */
[-C--:B-1----:R-:W-:Y:S03]  /*4e90*/  HMMA.16816.F32 R124, R4, R20.reuse, R124 ;  /* 0x00000014047c723c */ /* 0x082fe6000000187c */
[----:B------:R-:W-:Y:S04]  /*4ea0*/  RED.E.ADD.F32.FTZ.RN.STRONG.GPU [R2.64+0x7800], R30 ;  /* 0x0078001e0200798e */ /* 0x000fe8000c10e788 */
[----:B------:R-:W-:Y:S01]  /*4eb0*/  RED.E.ADD.F32.FTZ.RN.STRONG.GPU [R2.64+0x7c00], R31 ;  /* 0x007c001f0200798e */ /* 0x000fe2000c10e788 */
[-C--:B------:R-:W-:Y:S03]  /*4ec0*/  HMMA.16816.F32 R128, R12, R20.reuse, R128 ;  /* 0x000000140c80723c */ /* 0x080fe60000001880 */
[----:B------:R-:W1:Y:S05]  /*4ed0*/  LDSM.16.MT88.4 R28, [R0+0x6880] ;  /* 0x00688000001c783b */ /* 0x000e6a0000004200 */
        /* <DEDUP_REMOVED lines=98> */
.L_x_213:
[----:B------:R-:W-:Y:S05]  /*5500*/  @P1 EXIT ;  /* 0x000000000000194d */ /* 0x000fea0003800000 */
[----:B------:R-:W2:Y:S01]  /*5510*/  LDL.LU R9, [R1+0x1c] ;  /* 0x00001c0001097983 */ /* 0x000ea20000300800 */
[----:B------:R-:W-:-:S04]  /*5520*/  ISETP.NE.U32.AND P2, PT, RZ, c[0x0][0x360], PT ;  /* 0x0000d800ff007a0c */ /* 0x000fc80003f45070 */
[----:B------:R-:W-:-:S13]  /*5530*/  ISETP.NE.AND.EX P2, PT, RZ, c[0x0][0x364], PT, P2 ;  /* 0x0000d900ff007a0c */ /* 0x000fda0003f45320 */
[----:B-1----:R-:W-:-:S04]  /*5540*/  @P2 IMAD.MOV.U32 R2, RZ, RZ, 0x4 ;  /* 0x00000004ff022424 */ /* 0x002fc800078e00ff */
[----:B--2---:R-:W-:-:S05]  /*5550*/  @P2 IMAD.WIDE R2, R9, R2, c[0x0][0x360] ;  /* 0x0000d80009022625 */ /* 0x004fca00078e0202 */
[----:B------:R1:W2:Y:S01]  /*5560*/  @P2 LDG.E R0, [R2.64] ;  /* 0x0000000802002981 */ /* 0x0002a2000c1e1900 */
[----:B------:R-:W3:Y:S03]  /*5570*/  S2UR UR5, SR_CTAID.X ;  /* 0x00000000000579c3 */ /* 0x000ee60000002500 */
[----:B------:R-:W4:Y:S04]  /*5580*/  S2R R5, SR_TID.X ;  /* 0x0000000000057919 */ /* 0x000f280000002100 */
[----:B-1----:R-:W1:Y:S01]  /*5590*/  S2R R3, SR_CTAID.Y ;  /* 0x0000000000037919 */ /* 0x002e620000002600 */
[----:B------:R-:W-:Y:S01]  /*55a0*/  MOV R2, c[0x0][0x338] ;  /* 0x0000ce0000027a02 */ /* 0x000fe20000000f00 */
[----:B---3--:R-:W-:Y:S01]  /*55b0*/  UIMAD UR5, UR5, 0x3000, URZ ;  /* 0x00003000050578a4 */ /* 0x008fe2000f8e023f */
[----:B----4-:R-:W-:Y:S01]  /*55c0*/  SHF.R.S32.HI R6, RZ, 0x1f, R5 ;  /* 0x0000001fff067819 */ /* 0x010fe20000011405 */
[----:B------:R-:W-:Y:S01]  /*55d0*/  BAR.SYNC.DEFER_BLOCKING 0x1, 0x100 ;  /* 0x0044000000007b1d */ /* 0x000fe20000010000 */
[----:B------:R-:W-:Y:S01]  /*55e0*/  ISETP.NE.AND P0, PT, R2, 0x1, PT ;  /* 0x000000010200780c */ /* 0x000fe20003f05270 */
[----:B------:R-:W-:-:S12]  /*55f0*/  USHF.R.S32.HI UR4, URZ, 0x1f, UR5 ;  /* 0x0000001f3f047899 */ /* 0x000fd80008011405 */
[----:B-1----:R-:W-:-:S04]  /*5600*/  @P0 IMAD.HI.U32 R4, R3, c[0x0][0x33c], RZ ;  /* 0x0000cf0003040a27 */ /* 0x002fc800078e00ff */
[----:B--2---:R-:W-:-:S04]  /*5610*/  @P2 IMAD R0, R9, 0x60, R0 ;  /* 0x0000006009002824 */ /* 0x004fc800078e0200 */
[----:B------:R-:W-:-:S05]  /*5620*/  @P2 IMAD.HI R0, R0, 0x2aaaaaab, RZ ;  /* 0x2aaaaaab00002827 */ /* 0x000fca00078e02ff */
[----:B------:R-:W-:-:S04]  /*5630*/  @P2 SHF.R.U32.HI R2, RZ, 0x1f, R0 ;  /* 0x0000001fff022819 */ /* 0x000fc80000011600 */
[----:B------:R-:W-:Y:S01]  /*5640*/  @P2 LEA.HI.SX32 R2, R0, R2, 0x1c ;  /* 0x0000000200022211 */ /* 0x000fe200078fe2ff */
[----:B------:R-:W-:Y:S01]  /*5650*/  IMAD.MOV.U32 R0, RZ, RZ, R3 ;  /* 0x000000ffff007224 */ /* 0x000fe200078e0003 */
[----:B------:R-:W-:-:S03]  /*5660*/  @P0 SHF.R.U32.HI R0, RZ, c[0x0][0x340], R4 ;  /* 0x0000d000ff000a19 */ /* 0x000fc60000011604 */
[----:B------:R-:W-:Y:S01]  /*5670*/  @P2 IMAD R2, R2, 0x3000, RZ ;  /* 0x0000300002022824 */ /* 0x000fe200078e02ff */
[----:B------:R-:W-:-:S04]  /*5680*/  SHF.R.S32.HI R4, RZ, 0x1f, R0 ;  /* 0x0000001fff047819 */ /* 0x000fc80000011400 */
[----:B------:R-:W-:Y:S02]  /*5690*/  @P2 SHF.R.S32.HI R3, RZ, 0x1f, R2 ;  /* 0x0000001fff032819 */ /* 0x000fe40000011402 */
[----:B------:R-:W-:-:S06]  /*56a0*/  @!P2 CS2R R2, SRZ ;  /* 0x000000000002a805 */ /* 0x000fcc000001ff00 */
[----:B------:R-:W-:Y:S01]  /*56b0*/  IADD3 R2, P1, P0, R2, UR5, R5 ;  /* 0x0000000502027c10 */ /* 0x000fe2000f83e005 */
[C---:B------:R-:W-:Y:S02]  /*56c0*/  IMAD R5, R4.reuse, c[0x0][0x328], RZ ;  /* 0x0000ca0004057a24 */ /* 0x040fe400078e02ff */
[----:B------:R-:W-:Y:S01]  /*56d0*/  IMAD R4, R4, c[0x0][0x300], RZ ;  /* 0x0000c00004047a24 */ /* 0x000fe200078e02ff */
[----:B------:R-:W-:Y:S01]  /*56e0*/  IADD3.X R3, R3, UR4, R6, P1, P0 ;  /* 0x0000000403037c10 */ /* 0x000fe20008fe0406 */
[C---:B------:R-:W-:Y:S01]  /*56f0*/  IMAD R7, R0.reuse, c[0x0][0x32c], R5 ;  /* 0x0000cb0000077a24 */ /* 0x040fe200078e0205 */
[----:B------:R-:W-:Y:S01]  /*5700*/  SHF.R.S32.HI R6, RZ, 0x1f, R9 ;  /* 0x0000001fff067819 */ /* 0x000fe20000011409 */
[C---:B------:R-:W-:Y:S02]  /*5710*/  IMAD R8, R0.reuse, c[0x0][0x304], R4 ;  /* 0x0000c10000087a24 */ /* 0x040fe400078e0204 */
[----:B------:R-:W-:-:S04]  /*5720*/  IMAD.WIDE.U32 R4, R0, c[0x0][0x328], R2 ;  /* 0x0000ca0000047a25 */ /* 0x000fc800078e0002 */
[----:B------:R-:W-:Y:S01]  /*5730*/  IMAD.WIDE.U32 R2, R0, c[0x0][0x300], R2 ;  /* 0x0000c00000027a25 */ /* 0x000fe200078e0002 */
[----:B------:R-:W-:Y:S02]  /*5740*/  SEL R0, R6, RZ, !P2 ;  /* 0x000000ff06007207 */ /* 0x000fe40005000000 */
[----:B------:R-:W-:Y:S01]  /*5750*/  IADD3 R5, R5, R7, RZ ;  /* 0x0000000705057210 */ /* 0x000fe20007ffe0ff */
[----:B------:R-:W-:Y:S01]  /*5760*/  IMAD.IADD R3, R3, 0x1, R8 ;  /* 0x0000000103037824 */ /* 0x000fe200078e0208 */
[----:B------:R-:W-:Y:S01]  /*5770*/  SEL R6, R9, RZ, !P2 ;  /* 0x000000ff09067207 */ /* 0x000fe20005000000 */
[C---:B------:R-:W-:Y:S02]  /*5780*/  IMAD R10, R0.reuse, c[0x0][0x330], RZ ;  /* 0x0000cc00000a7a24 */ /* 0x040fe400078e02ff */
[----:B------:R-:W-:Y:S02]  /*5790*/  IMAD R0, R0, c[0x0][0x308], RZ ;  /* 0x0000c20000007a24 */ /* 0x000fe400078e02ff */
[----:B------:R-:W-:-:S02]  /*57a0*/  IMAD R10, R6, c[0x0][0x334], R10 ;  /* 0x0000cd00060a7a24 */ /* 0x000fc400078e020a */
[----:B------:R-:W-:-:S04]  /*57b0*/  IMAD.WIDE.U32 R8, R6, c[0x0][0x330], R4 ;  /* 0x0000cc0006087a25 */ /* 0x000fc800078e0004 */
[----:B------:R-:W-:Y:S01]  /*57c0*/  IMAD R0, R6, c[0x0][0x30c], R0 ;  /* 0x0000c30006007a24 */ /* 0x000fe200078e0200 */
[----:B------:R-:W-:Y:S01]  /*57d0*/  LEA R4, P1, R8, c[0x0][0x310], 0x2 ;  /* 0x0000c40008047a11 */ /* 0x000fe200078210ff */
[----:B------:R-:W-:Y:S01]  /*57e0*/  IMAD.WIDE.U32 R6, R6, c[0x0][0x308], R2 ;  /* 0x0000c20006067a25 */ /* 0x000fe200078e0002 */
[----:B------:R-:W-:-:S03]  /*57f0*/  IADD3 R3, R9, R10, RZ ;  /* 0x0000000a09037210 */ /* 0x000fc60007ffe0ff */
[----:B------:R-:W-:Y:S01]  /*5800*/  IMAD.IADD R0, R7, 0x1, R0 ;  /* 0x0000000107007824 */ /* 0x000fe200078e0200 */
[----:B------:R-:W-:Y:S02]  /*5810*/  LEA.HI.X R5, R8, c[0x0][0x314], R3, 0x2, P1 ;  /* 0x0000c50008057a11 */ /* 0x000fe400008f1403 */
[----:B------:R-:W-:-:S03]  /*5820*/  LEA R2, P0, R6, c[0x0][0x2e8], 0x2 ;  /* 0x0000ba0006027a11 */ /* 0x000fc600078010ff */
        /* <DEDUP_REMOVED lines=49> */
[----:B------:R-:W-:Y:S04]  /*5b40*/  RED.E.ADD.F32.FTZ.RN.STRONG.GPU [R2.64], R100 ;  /* 0x000000640200798e */ /* 0x000fe8000c10e788 */
        /* <DEDUP_REMOVED lines=48> */
.L_x_217:
        /* <DEDUP_REMOVED lines=11> */
.L_x_2292:


//--------------------- .text._ZN7cutlass13device_kernelIN5flash19enable_sm80_to_sm89INS1_16FlashAttnBwdSm80INS1_25CollectiveMainloopBwdSm80ILi2ELi1EN4cute5tupleIJNS5_1CILi64EEENS7_ILi96EEENS7_ILi128EEEEEENS_6half_tEfNS_4arch4Sm80ELb0ELb0ELb0ELb1ELb1ELb0ELb0ELb0ELi2ELi2ELi2ELi2ELb1EEENS1_24CollectiveEpilogueBwdGQAISB_fSE_Li256ELb1ELb1EEENS1_19SingleTileSchedulerILb1ELb0ELb0ELi96EEEEEEEEEvNT_6ParamsE --------------------------
	.section	.text._ZN7cutlass13device_kernelIN5flash19enable_sm80_to_sm89INS1_16FlashAttnBwdSm80INS1_25CollectiveMainloopBwdSm80ILi2ELi1EN4cute5tupleIJNS5_1CILi64EEENS7_ILi96EEENS7_ILi128EEEEEENS_6half_tEfNS_4arch4Sm80ELb0ELb0ELb0ELb1ELb1ELb0ELb0ELb0ELi2ELi2ELi2ELi2ELb1EEENS1_24CollectiveEpilogueBwdGQAISB_fSE_Li256ELb1ELb1EEENS1_19SingleTileSchedulerILb1ELb0ELb0ELi96EEEEEEEEEvNT_6ParamsE,"ax",@progbits
	.sectioninfo	@"SHI_REGISTERS=255"
	.align	128
.text._ZN7cutlass13device_kernelIN5flash19enable_sm80_to_sm89INS1_16FlashAttnBwdSm80INS1_25CollectiveMainloopBwdSm80ILi2ELi1EN4cute5tupleIJNS5_1CILi64EEENS7_ILi96EEENS7_ILi128EEEEEENS_6half_tEfNS_4arch4Sm80ELb0ELb0ELb0ELb1ELb1ELb0ELb0ELb0ELi2ELi2ELi2ELi2ELb1EEENS1_24CollectiveEpilogueBwdGQAISB_fSE_Li256ELb1ELb1EEENS1_19SingleTileSchedulerILb1ELb0ELb0ELi96EEEEEEEEEvNT_6ParamsE:
        .type           _ZN7cutlass13device_kernelIN5flash19enable_sm80_to_sm89INS1_16FlashAttnBwdSm80INS1_25CollectiveMainloopBwdSm80ILi2ELi1EN4cute5tupleIJNS5_1CILi64EEENS7_ILi96EEENS7_ILi128EEEEEENS_6half_tEfNS_4arch4Sm80ELb0ELb0ELb0ELb1ELb1ELb0ELb0ELb0ELi2ELi2ELi2ELi2ELb1EEENS1_24CollectiveEpilogueBwdGQAISB_fSE_Li256ELb1ELb1EEENS1_19SingleTileSchedulerILb1ELb0ELb0ELi96EEEEEEEEEvNT_6ParamsE,@function
        .size           _ZN7cutlass13device_kernelIN5flash19enable_sm80_to_sm89INS1_16FlashAttnBwdSm80INS1_25CollectiveMainloopBwdSm80ILi2ELi1EN4cute5tupleIJNS5_1CILi64EEENS7_ILi96EEENS7_ILi128EEEEEENS_6half_tEfNS_4arch4Sm80ELb0ELb0ELb0ELb1ELb1ELb0ELb0ELb0ELi2ELi2ELi2ELi2ELb1EEENS1_24CollectiveEpilogueBwdGQAISB_fSE_Li256ELb1ELb1EEENS1_19SingleTileSchedulerILb1ELb0ELb0ELi96EEEEEEEEEvNT_6ParamsE,(.L_x_2293 - _ZN7cutlass13device_kernelIN5flash19enable_sm80_to_sm89INS1_16FlashAttnBwdSm80INS1_25CollectiveMainloopBwdSm80ILi2ELi1EN4cute5tupleIJNS5_1CILi64EEENS7_ILi96EEENS7_ILi128EEEEEENS_6half_tEfNS_4arch4Sm80ELb0ELb0ELb0ELb1ELb1ELb0ELb0ELb0ELi2ELi2ELi2ELi2ELb1EEENS1_24CollectiveEpilogueBwdGQAISB_fSE_Li256ELb1ELb1EEENS1_19SingleTileSchedulerILb1ELb0ELb0ELi96EEEEEEEEEvNT_6ParamsE)
        .other          _ZN7cutlass13device_kernelIN5flash19enable_sm80_to_sm89INS1_16FlashAttnBwdSm80INS1_25CollectiveMainloopBwdSm80ILi2ELi1EN4cute5tupleIJNS5_1CILi64EEENS7_ILi96EEENS7_ILi128EEEEEENS_6half_tEfNS_4arch4Sm80ELb0ELb0ELb0ELb1ELb1ELb0ELb0ELb0ELi2ELi2ELi2ELi2ELb1EEENS1_24CollectiveEpilogueBwdGQAISB_fSE_Li256ELb1ELb1EEENS1_19SingleTileSchedulerILb1ELb0ELb0ELi96EEEEEEEEEvNT_6ParamsE,@"STO_CUDA_ENTRY STV_DEFAULT"
_ZN7cutlass13device_kernelIN5flash19enable_sm80_to_sm89INS1_16FlashAttnBwdSm80INS1_25CollectiveMainloopBwdSm80ILi2ELi1EN4cute5tupleIJNS5_1CILi64EEENS7_ILi96EEENS7_ILi128EEEEEENS_6half_tEfNS_4arch4Sm80ELb0ELb0ELb0ELb1ELb1ELb0ELb0ELb0ELi2ELi2ELi2ELi2ELb1EEENS1_24CollectiveEpilogueBwdGQAISB_fSE_Li256ELb1ELb1EEENS1_19SingleTileSchedulerILb1ELb0ELb0ELi96EEEEEEEEEvNT_6ParamsE:
        /* <DEDUP_REMOVED lines=18> */
.L_x_219:
        /* <DEDUP_REMOVED lines=8> */
.L_x_221:
[----:B------:R-:W-:Y:S02]  /*01a0*/  MOV R0, c[0x0][0x3ac] ;  /* 0x0000eb0000007a02 */ /* 0x000fe40000000f00 */
.L_x_220:
[----:B-1----:R-:W-:-:S05]  /*01b0*/  IMAD R2, R17, 0x60, RZ ;  /* 0x0000006011027824 */ /* 0x002fca00078e02ff */
[----:B-----5:R-:W-:-:S04]  /*01c0*/  ISETP.GE.AND P0, PT, R2, R0, PT ;  /* 0x000000000200720c */ /* 0x020fc80003f06270 */
[----:B------:R-:W-:-:S05]  /*01d0*/  SEL R0, R5, 0xffffffff, !P0 ;  /* 0xffffffff05007807 */ /* 0x000fca0004000000 */
[----:B------:R1:W-:Y:S01]  /*01e0*/  STL [R1+0x1c], R0 ;  /* 0x00001c0001007387 */ /* 0x0003e20000100800 */
[----:B------:R-:W-:Y:S05]  /*01f0*/  BRA `(.L_x_222) ;  /* 0x0000012000007947 */ /* 0x000fea0003800000 */
.L_x_218:
[----:B---34-:R-:W-:-:S04]  /*0200*/  ISETP.NE.U32.AND P0, PT, RZ, c[0x0][0x3c8], PT ;  /* 0x0000f200ff007a0c */ /* 0x018fc80003f05070 */
[----:B------:R-:W-:-:S13]  /*0210*/  ISETP.NE.AND.EX P0, PT, RZ, c[0x0][0x3cc], PT, P0 ;  /* 0x0000f300ff007a0c */ /* 0x000fda0003f05300 */
[----:B------:R-:W-:Y:S05]  /*0220*/  @!P0 BRA `(.L_x_223) ;  /* 0x0000002000008947 */ /* 0x000fea0003800000 */
[----:B------:R1:W5:Y:S01]  /*0230*/  LDG.E R0, [R2.64] ;  /* 0x0000000802007981 */ /* 0x000362000c1e1900 */
[----:B------:R-:W-:Y:S05]  /*0240*/  BRA `(.L_x_224) ;  /* 0x0000009000007947 */ /* 0x000fea0003800000 */
.L_x_223:
        /* <DEDUP_REMOVED lines=8> */
.L_x_225:
[----:B------:R-:W-:Y:S02]  /*02d0*/  MOV R0, c[0x0][0x3ac] ;  /* 0x0000eb0000007a02 */ /* 0x000fe40000000f00 */
.L_x_224:
[----:B-1----:R-:W-:-:S05]  /*02e0*/  IMAD R2, R17, 0x60, RZ ;  /* 0x0000006011027824 */ /* 0x002fca00078e02ff */
[----:B-----5:R-:W-:-:S04]  /*02f0*/  ISETP.GE.AND P0, PT, R2, R0, PT ;  /* 0x000000000200720c */ /* 0x020fc80003f06270 */
[----:B------:R-:W-:-:S05]  /*0300*/  SEL R0, R5, 0xffffffff, !P0 ;  /* 0xffffffff05007807 */ /* 0x000fca0004000000 */
[----:B------:R1:W-:Y:S04]  /*0310*/  STL [R1+0x1c], R0 ;  /* 0x00001c0001007387 */ /* 0x0003e80000100800 */
.L_x_222:
        /* <DEDUP_REMOVED lines=34> */
.L_x_226:
[----:B------:R-:W-:-:S04]  /*0540*/  ISETP.NE.U32.AND P0, PT, RZ, c[0x0][0x2e0], PT ;  /* 0x0000b800ff007a0c */ /* 0x000fc80003f05070 */
[----:B------:R-:W-:-:S13]  /*0550*/  ISETP.NE.AND.EX P0, PT, RZ, c[0x0][0x2e4], PT, P0 ;  /* 0x0000b900ff007a0c */ /* 0x000fda0003f05300 */
[----:B------:R-:W-:Y:S05]  /*0560*/  @!P0 BRA `(.L_x_227) ;  /* 0x0000003000008947 */ /* 0x000fea0003800000 */
[----:B------:R-:W-:-:S05]  /*0570*/  IMAD.WIDE R2, R23, R14, c[0x0][0x2e0] ;  /* 0x0000b80017027625 */ /* 0x000fca00078e020e */
[----:B------:R1:W5:Y:S01]  /*0580*/  LDG.E R13, [R2.64] ;  /* 0x00000008020d7981 */ /* 0x000362000c1e1900 */
[----:B------:R-:W-:Y:S05]  /*0590*/  BRA `(.L_x_228) ;  /* 0x0000004000007947 */ /* 0x000fea0003800000 */
.L_x_227:
[----:B------:R-:W-:Y:S05]  /*05a0*/  @!P3 BRA `(.L_x_228) ;  /* 0x000000300000b947 */ /* 0x000fea0003800000 */
[----:B------:R1:W2:Y:S04]  /*05b0*/  LDG.E R0, [R2.64] ;  /* 0x0000000802007981 */ /* 0x0002a8000c1e1900 */
[----:B-1----:R-:W2:Y:S02]  /*05c0*/  LDG.E R2, [R2.64+0x4] ;  /* 0x0000040802027981 */ /* 0x002ea4000c1e1900 */
[----:B--2---:R-:W-:Y:S02]  /*05d0*/  IADD3 R13, -R0, R2, RZ ;  /* 0x00000002000d7210 */ /* 0x004fe40007ffe1ff */
.L_x_228:
        /* <DEDUP_REMOVED lines=507> */
.L_x_232:
        /* <DEDUP_REMOVED lines=169> */
.L_x_230:
        /* <DEDUP_REMOVED lines=357> */
.L_x_231:
        /* <DEDUP_REMOVED lines=233> */
.L_x_229:
[----:B------:R-:W-:Y:S05]  /*5500*/  @P1 EXIT ;  /* 0x000000000000194d */ /* 0x000fea0003800000 */
[----:B------:R-:W2:Y:S01]  /*5510*/  LDL.LU R8, [R1+0x1c] ;  /* 0x00001c0001087983 */ /* 0x000ea20000300800 */
[----:B------:R-:W-:-:S04]  /*5520*/  ISETP.NE.U32.AND P1, PT, RZ, c[0x0][0x360], PT ;  /* 0x0000d800ff007a0c */ /* 0x000fc80003f25070 */
[----:B------:R-:W-:-:S13]  /*5530*/  ISETP.NE.AND.EX P1, PT, RZ, c[0x0][0x364], PT, P1 ;  /* 0x0000d900ff007a0c */ /* 0x000fda0003f25310 */
[----:B-1----:R-:W-:Y:S01]  /*5540*/  @P1 IMAD.MOV.U32 R2, RZ, RZ, 0x4 ;  /* 0x00000004ff021424 */ /* 0x002fe200078e00ff */
[----:B------:R-:W1:Y:S01]  /*5550*/  S2UR UR6, SR_CTAID.X ;  /* 0x00000000000679c3 */ /* 0x000e620000002500 */
[----:B------:R-:W3:Y:S02]  /*5560*/  S2R R5, SR_CTAID.Y ;  /* 0x0000000000057919 */ /* 0x000ee40000002600 */
[----:B--2---:R-:W-:-:S06]  /*5570*/  @P1 IMAD.WIDE R2, R8, R2, c[0x0][0x360] ;  /* 0x0000d80008021625 */ /* 0x004fcc00078e0202 */
[----:B------:R2:W4:Y:S01]  /*5580*/  @P1 LDG.E R2, [R2.64] ;  /* 0x0000000802021981 */ /* 0x000522000c1e1900 */
[----:B------:R-:W-:Y:S01]  /*5590*/  IMAD.MOV.U32 R0, RZ, RZ, c[0x0][0x338] ;  /* 0x0000ce00ff007624 */ /* 0x000fe200078e00ff */
[----:B------:R-:W-:Y:S01]  /*55a0*/  ULDC UR5, c[0x0][0x358] ;  /* 0x0000d60000057ab9 */ /* 0x000fe20000000800 */
[----:B---3--:R-:W-:Y:S01]  /*55b0*/  IMAD.MOV.U32 R7, RZ, RZ, R5 ;  /* 0x000000ffff077224 */ /* 0x008fe200078e0005 */
[----:B------:R-:W3:Y:S01]  /*55c0*/  S2R R4, SR_TID.X ;  /* 0x0000000000047919 */ /* 0x000ee20000002100 */
[----:B-1----:R-:W-:-:S03]  /*55d0*/  UIMAD UR5, UR6, UR5, URZ ;  /* 0x00000005060572a4 */ /* 0x002fc6000f8e023f */
[----:B------:R-:W-:Y:S01]  /*55e0*/  BAR.SYNC.DEFER_BLOCKING 0x1, 0x100 ;  /* 0x0044000000007b1d */ /* 0x000fe20000010000 */
[----:B------:R-:W-:Y:S01]  /*55f0*/  ISETP.NE.AND P0, PT, R0, 0x1, PT ;  /* 0x000000010000780c */ /* 0x000fe20003f05270 */
[C---:B------:R-:W-:Y:S01]  /*5600*/  IMAD R0, R8.reuse, c[0x0][0x2f4], RZ ;  /* 0x0000bd0008007a24 */ /* 0x040fe200078e02ff */
[----:B------:R-:W-:Y:S02]  /*5610*/  SHF.R.S32.HI R16, RZ, 0x1f, R8 ;  /* 0x0000001fff107819 */ /* 0x000fe40000011408 */
[----:B------:R-:W-:Y:S01]  /*5620*/  SEL R12, R8, RZ, !P1 ;  /* 0x000000ff080c7207 */ /* 0x000fe20004800000 */
[----:B------:R-:W-:Y:S01]  /*5630*/  ULDC UR4, c[0x0][0x2f4] ;  /* 0x0000bd0000047ab9 */ /* 0x000fe20000000800 */
[----:B------:R-:W-:Y:S01]  /*5640*/  SHF.R.S32.HI R15, RZ, 0x1f, R0 ;  /* 0x0000001fff0f7819 */ /* 0x000fe20000011400 */
[----:B------:R-:W-:Y:S01]  /*5650*/  UIMAD UR5, UR5, UR4, URZ ;  /* 0x00000004050572a4 */ /* 0x000fe2000f8e023f */
[----:B------:R-:W-:Y:S01]  /*5660*/  BSSY B0, `(.L_x_233) ;  /* 0x000001c000007945 */ /* 0x000fe20003800000 */
[----:B------:R-:W-:-:S02]  /*5670*/  SEL R16, R16, RZ, !P1 ;  /* 0x000000ff10107207 */ /* 0x000fc40004800000 */
[----:B------:R-:W-:Y:S02]  /*5680*/  USHF.R.S32.HI UR4, URZ, 0x1f, UR5 ;  /* 0x0000001f3f047899 */ /* 0x000fe40008011405 */
[----:B--2---:R-:W-:-:S05]  /*5690*/  @P0 IMAD.HI.U32 R3, R5, c[0x0][0x33c], RZ ;  /* 0x0000cf0005030a27 */ /* 0x004fca00078e00ff */
[----:B------:R-:W-:-:S04]  /*56a0*/  @P0 SHF.R.U32.HI R7, RZ, c[0x0][0x340], R3 ;  /* 0x0000d000ff070a19 */ /* 0x000fc80000011603 */
[--C-:B------:R-:W-:Y:S01]  /*56b0*/  IADD3 R0, P2, P0, R0, UR5, R7.reuse ;  /* 0x0000000500007c10 */ /* 0x100fe2000f85e007 */
[--C-:B------:R-:W-:Y:S01]  /*56c0*/  IMAD.MOV R6, RZ, RZ, -R7.reuse ;  /* 0x000000ffff067224 */ /* 0x100fe200078e0a07 */
[----:B------:R-:W-:-:S03]  /*56d0*/  SHF.R.S32.HI R13, RZ, 0x1f, R7 ;  /* 0x0000001fff0d7819 */ /* 0x000fc60000011407 */
[----:B------:R-:W-:Y:S01]  /*56e0*/  IMAD.SHL.U32 R14, R0, 0x4, RZ ;  /* 0x00000004000e7824 */ /* 0x000fe200078e00ff */
[----:B------:R-:W-:Y:S01]  /*56f0*/  IADD3.X R15, R15, UR4, R13, P2, P0 ;  /* 0x000000040f0f7c10 */ /* 0x000fe200097e040d */
[----:B------:R-:W-:Y:S01]  /*5700*/  IMAD R6, R6, c[0x0][0x338], R5 ;  /* 0x0000ce0006067a24 */ /* 0x000fe200078e0205 */
[----:B---3--:R-:W-:Y:S02]  /*5710*/  ISETP.NE.AND P2, PT, R4, RZ, PT ;  /* 0x000000ff0400720c */ /* 0x008fe40003f45270 */
[----:B------:R-:W-:Y:S02]  /*5720*/  SHF.L.U64.HI R15, R0, 0x2, R15 ;  /* 0x00000002000f7819 */ /* 0x000fe4000001020f */
[----:B------:R-:W-:-:S04]  /*5730*/  IADD3 R4, P0, R14, c[0x0][0x350], RZ ;  /* 0x0000d4000e047a10 */ /* 0x000fc80007f1e0ff */
[----:B------:R-:W-:Y:S01]  /*5740*/  IADD3.X R5, R15, c[0x0][0x354], RZ, P0, !PT ;  /* 0x0000d5000f057a10 */ /* 0x000fe200007fe4ff */
[----:B----4-:R-:W-:-:S04]  /*5750*/  @P1 IMAD R2, R8, 0x60, R2 ;  /* 0x0000006008021824 */ /* 0x010fc800078e0202 */
[----:B------:R-:W-:-:S05]  /*5760*/  @P1 IMAD.HI R2, R2, 0x2aaaaaab, RZ ;  /* 0x2aaaaaab02021827 */ /* 0x000fca00078e02ff */
[----:B------:R-:W-:-:S04]  /*5770*/  @P1 SHF.R.U32.HI R3, RZ, 0x1f, R2 ;  /* 0x0000001fff031819 */ /* 0x000fc80000011602 */
[----:B------:R-:W-:-:S05]  /*5780*/  @P1 LEA.HI.SX32 R2, R2, R3, 0x1c ;  /* 0x0000000302021211 */ /* 0x000fca00078fe2ff */
[----:B------:R-:W-:-:S05]  /*5790*/  @P1 IMAD R2, R2, 0x3000, RZ ;  /* 0x0000300002021824 */ /* 0x000fca00078e02ff */
[----:B------:R-:W-:Y:S02]  /*57a0*/  @P1 SHF.R.S32.HI R3, RZ, 0x1f, R2 ;  /* 0x0000001fff031819 */ /* 0x000fe40000011402 */
[----:B------:R-:W-:Y:S01]  /*57b0*/  @!P1 CS2R R2, SRZ ;  /* 0x0000000000029805 */ /* 0x000fe2000001ff00 */
[----:B------:R-:W-:Y:S05]  /*57c0*/  @P2 BRA `(.L_x_234) ;  /* 0x0000005000002947 */ /* 0x000fea0003800000 */
.L_x_235:
[----:B------:R-:W2:Y:S01]  /*57d0*/  LDG.E.STRONG.GPU R0, [R4.64] ;  /* 0x0000000804007981 */ /* 0x000ea2000c1ef900 */
[----:B------:R-:W-:Y:S01]  /*57e0*/  YIELD ;  /* 0x0000000000007946 */ /* 0x000fe20003800000 */
[----:B--2---:R-:W-:Y:S01]  /*57f0*/  ISETP.NE.AND P0, PT, R0, R6, PT ;  /* 0x000000060000720c */ /* 0x004fe20003f05270 */
[----:B------:R-:W-:-:S12]  /*5800*/  CCTL.IVALL ;  /* 0x00000000ff00798f */ /* 0x000fd80002000000 */
[----:B------:R-:W-:Y:S05]  /*5810*/  @P0 BRA `(.L_x_235) ;  /* 0xffffffb000000947 */ /* 0x000fea000383ffff */
.L_x_234:
[----:B------:R-:W-:Y:S05]  /*5820*/  BSYNC B0 ;  /* 0x0000000000007941 */ /* 0x000fea0003800000 */
.L_x_233:
[----:B------:R-:W-:Y:S01]  /*5830*/  MOV R17, 0xffffffff ;  /* 0xffffffff00117802 */ /* 0x000fe20000000f00 */
[----:B------:R-:W-:Y:S05]  /*5840*/  BRA.CONV ~URZ, `(.L_x_236) ;  /* 0x000000237f007947 */ /* 0x000fea000b800000 */
[----:B------:R-:W-:Y:S02]  /*5850*/  MOV R8, 0x5870 ;  /* 0x0000587000087802 */ /* 0x000fe40000000f00 */
[----:B------:R-:W-:Y:S05]  /*5860*/  CALL.REL.NOINC `($__internal_1_$__cuda_sm70_warpsync) ;  /* 0x00000aa000007944 */ /* 0x000fea0003c00000 */
.L_x_236:
[----:B------:R-:W1:Y:S01]  /*5870*/  S2R R0, SR_TID.X ;  /* 0x0000000000007919 */ /* 0x000e620000002100 */
[----:B------:R-:W-:Y:S01]  /*5880*/  UIMAD UR5, UR6, 0x3000, URZ ;  /* 0x00003000060578a4 */ /* 0x000fe2000f8e023f */
[----:B------:R-:W-:-:S06]  /*5890*/  NOP ;  /* 0x0000000000007918 */ /* 0x000fcc0000000000 */
[----:B------:R-:W-:Y:S01]  /*58a0*/  USHF.R.S32.HI UR4, URZ, 0x1f, UR5 ;  /* 0x0000001f3f047899 */ /* 0x000fe20008011405 */
[--C-:B-1----:R-:W-:Y:S02]  /*58b0*/  SHF.R.S32.HI R8, RZ, 0x1f, R0.reuse ;  /* 0x0000001fff087819 */ /* 0x102fe40000011400 */
[----:B------:R-:W-:Y:S01]  /*58c0*/  IADD3 R10, P1, P0, R2, UR5, R0 ;  /* 0x00000005020a7c10 */ /* 0x000fe2000f83e000 */
[----:B------:R-:W-:-:S03]  /*58d0*/  IMAD R0, R13, c[0x0][0x328], RZ ;  /* 0x0000ca000d007a24 */ /* 0x000fc600078e02ff */
[----:B------:R-:W-:Y:S01]  /*58e0*/  IADD3.X R11, R3, UR4, R8, P1, P0 ;  /* 0x00000004030b7c10 */ /* 0x000fe20008fe0408 */
[C---:B------:R-:W-:Y:S02]  /*58f0*/  IMAD R0, R7.reuse, c[0x0][0x32c], R0 ;  /* 0x0000cb0007007a24 */ /* 0x040fe400078e0200 */
[----:B------:R-:W-:Y:S02]  /*5900*/  IMAD R8, R16, c[0x0][0x330], RZ ;  /* 0x0000cc0010087a24 */ /* 0x000fe400078e02ff */
[----:B------:R-:W-:-:S05]  /*5910*/  IMAD.WIDE.U32 R2, R7, c[0x0][0x328], R10 ;  /* 0x0000ca0007027a25 */ /* 0x000fca00078e000a */
[----:B------:R-:W-:Y:S01]  /*5920*/  IADD3 R3, R3, R0, RZ ;  /* 0x0000000003037210 */ /* 0x000fe20007ffe0ff */
[----:B------:R-:W-:-:S04]  /*5930*/  IMAD R0, R12, c[0x0][0x334], R8 ;  /* 0x0000cd000c007a24 */ /* 0x000fc800078e0208 */
        /* <DEDUP_REMOVED lines=54> */
[----:B-1----:R-:W-:Y:S05]  /*5ca0*/  CALL.REL.NOINC `($__internal_1_$__cuda_sm70_warpsync) ;  /* 0x0000066000007944 */ /* 0x002fea0003c00000 */
.L_x_237:
        /* <DEDUP_REMOVED lines=12> */
.L_x_239:
[----:B------:R-:W-:Y:S05]  /*5d70*/  BSYNC B0 ;  /* 0x0000000000007941 */ /* 0x000fea0003800000 */
.L_x_238:
[----:B--2---:R-:W-:Y:S01]  /*5d80*/  IADD3 R4, P0, R14, c[0x0][0x348], RZ ;  /* 0x0000d2000e047a10 */ /* 0x004fe20007f1e0ff */
[----:B------:R-:W-:Y:S03]  /*5d90*/  BSSY B0, `(.L_x_240) ;  /* 0x0000008000007945 */ /* 0x000fe60003800000 */
[----:B------:R-:W-:Y:S01]  /*5da0*/  IADD3.X R5, R15, c[0x0][0x34c], RZ, P0, !PT ;  /* 0x0000d3000f057a10 */ /* 0x000fe200007fe4ff */
[----:B------:R-:W-:Y:S05]  /*5db0*/  @P2 BRA `(.L_x_241) ;  /* 0x0000005000002947 */ /* 0x000fea0003800000 */
.L_x_242:
[----:B------:R-:W2:Y:S01]  /*5dc0*/  LDG.E.STRONG.GPU R0, [R4.64] ;  /* 0x0000000804007981 */ /* 0x000ea2000c1ef900 */
[----:B------:R-:W-:Y:S01]  /*5dd0*/  YIELD ;  /* 0x0000000000007946 */ /* 0x000fe20003800000 */
[----:B--2---:R-:W-:Y:S01]  /*5de0*/  ISETP.NE.AND P0, PT, R0, R6, PT ;  /* 0x000000060000720c */ /* 0x004fe20003f05270 */
[----:B------:R-:W-:-:S12]  /*5df0*/  CCTL.IVALL ;  /* 0x00000000ff00798f */ /* 0x000fd80002000000 */
[----:B------:R-:W-:Y:S05]  /*5e00*/  @P0 BRA `(.L_x_242) ;  /* 0xffffffb000000947 */ /* 0x000fea000383ffff */
.L_x_241:
[----:B------:R-:W-:Y:S05]  /*5e10*/  BSYNC B0 ;  /* 0x0000000000007941 */ /* 0x000fea0003800000 */
.L_x_240:
[----:B------:R-:W-:Y:S05]  /*5e20*/  BRA.CONV ~URZ, `(.L_x_243) ;  /* 0x000000237f007947 */ /* 0x000fea000b800000 */
[----:B------:R-:W-:Y:S02]  /*5e30*/  MOV R8, 0x5e50 ;  /* 0x00005e5000087802 */ /* 0x000fe40000000f00 */
[----:B-1----:R-:W-:Y:S05]  /*5e40*/  CALL.REL.NOINC `($__internal_1_$__cuda_sm70_warpsync) ;  /* 0x000004c000007944 */ /* 0x002fea0003c00000 */
.L_x_243:
[----:B-1----:R-:W-:Y:S01]  /*5e50*/  MOV R2, R10 ;  /* 0x0000000a00027202 */ /* 0x002fe20000000f00 */
[----:B------:R-:W-:Y:S01]  /*5e60*/  IMAD R0, R13, c[0x0][0x300], RZ ;  /* 0x0000c0000d007a24 */ /* 0x000fe200078e02ff */
[----:B------:R-:W-:Y:S01]  /*5e70*/  MOV R3, R11 ;  /* 0x0000000b00037202 */ /* 0x000fe20000000f00 */
[----:B------:R-:W-:Y:S01]  /*5e80*/  IMAD R6, R16, c[0x0][0x308], RZ ;  /* 0x0000c20010067a24 */ /* 0x000fe200078e02ff */
[----:B------:R-:W-:-:S06]  /*5e90*/  NOP ;  /* 0x0000000000007918 */ /* 0x000fcc0000000000 */
[----:B------:R-:W-:-:S04]  /*5ea0*/  IMAD.WIDE.U32 R2, R7, c[0x0][0x300], R2 ;  /* 0x0000c00007027a25 */ /* 0x000fc800078e0002 */
[----:B------:R-:W-:-:S05]  /*5eb0*/  IMAD R0, R7, c[0x0][0x304], R0 ;  /* 0x0000c10007007a24 */ /* 0x000fca00078e0200 */
        /* <DEDUP_REMOVED lines=57> */
.L_x_244:
        /* <DEDUP_REMOVED lines=12> */
        .weak           $__internal_1_$__cuda_sm70_warpsync
        .type           $__internal_1_$__cuda_sm70_warpsync,@function
        .size           $__internal_1_$__cuda_sm70_warpsync,(.L_x_2293 - $__internal_1_$__cuda_sm70_warpsync)
$__internal_1_$__cuda_sm70_warpsync:
[----:B------:R-:W-:Y:S01]  /*6310*/  MOV R9, 0x0 ;  /* 0x0000000000097802 */ /* 0x000fe20000000f00 */
[----:B------:R-:W-:Y:S04]  /*6320*/  WARPSYNC R17 ;  /* 0x0000001100007348 */ /* 0x000fe80003800000 */
[----:B------:R-:W-:Y:S05]  /*6330*/  RET.REL.NODEC R8 `(_ZN7cutlass13device_kernelIN5flash19enable_sm80_to_sm89INS1_16FlashAttnBwdSm80INS1_25CollectiveMainloopBwdSm80ILi2ELi1EN4cute5tupleIJNS5_1CILi64EEENS7_ILi96EEENS7_ILi128EEEEEENS_6half_tEfNS_4arch4Sm80ELb0ELb0ELb0ELb1ELb1ELb0ELb0ELb0ELi2ELi2ELi2ELi2ELb1EEENS1_24CollectiveEpilogueBwdGQAISB_fSE_Li256ELb1ELb1EEENS1_19SingleTileSchedulerILb1ELb0ELb0ELi96EEEEEEEEEvNT_6ParamsE) ;  /* 0xffff9cc008007950 */ /* 0x000fea0003c3ffff */
.L_x_245:
        /* <DEDUP_REMOVED lines=12> */
.L_x_2293:


//--------------------- .text._ZN7cutlass13device_kernelIN5flash19enable_sm80_to_sm89INS1_16FlashAttnBwdSm80INS1_25CollectiveMainloopBwdSm80ILi2ELi1EN4cute5tupleIJNS5_1CILi64EEENS7_ILi96EEENS7_ILi128EEEEEENS_6half_tEfNS_4arch4Sm80ELb0ELb1ELb0ELb0ELb0ELb0ELb0ELb0ELi2ELi2ELi2ELi2ELb1EEENS1_21CollectiveEpilogueBwdISB_SC_SE_Li256ELb0ELb0ELi4EEENS1_19SingleTileSchedulerILb0ELb0ELb0ELi96EEEEEEEEEvNT_6ParamsE --------------------------
	.section	.text._ZN7cutlass13device_kernelIN5flash19enable_sm80_to_sm89INS1_16FlashAttnBwdSm80INS1_25CollectiveMainloopBwdSm80ILi2ELi1EN4cute5tupleIJNS5_1CILi64EEENS7_ILi96EEENS7_ILi128EEEEEENS_6half_tEfNS_4arch4Sm80ELb0ELb1ELb0ELb0ELb0ELb0ELb0ELb0ELi2ELi2ELi2ELi2ELb1EEENS1_21CollectiveEpilogueBwdISB_SC_SE_Li256ELb0ELb0ELi4EEENS1_19SingleTileSchedulerILb0ELb0ELb0ELi96EEEEEEEEEvNT_6ParamsE,"ax",@progbits
	.sectioninfo	@"SHI_REGISTERS=255"
	.align	128
.text._ZN7cutlass13device_kernelIN5flash19enable_sm80_to_sm89INS1_16FlashAttnBwdSm80INS1_25CollectiveMainloopBwdSm80ILi2ELi1EN4cute5tupleIJNS5_1CILi64EEENS7_ILi96EEENS7_ILi128EEEEEENS_6half_tEfNS_4arch4Sm80ELb0ELb1ELb0ELb0ELb0ELb0ELb0ELb0ELi2ELi2ELi2ELi2ELb1EEENS1_21CollectiveEpilogueBwdISB_SC_SE_Li256ELb0ELb0ELi4EEENS1_19SingleTileSchedulerILb0ELb0ELb0ELi96EEEEEEEEEvNT_6ParamsE:
        .type           _ZN7cutlass13device_kernelIN5flash19enable_sm80_to_sm89INS1_16FlashAttnBwdSm80INS1_25CollectiveMainloopBwdSm80ILi2ELi1EN4cute5tupleIJNS5_1CILi64EEENS7_ILi96EEENS7_ILi128EEEEEENS_6half_tEfNS_4arch4Sm80ELb0ELb1ELb0ELb0ELb0ELb0ELb0ELb0ELi2ELi2ELi2ELi2ELb1EEENS1_21CollectiveEpilogueBwdISB_SC_SE_Li256ELb0ELb0ELi4EEENS1_19SingleTileSchedulerILb0ELb0ELb0ELi96EEEEEEEEEvNT_6ParamsE,@function
        .size           _ZN7cutlass13device_kernelIN5flash19enable_sm80_to_sm89INS1_16FlashAttnBwdSm80INS1_25CollectiveMainloopBwdSm80ILi2ELi1EN4cute5tupleIJNS5_1CILi64EEENS7_ILi96EEENS7_ILi128EEEEEENS_6half_tEfNS_4arch4Sm80ELb0ELb1ELb0ELb0ELb0ELb0ELb0ELb0ELi2ELi2ELi2ELi2ELb1EEENS1_21CollectiveEpilogueBwdISB_SC_SE_Li256ELb0ELb0ELi4EEENS1_19SingleTileSchedulerILb0ELb0ELb0ELi96EEEEEEEEEvNT_6ParamsE,(.L_x_2295 - _ZN7cutlass13device_kernelIN5flash19enable_sm80_to_sm89INS1_16FlashAttnBwdSm80INS1_25CollectiveMainloopBwdSm80ILi2ELi1EN4cute5tupleIJNS5_1CILi64EEENS7_ILi96EEENS7_ILi128EEEEEENS_6half_tEfNS_4arch4Sm80ELb0ELb1ELb0ELb0ELb0ELb0ELb0ELb0ELi2ELi2ELi2ELi2ELb1EEENS1_21CollectiveEpilogueBwdISB_SC_SE_Li256ELb0ELb0ELi4EEENS1_19SingleTileSchedulerILb0ELb0ELb0ELi96EEEEEEEEEvNT_6ParamsE)
        .other          _ZN7cutlass13device_kernelIN5flash19enable_sm80_to_sm89INS1_16FlashAttnBwdSm80INS1_25CollectiveMainloopBwdSm80ILi2ELi1EN4cute5tupleIJNS5_1CILi64EEENS7_ILi96EEENS7_ILi128EEEEEENS_6half_tEfNS_4arch4Sm80ELb0ELb1ELb0ELb0ELb0ELb0ELb0ELb0ELi2ELi2ELi2ELi2ELb1EEENS1_21CollectiveEpilogueBwdISB_SC_SE_Li256ELb0ELb0ELi4EEENS1_19SingleTileSchedulerILb0ELb0ELb0ELi96EEEEEEEEEvNT_6ParamsE,@"STO_CUDA_ENTRY STV_DEFAULT"
_ZN7cutlass13device_kernelIN5flash19enable_sm80_to_sm89INS1_16FlashAttnBwdSm80INS1_25CollectiveMainloopBwdSm80ILi2ELi1EN4cute5tupleIJNS5_1CILi64EEENS7_ILi96EEENS7_ILi128EEEEEENS_6half_tEfNS_4arch4Sm80ELb0ELb1ELb0ELb0ELb0ELb0ELb0ELb0ELi2ELi2ELi2ELi2ELb1EEENS1_21CollectiveEpilogueBwdISB_SC_SE_Li256ELb0ELb0ELi4EEENS1_19SingleTileSchedulerILb0ELb0ELb0ELi96EEEEEEEEEvNT_6ParamsE:
[----:B------:R-:W-:-:S03]  /*0000*/  MOV R1, c[0x0][0x28] ;  /* 0x00000a0000017a02 */ /* 0x000fc60000000f00 */
[----:B------:R-:W1:Y:S01]  /*0010*/  S2R R31, SR_CTAID.Z ;  /* 0x00000000001f7919 */ /* 0x000e620000002700 */
[----:B------:R-:W-:Y:S02]  /*0020*/  IADD3 R1, R1, -0x18, RZ ;  /* 0xffffffe801017810 */ /* 0x000fe40007ffe0ff */
[----:B-1----:R-:W-:-:S13]  /*0030*/  ISETP.GE.AND P0, PT, R31, RZ, PT ;  /* 0x000000ff1f00720c */ /* 0x002fda0003f06270 */
[----:B------:R-:W-:Y:S05]  /*0040*/  @!P0 EXIT ;  /* 0x000000000000894d */ /* 0x000fea0003800000 */
[----:B------:R-:W1:Y:S01]  /*0050*/  S2UR UR10, SR_CTAID.X ;  /* 0x00000000000a79c3 */ /* 0x000e620000002500 */
[----:B------:R-:W2:Y:S01]  /*0060*/  S2R R242, SR_TID.X ;  /* 0x0000000000f27919 */ /* 0x000ea20000002100 */
[----:B------:R-:W-:Y:S02]  /*0070*/  ULDC UR6, c[0x0][0x168] ;  /* 0x00005a0000067ab9 */ /* 0x000fe40000000800 */
[----:B------:R-:W-:-:S04]  /*0080*/  UIADD3 UR5, UR6, 0x3f, URZ ;  /* 0x0000003f06057890 */ /* 0x000fc8000fffe03f */
[----:B------:R-:W-:Y:S01]  /*0090*/  USHF.R.S32.HI UR4, URZ, 0x1f, UR5 ;  /* 0x0000001f3f047899 */ /* 0x000fe20008011405 */
[----:B------:R-:W3:Y:S03]  /*00a0*/  S2UR UR16, SR_CTAID.Y ;  /* 0x00000000001079c3 */ /* 0x000ee60000002600 */
[----:B------:R-:W-:-:S04]  /*00b0*/  ULEA.HI UR4, UR4, UR5, URZ, 0x6 ;  /* 0x0000000504047291 */ /* 0x000fc8000f8f303f */
[----:B------:R-:W-:Y:S01]  /*00c0*/  USHF.R.S32.HI UR12, URZ, 0x6, UR4 ;  /* 0x000000063f0c7899 */ /* 0x000fe20008011404 */
[----:B-1----:R-:W-:-:S13]  /*00d0*/  ISETP.LE.AND P0, PT, RZ, UR10, PT ;  /* 0x0000000aff007c0c */ /* 0x002fda000bf03270 */
[----:B---3--:R-:W-:Y:S05]  /*00e0*/  @!P0 BRA `(.L_x_246) ;  /* 0x000000b000008947 */ /* 0x008fea0003800000 */
[----:B--2---:R-:W-:Y:S02]  /*00f0*/  UIMAD UR5, UR10, 0x60, UR6 ;  /* 0x000000600a0578a4 */ /* 0x004fe4000f8e0206 */
[----:B------:R-:W-:Y:S02]  /*0100*/  ULDC UR4, c[0x0][0x198] ;  /* 0x0000660000047ab9 */ /* 0x000fe40000000800 */
[----:B------:R-:W-:-:S04]  /*0110*/  UIADD3 UR5, UR5, 0x9f, URZ ;  /* 0x0000009f05057890 */ /* 0x000fc8000fffe03f */
[----:B------:R-:W-:-:S03]  /*0120*/  UIADD3 UR4, UR5, -UR4, URZ ;  /* 0x8000000405047290 */ /* 0x000fc6000fffe03f */
[----:B------:R-:W-:Y:S02]  /*0130*/  ULDC UR5, c[0x0][0x2a0] ;  /* 0x0000a80000057ab9 */ /* 0x000fe40000000800 */
[----:B------:R-:W-:-:S04]  /*0140*/  UIADD3 UR5, UR4, UR5, URZ ;  /* 0x0000000504057290 */ /* 0x000fc8000fffe03f */
[----:B------:R-:W-:-:S04]  /*0150*/  USHF.R.S32.HI UR4, URZ, 0x1f, UR5 ;  /* 0x0000001f3f047899 */ /* 0x000fc80008011405 */
[----:B------:R-:W-:-:S04]  /*0160*/  ULEA.HI UR4, UR4, UR5, URZ, 0x6 ;  /* 0x0000000504047291 */ /* 0x000fc8000f8f303f */
[----:B------:R-:W-:-:S04]  /*0170*/  USHF.R.S32.HI UR4, URZ, 0x6, UR4 ;  /* 0x000000063f047899 */ /* 0x000fc80008011404 */
[----:B------:R-:W-:-:S04]  /*0180*/  UISETP.LT.AND UP0, UPT, UR12, UR4, UPT ;  /* 0x000000040c00728c */ /* 0x000fc8000bf01270 */
[----:B------:R-:W-:Y:S02]  /*0190*/  USEL UR12, UR12, UR4, UP0 ;  /* 0x000000040c0c7287 */ /* 0x000fe40008000000 */
.L_x_246:
[----:B--2---:R-:W-:Y:S01]  /*01a0*/  UIMAD UR6, UR10, 0x60, UR6 ;  /* 0x000000600a0678a4 */ /* 0x004fe2000f8e0206 */
[----:B------:R-:W-:Y:S01]  /*01b0*/  PLOP3.LUT P1, PT, PT, PT, PT, 0x80, 0x0 ;  /* 0x000000000000781c */ /* 0x000fe20003f2f070 */
[----:B------:R-:W-:Y:S01]  /*01c0*/  ULDC UR5, c[0x0][0x198] ;  /* 0x0000660000057ab9 */ /* 0x000fe20000000800 */
[----:B------:R-:W-:Y:S01]  /*01d0*/  CS2R R122, SRZ ;  /* 0x00000000007a7805 */ /* 0x000fe2000001ff00 */
[----:B------:R-:W-:Y:S01]  /*01e0*/  UIADD3 UR5, UR6, -UR5, URZ ;  /* 0x8000000506057290 */ /* 0x000fe2000fffe03f */
[----:B------:R-:W-:Y:S01]  /*01f0*/  CS2R R120, SRZ ;  /* 0x0000000000787805 */ /* 0x000fe2000001ff00 */
[----:B------:R-:W-:Y:S01]  /*0200*/  ULDC UR4, c[0x0][0x2a4] ;  /* 0x0000a90000047ab9 */ /* 0x000fe20000000800 */
[----:B------:R-:W-:Y:S01]  /*0210*/  CS2R R126, SRZ ;  /* 0x00000000007e7805 */ /* 0x000fe2000001ff00 */
[----:B------:R-:W-:Y:S01]  /*0220*/  UIADD3 UR5, UR5, -UR4, URZ ;  /* 0x8000000405057290 */ /* 0x000fe2000fffe03f */
[----:B------:R-:W-:Y:S01]  /*0230*/  IMAD.MOV.U32 R9, RZ, RZ, RZ ;  /* 0x000000ffff097224 */ /* 0x000fe200078e00ff */
[----:B------:R-:W-:Y:S01]  /*0240*/  ULDC.64 UR14, c[0x0][0x118] ;  /* 0x00004600000e7ab9 */ /* 0x000fe20000000a00 */
[----:B------:R-:W-:Y:S01]  /*0250*/  IMAD.MOV.U32 R124, RZ, RZ, RZ ;  /* 0x000000ffff7c7224 */ /* 0x000fe200078e00ff */
[----:B------:R-:W-:Y:S01]  /*0260*/  USHF.R.S32.HI UR4, URZ, 0x1f, UR5 ;  /* 0x0000001f3f047899 */ /* 0x000fe20008011405 */
[----:B------:R-:W-:Y:S01]  /*0270*/  MOV R11, RZ ;  /* 0x000000ff000b7202 */ /* 0x000fe20000000f00 */
[----:B------:R-:W-:Y:S01]  /*0280*/  IMAD.MOV.U32 R130, RZ, RZ, RZ ;  /* 0x000000ffff827224 */ /* 0x000fe200078e00ff */
[----:B------:R-:W-:Y:S01]  /*0290*/  CS2R R12, SRZ ;  /* 0x00000000000c7805 */ /* 0x000fe2000001ff00 */
[----:B------:R-:W-:Y:S01]  /*02a0*/  ULEA.HI UR4, UR4, UR5, URZ, 0x6 ;  /* 0x0000000504047291 */ /* 0x000fe2000f8f303f */
[----:B------:R-:W-:Y:S01]  /*02b0*/  MOV R128, RZ ;  /* 0x000000ff00807202 */ /* 0x000fe20000000f00 */
[----:B------:R-:W-:Y:S01]  /*02c0*/  IMAD.MOV.U32 R118, RZ, RZ, RZ ;  /* 0x000000ffff767224 */ /* 0x000fe200078e00ff */
[----:B------:R-:W-:Y:S01]  /*02d0*/  CS2R R14, SRZ ;  /* 0x00000000000e7805 */ /* 0x000fe2000001ff00 */
[----:B------:R-:W-:Y:S01]  /*02e0*/  USHF.R.S32.HI UR11, URZ, 0x6, UR4 ;  /* 0x000000063f0b7899 */ /* 0x000fe20008011404 */
[----:B------:R-:W-:Y:S01]  /*02f0*/  MOV R116, RZ ;  /* 0x000000ff00747202 */ /* 0x000fe20000000f00 */
[----:B------:R-:W-:Y:S01]  /*0300*/  IMAD.MOV.U32 R114, RZ, RZ, RZ ;  /* 0x000000ffff727224 */ /* 0x000fe200078e00ff */
[----:B------:R-:W-:Y:S01]  /*0310*/  CS2R R16, SRZ ;  /* 0x0000000000107805 */ /* 0x000fe2000001ff00 */
[----:B------:R-:W-:Y:S01]  /*0320*/  UISETP.LT.AND UP0, UPT, URZ, UR11, UPT ;  /* 0x0000000b3f00728c */ /* 0x000fe2000bf01270 */
[----:B------:R-:W-:Y:S01]  /*0330*/  MOV R112, RZ ;  /* 0x000000ff00707202 */ /* 0x000fe20000000f00 */
[----:B------:R-:W-:Y:S01]  /*0340*/  IMAD.MOV.U32 R110, RZ, RZ, RZ ;  /* 0x000000ffff6e7224 */ /* 0x000fe200078e00ff */
[----:B------:R-:W-:Y:S01]  /*0350*/  CS2R R18, SRZ ;  /* 0x0000000000127805 */ /* 0x000fe2000001ff00 */
[----:B------:R-:W-:Y:S01]  /*0360*/  USEL UR11, URZ, UR11, !UP0 ;  /* 0x0000000b3f0b7287 */ /* 0x000fe2000c000000 */
[----:B------:R-:W-:Y:S01]  /*0370*/  MOV R108, RZ ;  /* 0x000000ff006c7202 */ /* 0x000fe20000000f00 */
[----:B------:R-:W-:Y:S01]  /*0380*/  IMAD.MOV.U32 R98, RZ, RZ, RZ ;  /* 0x000000ffff627224 */ /* 0x000fe200078e00ff */
[----:B------:R-:W-:Y:S01]  /*0390*/  CS2R R20, SRZ ;  /* 0x0000000000147805 */ /* 0x000fe2000001ff00 */
[----:B------:R-:W-:Y:S01]  /*03a0*/  UISETP.GT.AND UP0, UPT, UR12, UR11, UPT ;  /* 0x0000000b0c00728c */ /* 0x000fe2000bf04270 */
[----:B------:R-:W-:Y:S01]  /*03b0*/  MOV R96, RZ ;  /* 0x000000ff00607202 */ /* 0x000fe20000000f00 */
[----:B------:R-:W-:Y:S01]  /*03c0*/  IMAD.MOV.U32 R102, RZ, RZ, RZ ;  /* 0x000000ffff667224 */ /* 0x000fe200078e00ff */
[----:B------:R-:W-:Y:S01]  /*03d0*/  CS2R R22, SRZ ;  /* 0x0000000000167805 */ /* 0x000fe2000001ff00 */
[----:B------:R-:W-:Y:S01]  /*03e0*/  MOV R100, RZ ;  /* 0x000000ff00647202 */ /* 0x000fe20000000f00 */
[----:B------:R-:W-:Y:S01]  /*03f0*/  IMAD.MOV.U32 R106, RZ, RZ, RZ ;  /* 0x000000ffff6a7224 */ /* 0x000fe200078e00ff */
[----:B------:R-:W-:Y:S01]  /*0400*/  PLOP3.LUT P0, PT, PT, PT, UP0, 0x80, 0x0 ;  /* 0x000000000000781c */ /* 0x000fe20003f0f008 */
        /* <DEDUP_REMOVED lines=36> */
[--C-:B------:R-:W-:Y:S01]  /*0650*/  SHF.R.S32.HI R26, RZ, 0x1f, R242.reuse ;  /* 0x0000001fff1a7819 */ /* 0x100fe200000114f2 */
[----:B------:R-:W-:Y:S01]  /*0660*/  IMAD.U32 R0, RZ, RZ, UR16 ;  /* 0x00000010ff007e24 */ /* 0x000fe2000f8e00ff */
[--C-:B------:R-:W-:Y:S01]  /*0670*/  SHF.R.S32.HI R243, RZ, 0x1f, R242.reuse ;  /* 0x0000001ffff37819 */ /* 0x100fe200000114f2 */
[----:B------:R-:W-:Y:S01]  /*0680*/  ULDC.64 UR4, c[0x0][0x248] ;  /* 0x0000920000047ab9 */ /* 0x000fe20000000a00 */
[-C--:B------:R-:W-:Y:S01]  /*0690*/  LEA.HI R24, R26, R242.reuse, RZ, 0x3 ;  /* 0x000000f21a187211 */ /* 0x080fe200078f18ff */
[----:B------:R-:W-:Y:S01]  /*06a0*/  UISETP.NE.AND UP0, UPT, UR4, 0x1, UPT ;  /* 0x000000010400788c */ /* 0x000fe2000bf05270 */
[----:B------:R-:W1:Y:S01]  /*06b0*/  S2R R18, SR_CTAID.X ;  /* 0x0000000000127919 */ /* 0x000e620000002500 */
[----:B------:R-:W-:Y:S01]  /*06c0*/  IMAD.WIDE.U32 R22, R0, c[0x0][0x238], R242 ;  /* 0x00008e0000167a25 */ /* 0x000fe200078e00f2 */
[----:B------:R-:W-:Y:S01]  /*06d0*/  LEA.HI R0, R26, R242, RZ, 0x6 ;  /* 0x000000f21a007211 */ /* 0x000fe200078f30ff */
[----:B------:R-:W-:Y:S01]  /*06e0*/  UIMAD.WIDE.U32 UR18, UR16, UR5, URZ ;  /* 0x00000005101272a5 */ /* 0x000fe2000f8e003f */
[----:B------:R-:W-:Y:S01]  /*06f0*/  SHF.R.S32.HI R240, RZ, 0x3, R24 ;  /* 0x00000003fff07819 */ /* 0x000fe20000011418 */
[----:B------:R-:W-:Y:S01]  /*0700*/  ULDC UR9, c[0x0][0x250] ;  /* 0x0000940000097ab9 */ /* 0x000fe20000000800 */
[----:B------:R-:W-:Y:S01]  /*0710*/  LOP3.LUT R2, R24, 0xfffffff8, RZ, 0xc0, !PT ;  /* 0xfffffff818027812 */ /* 0x000fe200078ec0ff */
[----:B------:R-:W-:Y:S01]  /*0720*/  UMOV UR8, UR16 ;  /* 0x0000001000087c82 */ /* 0x000fe20008000000 */
[----:B------:R-:W-:Y:S01]  /*0730*/  SHF.R.S32.HI R20, RZ, 0x6, R0 ;  /* 0x00000006ff147819 */ /* 0x000fe20000011400 */
[----:B------:R-:W-:Y:S01]  /*0740*/  IMAD.SHL.U32 R0, R240, 0x40, RZ ;  /* 0x00000040f0007824 */ /* 0x000fe200078e00ff */
[----:B------:R-:W-:Y:S01]  /*0750*/  @UP0 UMOV UR13, UR19 ;  /* 0x00000013000d0c82 */ /* 0x000fe20008000000 */
[----:B------:R-:W-:Y:S01]  /*0760*/  IMAD.IADD R21, R242, 0x1, -R2 ;  /* 0x00000001f2157824 */ /* 0x000fe200078e0a02 */
[----:B------:R-:W-:Y:S01]  /*0770*/  @UP0 USHF.R.U32.HI UR8, URZ, UR9, UR13 ;  /* 0x000000093f080299 */ /* 0x000fe2000801160d */
[----:B------:R-:W-:Y:S01]  /*0780*/  IMAD.SHL.U32 R12, R20, 0x200, RZ ;  /* 0x00000200140c7824 */ /* 0x000fe200078e00ff */
[----:B------:R-:W-:Y:S01]  /*0790*/  LOP3.LUT R0, R0, 0x1c0, RZ, 0xc0, !PT ;  /* 0x000001c000007812 */ /* 0x000fe200078ec0ff */
[C---:B------:R-:W-:Y:S01]  /*07a0*/  IMAD.SHL.U32 R14, R21.reuse, 0x8, RZ ;  /* 0x00000008150e7824 */ /* 0x040fe200078e00ff */
[----:B------:R-:W-:Y:S01]  /*07b0*/  SHF.R.S32.HI R241, RZ, 0x1f, R240 ;  /* 0x0000001ffff17819 */ /* 0x000fe200000114f0 */
[----:B------:R-:W-:Y:S01]  /*07c0*/  USHF.R.S32.HI UR9, URZ, 0x1f, UR8 ;  /* 0x0000001f3f097899 */ /* 0x000fe20008011408 */
[----:B------:R-:W-:Y:S01]  /*07d0*/  IMAD.SHL.U32 R3, R21, 0x40, RZ ;  /* 0x0000004015037824 */ /* 0x000fe200078e00ff */
[----:B------:R-:W-:Y:S01]  /*07e0*/  ULDC.64 UR6, c[0x0][0x1e0] ;  /* 0x0000780000067ab9 */ /* 0x000fe20000000a00 */
[----:B------:R-:W-:Y:S01]  /*07f0*/  LOP3.LUT R2, R0, 0x38, R14, 0xf8, !PT ;  /* 0x0000003800027812 */ /* 0x000fe200078ef80e */
[----:B------:R-:W-:Y:S01]  /*0800*/  ULDC.64 UR4, c[0x0][0x1b0] ;  /* 0x00006c0000047ab9 */ /* 0x000fe20000000a00 */
[----:B------:R-:W-:Y:S01]  /*0810*/  SHF.R.U32.HI R0, RZ, 0x3, R0 ;  /* 0x00000003ff007819 */ /* 0x000fe20000011600 */
[----:B------:R-:W-:Y:S01]  /*0820*/  UIMAD UR6, UR9, UR6, URZ ;  /* 0x00000006090672a4 */ /* 0x000fe2000f8e023f */
[----:B------:R-:W-:Y:S01]  /*0830*/  SHF.R.S32.HI R15, RZ, 0x1f, R14 ;  /* 0x0000001fff0f7819 */ /* 0x000fe2000001140e */
[----:B------:R-:W-:Y:S01]  /*0840*/  UIMAD UR4, UR9, UR4, URZ ;  /* 0x00000004090472a4 */ /* 0x000fe2000f8e023f */
[----:B------:R-:W-:Y:S01]  /*0850*/  LOP3.LUT R234, R12, R2, R0, 0xf6, !PT ;  /* 0x000000020cea7212 */ /* 0x000fe200078ef600 */
[C---:B------:R-:W-:Y:S01]  /*0860*/  IMAD R0, R241.reuse, c[0x0][0x208], RZ ;  /* 0x00008200f1007a24 */ /* 0x040fe200078e02ff */
[----:B------:R-:W-:Y:S01]  /*0870*/  UIMAD UR6, UR8, UR7, UR6 ;  /* 0x00000007080672a4 */ /* 0x000fe2000f8e0206 */
[----:B------:R-:W-:Y:S01]  /*0880*/  IMAD R2, R241, c[0x0][0x178], RZ ;  /* 0x00005e00f1027a24 */ /* 0x000fe200078e02ff */
[----:B------:R-:W-:Y:S01]  /*0890*/  UIMAD UR4, UR8, UR5, UR4 ;  /* 0x00000005080472a4 */ /* 0x000fe2000f8e0204 */
[----:B------:R-:W-:Y:S01]  /*08a0*/  IMAD.U32 R10, RZ, RZ, UR8 ;  /* 0x00000008ff0a7e24 */ /* 0x000fe2000f8e00ff */
[----:B------:R-:W-:Y:S01]  /*08b0*/  USHF.R.S32.HI UR13, URZ, 0x1f, UR16 ;  /* 0x0000001f3f0d7899 */ /* 0x000fe20008011410 */
[C---:B------:R-:W-:Y:S01]  /*08c0*/  IMAD R11, R240.reuse, c[0x0][0x20c], R0 ;  /* 0x00008300f00b7a24 */ /* 0x040fe200078e0200 */
[----:B------:R-:W-:Y:S01]  /*08d0*/  LOP3.LUT R0, R3, 0x1c0, RZ, 0xc0, !PT ;  /* 0x000001c003007812 */ /* 0x000fe200078ec0ff */
[----:B------:R-:W-:Y:S01]  /*08e0*/  IMAD.WIDE.U32 R8, R240, c[0x0][0x208], R14 ;  /* 0x00008200f0087a25 */ /* 0x000fe200078e000e */
[----:B------:R-:W-:Y:S01]  /*08f0*/  SHF.R.S32.HI R27, RZ, 0x1f, R31 ;  /* 0x0000001fff1b7819 */ /* 0x000fe2000001141f */
[----:B------:R-:W-:Y:S01]  /*0900*/  UIMAD UR10, UR10, -0x60, URZ ;  /* 0xffffffa00a0a78a4 */ /* 0x000fe2000f8e023f */
[----:B------:R-:W-:Y:S01]  /*0910*/  LOP3.LUT R13, R0, 0x8, R24, 0xf8, !PT ;  /* 0x00000008000d7812 */ /* 0x000fe200078ef818 */
[----:B------:R-:W-:Y:S01]  /*0920*/  IMAD R4, R240, c[0x0][0x17c], R2 ;  /* 0x00005f00f0047a24 */ /* 0x000fe200078e0202 */
[----:B------:R-:W-:Y:S01]  /*0930*/  SHF.R.U32.HI R0, RZ, 0x3, R0 ;  /* 0x00000003ff007819 */ /* 0x000fe20000011600 */
[----:B------:R-:W-:Y:S01]  /*0940*/  IMAD.WIDE.U32 R2, R10, c[0x0][0x1e0], R14 ;  /* 0x000078000a027a25 */ /* 0x000fe200078e000e */
[----:B------:R-:W-:Y:S01]  /*0950*/  IADD3 R25, R14, 0x40, RZ ;  /* 0x000000400e197810 */ /* 0x000fe20007ffe0ff */
[----:B------:R-:W-:Y:S01]  /*0960*/  ULDC.64 UR18, c[0x0][0x1a8] ;  /* 0x00006a0000127ab9 */ /* 0x000fe20000000a00 */
[----:B------:R-:W-:Y:S01]  /*0970*/  LOP3.LUT R0, R12, R13, R0, 0xf6, !PT ;  /* 0x0000000d0c007212 */ /* 0x000fe200078ef600 */
[----:B------:R-:W-:Y:S01]  /*0980*/  IMAD.IADD R9, R9, 0x1, R11 ;  /* 0x0000000109097824 */ /* 0x000fe200078e020b */
[----:B------:R-:W-:Y:S01]  /*0990*/  IADD3 R5, R3, UR6, RZ ;  /* 0x0000000603057c10 */ /* 0x000fe2000fffe0ff */
[--C-:B------:R-:W-:Y:S01]  /*09a0*/  IMAD.WIDE.U32 R10, R10, c[0x0][0x1b0], R14.reuse ;  /* 0x00006c000a0a7a25 */ /* 0x100fe200078e000e */
[----:B------:R-:W-:Y:S01]  /*09b0*/  ULDC.64 UR6, c[0x0][0x180] ;  /* 0x0000600000067ab9 */ /* 0x000fe20000000a00 */
[----:B------:R-:W-:Y:S01]  /*09c0*/  ISETP.GE.AND P6, PT, R14, c[0x0][0x1cc], PT ;  /* 0x000073000e007a0c */ /* 0x000fe20003fc6270 */
[----:B------:R-:W-:Y:S01]  /*09d0*/  UIMAD UR6, UR13, UR6, URZ ;  /* 0x000000060d0672a4 */ /* 0x000fe2000f8e023f */
[----:B------:R-:W-:Y:S01]  /*09e0*/  IMAD.WIDE.U32 R6, R240, c[0x0][0x178], R14 ;  /* 0x00005e00f0067a25 */ /* 0x000fe200078e000e */
[----:B------:R-:W-:Y:S01]  /*09f0*/  IADD3 R3, R11, UR4, RZ ;  /* 0x000000040b037c10 */ /* 0x000fe2000fffe0ff */
[----:B------:R-:W-:Y:S01]  /*0a00*/  ULDC.64 UR4, c[0x0][0x210] ;  /* 0x0000840000047ab9 */ /* 0x000fe20000000a00 */
[----:B------:R-:W-:Y:S01]  /*0a10*/  ISETP.GE.AND P5, PT, R25, c[0x0][0x1cc], PT ;  /* 0x0000730019007a0c */ /* 0x000fe20003fa6270 */
[----:B------:R-:W-:Y:S01]  /*0a20*/  IMAD.IADD R7, R7, 0x1, R4 ;  /* 0x0000000107077824 */ /* 0x000fe200078e0204 */
[----:B------:R-:W-:Y:S01]  /*0a30*/  UIMAD UR4, UR13, UR4, URZ ;  /* 0x000000040d0472a4 */ /* 0x000fe2000f8e023f */
[----:B------:R-:W-:Y:S01]  /*0a40*/  IMAD.U32 R11, RZ, RZ, UR16 ;  /* 0x00000010ff0b7e24 */ /* 0x000fe2000f8e00ff */
[----:B------:R-:W-:Y:S01]  /*0a50*/  UIMAD UR7, UR16, UR7, UR6 ;  /* 0x00000007100772a4 */ /* 0x000fe2000f8e0206 */
[----:B------:R-:W-:Y:S01]  /*0a60*/  IMAD.MOV.U32 R4, RZ, RZ, R2 ;  /* 0x000000ffff047224 */ /* 0x000fe200078e0002 */
[----:B------:R-:W-:Y:S01]  /*0a70*/  UIMAD UR6, UR16, UR5, UR4 ;  /* 0x00000005100672a4 */ /* 0x000fe2000f8e0204 */
[----:B------:R-:W-:Y:S01]  /*0a80*/  IMAD.MOV.U32 R2, RZ, RZ, R10 ;  /* 0x000000ffff027224 */ /* 0x000fe200078e000a */
[----:B------:R-:W-:Y:S01]  /*0a90*/  ULDC.64 UR8, c[0x0][0x208] ;  /* 0x0000820000087ab9 */ /* 0x000fe20000000a00 */
[----:B------:R-:W-:Y:S01]  /*0aa0*/  IMAD R10, R27, c[0x0][0x1e8], RZ ;  /* 0x00007a001b0a7a24 */ /* 0x000fe200078e02ff */
[----:B------:R-:W-:Y:S01]  /*0ab0*/  ULDC.64 UR4, c[0x0][0x1d8] ;  /* 0x0000760000047ab9 */ /* 0x000fe20000000a00 */
[----:B------:R-:W-:Y:S01]  /*0ac0*/  IMAD.WIDE.U32 R6, R11, c[0x0][0x180], R6 ;  /* 0x000060000b067a25 */ /* 0x000fe200078e0006 */
[----:B------:R-:W-:Y:S01]  /*0ad0*/  USHF.L.U32 UR20, UR4, 0x6, URZ ;  /* 0x0000000604147899 */ /* 0x000fe2000800063f */
[----:B------:R-:W-:Y:S01]  /*0ae0*/  CS2R R130, SRZ ;  /* 0x0000000000827805 */ /* 0x000fe2000001ff00 */
[----:B------:R-:W-:Y:S01]  /*0af0*/  CS2R R128, SRZ ;  /* 0x0000000000807805 */ /* 0x000fe2000001ff00 */
[----:B------:R-:W-:Y:S01]  /*0b00*/  IMAD R11, R27, c[0x0][0x1b8], RZ ;  /* 0x00006e001b0b7a24 */ /* 0x000fe200078e02ff */
[----:B------:R-:W-:Y:S01]  /*0b10*/  IADD3 R13, R7, UR7, RZ ;  /* 0x00000007070d7c10 */ /* 0x000fe2000fffe0ff */
[----:B------:R-:W-:Y:S01]  /*0b20*/  IMAD.U32 R12, RZ, RZ, UR16 ;  /* 0x00000010ff0c7e24 */ /* 0x000fe2000f8e00ff */
[----:B------:R-:W-:Y:S01]  /*0b30*/  UMOV UR7, 0x6 ;  /* 0x0000000600077882 */ /* 0x000fe20000000000 */
[----:B-1----:R-:W-:Y:S01]  /*0b40*/  IMAD.WIDE R18, R18, 0x60, R240 ;  /* 0x0000006012127825 */ /* 0x002fe200078e02f0 */
[----:B------:R-:W-:Y:S01]  /*0b50*/  USHF.L.U64.HI UR17, UR18, UR7, UR19 ;  /* 0x0000000712117299 */ /* 0x000fe20008010213 */
[----:B------:R-:W-:Y:S01]  /*0b60*/  CS2R R126, SRZ ;  /* 0x00000000007e7805 */ /* 0x000fe2000001ff00 */
[----:B------:R-:W-:Y:S01]  /*0b70*/  USHF.L.U32 UR19, UR8, 0x6, URZ ;  /* 0x0000000608137899 */ /* 0x000fe2000800063f */
[C---:B------:R-:W-:Y:S01]  /*0b80*/  IMAD R10, R31.reuse, c[0x0][0x1ec], R10 ;  /* 0x00007b001f0a7a24 */ /* 0x040fe200078e020a */
[----:B------:R-:W-:Y:S01]  /*0b90*/  USHF.L.U64.HI UR21, UR8, UR7, UR9 ;  /* 0x0000000708157299 */ /* 0x000fe20008010209 */
[C---:B------:R-:W-:Y:S01]  /*0ba0*/  IMAD.WIDE.U32 R4, R31.reuse, c[0x0][0x1e8], R4 ;  /* 0x00007a001f047a25 */ /* 0x040fe200078e0004 */
[----:B------:R-:W-:Y:S01]  /*0bb0*/  USHF.L.U32 UR18, UR18, 0x6, URZ ;  /* 0x0000000612127899 */ /* 0x000fe2000800063f */
[----:B------:R-:W-:Y:S01]  /*0bc0*/  CS2R R124, SRZ ;  /* 0x00000000007c7805 */ /* 0x000fe2000001ff00 */
[----:B------:R-:W-:Y:S01]  /*0bd0*/  UIMAD UR21, UR21, UR11, URZ ;  /* 0x0000000b151572a4 */ /* 0x000fe2000f8e023f */
[C---:B------:R-:W-:Y:S01]  /*0be0*/  IMAD R11, R31.reuse, c[0x0][0x1bc], R11 ;  /* 0x00006f001f0b7a24 */ /* 0x040fe200078e020b */
[----:B------:R-:W-:Y:S01]  /*0bf0*/  CS2R R122, SRZ ;  /* 0x00000000007a7805 */ /* 0x000fe2000001ff00 */
[----:B------:R-:W-:Y:S01]  /*0c00*/  IMAD.WIDE.U32 R2, R31, c[0x0][0x1b8], R2 ;  /* 0x00006e001f027a25 */ /* 0x000fe200078e0002 */
[----:B------:R-:W-:Y:S01]  /*0c10*/  CS2R R120, SRZ ;  /* 0x0000000000787805 */ /* 0x000fe2000001ff00 */
[----:B------:R-:W-:Y:S01]  /*0c20*/  CS2R R118, SRZ ;  /* 0x0000000000767805 */ /* 0x000fe2000001ff00 */
[----:B------:R-:W-:Y:S01]  /*0c30*/  CS2R R116, SRZ ;  /* 0x0000000000747805 */ /* 0x000fe2000001ff00 */
[----:B------:R-:W-:Y:S01]  /*0c40*/  IMAD.U32 R15, RZ, RZ, UR10 ;  /* 0x0000000aff0f7e24 */ /* 0x000fe2000f8e00ff */
[----:B------:R-:W-:Y:S01]  /*0c50*/  CS2R R114, SRZ ;  /* 0x0000000000727805 */ /* 0x000fe2000001ff00 */
[----:B------:R-:W-:Y:S01]  /*0c60*/  IMAD.WIDE.U32 R8, R12, c[0x0][0x210], R8 ;  /* 0x000084000c087a25 */ /* 0x000fe200078e0008 */
[----:B------:R-:W-:Y:S01]  /*0c70*/  CS2R R112, SRZ ;  /* 0x0000000000707805 */ /* 0x000fe2000001ff00 */
[----:B------:R-:W-:Y:S01]  /*0c80*/  CS2R R110, SRZ ;  /* 0x00000000006e7805 */ /* 0x000fe2000001ff00 */
[----:B------:R-:W-:Y:S01]  /*0c90*/  IADD3 R15, R15, c[0x0][0x198], -R240 ;  /* 0x000066000f0f7a10 */ /* 0x000fe20007ffe8f0 */
[----:B------:R-:W-:Y:S01]  /*0ca0*/  IMAD.MOV.U32 R12, RZ, RZ, R6 ;  /* 0x000000ffff0c7224 */ /* 0x000fe200078e0006 */
[----:B------:R-:W-:Y:S01]  /*0cb0*/  CS2R R108, SRZ ;  /* 0x00000000006c7805 */ /* 0x000fe2000001ff00 */
[----:B------:R-:W-:Y:S01]  /*0cc0*/  IMAD.IADD R5, R5, 0x1, R10 ;  /* 0x0000000105057824 */ /* 0x000fe200078e020a */
[----:B------:R-:W-:Y:S01]  /*0cd0*/  ISETP.LT.OR P3, PT, R15, 0x1, P6 ;  /* 0x000000010f00780c */ /* 0x000fe20003761670 */
[----:B------:R-:W-:Y:S01]  /*0ce0*/  IMAD R6, R19, c[0x0][0x1d8], RZ ;  /* 0x0000760013067a24 */ /* 0x000fe200078e02ff */
[----:B------:R-:W-:Y:S01]  /*0cf0*/  ISETP.LT.OR P2, PT, R15, 0x1, P5 ;  /* 0x000000010f00780c */ /* 0x000fe20002f41670 */
[----:B------:R-:W-:Y:S01]  /*0d00*/  IMAD R7, R19, c[0x0][0x1a8], RZ ;  /* 0x00006a0013077a24 */ /* 0x000fe200078e02ff */
[----:B------:R-:W-:Y:S01]  /*0d10*/  CS2R R106, SRZ ;  /* 0x00000000006a7805 */ /* 0x000fe2000001ff00 */
[----:B------:R-:W-:Y:S01]  /*0d20*/  IMAD.IADD R3, R3, 0x1, R11 ;  /* 0x0000000103037824 */ /* 0x000fe200078e020b */
[----:B------:R-:W-:Y:S01]  /*0d30*/  IADD3 R11, R9, UR6, RZ ;  /* 0x00000006090b7c10 */ /* 0x000fe2000fffe0ff */
[----:B------:R-:W-:Y:S01]  /*0d40*/  IMAD.MOV.U32 R10, RZ, RZ, R8 ;  /* 0x000000ffff0a7224 */ /* 0x000fe200078e0008 */
[----:B------:R-:W-:Y:S01]  /*0d50*/  USHF.L.U64.HI UR6, UR4, UR7, UR5 ;  /* 0x0000000704067299 */ /* 0x000fe20008010205 */
[C---:B------:R-:W-:Y:S01]  /*0d60*/  IMAD R16, R18.reuse, c[0x0][0x1dc], R6 ;  /* 0x0000770012107a24 */ /* 0x040fe200078e0206 */
[----:B------:R-:W-:Y:S01]  /*0d70*/  USHF.R.S32.HI UR7, URZ, 0x1f, UR11 ;  /* 0x0000001f3f077899 */ /* 0x000fe2000801140b */
[C---:B------:R-:W-:Y:S01]  /*0d80*/  IMAD R17, R18.reuse, c[0x0][0x1ac], R7 ;  /* 0x00006b0012117a24 */ /* 0x040fe200078e0207 */
[----:B------:R-:W-:Y:S01]  /*0d90*/  ULDC.64 UR4, c[0x0][0x178] ;  /* 0x00005e0000047ab9 */ /* 0x000fe20000000a00 */
[C---:B------:R-:W-:Y:S01]  /*0da0*/  IMAD.WIDE.U32 R8, R18.reuse, c[0x0][0x1d8], R4 ;  /* 0x0000760012087a25 */ /* 0x040fe200078e0004 */
[----:B------:R-:W-:Y:S01]  /*0db0*/  UIMAD UR21, UR7, UR19, UR21 ;  /* 0x00000013071572a4 */ /* 0x000fe2000f8e0215 */
[----:B------:R-:W-:Y:S01]  /*0dc0*/  CS2R R104, SRZ ;  /* 0x0000000000687805 */ /* 0x000fe2000001ff00 */
[----:B------:R-:W-:Y:S01]  /*0dd0*/  CS2R R102, SRZ ;  /* 0x0000000000667805 */ /* 0x000fe2000001ff00 */
[----:B------:R-:W-:Y:S01]  /*0de0*/  IMAD.WIDE.U32 R6, R18, c[0x0][0x1a8], R2 ;  /* 0x00006a0012067a25 */ /* 0x000fe200078e0002 */
[----:B------:R-:W-:Y:S01]  /*0df0*/  LEA R4, P1, R8, c[0x0][0x1c0], 0x1 ;  /* 0x0000700008047a11 */ /* 0x000fe200078208ff */
        /* <DEDUP_REMOVED lines=11> */
[----:B------:R-:W-:Y:S01]  /*0eb0*/  IADD3 R6, P0, R4, UR20, RZ ;  /* 0x0000001404067c10 */ /* 0x000fe2000ff1e0ff */
[----:B------:R-:W-:Y:S01]  /*0ec0*/  IMAD R7, R27, c[0x0][0x218], RZ ;  /* 0x000086001b077a24 */ /* 0x000fe200078e02ff */
[----:B------:R-:W-:Y:S01]  /*0ed0*/  @!PT LDS RZ, [RZ] ;  /* 0x00000000fffff984 */ /* 0x000fe20000000800 */
[----:B------:R-:W-:Y:S01]  /*0ee0*/  @!PT LDS RZ, [RZ] ;  /* 0x00000000fffff984 */ /* 0x000fe20000000800 */
[----:B------:R-:W-:Y:S01]  /*0ef0*/  @!PT LDS RZ, [RZ] ;  /* 0x00000000fffff984 */ /* 0x000fe20000000800 */
[----:B------:R1:W-:Y:S01]  /*0f00*/  LDGSTS.E.BYPASS.LTC128B.128 [R234+0x6080], [R4.64], !P3 ;  /* 0x0608000004ea7fae */ /* 0x0003e2000d901d4e */
[----:B------:R-:W-:Y:S01]  /*0f10*/  IMAD.U32 R8, RZ, RZ, UR20 ;  /* 0x00000014ff087e24 */ /* 0x000fe2000f8e00ff */
[----:B------:R-:W-:Y:S01]  /*0f20*/  ISETP.LT.OR P3, PT, R15, 0x21, P6 ;  /* 0x000000210f00780c */ /* 0x000fe20003761670 */
[----:B------:R-:W-:Y:S01]  /*0f30*/  IMAD R7, R31, c[0x0][0x21c], R7 ;  /* 0x000087001f077a24 */ /* 0x000fe200078e0207 */
[----:B------:R1:W-:Y:S01]  /*0f40*/  LDGSTS.E.BYPASS.LTC128B.128 [R234+0x9080], [R4.64+0x80], !P2 ;  /* 0x0908008004ea7fae */ /* 0x0003e2000d101d4e */
[C---:B------:R-:W-:Y:S01]  /*0f50*/  ISETP.LT.OR P2, PT, R15.reuse, 0x21, P5 ;  /* 0x000000210f00780c */ /* 0x040fe20002f41670 */
[----:B------:R-:W-:Y:S01]  /*0f60*/  IMAD.U32 R9, RZ, RZ, UR19 ;  /* 0x00000013ff097e24 */ /* 0x000fe2000f8e00ff */
[----:B------:R-:W-:Y:S01]  /*0f70*/  ISETP.LT.OR P6, PT, R15, 0x41, P6 ;  /* 0x000000410f00780c */ /* 0x000fe200037c1670 */
[----:B------:R-:W-:Y:S01]  /*0f80*/  IMAD.IADD R245, R249, 0x1, R7 ;  /* 0x00000001f9f57824 */ /* 0x000fe200078e0207 */
[----:B------:R-:W-:Y:S01]  /*0f90*/  IADD3.X R7, R5, UR6, RZ, P0, !PT ;  /* 0x0000000605077c10 */ /* 0x000fe200087fe4ff */
[----:B------:R-:W-:Y:S01]  /*0fa0*/  IMAD.MOV.U32 R244, RZ, RZ, R248 ;  /* 0x000000fffff47224 */ /* 0x000fe200078e00f8 */
[----:B------:R-:W-:Y:S01]  /*0fb0*/  ISETP.LT.OR P5, PT, R15, 0x41, P5 ;  /* 0x000000410f00780c */ /* 0x000fe20002fa1670 */
[----:B------:R-:W-:Y:S01]  /*0fc0*/  IMAD R10, R27, c[0x0][0x188], RZ ;  /* 0x000062001b0a7a24 */ /* 0x000fe200078e02ff */
[----:B------:R-:W-:Y:S01]  /*0fd0*/  UMOV UR19, 0x5 ;  /* 0x0000000500137882 */ /* 0x000fe20000000000 */
[C---:B------:R-:W-:Y:S01]  /*0fe0*/  IMAD.WIDE.U32 R246, R31.reuse, c[0x0][0x188], R12 ;  /* 0x000062001ff67a25 */ /* 0x040fe200078e000c */
[----:B------:R2:W-:Y:S01]  /*0ff0*/  LDGSTS.E.BYPASS.LTC128B.128 [R234+0x7080], [R6.64], !P3 ;  /* 0x0708000006ea7fae */ /* 0x0005e2000d901d4e */
[----:B------:R-:W-:Y:S01]  /*1000*/  ISETP.GE.AND P3, PT, R14, c[0x0][0x19c], PT ;  /* 0x000067000e007a0c */ /* 0x000fe20003f66270 */
[----:B------:R-:W-:Y:S01]  /*1010*/  USHF.L.U64.HI UR9, UR8, UR19, UR9 ;  /* 0x0000001308097299 */ /* 0x000fe20008010209 */
[----:B------:R-:W-:Y:S01]  /*1020*/  IMAD R10, R31, c[0x0][0x18c], R10 ;  /* 0x000063001f0a7a24 */ /* 0x000fe200078e020a */
[----:B------:R-:W-:Y:S01]  /*1030*/  USHF.L.U32 UR8, UR8, 0x5, URZ ;  /* 0x0000000508087899 */ /* 0x000fe2000800063f */
[----:B------:R-:W-:Y:S01]  /*1040*/  ISETP.LT.OR P4, PT, R15, 0x1, P3 ;  /* 0x000000010f00780c */ /* 0x000fe20001f81670 */
[----:B------:R-:W-:Y:S01]  /*1050*/  IMAD.MOV.U32 R218, RZ, RZ, 0x40 ;  /* 0x00000040ffda7424 */ /* 0x000fe200078e00ff */
[----:B------:R-:W-:Y:S01]  /*1060*/  ULDC UR19, c[0x0][0x2a8] ;  /* 0x0000aa0000137ab9 */ /* 0x000fe20000000800 */
[----:B------:R-:W-:Y:S01]  /*1070*/  IMAD.IADD R250, R247, 0x1, R10 ;  /* 0x00000001f7fa7824 */ /* 0x000fe200078e020a */
[----:B------:R-:W-:Y:S01]  /*1080*/  CS2R R92, SRZ ;  /* 0x00000000005c7805 */ /* 0x000fe2000001ff00 */
[----:B------:R-:W-:Y:S01]  /*1090*/  IMAD.MOV.U32 R221, RZ, RZ, 0x20 ;  /* 0x00000020ffdd7424 */ /* 0x000fe200078e00ff */
[----:B------:R-:W-:Y:S01]  /*10a0*/  CS2R R90, SRZ ;  /* 0x00000000005a7805 */ /* 0x000fe2000001ff00 */
[----:B------:R-:W-:Y:S01]  /*10b0*/  IMAD.SHL.U32 R213, R0, 0x2, RZ ;  /* 0x0000000200d57824 */ /* 0x000fe200078e00ff */
[----:B------:R-:W-:Y:S01]  /*10c0*/  CS2R R88, SRZ ;  /* 0x0000000000587805 */ /* 0x000fe2000001ff00 */
[----:B------:R-:W-:Y:S01]  /*10d0*/  IMAD.SHL.U32 R238, R242, 0x4, RZ ;  /* 0x00000004f2ee7824 */ /* 0x000fe200078e00ff */
[----:B------:R-:W-:Y:S01]  /*10e0*/  CS2R R86, SRZ ;  /* 0x0000000000567805 */ /* 0x000fe2000001ff00 */
[----:B-1----:R-:W-:Y:S01]  /*10f0*/  IADD3 R4, P1, P0, R8, 0x80, R4 ;  /* 0x0000008008047810 */ /* 0x002fe2000783e004 */
[----:B------:R-:W-:Y:S01]  /*1100*/  IMAD.WIDE.U32 R8, R9, UR11, R244 ;  /* 0x0000000b09087c25 */ /* 0x000fe2000f8e00f4 */
[----:B------:R-:W-:Y:S01]  /*1110*/  CS2R R84, SRZ ;  /* 0x0000000000547805 */ /* 0x000fe2000001ff00 */
[----:B------:R-:W-:Y:S01]  /*1120*/  SHF.R.S32.HI R239, RZ, 0x1f, R238 ;  /* 0x0000001fffef7819 */ /* 0x000fe200000114ee */
[----:B------:R-:W-:Y:S01]  /*1130*/  CS2R R78, SRZ ;  /* 0x00000000004e7805 */ /* 0x000fe2000001ff00 */
[----:B------:R-:W-:Y:S01]  /*1140*/  IADD3.X R5, RZ, UR6, R5, P1, P0 ;  /* 0x00000006ff057c10 */ /* 0x000fe20008fe0405 */
[----:B------:R-:W-:Y:S01]  /*1150*/  IMAD.U32 R18, RZ, RZ, UR8 ;  /* 0x00000008ff127e24 */ /* 0x000fe2000f8e00ff */
[----:B------:R-:W-:Y:S01]  /*1160*/  LEA R16, P0, R8, c[0x0][0x1f0], 0x1 ;  /* 0x00007c0008107a11 */ /* 0x000fe200078008ff */
[----:B------:R-:W-:Y:S01]  /*1170*/  IMAD.WIDE.U32 R28, R31, c[0x0][0x278], RZ ;  /* 0x00009e001f1c7a25 */ /* 0x000fe200078e00ff */
[----:B------:R-:W-:Y:S01]  /*1180*/  CS2R R76, SRZ ;  /* 0x00000000004c7805 */ /* 0x000fe2000001ff00 */
[----:B------:R1:W-:Y:S01]  /*1190*/  LDGSTS.E.BYPASS.LTC128B.128 [R234+0xa080], [R4.64], !P2 ;  /* 0x0a08000004ea7fae */ /* 0x0003e2000d101d4e */
[----:B------:R-:W-:Y:S01]  /*11a0*/  ISETP.GE.AND P2, PT, R25, c[0x0][0x19c], PT ;  /* 0x0000670019007a0c */ /* 0x000fe20003f46270 */
[----:B------:R-:W-:Y:S01]  /*11b0*/  IMAD.MOV.U32 R223, RZ, RZ, 0x10 ;  /* 0x00000010ffdf7424 */ /* 0x000fe200078e00ff */
        /* <DEDUP_REMOVED lines=22> */
[----:B------:R-:W-:Y:S01]  /*1320*/  UISETP.GE.AND UP6, UPT, UR10, 0x1, UPT ;  /* 0x000000010a00788c */ /* 0x000fe2000bfc6270 */
[----:B-1----:R-:W-:Y:S01]  /*1330*/  IADD3 R4, P1, R6, UR20, RZ ;  /* 0x0000001406047c10 */ /* 0x002fe2000ff3e0ff */
[----:B------:R-:W-:Y:S01]  /*1340*/  UISETP.GE.AND UP5, UPT, UR10, 0x2, UPT ;  /* 0x000000020a00788c */ /* 0x000fe2000bfa6270 */
[----:B--2---:R-:W-:Y:S01]  /*1350*/  IADD3 R6, R9, UR21, RZ ;  /* 0x0000001509067c10 */ /* 0x004fe2000fffe0ff */
[----:B------:R-:W-:Y:S01]  /*1360*/  UIMAD.WIDE.U32 UR20, UR11, UR4, URZ ;  /* 0x000000040b1472a5 */ /* 0x000fe2000f8e003f */
[----:B------:R-:W-:Y:S01]  /*1370*/  IADD3.X R5, R7, UR6, RZ, P1, !PT ;  /* 0x0000000607057c10 */ /* 0x000fe20008ffe4ff */
[----:B------:R-:W-:Y:S01]  /*1380*/  UIMAD UR6, UR7, UR4, URZ ;  /* 0x00000004070672a4 */ /* 0x000fe2000f8e023f */
[C---:B------:R-:W-:Y:S01]  /*1390*/  ISETP.LT.OR P1, PT, R15.reuse, 0x1, P2 ;  /* 0x000000010f00780c */ /* 0x040fe20001721670 */
[----:B------:R-:W-:Y:S01]  /*13a0*/  UISETP.GE.AND UP4, UPT, UR10, 0x21, UPT ;  /* 0x000000210a00788c */ /* 0x000fe2000bf86270 */
[----:B------:R-:W-:Y:S01]  /*13b0*/  LEA.HI.X R17, R8, c[0x0][0x1f4], R6, 0x1, P0 ;  /* 0x00007d0008117a11 */ /* 0x000fe200000f0c06 */
[----:B------:R1:W-:Y:S01]  /*13c0*/  LDGSTS.E.BYPASS.LTC128B.128 [R234+0x8080], [R4.64], !P6 ;  /* 0x0808000004ea7fae */ /* 0x0003e2000f101d4e */
[----:B------:R-:W-:Y:S01]  /*13d0*/  IMAD.U32 R8, RZ, RZ, UR18 ;  /* 0x00000012ff087e24 */ /* 0x000fe2000f8e00ff */
[----:B------:R-:W-:Y:S01]  /*13e0*/  UIMAD UR6, UR11, UR5, UR6 ;  /* 0x000000050b0672a4 */ /* 0x000fe2000f8e0206 */
[----:B------:R-:W-:Y:S01]  /*13f0*/  IMAD.U32 R6, RZ, RZ, UR20 ;  /* 0x00000014ff067e24 */ /* 0x000fe2000f8e00ff */
[----:B------:R1:W-:Y:S01]  /*1400*/  LDGSTS.E.BYPASS.LTC128B.128 [R234+0xb080], [R4.64+0x80], !P5 ;  /* 0x0b08008004ea7fae */ /* 0x0003e2000e901d4e */
[C---:B------:R-:W-:Y:S01]  /*1410*/  ISETP.LT.OR P6, PT, R15.reuse, 0x21, P3 ;  /* 0x000000210f00780c */ /* 0x040fe20001fc1670 */
[----:B------:R-:W-:Y:S01]  /*1420*/  UIADD3 UR6, UR21, UR6, URZ ;  /* 0x0000000615067290 */ /* 0x000fe2000fffe03f */
[----:B------:R-:W-:Y:S01]  /*1430*/  IMAD.U32 R7, RZ, RZ, UR21 ;  /* 0x00000015ff077e24 */ /* 0x000fe2000f8e00ff */
[----:B------:R-:W0:Y:S01]  /*1440*/  LDGDEPBAR ;  /* 0x00000000000079af */ /* 0x000e220000000000 */
[----:B------:R-:W-:Y:S01]  /*1450*/  ISETP.GE.AND P5, PT, R14, c[0x0][0x16c], PT ;  /* 0x00005b000e007a0c */ /* 0x000fe20003fa6270 */
[----:B------:R-:W-:Y:S01]  /*1460*/  ULDC UR21, c[0x0][0x198] ;  /* 0x0000660000157ab9 */ /* 0x000fe20000000800 */
[----:B------:R-:W-:Y:S01]  /*1470*/  ISETP.LT.OR P3, PT, R15, 0x41, P3 ;  /* 0x000000410f00780c */ /* 0x000fe20001f61670 */
[----:B------:R2:W-:Y:S01]  /*1480*/  LDGSTS.E.BYPASS.LTC128B.128 [R234+0x80], [R2.64], !P4 ;  /* 0x0008000002ea7fae */ /* 0x0005e2000e101d4e */
[----:B------:R-:W-:Y:S01]  /*1490*/  IMAD.U32 R7, RZ, RZ, UR6 ;  /* 0x00000006ff077e24 */ /* 0x000fe2000f8e00ff */
[----:B------:R-:W-:-:S02]  /*14a0*/  ULDC.64 UR6, c[0x0][0x270] ;  /* 0x00009c0000067ab9 */ /* 0x000fc40000000a00 */
[----:B------:R2:W-:Y:S01]  /*14b0*/  LDGSTS.E.BYPASS.LTC128B.128 [R234+0x3080], [R2.64+0x80], !P1 ;  /* 0x0308008002ea7fae */ /* 0x0005e2000c901d4e */
[----:B------:R-:W-:Y:S01]  /*14c0*/  IADD3 R8, P1, P0, R8, 0x80, R2 ;  /* 0x0000008008087810 */ /* 0x000fe2000783e002 */
[----:B------:R-:W-:Y:S02]  /*14d0*/  UIMAD UR6, UR13, UR6, URZ ;  /* 0x000000060d0672a4 */ /* 0x000fe4000f8e023f */
[----:B------:R-:W-:Y:S01]  /*14e0*/  UIADD3 UR21, UR10, UR21, URZ ;  /* 0x000000150a157290 */ /* 0x000fe2000fffe03f */
[----:B------:R-:W-:Y:S01]  /*14f0*/  IADD3.X R9, RZ, UR17, R3, P1, P0 ;  /* 0x00000011ff097c10 */ /* 0x000fe20008fe0403 */
[----:B------:R-:W-:Y:S01]  /*1500*/  ULDC UR20, c[0x0][0x2a0] ;  /* 0x0000a80000147ab9 */ /* 0x000fe20000000800 */
[C---:B------:R-:W-:Y:S01]  /*1510*/  ISETP.LT.OR P1, PT, R15.reuse, 0x21, P2 ;  /* 0x000000210f00780c */ /* 0x040fe20001721670 */
[----:B------:R-:W-:Y:S01]  /*1520*/  ULOP3.LUT UR20, URZ, UR20, URZ, 0x33, !UPT ;  /* 0x000000143f147292 */ /* 0x000fe2000f8e333f */
[----:B------:R-:W-:Y:S01]  /*1530*/  ISETP.LT.OR P2, PT, R15, 0x41, P2 ;  /* 0x000000410f00780c */ /* 0x000fe20001741670 */
[----:B------:R-:W-:-:S02]  /*1540*/  UISETP.GE.AND UP3, UPT, UR10, 0x22, UPT ;  /* 0x000000220a00788c */ /* 0x000fc4000bf66270 */
[----:B------:R-:W-:Y:S02]  /*1550*/  UISETP.GE.AND UP2, UPT, UR10, 0x41, UPT ;  /* 0x000000410a00788c */ /* 0x000fe4000bf46270 */
[----:B------:R-:W-:Y:S01]  /*1560*/  UISETP.GE.AND UP1, UPT, UR10, 0x42, UPT ;  /* 0x000000420a00788c */ /* 0x000fe2000bf26270 */
[----:B-1----:R-:W-:-:S04]  /*1570*/  IADD3 R4, P4, R2, UR18, RZ ;  /* 0x0000001202047c10 */ /* 0x002fc8000ff9e0ff */
[----:B------:R-:W-:Y:S02]  /*1580*/  IADD3.X R5, R3, UR17, RZ, P4, !PT ;  /* 0x0000001103057c10 */ /* 0x000fe4000a7fe4ff */
[----:B------:R-:W-:-:S03]  /*1590*/  ISETP.GE.AND P4, PT, R25, c[0x0][0x16c], PT ;  /* 0x00005b0019007a0c */ /* 0x000fc60003f86270 */
[----:B------:R1:W-:Y:S01]  /*15a0*/  LDGSTS.E.BYPASS.LTC128B.128 [R234+0x1080], [R4.64], !P6 ;  /* 0x0108000004ea7fae */ /* 0x0003e2000f101d4e */
[----:B------:R-:W-:Y:S02]  /*15b0*/  SEL R10, RZ, 0x2, P4 ;  /* 0x00000002ff0a7807 */ /* 0x000fe40002000000 */
[C---:B--2---:R-:W-:Y:S01]  /*15c0*/  LEA R2, P0, R6.reuse, R246, 0x6 ;  /* 0x000000f606027211 */ /* 0x044fe200078030ff */
[----:B------:R2:W-:Y:S01]  /*15d0*/  LDGSTS.E.BYPASS.LTC128B.128 [R234+0x4080], [R8.64], !P1 ;  /* 0x0408000008ea7fae */ /* 0x0005e2000c901d4e */
[----:B------:R-:W-:Y:S02]  /*15e0*/  SEL R3, RZ, 0x1, P5 ;  /* 0x00000001ff037807 */ /* 0x000fe40002800000 */
[----:B------:R-:W-:Y:S02]  /*15f0*/  LEA.HI.X R7, R6, R250, R7, 0x6, P0 ;  /* 0x000000fa06077211 */ /* 0x000fe400000f3407 */
[----:B------:R-:W-:Y:S01]  /*1600*/  LEA R12, P0, R2, c[0x0][0x160], 0x1 ;  /* 0x00005800020c7a11 */ /* 0x000fe200078008ff */
[----:B------:R-:W-:-:S02]  /*1610*/  IMAD.IADD R6, R10, 0x1, R3 ;  /* 0x000000010a067824 */ /* 0x000fc400078e0203 */
[----:B------:R-:W-:Y:S01]  /*1620*/  IMAD.U32 R10, RZ, RZ, UR8 ;  /* 0x00000008ff0a7e24 */ /* 0x000fe2000f8e00ff */
[----:B------:R-:W-:Y:S01]  /*1630*/  LEA.HI.X R13, R2, c[0x0][0x164], R7, 0x1, P0 ;  /* 0x00005900020d7a11 */ /* 0x000fe200000f0c07 */
[----:B------:R-:W-:Y:S01]  /*1640*/  IMAD.U32 R7, RZ, RZ, UR4 ;  /* 0x00000004ff077e24 */ /* 0x000fe2000f8e00ff */
[----:B------:R-:W-:Y:S01]  /*1650*/  IADD3 R2, P1, R4, UR18, RZ ;  /* 0x0000001204027c10 */ /* 0x000fe2000ff3e0ff */
[----:B------:R-:W-:Y:S01]  /*1660*/  UIMAD UR18, UR16, UR7, UR6 ;  /* 0x00000007101272a4 */ /* 0x000fe2000f8e0206 */
[C---:B------:R-:W-:Y:S02]  /*1670*/  LOP3.LUT P6, RZ, R6.reuse, 0x2, RZ, 0xc0, !PT ;  /* 0x0000000206ff7812 */ /* 0x040fe400078cc0ff */
[----:B------:R-:W-:Y:S01]  /*1680*/  IADD3.X R3, R5, UR17, RZ, P1, !PT ;  /* 0x0000001105037c10 */ /* 0x000fe20008ffe4ff */
[----:B------:R-:W-:Y:S01]  /*1690*/  USHF.L.U32 UR17, UR11, 0x6, URZ ;  /* 0x000000060b117899 */ /* 0x000fe2000800063f */
[----:B------:R-:W-:Y:S01]  /*16a0*/  LOP3.LUT P1, RZ, R6, 0x1, RZ, 0xc0, !PT ;  /* 0x0000000106ff7812 */ /* 0x000fe2000782c0ff */
[----:B------:R-:W-:-:S02]  /*16b0*/  ULDC.64 UR6, c[0x0][0x238] ;  /* 0x00008e0000067ab9 */ /* 0x000fc40000000a00 */
[----:B------:R3:W-:Y:S01]  /*16c0*/  LDGSTS.E.BYPASS.LTC128B.128 [R234+0x2080], [R2.64], !P3 ;  /* 0x0208000002ea7fae */ /* 0x0007e2000d901d4e */
[----:B------:R-:W-:Y:S01]  /*16d0*/  UIMAD UR6, UR13, UR6, URZ ;  /* 0x000000060d0672a4 */ /* 0x000fe2000f8e023f */
[----:B------:R-:W-:Y:S01]  /*16e0*/  IMAD.U32 R15, RZ, RZ, UR17 ;  /* 0x00000011ff0f7e24 */ /* 0x000fe2000f8e00ff */
[----:B------:R-:W-:Y:S01]  /*16f0*/  ISETP.GT.AND P3, PT, R242, 0xf, PT ;  /* 0x0000000ff200780c */ /* 0x000fe20003f64270 */
[----:B------:R3:W-:Y:S01]  /*1700*/  LDGSTS.E.BYPASS.LTC128B.128 [R234+0x5080], [R2.64+0x80], !P2 ;  /* 0x0508008002ea7fae */ /* 0x0007e2000d101d4e */
[----:B-1----:R-:W-:Y:S01]  /*1710*/  IMAD.U32 R4, RZ, RZ, UR5 ;  /* 0x00000005ff047e24 */ /* 0x002fe2000f8e00ff */
[----:B------:R-:W-:Y:S01]  /*1720*/  LOP3.LUT P2, RZ, R21, 0x2, RZ, 0xc0, !PT ;  /* 0x0000000215ff7812 */ /* 0x000fe2000784c0ff */
[----:B------:R-:W-:Y:S01]  /*1730*/  UIMAD UR7, UR16, UR7, UR6 ;  /* 0x00000007100772a4 */ /* 0x000fe2000f8e0206 */
[----:B------:R-:W0:Y:S01]  /*1740*/  LDGDEPBAR ;  /* 0x00000000000079af */ /* 0x000e220000000000 */
[----:B--2---:R-:W-:Y:S01]  /*1750*/  LEA R8, P0, R7, R12, 0x6 ;  /* 0x0000000c07087211 */ /* 0x004fe200078030ff */
[----:B------:R-:W-:Y:S01]  /*1760*/  USHF.L.U64.HI UR5, UR4, 0x5, UR5 ;  /* 0x0000000504057899 */ /* 0x000fe20008010205 */
[----:B------:R-:W-:-:S02]  /*1770*/  SEL R0, R221, 0xffffffe0, !P2 ;  /* 0xffffffe0dd007807 */ /* 0x000fc40005000000 */
[----:B------:R-:W-:Y:S01]  /*1780*/  LEA.HI.X R9, R7, R13, R4, 0x6, P0 ;  /* 0x0000000d07097211 */ /* 0x000fe200000f3404 */
[----:B------:R-:W-:Y:S01]  /*1790*/  IMAD.U32 R4, RZ, RZ, UR16 ;  /* 0x00000010ff047e24 */ /* 0x000fe2000f8e00ff */
[----:B------:R-:W-:Y:S01]  /*17a0*/  LOP3.LUT P0, RZ, R21, 0x4, RZ, 0xc0, !PT ;  /* 0x0000000415ff7812 */ /* 0x000fe2000780c0ff */
[----:B------:R-:W-:Y:S01]  /*17b0*/  IMAD.IADD R215, R213, 0x1, R0 ;  /* 0x00000001d5d77824 */ /* 0x000fe200078e0200 */
[----:B------:R-:W-:Y:S01]  /*17c0*/  IADD3 R23, R23, UR7, RZ ;  /* 0x0000000717177c10 */ /* 0x000fe2000fffe0ff */
[----:B------:R-:W-:Y:S01]  /*17d0*/  ULDC.64 UR6, c[0x0][0x288] ;  /* 0x0000a20000067ab9 */ /* 0x000fe20000000a00 */
[----:B------:R-:W-:Y:S01]  /*17e0*/  SEL R218, R218, 0xffffffc0, !P0 ;  /* 0xffffffc0dada7807 */ /* 0x000fe20004000000 */
[----:B------:R-:W-:Y:S01]  /*17f0*/  UIMAD UR13, UR13, UR6, URZ ;  /* 0x000000060d0d72a4 */ /* 0x000fe2000f8e023f */
[----:B------:R-:W-:Y:S01]  /*1800*/  IMAD.WIDE.U32 R4, R4, c[0x0][0x288], R238 ;  /* 0x0000a20004047a25 */ /* 0x000fe200078e00ee */
[----:B------:R-:W-:Y:S02]  /*1810*/  USHF.R.S32.HI UR6, URZ, 0x1f, UR17 ;  /* 0x0000001f3f067899 */ /* 0x000fe40008011411 */
[----:B------:R-:W-:Y:S01]  /*1820*/  UIMAD UR7, UR16, UR7, UR13 ;  /* 0x00000007100772a4 */ /* 0x000fe2000f8e020d */
[----:B------:R-:W-:-:S02]  /*1830*/  IMAD.IADD R214, R213, 0x1, R218 ;  /* 0x00000001d5d67824 */ /* 0x000fc400078e02da */
[----:B------:R-:W-:Y:S01]  /*1840*/  IMAD.SHL.U32 R21, R21, 0x20, RZ ;  /* 0x0000002015157824 */ /* 0x000fe200078e00ff */
[----:B------:R-:W-:Y:S01]  /*1850*/  ULDC UR13, c[0x0][0x2a0] ;  /* 0x0000a800000d7ab9 */ /* 0x000fe20000000800 */
[----:B------:R-:W-:Y:S01]  /*1860*/  IMAD.IADD R0, R0, 0x1, R214 ;  /* 0x0000000100007824 */ /* 0x000fe200078e02d6 */
[----:B------:R-:W-:Y:S01]  /*1870*/  ULOP3.LUT UR13, URZ, UR13, URZ, 0x33, !UPT ;  /* 0x0000000d3f0d7292 */ /* 0x000fe2000f8e333f */
[----:B---3--:R-:W-:Y:S01]  /*1880*/  IMAD.U32 R2, RZ, RZ, UR16 ;  /* 0x00000010ff027e24 */ /* 0x008fe2000f8e00ff */
[----:B------:R-:W-:-:S04]  /*1890*/  DEPBAR.LE SB0, 0x1 ;  /* 0x000080400000791a */ /* 0x000fc80000000000 */
[----:B------:R-:W-:Y:S01]  /*18a0*/  BAR.SYNC.DEFER_BLOCKING 0x0 ;  /* 0x0000000000007b1d */ /* 0x000fe20000010000 */
[----:B------:R-:W-:Y:S01]  /*18b0*/  IMAD.WIDE.U32 R6, R2, c[0x0][0x270], R238 ;  /* 0x00009c0002067a25 */ /* 0x000fe200078e00ee */
[----:B------:R-:W-:-:S03]  /*18c0*/  IADD3 R2, -R240, c[0x0][0x168], -R15 ;  /* 0x00005a00f0027a10 */ /* 0x000fc60007ffe90f */
[----:B------:R-:W-:Y:S01]  /*18d0*/  IMAD.U32 R3, RZ, RZ, UR9 ;  /* 0x00000009ff037e24 */ /* 0x000fe2000f8e00ff */
[----:B------:R-:W-:Y:S01]  /*18e0*/  ISETP.LT.OR P0, PT, R2, 0x1, !P1 ;  /* 0x000000010200780c */ /* 0x000fe20004f01670 */
[----:B------:R-:W-:Y:S01]  /*18f0*/  IMAD.IADD R218, R218, 0x1, R215 ;  /* 0x00000001dada7824 */ /* 0x000fe200078e02d7 */
[C---:B------:R-:W-:Y:S01]  /*1900*/  ISETP.LT.OR P2, PT, R2.reuse, 0x1, !P6 ;  /* 0x000000010200780c */ /* 0x040fe20007741670 */
[----:B------:R-:W-:Y:S01]  /*1910*/  ULDC UR16, c[0x0][0x2a0] ;  /* 0x0000a80000107ab9 */ /* 0x000fe20000000800 */
[C---:B------:R-:W-:Y:S01]  /*1920*/  ISETP.LT.OR P1, PT, R2.reuse, 0x21, !P1 ;  /* 0x000000210200780c */ /* 0x040fe20004f21670 */
[----:B------:R-:W-:Y:S01]  /*1930*/  ULOP3.LUT UR16, URZ, UR16, URZ, 0x33, !UPT ;  /* 0x000000103f107292 */ /* 0x000fe2000f8e333f */
[----:B------:R-:W-:Y:S02]  /*1940*/  ISETP.LT.OR P6, PT, R2, 0x21, !P6 ;  /* 0x000000210200780c */ /* 0x000fe400077c1670 */
[----:B------:R-:W-:Y:S01]  /*1950*/  IADD3 R7, R7, UR18, RZ ;  /* 0x0000001207077c10 */ /* 0x000fe2000fffe0ff */
[----:B------:R-:W-:Y:S01]  /*1960*/  UMOV UR18, 0x1 ;  /* 0x0000000100127882 */ /* 0x000fe20000000000 */
[----:B------:R-:W-:Y:S01]  /*1970*/  LEA.HI R2, R26, R242, RZ, 0x5 ;  /* 0x000000f21a027211 */ /* 0x000fe200078f28ff */
[----:B------:R-:W1:Y:S04]  /*1980*/  LDSM.16.M88.2 R170, [R0+0x6080] ;  /* 0x0060800000aa783b */ /* 0x000e680000000100 */
[----:B------:R-:W2:Y:S04]  /*1990*/  LDSM.16.M88.2 R172, [R0+0x7080] ;  /* 0x0070800000ac783b */ /* 0x000ea80000000100 */
[----:B------:R-:W3:Y:S04]  /*19a0*/  LDSM.16.M88.2 R174, [R0+0x8080] ;  /* 0x0080800000ae783b */ /* 0x000ee80000000100 */
[----:B------:R-:W4:Y:S04]  /*19b0*/  LDSM.16.M88.2 R194, [R0+0x9080] ;  /* 0x0090800000c2783b */ /* 0x000f280000000100 */
[----:B------:R-:W1:Y:S04]  /*19c0*/  LDSM.16.M88.2 R196, [R0+0xa080] ;  /* 0x00a0800000c4783b */ /* 0x000e680000000100 */
[----:B------:R5:W1:Y:S04]  /*19d0*/  LDSM.16.M88.2 R198, [R0+0xb080] ;  /* 0x00b0800000c6783b */ /* 0x000a680000000100 */
[----:B------:R-:W1:Y:S04]  /*19e0*/  LDSM.16.M88.2 R152, [R213+0x6080] ;  /* 0x00608000d598783b */ /* 0x000e680000000100 */
[----:B------:R-:W1:Y:S04]  /*19f0*/  LDSM.16.M88.2 R154, [R213+0x7080] ;  /* 0x00708000d59a783b */ /* 0x000e680000000100 */
[----:B------:R-:W1:Y:S04]  /*1a00*/  LDSM.16.M88.2 R156, [R213+0x8080] ;  /* 0x00808000d59c783b */ /* 0x000e680000000100 */
[----:B------:R-:W1:Y:S04]  /*1a10*/  LDSM.16.M88.2 R158, [R215+0x6080] ;  /* 0x00608000d79e783b */ /* 0x000e680000000100 */
[----:B------:R-:W1:Y:S01]  /*1a20*/  LDSM.16.M88.2 R160, [R215+0x7080] ;  /* 0x00708000d7a0783b */ /* 0x000e620000000100 */
[----:B-----5:R-:W-:-:S03]  /*1a30*/  IMAD R0, R27, c[0x0][0x278], RZ ;  /* 0x00009e001b007a24 */ /* 0x020fc600078e02ff */
[----:B------:R-:W1:Y:S01]  /*1a40*/  LDSM.16.M88.2 R162, [R215+0x8080] ;  /* 0x00808000d7a2783b */ /* 0x000e620000000100 */
[----:B------:R-:W-:-:S03]  /*1a50*/  IMAD R0, R31, c[0x0][0x27c], R0 ;  /* 0x00009f001f007a24 */ /* 0x000fc600078e0200 */
[----:B------:R-:W1:Y:S04]  /*1a60*/  LDSM.16.M88.2 R176, [R213+0x9080] ;  /* 0x00908000d5b0783b */ /* 0x000e680000000100 */
        /* <DEDUP_REMOVED lines=11> */
[----:B------:R-:W-:Y:S06]  /*1b20*/  BAR.SYNC.DEFER_BLOCKING 0x0 ;  /* 0x0000000000007b1d */ /* 0x000fec0000010000 */
[----:B------:R-:W-:Y:S01]  /*1b30*/  @!PT LDS RZ, [RZ] ;  /* 0x00000000fffff984 */ /* 0x000fe20000000800 */
[----:B------:R-:W-:Y:S01]  /*1b40*/  @!PT LDS RZ, [RZ] ;  /* 0x00000000fffff984 */ /* 0x000fe20000000800 */
[----:B------:R-:W-:Y:S01]  /*1b50*/  @!PT LDS RZ, [RZ] ;  /* 0x00000000fffff984 */ /* 0x000fe20000000800 */
[----:B------:R5:W-:Y:S01]  /*1b60*/  LDGSTS.E.BYPASS.LTC128B.128 [R234+0x6080], [R12.64], !P0 ;  /* 0x060800000cea7fae */ /* 0x000be2000c101d4e */
[----:B------:R-:W-:-:S03]  /*1b70*/  LEA R18, P0, R18, R16, 0x1 ;  /* 0x0000001012127211 */ /* 0x000fc600078008ff */
[----:B------:R5:W-:Y:S01]  /*1b80*/  LDGSTS.E.BYPASS.LTC128B.128 [R234+0x8080], [R12.64+0x80], !P2 ;  /* 0x080800800cea7fae */ /* 0x000be2000d101d4e */
[----:B------:R-:W-:Y:S01]  /*1b90*/  LEA.HI.X R19, R10, R17, R3, 0x1, P0 ;  /* 0x000000110a137211 */ /* 0x000fe200000f0c03 */
[----:B------:R-:W-:Y:S01]  /*1ba0*/  IMAD R3, R27, c[0x0][0x290], RZ ;  /* 0x0000a4001b037a24 */ /* 0x000fe200078e02ff */
[----:B------:R-:W-:Y:S01]  /*1bb0*/  @!P3 IADD3 R6, P2, P0, R6, UR17, R28 ;  /* 0x000000110606bc10 */ /* 0x000fe2000f85e01c */
[----:B------:R-:W-:Y:S01]  /*1bc0*/  IMAD.IADD R10, R29, 0x1, R0 ;  /* 0x000000011d0a7824 */ /* 0x000fe200078e0200 */
[----:B------:R1:W-:Y:S01]  /*1bd0*/  LDGSTS.E.BYPASS.LTC128B.128 [R234+0x7080], [R8.64], !P1 ;  /* 0x0708000008ea7fae */ /* 0x0003e2000c901d4e */
[----:B------:R-:W-:-:S03]  /*1be0*/  IMAD R3, R31, c[0x0][0x294], R3 ;  /* 0x0000a5001f037a24 */ /* 0x000fc600078e0203 */
[----:B------:R-:W-:Y:S01]  /*1bf0*/  @!P3 IADD3.X R0, R7, UR6, R10, P2, P0 ;  /* 0x000000060700bc10 */ /* 0x000fe200097e040a */
[----:B------:R1:W-:Y:S01]  /*1c00*/  LDGSTS.E.BYPASS.LTC128B.128 [R234+0x9080], [R8.64+0x80], !P6 ;  /* 0x0908008008ea7fae */ /* 0x0003e2000f101d4e */
[----:B------:R-:W-:Y:S02]  /*1c10*/  @!P3 LEA R10, P0, R6, c[0x0][0x258], 0x2 ;  /* 0x00009600060aba11 */ /* 0x000fe400078010ff */
[----:B------:R-:W-:Y:S02]  /*1c20*/  ISETP.GE.AND P6, PT, R14, c[0x0][0x1fc], PT ;  /* 0x00007f000e007a0c */ /* 0x000fe40003fc6270 */
[----:B------:R-:W-:Y:S02]  /*1c30*/  @!P3 LEA.HI.X R11, R6, c[0x0][0x25c], R0, 0x2, P0 ;  /* 0x00009700060bba11 */ /* 0x000fe400000f1400 */
[----:B------:R-:W-:Y:S02]  /*1c40*/  ISETP.GE.AND P0, PT, R14, c[0x0][0x1fc], PT ;  /* 0x00007f000e007a0c */ /* 0x000fe40003f06270 */
[----:B------:R-:W-:Y:S01]  /*1c50*/  LEA.HI R6, R26, R242, RZ, 0x4 ;  /* 0x000000f21a067211 */ /* 0x000fe200078f20ff */
[----:B-----5:R-:W-:-:S04]  /*1c60*/  IMAD.WIDE.U32 R12, R31, c[0x0][0x290], RZ ;  /* 0x0000a4001f0c7a25 */ /* 0x020fc800078e00ff */
[----:B------:R-:W-:Y:S01]  /*1c70*/  IMAD.IADD R28, R13, 0x1, R3 ;  /* 0x000000010d1c7824 */ /* 0x000fe200078e0203 */
[----:B------:R-:W-:Y:S01]  /*1c80*/  IADD3 R13, R5, UR7, RZ ;  /* 0x00000007050d7c10 */ /* 0x000fe2000fffe0ff */
[----:B------:R-:W-:Y:S01]  /*1c90*/  UMOV UR7, 0x1 ;  /* 0x0000000100077882 */ /* 0x000fe20000000000 */
[----:B------:R-:W-:Y:S01]  /*1ca0*/  SHF.R.S32.HI R5, RZ, 0x5, R2 ;  /* 0x00000005ff057819 */ /* 0x000fe20000011402 */
[----:B------:R-:W-:Y:S01]  /*1cb0*/  UISETP.LE.AND UP0, UPT, UR7, UR19, UPT ;  /* 0x000000130700728c */ /* 0x000fe2000bf03270 */
[----:B------:R-:W-:Y:S01]  /*1cc0*/  IADD3 R7, P2, P1, R4, UR17, R12 ;  /* 0x0000001104077c10 */ /* 0x000fe2000f95e00c */
[----:B------:R-:W-:Y:S01]  /*1cd0*/  STL [R1+0x8], R28 ;  /* 0x0000081c01007387 */ /* 0x000fe20000100800 */
[----:B------:R-:W-:Y:S01]  /*1ce0*/  LEA.HI R0, R2, R5, RZ, 0x1 ;  /* 0x0000000502007211 */ /* 0x000fe200078f08ff */
[----:B------:R-:W-:Y:S01]  /*1cf0*/  USHF.L.U32 UR17, UR4, 0x5, URZ ;  /* 0x0000000504117899 */ /* 0x000fe2000800063f */
[----:B-1----:R-:W-:Y:S01]  /*1d00*/  LEA.HI R8, R26, R242, RZ, 0x2 ;  /* 0x000000f21a087211 */ /* 0x002fe200078f10ff */
[----:B------:R-:W-:Y:S01]  /*1d10*/  UP2UR UR19, UPR, URZ, 0x1 ;  /* 0x000000013f137883 */ /* 0x000fe20008000000 */
[----:B------:R-:W-:Y:S01]  /*1d20*/  LOP3.LUT R0, R0, 0xfffffffe, RZ, 0xc0, !PT ;  /* 0xfffffffe00007812 */ /* 0x000fe200078ec0ff */
[----:B------:R-:W-:Y:S01]  /*1d30*/  UMOV UR4, URZ ;  /* 0x0000003f00047c82 */ /* 0x000fe20008000000 */
[----:B------:R-:W-:-:S02]  /*1d40*/  SHF.R.S32.HI R3, RZ, 0x2, R8 ;  /* 0x00000002ff037819 */ /* 0x000fc40000011408 */
[----:B------:R-:W-:Y:S01]  /*1d50*/  SHF.R.S32.HI R9, RZ, 0x1f, R8 ;  /* 0x0000001fff097819 */ /* 0x000fe20000011408 */
[----:B------:R-:W-:Y:S01]  /*1d60*/  IMAD.IADD R5, R5, 0x1, -R0 ;  /* 0x0000000105057824 */ /* 0x000fe200078e0a00 */
[----:B------:R-:W-:Y:S02]  /*1d70*/  IADD3 R0, -R15, c[0x0][0x168], -R240 ;  /* 0x00005a000f007a10 */ /* 0x000fe40007ffe9f0 */
[----:B------:R-:W-:Y:S01]  /*1d80*/  LEA.HI R9, R9, R3, RZ, 0x3 ;  /* 0x0000000309097211 */ /* 0x000fe200078f18ff */
[----:B------:R-:W-:Y:S01]  /*1d90*/  IMAD.SHL.U32 R217, R5, 0x200, RZ ;  /* 0x0000020005d97824 */ /* 0x000fe200078e00ff */
[----:B------:R-:W-:Y:S01]  /*1da0*/  IADD3.X R14, R13, UR6, R28, P2, P1 ;  /* 0x000000060d0e7c10 */ /* 0x000fe200097e241c */
[----:B------:R-:W-:Y:S01]  /*1db0*/  @!P3 IMAD.SHL.U32 R13, R242, 0x10, RZ ;  /* 0x00000010f20db824 */ /* 0x000fe200078e00ff */
[----:B------:R-:W-:Y:S01]  /*1dc0*/  ISETP.GE.AND P2, PT, R25, c[0x0][0x1fc], PT ;  /* 0x00007f0019007a0c */ /* 0x000fe20003f46270 */
[----:B------:R-:W-:Y:S01]  /*1dd0*/  ULDC UR6, c[0x0][0x168] ;  /* 0x00005a0000067ab9 */ /* 0x000fe20000000800 */
[----:B------:R-:W-:Y:S01]  /*1de0*/  LOP3.LUT R9, R9, 0xfffffff8, RZ, 0xc0, !PT ;  /* 0xfffffff809097812 */ /* 0x000fe200078ec0ff */
[----:B------:R-:W-:Y:S01]  /*1df0*/  UIADD3 UR6, UR21, -UR6, UR7 ;  /* 0x8000000615067290 */ /* 0x000fe2000fffe007 */
[C---:B------:R-:W-:Y:S01]  /*1e00*/  ISETP.LT.OR P1, PT, R0.reuse, 0x1, P6 ;  /* 0x000000010000780c */ /* 0x040fe20003721670 */
[----:B------:R1:W-:Y:S01]  /*1e10*/  @!P3 LDGSTS.E.BYPASS.LTC128B.128 [R13+0x12080], [R10.64] ;  /* 0x120800000a0dbfae */ /* 0x0003e2000b901d4e */
[----:B------:R-:W-:Y:S01]  /*1e20*/  SEL R15, RZ, 0x1, P0 ;  /* 0x00000001ff0f7807 */ /* 0x000fe20000000000 */
[----:B------:R-:W-:Y:S01]  /*1e30*/  IMAD.IADD R3, R3, 0x1, -R9 ;  /* 0x0000000103037824 */ /* 0x000fe200078e0a09 */
[----:B------:R-:W-:Y:S01]  /*1e40*/  SHF.R.S32.HI R4, RZ, 0x4, R6 ;  /* 0x00000004ff047819 */ /* 0x000fe20000011406 */
[----:B------:R-:W0:Y:S01]  /*1e50*/  LDGDEPBAR ;  /* 0x00000000000079af */ /* 0x000e220000000000 */
[----:B------:R-:W-:-:S02]  /*1e60*/  ISETP.LT.OR P0, PT, R0, 0x1, P2 ;  /* 0x000000010000780c */ /* 0x000fc40001701670 */
[----:B------:R-:W-:Y:S02]  /*1e70*/  LEA.HI R12, R6, R4, RZ, 0x1 ;  /* 0x00000004060c7211 */ /* 0x000fe400078f08ff */
[----:B------:R-:W-:Y:S02]  /*1e80*/  SHF.R.S32.HI R9, RZ, 0x1f, R20 ;  /* 0x0000001fff097819 */ /* 0x000fe40000011414 */
[----:B------:R-:W-:Y:S01]  /*1e90*/  LOP3.LUT R12, R12, 0xfffffffe, RZ, 0xc0, !PT ;  /* 0xfffffffe0c0c7812 */ /* 0x000fe200078ec0ff */
[----:B------:R2:W-:Y:S01]  /*1ea0*/  LDGSTS.E.BYPASS.LTC128B.128 [R234+0xe080], [R16.64], !P1 ;  /* 0x0e08000010ea7fae */ /* 0x0005e2000c901d4e */
[----:B------:R-:W-:Y:S02]  /*1eb0*/  LEA.HI R9, R9, R20, RZ, 0x2 ;  /* 0x0000001409097211 */ /* 0x000fe400078f10ff */
[----:B------:R-:W-:Y:S01]  /*1ec0*/  LOP3.LUT R2, R2, 0xffffffe0, RZ, 0xc0, !PT ;  /* 0xffffffe002027812 */ /* 0x000fe200078ec0ff */
[----:B------:R-:W-:Y:S01]  /*1ed0*/  IMAD.IADD R4, R4, 0x1, -R12 ;  /* 0x0000000104047824 */ /* 0x000fe200078e0a0c */
[----:B------:R-:W-:Y:S01]  /*1ee0*/  LOP3.LUT R9, R9, 0x1ffffffc, RZ, 0xc0, !PT ;  /* 0x1ffffffc09097812 */ /* 0x000fe200078ec0ff */
[----:B------:R2:W-:Y:S01]  /*1ef0*/  LDGSTS.E.BYPASS.LTC128B.128 [R234+0x10080], [R16.64+0x80], !P0 ;  /* 0x1008008010ea7fae */ /* 0x0005e2000c101d4e */
[----:B------:R-:W-:Y:S01]  /*1f00*/  LEA R12, P0, R7, c[0x0][0x280], 0x2 ;  /* 0x0000a000070c7a11 */ /* 0x000fe200078010ff */
[----:B------:R-:W-:Y:S01]  /*1f10*/  IMAD.IADD R2, R242, 0x1, -R2 ;  /* 0x00000001f2027824 */ /* 0x000fe200078e0a02 */
[----:B------:R-:W-:Y:S01]  /*1f20*/  ISETP.GE.AND P1, PT, R25, c[0x0][0x1fc], PT ;  /* 0x00007f0019007a0c */ /* 0x000fe20003f26270 */
[----:B------:R-:W-:Y:S01]  /*1f30*/  IMAD.SHL.U32 R216, R4, 0x8, RZ ;  /* 0x0000000804d87824 */ /* 0x000fe200078e00ff */
[----:B------:R-:W-:-:S02]  /*1f40*/  ISETP.LT.OR P6, PT, R0, 0x21, P6 ;  /* 0x000000210000780c */ /* 0x000fc400037c1670 */
[----:B------:R-:W-:Y:S01]  /*1f50*/  SHF.R.S32.HI R233, RZ, 0x1f, R2 ;  /* 0x0000001fffe97819 */ /* 0x000fe20000011402 */
[C---:B-1----:R-:W-:Y:S01]  /*1f60*/  IMAD.SHL.U32 R10, R20.reuse, 0x8, RZ ;  /* 0x00000008140a7824 */ /* 0x042fe200078e00ff */
[----:B------:R-:W-:Y:S01]  /*1f70*/  LEA.HI.X R13, R7, c[0x0][0x284], R14, 0x2, P0 ;  /* 0x0000a100070d7a11 */ /* 0x000fe200000f140e */
[----:B------:R-:W-:Y:S01]  /*1f80*/  IMAD.IADD R20, R20, 0x1, -R9 ;  /* 0x0000000114147824 */ /* 0x000fe200078e0a09 */
[----:B------:R-:W-:Y:S01]  /*1f90*/  ISETP.LT.OR P2, PT, R0, 0x21, P2 ;  /* 0x000000210000780c */ /* 0x000fe20001741670 */
[----:B------:R-:W-:Y:S01]  /*1fa0*/  IMAD.SHL.U32 R9, R4, 0x20, RZ ;  /* 0x0000002004097824 */ /* 0x000fe200078e00ff */
[----:B------:R-:W-:Y:S01]  /*1fb0*/  LOP3.LUT R7, R10, 0x18, RZ, 0xc0, !PT ;  /* 0x000000180a077812 */ /* 0x000fe200078ec0ff */
[----:B------:R-:W-:Y:S01]  /*1fc0*/  IMAD.SHL.U32 R10, R3, 0x20, RZ ;  /* 0x00000020030a7824 */ /* 0x000fe200078e00ff */
[----:B------:R-:W-:Y:S01]  /*1fd0*/  LEA.HI R233, R233, R2, RZ, 0x2 ;  /* 0x00000002e9e97211 */ /* 0x000fe200078f10ff */
[----:B------:R-:W-:Y:S01]  /*1fe0*/  IMAD.SHL.U32 R0, R5, 0x10, RZ ;  /* 0x0000001005007824 */ /* 0x000fe200078e00ff */
[----:B------:R-:W-:Y:S01]  /*1ff0*/  LOP3.LUT R11, R7, 0x20, R9, 0xf8, !PT ;  /* 0x00000020070b7812 */ /* 0x000fe200078ef809 */
[----:B------:R1:W-:Y:S01]  /*2000*/  LDGSTS.E.BYPASS.LTC128B.128 [R234+0xf080], [R18.64], !P6 ;  /* 0x0f08000012ea7fae */ /* 0x0003e2000f101d4e */
[----:B------:R-:W-:-:S02]  /*2010*/  LOP3.LUT R9, R6, 0xfffffff0, RZ, 0xc0, !PT ;  /* 0xfffffff006097812 */ /* 0x000fc400078ec0ff */
[----:B------:R-:W-:Y:S01]  /*2020*/  LOP3.LUT R10, R7, 0xe0, R10, 0xf8, !PT ;  /* 0x000000e0070a7812 */ /* 0x000fe200078ef80a */
[C---:B------:R-:W-:Y:S01]  /*2030*/  IMAD.SHL.U32 R7, R3.reuse, 0x4, RZ ;  /* 0x0000000403077824 */ /* 0x040fe200078e00ff */
[----:B------:R-:W-:Y:S01]  /*2040*/  SEL R237, RZ, 0xffffffff, P1 ;  /* 0xffffffffffed7807 */ /* 0x000fe20000800000 */
[----:B------:R1:W-:Y:S01]  /*2050*/  LDGSTS.E.BYPASS.LTC128B.128 [R234+0x11080], [R18.64+0x80], !P2 ;  /* 0x1108008012ea7fae */ /* 0x0003e2000d101d4e */
[----:B------:R-:W-:Y:S02]  /*2060*/  LOP3.LUT P1, RZ, R3, 0x1, RZ, 0xc0, !PT ;  /* 0x0000000103ff7812 */ /* 0x000fe4000782c0ff */
[----:B------:R-:W-:Y:S01]  /*2070*/  LOP3.LUT R6, R233, 0x7ffffffc, RZ, 0xc0, !PT ;  /* 0x7ffffffce9067812 */ /* 0x000fe200078ec0ff */
[----:B------:R-:W-:Y:S01]  /*2080*/  IMAD.SHL.U32 R237, R237, 0x2, RZ ;  /* 0x00000002eded7824 */ /* 0x000fe200078e00ff */
[----:B------:R-:W-:Y:S02]  /*2090*/  LEA.HI.SX32 R233, R233, R0, 0x1e ;  /* 0x00000000e9e97211 */ /* 0x000fe400078ff2ff */
[----:B------:R-:W-:Y:S01]  /*20a0*/  LOP3.LUT R3, R0, 0x10, RZ, 0xc0, !PT ;  /* 0x0000001000037812 */ /* 0x000fe200078ec0ff */
[----:B------:R-:W-:Y:S01]  /*20b0*/  IMAD.IADD R0, R242, 0x1, -R9 ;  /* 0x00000001f2007824 */ /* 0x000fe200078e0a09 */
[----:B------:R-:W-:Y:S01]  /*20c0*/  LOP3.LUT R8, R8, 0x3ffffffc, RZ, 0xc0, !PT ;  /* 0x3ffffffc08087812 */ /* 0x000fe200078ec0ff */
[----:B------:R-:W-:Y:S01]  /*20d0*/  IMAD.IADD R2, R2, 0x1, -R6 ;  /* 0x0000000102027824 */ /* 0x000fe200078e0a06 */
[----:B------:R-:W-:Y:S01]  /*20e0*/  LOP3.LUT R10, R10, 0x18, R7, 0x78, !PT ;  /* 0x000000180a0a7812 */ /* 0x000fe200078e7807 */
[----:B------:R-:W-:Y:S01]  /*20f0*/  IMAD.SHL.U32 R7, R0, 0x20, RZ ;  /* 0x0000002000077824 */ /* 0x000fe200078e00ff */
[----:B------:R-:W-:Y:S01]  /*2100*/  SHF.R.S32.HI R6, RZ, 0x1f, R0 ;  /* 0x0000001fff067819 */ /* 0x000fe20000011400 */
[----:B------:R-:W-:Y:S01]  /*2110*/  IMAD R20, R20, 0x4, R2 ;  /* 0x0000000414147824 */ /* 0x000fe200078e0202 */
[----:B------:R-:W-:Y:S01]  /*2120*/  LOP3.LUT P0, RZ, R0, 0x4, RZ, 0xc0, !PT ;  /* 0x0000000400ff7812 */ /* 0x000fe2000780c0ff */
[----:B------:R-:W-:Y:S01]  /*2130*/  IMAD.IADD R8, R242, 0x1, -R8 ;  /* 0x00000001f2087824 */ /* 0x000fe200078e0a08 */
[----:B------:R-:W-:Y:S01]  /*2140*/  LEA.HI R6, R6, R0, RZ, 0x3 ;  /* 0x0000000006067211 */ /* 0x000fe200078f18ff */
[----:B------:R-:W-:Y:S01]  /*2150*/  IMAD.SHL.U32 R9, R0, 0x4, RZ ;  /* 0x0000000400097824 */ /* 0x000fe200078e00ff */
[----:B------:R-:W-:Y:S01]  /*2160*/  LOP3.LUT R21, R3, 0xe0, R21, 0xf8, !PT ;  /* 0x000000e003157812 */ /* 0x000fe200078ef815 */
[----:B------:R-:W-:Y:S01]  /*2170*/  IMAD.SHL.U32 R236, R20, 0x2, RZ ;  /* 0x0000000214ec7824 */ /* 0x000fe200078e00ff */
[C---:B------:R-:W-:Y:S01]  /*2180*/  LOP3.LUT R2, R6.reuse, 0xfffffff8, RZ, 0xc0, !PT ;  /* 0xfffffff806027812 */ /* 0x040fe200078ec0ff */
[----:B------:R-:W-:Y:S01]  /*2190*/  IMAD.SHL.U32 R6, R6, 0x40, RZ ;  /* 0x0000004006067824 */ /* 0x000fe200078e00ff */
[----:B------:R-:W-:-:S02]  /*21a0*/  LOP3.LUT R216, R216, 0x8, RZ, 0xc0, !PT ;  /* 0x00000008d8d87812 */ /* 0x000fc400078ec0ff */
[----:B------:R-:W-:Y:S01]  /*21b0*/  ISETP.GE.AND P6, PT, R242, 0x10, PT ;  /* 0x00000010f200780c */ /* 0x000fe20003fc6270 */
[----:B------:R-:W-:Y:S01]  /*21c0*/  IMAD.IADD R220, R0, 0x1, -R2 ;  /* 0x0000000100dc7824 */ /* 0x000fe200078e0a02 */
[----:B------:R-:W-:Y:S01]  /*21d0*/  SEL R219, R223, 0xfffffff0, !P0 ;  /* 0xfffffff0dfdb7807 */ /* 0x000fe20004000000 */
[----:B------:R-:W-:Y:S01]  /*21e0*/  IMAD.SHL.U32 R0, R4, 0x100, RZ ;  /* 0x0000010004007824 */ /* 0x000fe200078e00ff */
[----:B------:R-:W-:Y:S01]  /*21f0*/  LOP3.LUT R4, R216, 0x1e0, R7, 0xf8, !PT ;  /* 0x000001e0d8047812 */ /* 0x000fe200078ef807 */
[----:B------:R-:W-:Y:S01]  /*2200*/  IMAD.SHL.U32 R3, R220, 0x40, RZ ;  /* 0x00000040dc037824 */ /* 0x000fe200078e00ff */
[----:B------:R-:W-:Y:S01]  /*2210*/  IADD3 R230, -R236, UR6, RZ ;  /* 0x00000006ece67c10 */ /* 0x000fe2000fffe1ff */
[----:B------:R-:W-:Y:S01]  /*2220*/  IMAD R2, R8, 0x2, R217 ;  /* 0x0000000208027824 */ /* 0x000fe200078e02d9 */
[----:B------:R-:W-:Y:S02]  /*2230*/  LOP3.LUT R0, R21, 0x100, R0, 0xf8, !PT ;  /* 0x0000010015007812 */ /* 0x000fe400078ef800 */
[----:B------:R-:W-:Y:S01]  /*2240*/  LOP3.LUT R3, R3, 0x1c0, RZ, 0xc0, !PT ;  /* 0x000001c003037812 */ /* 0x000fe200078ec0ff */
[----:B------:R-:W-:Y:S01]  /*2250*/  IMAD.IADD R228, R2, 0x1, R10 ;  /* 0x0000000102e47824 */ /* 0x000fe200078e020a */
[----:B------:R-:W-:-:S02]  /*2260*/  LOP3.LUT R2, R4, 0x38, R9, 0x78, !PT ;  /* 0x0000003804027812 */ /* 0x000fc400078e7809 */
[----:B------:R-:W-:Y:S01]  /*2270*/  LOP3.LUT R4, R0, 0x8, R24, 0xf8, !PT ;  /* 0x0000000800047812 */ /* 0x000fe200078ef818 */
[----:B------:R-:W-:Y:S01]  /*2280*/  IMAD.SHL.U32 R228, R228, 0x2, RZ ;  /* 0x00000002e4e47824 */ /* 0x000fe200078e00ff */
[----:B------:R-:W-:Y:S02]  /*2290*/  LOP3.LUT R212, R0, 0x1c0, RZ, 0xc0, !PT ;  /* 0x000001c000d47812 */ /* 0x000fe400078ec0ff */
[--C-:B------:R-:W-:Y:S02]  /*22a0*/  SHF.R.U32.HI R0, RZ, 0x3, R3.reuse ;  /* 0x00000003ff007819 */ /* 0x100fe40000011603 */
[----:B------:R-:W-:Y:S02]  /*22b0*/  LOP3.LUT R217, R2, R217, RZ, 0xfc, !PT ;  /* 0x000000d902d97212 */ /* 0x000fe400078efcff */
[C---:B------:R-:W-:Y:S02]  /*22c0*/  LOP3.LUT R216, R0.reuse, R3, R216, 0x1e, !PT ;  /* 0x0000000300d87212 */ /* 0x040fe400078e1ed8 */
[----:B------:R-:W-:-:S02]  /*22d0*/  LOP3.LUT R3, R0, R11, R3, 0x1e, !PT ;  /* 0x0000000b00037212 */ /* 0x000fc400078e1e03 */
[----:B------:R-:W-:Y:S02]  /*22e0*/  LOP3.LUT R0, R6, 0xfffffe00, RZ, 0xc0, !PT ;  /* 0xfffffe0006007812 */ /* 0x000fe400078ec0ff */
[----:B------:R-:W-:Y:S02]  /*22f0*/  IADD3 R229, R228, 0x126c0, RZ ;  /* 0x000126c0e4e57810 */ /* 0x000fe40007ffe0ff */
[----:B------:R-:W-:Y:S01]  /*2300*/  LOP3.LUT R222, R3, R0, RZ, 0xfc, !PT ;  /* 0x0000000003de7212 */ /* 0x000fe200078efcff */
[----:B------:R-:W-:Y:S01]  /*2310*/  IMAD R2, R5, 0x400, R0 ;  /* 0x0000040005027824 */ /* 0x000fe200078e0200 */
[----:B------:R-:W-:Y:S01]  /*2320*/  SHF.R.U32.HI R212, RZ, 0x3, R212 ;  /* 0x00000003ffd47819 */ /* 0x000fe200000116d4 */
[----:B------:R-:W-:Y:S01]  /*2330*/  @!P6 IMAD.SHL.U32 R0, R242, 0x10, RZ ;  /* 0x00000010f200e824 */ /* 0x000fe200078e00ff */
[----:B------:R-:W-:Y:S01]  /*2340*/  LEA R217, R217, 0x15480, 0x1 ;  /* 0x00015480d9d97811 */ /* 0x000fe200078e08ff */
[----:B------:R-:W-:Y:S01]  /*2350*/  IMAD.IADD R216, R2, 0x1, R216 ;  /* 0x0000000102d87824 */ /* 0x000fe200078e02d8 */
[----:B------:R-:W-:-:S02]  /*2360*/  IADD3 R2, R228, 0x12480, RZ ;  /* 0x00012480e4027810 */ /* 0x000fc40007ffe0ff */
[----:B------:R5:W-:Y:S01]  /*2370*/  @!P6 LDGSTS.E.BYPASS.LTC128B.128 [R0+0x12280], [R12.64] ;  /* 0x122800000c00efae */ /* 0x000be2000b901d4e */
[----:B------:R-:W-:Y:S01]  /*2380*/  LOP3.LUT R212, R212, R4, RZ, 0x3c, !PT ;  /* 0x00000004d4d47212 */ /* 0x000fe200078e3cff */
[----:B------:R-:W-:Y:S01]  /*2390*/  IMAD R219, R219, 0x2, R217 ;  /* 0x00000002dbdb7824 */ /* 0x000fe200078e02d9 */
[----:B------:R-:W-:Y:S01]  /*23a0*/  @P1 IADD3 R229, R2, 0x1c0, RZ ;  /* 0x000001c002e51810 */ /* 0x000fe20007ffe0ff */
[----:B------:R-:W-:Y:S01]  /*23b0*/  IMAD.WIDE.U32 R2, R31, c[0x0][0x240], R22 ;  /* 0x000090001f027a25 */ /* 0x000fe200078e0016 */
[----:B------:R-:W0:Y:S01]  /*23c0*/  LDGDEPBAR ;  /* 0x00000000000079af */ /* 0x000e220000000000 */
[----:B------:R-:W-:Y:S02]  /*23d0*/  R2P PR, R220, 0x6 ;  /* 0x00000006dc007804 */ /* 0x000fe40000000000 */
[----:B------:R-:W-:Y:S01]  /*23e0*/  LOP3.LUT R237, R237, 0x2, R15, 0xe2, !PT ;  /* 0x00000002eded7812 */ /* 0x000fe200078ee20f */
[----:B------:R1:W-:Y:S01]  /*23f0*/  STL.64 [R1], R2 ;  /* 0x0000000201007387 */ /* 0x0003e20000100a00 */
[----:B------:R-:W-:Y:S01]  /*2400*/  IADD3 R251, R230, UR20, RZ ;  /* 0x00000014e6fb7c10 */ /* 0x000fe2000fffe0ff */
[----:B------:R-:W-:Y:S01]  /*2410*/  IMAD.SHL.U32 R212, R212, 0x2, RZ ;  /* 0x00000002d4d47824 */ /* 0x000fe200078e00ff */
[----:B------:R-:W-:Y:S01]  /*2420*/  SEL R221, R221, 0xffffffe0, !P2 ;  /* 0xffffffe0dddd7807 */ /* 0x000fe20005000000 */
[----:B------:R-:W0:Y:S01]  /*2430*/  LDGDEPBAR ;  /* 0x00000000000079af */ /* 0x000e220000000000 */
[----:B------:R-:W-:-:S02]  /*2440*/  SEL R223, R223, 0xfffffff0, !P1 ;  /* 0xfffffff0dfdf7807 */ /* 0x000fc40004800000 */
[----:B------:R-:W-:Y:S01]  /*2450*/  IADD3 R252, R230, c[0x0][0x2a4], RZ ;  /* 0x0000a900e6fc7a10 */ /* 0x000fe20007ffe0ff */
[--C-:B------:R-:W-:Y:S01]  /*2460*/  IMAD.IADD R224, R216, 0x1, R221.reuse ;  /* 0x00000001d8e07824 */ /* 0x100fe200078e02dd */
[C---:B------:R-:W-:Y:S01]  /*2470*/  IADD3 R235, -R236.reuse, UR21, RZ ;  /* 0x00000015eceb7c10 */ /* 0x040fe2000fffe1ff */
[C---:B------:R-:W-:Y:S01]  /*2480*/  IMAD.IADD R227, R223.reuse, 0x1, R221 ;  /* 0x00000001dfe37824 */ /* 0x040fe200078e02dd */
[----:B------:R-:W-:Y:S01]  /*2490*/  IADD3 R236, -R236, UR10, RZ ;  /* 0x0000000aecec7c10 */ /* 0x000fe2000fffe1ff */
[----:B------:R-:W-:Y:S01]  /*24a0*/  IMAD.IADD R226, R216, 0x1, R223 ;  /* 0x00000001d8e27824 */ /* 0x000fe200078e02df */
[----:B------:R-:W-:Y:S01]  /*24b0*/  ULDC UR10, c[0x0][0x168] ;  /* 0x00005a00000a7ab9 */ /* 0x000fe20000000800 */
[----:B------:R-:W-:Y:S02]  /*24c0*/  IMAD.IADD R225, R223, 0x1, R224 ;  /* 0x00000001dfe17824 */ /* 0x000fe400078e02e0 */
[----:B-----5:R-:W-:-:S04]  /*24d0*/  IMAD R0, R27, c[0x0][0x240], RZ ;  /* 0x000090001b007a24 */ /* 0x020fc800078e02ff */
[----:B------:R-:W-:-:S04]  /*24e0*/  IMAD R0, R31, c[0x0][0x244], R0 ;  /* 0x000091001f007a24 */ /* 0x000fc800078e0200 */
[----:B-1----:R-:W-:Y:S01]  /*24f0*/  IMAD.IADD R2, R3, 0x1, R0 ;  /* 0x0000000103027824 */ /* 0x002fe200078e0200 */
[----:B------:R-:W-:-:S04]  /*2500*/  IADD3 R0, R234, 0x6080, RZ ;  /* 0x00006080ea007810 */ /* 0x000fc80007ffe0ff */
[----:B------:R1:W-:Y:S04]  /*2510*/  STL [R1+0xc], R2 ;  /* 0x00000c0201007387 */ /* 0x0003e80000100800 */
[----:B--234-:R1:W-:Y:S02]  /*2520*/  STL [R1+0x10], R0 ;  /* 0x0000100001007387 */ /* 0x01c3e40000100800 */
.L_x_266:
[----:B------:R-:W-:Y:S04]  /*2530*/  DEPBAR.LE SB0, 0x1 ;  /* 0x000080400000791a */ /* 0x000fe80000000000 */
[----:B------:R-:W-:Y:S01]  /*2540*/  BAR.SYNC.DEFER_BLOCKING 0x0 ;  /* 0x0000000000007b1d */ /* 0x000fe20000010000 */
[----:B-1----:R-:W-:Y:S01]  /*2550*/  IMAD.U32 R0, RZ, RZ, UR4 ;  /* 0x00000004ff007e24 */ /* 0x002fe2000f8e00ff */
[----:B------:R-:W-:Y:S01]  /*2560*/  UISETP.NE.AND UP0, UPT, UR19, URZ, UPT ;  /* 0x0000003f1300728c */ /* 0x000fe2000bf05270 */
[----:B------:R-:W-:Y:S02]  /*2570*/  IMAD.U32 R146, RZ, RZ, UR4 ;  /* 0x00000004ff927e24 */ /* 0x000fe4000f8e00ff */
[----:B------:R-:W-:Y:S03]  /*2580*/  IMAD R0, R0, 0x2000, R216 ;  /* 0x0000200000007824 */ /* 0x000fe600078e02d8 */
[----:B------:R-:W-:Y:S02]  /*2590*/  LEA R146, R146, R223, 0xd ;  /* 0x000000df92927211 */ /* 0x000fe400078e68ff */
[----:B------:R-:W-:Y:S02]  /*25a0*/  SHF.L.U32 R0, R0, 0x1, RZ ;  /* 0x0000000100007819 */ /* 0x000fe400000006ff */
[----:B------:R-:W-:Y:S01]  /*25b0*/  PLOP3.LUT P0, PT, PT, PT, UP0, 0x40, 0x0 ;  /* 0x000000000000781c */ /* 0x000fe20003f0e808 */
[C---:B------:R-:W-:Y:S01]  /*25c0*/  IMAD.IADD R147, R216.reuse, 0x1, R146 ;  /* 0x00000001d8937824 */ /* 0x040fe200078e0292 */
[----:B------:R-:W-:Y:S04]  /*25d0*/  IADD3 R146, R216, R146, R221 ;  /* 0x00000092d8927210 */ /* 0x000fe80007ffe0dd */
[----:B------:R-:W-:Y:S01]  /*25e0*/  SHF.L.U32 R147, R147, 0x1, RZ ;  /* 0x0000000193937819 */ /* 0x000fe200000006ff */
[----:B------:R-:W-:Y:S01]  /*25f0*/  IMAD.SHL.U32 R146, R146, 0x2, RZ ;  /* 0x0000000292927824 */ /* 0x000fe200078e00ff */
        /* <DEDUP_REMOVED lines=8> */
[----:B------:R-:W4:Y:S04]  /*2680*/  LDSM.16.M88.2 R136, [R215+0x1080] ;  /* 0x00108000d788783b */ /* 0x000f280000000100 */
[----:B------:R-:W-:Y:S04]  /*2690*/  LDSM.16.M88.2 R138, [R214+0x80] ;  /* 0x00008000d68a783b */ /* 0x000fe80000000100 */
[----:B------:R-:W-:Y:S01]  /*26a0*/  LDSM.16.M88.2 R144, [R214+0x1080] ;  /* 0x00108000d690783b */ /* 0x000fe20000000100 */
[-C--:B-1----:R-:W-:Y:S03]  /*26b0*/  HMMA.16816.F32 R4, R20, R2.reuse, RZ ;  /* 0x000000021404723c */ /* 0x082fe600000018ff */
[----:B------:R-:W-:Y:S05]  /*26c0*/  LDSM.16.M88.4 R148, [R146+0x6080] ;  /* 0x006080009294783b */ /* 0x000fea0000000200 */
[C---:B--2---:R-:W-:Y:S01]  /*26d0*/  HMMA.16816.F32 R8, R24.reuse, R2, RZ ;  /* 0x000000021808723c */ /* 0x044fe200000018ff */
[----:B------:R-:W1:Y:S07]  /*26e0*/  LDSM.16.M88.2 R2, [R215+0x2080] ;  /* 0x00208000d702783b */ /* 0x000e6e0000000100 */
[-C--:B---3--:R-:W-:Y:S08]  /*26f0*/  HMMA.16816.F32 R12, R24, R16.reuse, RZ ;  /* 0x00000010180c723c */ /* 0x088ff000000018ff */
[C---:B------:R-:W-:Y:S08]  /*2700*/  HMMA.16816.F32 R16, R20.reuse, R16, RZ ;  /* 0x000000101410723c */ /* 0x040ff000000018ff */
[-C--:B----4-:R-:W-:Y:S08]  /*2710*/  HMMA.16816.F32 R20, R20, R28.reuse, RZ ;  /* 0x0000001c1414723c */ /* 0x090ff000000018ff */
[----:B------:R-:W-:Y:S07]  /*2720*/  HMMA.16816.F32 R24, R24, R28, RZ ;  /* 0x0000001c1818723c */ /* 0x000fee00000018ff */
[----:B------:R-:W-:Y:S01]  /*2730*/  IMAD.U32 R28, RZ, RZ, UR4 ;  /* 0x00000004ff1c7e24 */ /* 0x000fe2000f8e00ff */
[-C--:B-----5:R-:W-:Y:S05]  /*2740*/  HMMA.16816.F32 R4, R80, R30.reuse, R4 ;  /* 0x0000001e5004723c */ /* 0x0a0fea0000001804 */
[----:B------:R-:W-:Y:S03]  /*2750*/  LEA R28, R28, R221, 0xd ;  /* 0x000000dd1c1c7211 */ /* 0x000fe600078e68ff */
[C---:B------:R-:W-:Y:S04]  /*2760*/  HMMA.16816.F32 R8, R132.reuse, R30, R8 ;  /* 0x0000001e8408723c */ /* 0x040fe80000001808 */
[----:B------:R-:W-:Y:S04]  /*2770*/  IMAD.IADD R28, R216, 0x1, R28 ;  /* 0x00000001d81c7824 */ /* 0x000fe800078e021c */
[-C--:B------:R-:W-:Y:S04]  /*2780*/  HMMA.16816.F32 R12, R132, R136.reuse, R12 ;  /* 0x00000088840c723c */ /* 0x080fe8000000180c */
[----:B------:R-:W-:Y:S04]  /*2790*/  SHF.L.U32 R200, R28, 0x1, RZ ;  /* 0x000000011cc87819 */ /* 0x000fe800000006ff */
[C---:B------:R-:W-:Y:S01]  /*27a0*/  HMMA.16816.F32 R16, R80.reuse, R136, R16 ;  /* 0x000000885010723c */ /* 0x040fe20000001810 */
[----:B------:R-:W2:Y:S04]  /*27b0*/  LDSM.16.M88.4 R28, [R200+0x6080] ;  /* 0x00608000c81c783b */ /* 0x000ea80000000200 */
[----:B------:R-:W3:Y:S02]  /*27c0*/  LDSM.16.M88.4 R140, [R200+0x7080] ;  /* 0x00708000c88c783b */ /* 0x000ee40000000200 */
[----:B------:R-:W-:Y:S01]  /*27d0*/  IMAD.U32 R136, RZ, RZ, UR4 ;  /* 0x00000004ff887e24 */ /* 0x000fe2000f8e00ff */
[-C--:B-1----:R-:W-:Y:S01]  /*27e0*/  HMMA.16816.F32 R20, R80, R2.reuse, R20 ;  /* 0x000000025014723c */ /* 0x082fe20000001814 */
[----:B------:R-:W1:Y:S03]  /*27f0*/  LDSM.16.M88.2 R80, [R214+0x2080] ;  /* 0x00208000d650783b */ /* 0x000e660000000100 */
[----:B------:R-:W-:Y:S01]  /*2800*/  LEA R136, R136, R227, 0xd ;  /* 0x000000e388887211 */ /* 0x000fe200078e68ff */
[----:B------:R-:W4:Y:S03]  /*2810*/  LDSM.16.M88.2 R82, [R218+0x80] ;  /* 0x00008000da52783b */ /* 0x000f260000000100 */
[----:B------:R-:W-:Y:S01]  /*2820*/  HMMA.16816.F32 R24, R132, R2, R24 ;  /* 0x000000028418723c */ /* 0x000fe20000001818 */
[----:B------:R-:W-:Y:S03]  /*2830*/  LDSM.16.M88.2 R2, [R218+0x1080] ;  /* 0x00108000da02783b */ /* 0x000fe60000000100 */
[----:B------:R-:W-:Y:S05]  /*2840*/  IADD3 R136, R216, R136, RZ ;  /* 0x00000088d8887210 */ /* 0x000fea0007ffe0ff */
[----:B------:R-:W-:Y:S02]  /*2850*/  IMAD.SHL.U32 R201, R136, 0x2, RZ ;  /* 0x0000000288c97824 */ /* 0x000fe400078e00ff */
[----:B------:R-:W-:Y:S04]  /*2860*/  LDSM.16.M88.2 R136, [R218+0x2080] ;  /* 0x00208000da88783b */ /* 0x000fe80000000100 */
[----:B------:R-:W5:Y:S01]  /*2870*/  LDSM.16.M88.4 R132, [R201+0x7080] ;  /* 0x00708000c984783b */ /* 0x000f620000000200 */
[-C--:B--2---:R-:W-:Y:S08]  /*2880*/  HMMA.16816.F32 R4, R28, R138.reuse, R4 ;  /* 0x0000008a1c04723c */ /* 0x084ff00000001804 */
[C---:B---3--:R-:W-:Y:S01]  /*2890*/  HMMA.16816.F32 R8, R140.reuse, R138, R8 ;  /* 0x0000008a8c08723c */ /* 0x048fe20000001808 */
[----:B------:R-:W-:Y:S07]  /*28a0*/  LDSM.16.M88.2 R138, [R215+0x4080] ;  /* 0x00408000d78a783b */ /* 0x000fee0000000100 */
[-C--:B------:R-:W-:Y:S08]  /*28b0*/  HMMA.16816.F32 R12, R140, R144.reuse, R12 ;  /* 0x000000908c0c723c */ /* 0x080ff0000000180c */
[C---:B------:R-:W-:Y:S01]  /*28c0*/  HMMA.16816.F32 R16, R28.reuse, R144, R16 ;  /* 0x000000901c10723c */ /* 0x040fe20000001810 */
[----:B------:R-:W-:Y:S07]  /*28d0*/  LDSM.16.M88.4 R144, [R147+0x9080] ;  /* 0x009080009390783b */ /* 0x000fee0000000200 */
[-C--:B-1----:R-:W-:Y:S01]  /*28e0*/  HMMA.16816.F32 R20, R28, R80.reuse, R20 ;  /* 0x000000501c14723c */ /* 0x082fe20000001814 */
[----:B------:R-:W-:Y:S07]  /*28f0*/  LDSM.16.M88.4 R28, [R0+0x8080] ;  /* 0x00808000001c783b */ /* 0x000fee0000000200 */
[----:B------:R-:W-:Y:S01]  /*2900*/  HMMA.16816.F32 R24, R140, R80, R24 ;  /* 0x000000508c18723c */ /* 0x000fe20000001818 */
[----:B------:R-:W1:Y:S04]  /*2910*/  LDSM.16.M88.2 R80, [R213+0x3080] ;  /* 0x00308000d550783b */ /* 0x000e680000000100 */
[----:B------:R2:W3:Y:S03]  /*2920*/  LDSM.16.M88.4 R140, [R0+0x9080] ;  /* 0x00908000008c783b */ /* 0x0004e60000000200 */
[-C--:B----4-:R-:W-:Y:S08]  /*2930*/  HMMA.16816.F32 R4, R148, R82.reuse, R4 ;  /* 0x000000529404723c */ /* 0x090ff00000001804 */
[C---:B-----5:R-:W-:Y:S01]  /*2940*/  HMMA.16816.F32 R8, R132.reuse, R82, R8 ;  /* 0x000000528408723c */ /* 0x060fe20000001808 */
[----:B------:R-:W4:Y:S07]  /*2950*/  LDSM.16.M88.2 R82, [R213+0x4080] ;  /* 0x00408000d552783b */ /* 0x000f2e0000000100 */
[-C--:B------:R-:W-:Y:S01]  /*2960*/  HMMA.16816.F32 R12, R132, R2.reuse, R12 ;  /* 0x00000002840c723c */ /* 0x080fe2000000180c */
[----:B--2---:R-:W-:Y:S07]  /*2970*/  MOV R0, UR4 ;  /* 0x0000000400007c02 */ /* 0x004fee0008000f00 */
[C---:B------:R-:W-:Y:S01]  /*2980*/  HMMA.16816.F32 R16, R148.reuse, R2, R16 ;  /* 0x000000029410723c */ /* 0x040fe20000001810 */
[----:B------:R-:W2:Y:S03]  /*2990*/  LDSM.16.M88.2 R2, [R213+0x5080] ;  /* 0x00508000d502783b */ /* 0x000ea60000000100 */
[----:B------:R-:W-:Y:S04]  /*29a0*/  IMAD R0, R0, 0x2000, R226 ;  /* 0x0000200000007824 */ /* 0x000fe800078e02e2 */
[-C--:B------:R-:W-:Y:S01]  /*29b0*/  HMMA.16816.F32 R20, R148, R136.reuse, R20 ;  /* 0x000000889414723c */ /* 0x080fe20000001814 */
[----:B------:R-:W-:Y:S03]  /*29c0*/  LDSM.16.M88.2 R148, [R214+0x5080] ;  /* 0x00508000d694783b */ /* 0x000fe60000000100 */
[----:B------:R-:W-:Y:S04]  /*29d0*/  SHF.L.U32 R0, R0, 0x1, RZ ;  /* 0x0000000100007819 */ /* 0x000fe800000006ff */
[----:B------:R-:W-:Y:S01]  /*29e0*/  HMMA.16816.F32 R24, R132, R136, R24 ;  /* 0x000000888418723c */ /* 0x000fe20000001818 */
[----:B------:R-:W-:Y:S04]  /*29f0*/  LDSM.16.M88.2 R136, [R215+0x3080] ;  /* 0x00308000d788783b */ /* 0x000fe80000000100 */
[----:B------:R5:W2:Y:S03]  /*2a00*/  LDSM.16.M88.4 R132, [R0+0x8080] ;  /* 0x008080000084783b */ /* 0x000aa60000000200 */
[-C--:B-1----:R-:W-:Y:S08]  /*2a10*/  HMMA.16816.F32 R4, R28, R80.reuse, R4 ;  /* 0x000000501c04723c */ /* 0x082ff00000001804 */
[C---:B---3--:R-:W-:Y:S01]  /*2a20*/  HMMA.16816.F32 R8, R140.reuse, R80, R8 ;  /* 0x000000508c08723c */ /* 0x048fe20000001808 */
[----:B------:R-:W1:Y:S07]  /*2a30*/  LDSM.16.M88.2 R80, [R215+0x5080] ;  /* 0x00508000d750783b */ /* 0x000e6e0000000100 */
[-C--:B----4-:R-:W-:Y:S01]  /*2a40*/  HMMA.16816.F32 R12, R140, R82.reuse, R12 ;  /* 0x000000528c0c723c */ /* 0x090fe2000000180c */
[----:B-----5:R-:W-:Y:S07]  /*2a50*/  IMAD.U32 R0, RZ, RZ, UR4 ;  /* 0x00000004ff007e24 */ /* 0x020fee000f8e00ff */
[C---:B------:R-:W-:Y:S01]  /*2a60*/  HMMA.16816.F32 R16, R28.reuse, R82, R16 ;  /* 0x000000521c10723c */ /* 0x040fe20000001810 */
[----:B------:R-:W-:Y:S03]  /*2a70*/  LDSM.16.M88.2 R82, [R214+0x4080] ;  /* 0x00408000d652783b */ /* 0x000fe60000000100 */
[----:B------:R-:W-:Y:S04]  /*2a80*/  LEA R0, R0, R224, 0xd ;  /* 0x000000e000007211 */ /* 0x000fe800078e68ff */
[-C--:B--2---:R-:W-:Y:S04]  /*2a90*/  HMMA.16816.F32 R20, R28, R2.reuse, R20 ;  /* 0x000000021c14723c */ /* 0x084fe80000001814 */
[----:B------:R-:W-:Y:S04]  /*2aa0*/  IMAD.SHL.U32 R0, R0, 0x2, RZ ;  /* 0x0000000200007824 */ /* 0x000fe800078e00ff */
[----:B------:R-:W-:Y:S01]  /*2ab0*/  HMMA.16816.F32 R24, R140, R2, R24 ;  /* 0x000000028c18723c */ /* 0x000fe20000001818 */
[----:B------:R-:W-:Y:S04]  /*2ac0*/  LDSM.16.M88.2 R2, [R214+0x3080] ;  /* 0x00308000d602783b */ /* 0x000fe80000000100 */
[----:B------:R2:W3:Y:S03]  /*2ad0*/  LDSM.16.M88.4 R28, [R0+0x8080] ;  /* 0x00808000001c783b */ /* 0x0004e60000000200 */
[-C--:B------:R-:W-:Y:S01]  /*2ae0*/  HMMA.16816.F32 R4, R132, R136.reuse, R4 ;  /* 0x000000888404723c */ /* 0x080fe20000001804 */
[----:B------:R-:W4:Y:S07]  /*2af0*/  LDSM.16.M88.4 R140, [R200+0x9080] ;  /* 0x00908000c88c783b */ /* 0x000f2e0000000200 */
[C---:B------:R-:W-:Y:S08]  /*2b00*/  HMMA.16816.F32 R8, R144.reuse, R136, R8 ;  /* 0x000000889008723c */ /* 0x040ff00000001808 */
[-C--:B------:R-:W-:Y:S01]  /*2b10*/  HMMA.16816.F32 R12, R144, R138.reuse, R12 ;  /* 0x0000008a900c723c */ /* 0x080fe2000000180c */
[----:B--2---:R-:W-:Y:S07]  /*2b20*/  MOV R0, UR4 ;  /* 0x0000000400007c02 */ /* 0x004fee0008000f00 */
[C---:B------:R-:W-:Y:S01]  /*2b30*/  HMMA.16816.F32 R16, R132.reuse, R138, R16 ;  /* 0x0000008a8410723c */ /* 0x040fe20000001810 */
[----:B------:R-:W-:Y:S03]  /*2b40*/  LDSM.16.M88.4 R136, [R201+0x9080] ;  /* 0x00908000c988783b */ /* 0x000fe60000000200 */
[----:B------:R-:W-:Y:S04]  /*2b50*/  IMAD R0, R0, 0x2000, R225 ;  /* 0x0000200000007824 */ /* 0x000fe800078e02e1 */
[-C--:B-1----:R-:W-:Y:S04]  /*2b60*/  HMMA.16816.F32 R20, R132, R80.reuse, R20 ;  /* 0x000000508414723c */ /* 0x082fe80000001814 */
[----:B------:R-:W-:Y:S04]  /*2b70*/  SHF.L.U32 R0, R0, 0x1, RZ ;  /* 0x0000000100007819 */ /* 0x000fe800000006ff */
[----:B------:R-:W-:Y:S01]  /*2b80*/  HMMA.16816.F32 R24, R144, R80, R24 ;  /* 0x000000509018723c */ /* 0x000fe20000001818 */
[----:B------:R-:W-:Y:S04]  /*2b90*/  LDSM.16.M88.2 R80, [R218+0x3080] ;  /* 0x00308000da50783b */ /* 0x000fe80000000100 */
[----:B------:R1:W2:Y:S03]  /*2ba0*/  LDSM.16.M88.4 R132, [R0+0x8080] ;  /* 0x008080000084783b */ /* 0x0002a60000000200 */
[-C--:B---3--:R-:W-:Y:S01]  /*2bb0*/  HMMA.16816.F32 R4, R28, R2.reuse, R4 ;  /* 0x000000021c04723c */ /* 0x088fe20000001804 */
[----:B------:R-:W3:Y:S04]  /*2bc0*/  LDSM.16.M88.2 R144, [R218+0x4080] ;  /* 0x00408000da90783b */ /* 0x000ee80000000100 */
[----:B------:R-:W5:Y:S03]  /*2bd0*/  LDSM.16.M88.2 R146, [R218+0x5080] ;  /* 0x00508000da92783b */ /* 0x000f660000000100 */
[C---:B----4-:R-:W-:Y:S08]  /*2be0*/  HMMA.16816.F32 R8, R140.reuse, R2, R8 ;  /* 0x000000028c08723c */ /* 0x050ff00000001808 */
[-C--:B------:R-:W-:Y:S01]  /*2bf0*/  HMMA.16816.F32 R12, R140, R82.reuse, R12 ;  /* 0x000000528c0c723c */ /* 0x080fe2000000180c */
[----:B-1----:R-:W-:Y:S07]  /*2c00*/  IMAD.U32 R0, RZ, RZ, UR4 ;  /* 0x00000004ff007e24 */ /* 0x002fee000f8e00ff */
[C---:B------:R-:W-:Y:S04]  /*2c10*/  HMMA.16816.F32 R16, R28.reuse, R82, R16 ;  /* 0x000000521c10723c */ /* 0x040fe80000001810 */
[-C--:B------:R-:W-:Y:S04]  /*2c20*/  LEA R0, R0, R233.reuse, 0x6 ;  /* 0x000000e900007211 */ /* 0x080fe800078e30ff */
[-C--:B------:R-:W-:Y:S01]  /*2c30*/  HMMA.16816.F32 R20, R28, R148.reuse, R20 ;  /* 0x000000941c14723c */ /* 0x080fe20000001814 */
[----:B------:R-:W1:Y:S04]  /*2c40*/  LDS R150, [R0.X4+0x12100] ;  /* 0x0121000000967984 */ /* 0x000e680000004800 */
[----:B------:R-:W4:Y:S03]  /*2c50*/  LDS R200, [R0.X4+0x12120] ;  /* 0x0121200000c87984 */ /* 0x000f260000004800 */
[----:B------:R-:W-:Y:S01]  /*2c60*/  HMMA.16816.F32 R24, R140, R148, R24 ;  /* 0x000000948c18723c */ /* 0x000fe20000001818 */
[----:B------:R-:W1:Y:S04]  /*2c70*/  LDS R149, [R0.X4+0x12080] ;  /* 0x0120800000957984 */ /* 0x000e680000004800 */
[----:B------:R5:W1:Y:S03]  /*2c80*/  LDS R148, [R0.X4+0x120a0] ;  /* 0x0120a00000947984 */ /* 0x000a660000004800 */
[-C--:B--2---:R-:W-:Y:S08]  /*2c90*/  HMMA.16816.F32 R4, R132, R80.reuse, R4 ;  /* 0x000000508404723c */ /* 0x084ff00000001804 */
[C---:B------:R-:W-:Y:S08]  /*2ca0*/  HMMA.16816.F32 R8, R136.reuse, R80, R8 ;  /* 0x000000508808723c */ /* 0x040ff00000001808 */
[-C--:B---3--:R-:W-:Y:S01]  /*2cb0*/  HMMA.16816.F32 R12, R136, R144.reuse, R12 ;  /* 0x00000090880c723c */ /* 0x088fe2000000180c */
[----:B-----5:R-:W-:Y:S07]  /*2cc0*/  IMAD.U32 R0, RZ, RZ, UR11 ;  /* 0x0000000bff007e24 */ /* 0x020fee000f8e00ff */
[C---:B------:R-:W-:Y:S04]  /*2cd0*/  HMMA.16816.F32 R16, R132.reuse, R144, R16 ;  /* 0x000000908410723c */ /* 0x040fe80000001810 */
[----:B------:R-:W-:Y:S04]  /*2ce0*/  LEA R0, R0, R233, 0x6 ;  /* 0x000000e900007211 */ /* 0x000fe800078e30ff */
[-C--:B------:R-:W-:Y:S04]  /*2cf0*/  HMMA.16816.F32 R20, R132, R146.reuse, R20 ;  /* 0x000000928414723c */ /* 0x080fe80000001814 */
[C---:B------:R-:W-:Y:S04]  /*2d00*/  IADD3 R145, R0.reuse, R251, RZ ;  /* 0x000000fb00917210 */ /* 0x040fe80007ffe0ff */
[----:B------:R-:W-:Y:S07]  /*2d10*/  HMMA.16816.F32 R24, R136, R146, R24 ;  /* 0x000000928818723c */ /* 0x000fee0000001818 */
[----:B------:R-:W-:Y:S05]  /*2d20*/  IMAD.IADD R146, R0, 0x1, R252 ;  /* 0x0000000100927824 */ /* 0x000fea00078e02fc */
[----:B------:R-:W-:Y:S01]  /*2d30*/  IMNMX R146, R235, R146, PT ;  /* 0x00000092eb927217 */ /* 0x000fe20003800200 */
[----:B------:R-:W-:-:S05]  /*2d40*/  @P0 BRA `(.L_x_248) ;  /* 0x000001b000000947 */ /* 0x000fca0003800000 */
[----:B-1--4-:R-:W-:Y:S01]  /*2d50*/  IMAD.MOV.U32 R2, RZ, RZ, c[0x0][0x168] ;  /* 0x00005a00ff027624 */ /* 0x012fe200078e00ff */
[----:B------:R-:W-:Y:S04]  /*2d60*/  BSSY B0, `(.L_x_249) ;  /* 0x0000012000007945 */ /* 0x000fe80003800000 */
[----:B------:R-:W-:Y:S04]  /*2d70*/  IADD3 R2, R0, c[0x0][0x198], -R2 ;  /* 0x0000660000027a10 */ /* 0x000fe80007ffe802 */
[----:B------:R-:W-:Y:S11]  /*2d80*/  ISETP.GT.AND P0, PT, R2, -0x1, PT ;  /* 0xffffffff0200780c */ /* 0x000ff60003f04270 */
[----:B------:R-:W-:Y:S02]  /*2d90*/  @!UPT UIADD3 URZ, URZ, URZ, URZ ;  /* 0x0000003f3f3ff290 */ /* 0x000fe4000fffe03f */
[----:B------:R-:W-:-:S05]  /*2da0*/  @P0 BRA `(.L_x_250) ;  /* 0x0000008000000947 */ /* 0x000fca0003800000 */
[----:B------:R-:W-:Y:S01]  /*2db0*/  LOP3.LUT R2, RZ, R2, RZ, 0x33, !PT ;  /* 0x00000002ff027212 */ /* 0x000fe200078e33ff */
[----:B------:R-:W-:Y:S05]  /*2dc0*/  IMAD.MOV.U32 R3, RZ, RZ, 0x1 ;  /* 0x00000001ff037424 */ /* 0x000fea00078e00ff */
[----:B------:R-:W-:Y:S11]  /*2dd0*/  ISETP.NE.AND P0, PT, R3, c[0x0][0x2a8], PT ;  /* 0x0000aa0003007a0c */ /* 0x000ff60003f05270 */
[----:B------:R-:W-:Y:S02]  /*2de0*/  @!UPT UIADD3 URZ, URZ, URZ, URZ ;  /* 0x0000003f3f3ff290 */ /* 0x000fe4000fffe03f */
[----:B------:R-:W-:Y:S05]  /*2df0*/  @P0 IMAD.HI.U32 R3, R2, c[0x0][0x2ac], RZ ;  /* 0x0000ab0002030a27 */ /* 0x000fea00078e00ff */
[----:B------:R-:W-:Y:S04]  /*2e00*/  @P0 SHF.R.U32.HI R2, RZ, c[0x0][0x2b0], R3 ;  /* 0x0000ac00ff020a19 */ /* 0x000fe80000011603 */
[----:B------:R-:W-:Y:S01]  /*2e10*/  LOP3.LUT R2, RZ, R2, RZ, 0x33, !PT ;  /* 0x00000002ff027212 */ /* 0x000fe200078e33ff */
[----:B------:R-:W-:-:S05]  /*2e20*/  BRA `(.L_x_251) ;  /* 0x0000005000007947 */ /* 0x000fca0003800000 */
.L_x_250:
[----:B------:R-:W-:Y:S04]  /*2e30*/  MOV R3, 0x1 ;  /* 0x0000000100037802 */ /* 0x000fe80000000f00 */
[----:B------:R-:W-:Y:S11]  /*2e40*/  ISETP.NE.AND P0, PT, R3, c[0x0][0x2a8], PT ;  /* 0x0000aa0003007a0c */ /* 0x000ff60003f05270 */
[----:B------:R-:W-:Y:S02]  /*2e50*/  @!UPT UIADD3 URZ, URZ, URZ, URZ ;  /* 0x0000003f3f3ff290 */ /* 0x000fe4000fffe03f */
[----:B------:R-:W-:Y:S05]  /*2e60*/  @P0 IMAD.HI.U32 R3, R2, c[0x0][0x2ac], RZ ;  /* 0x0000ab0002030a27 */ /* 0x000fea00078e00ff */
[----:B------:R-:W-:Y:S02]  /*2e70*/  @P0 SHF.R.U32.HI R2, RZ, c[0x0][0x2b0], R3 ;  /* 0x0000ac00ff020a19 */ /* 0x000fe40000011603 */
.L_x_251:
[----:B------:R-:W-:Y:S05]  /*2e80*/  BSYNC B0 ;  /* 0x0000000000007941 */ /* 0x000fea0003800000 */
.L_x_249:
[----:B------:R-:W-:Y:S01]  /*2e90*/  IADD3 R3, R0, c[0x0][0x2a4], R230 ;  /* 0x0000a90000037a10 */ /* 0x000fe20007ffe0e6 */
[----:B------:R-:W-:Y:S01]  /*2ea0*/  IMAD R2, R2, c[0x0][0x2a8], R236 ;  /* 0x0000aa0002027a24 */ /* 0x000fe200078e02ec */
[----:B------:R-:W-:Y:S02]  /*2eb0*/  IADD3 R145, R0, UR16, R230 ;  /* 0x0000001000917c10 */ /* 0x000fe4000fffe0e6 */
[----:B------:R-:W-:Y:S02]  /*2ec0*/  IMNMX R3, R235, R3, PT ;  /* 0x00000003eb037217 */ /* 0x000fe40003800200 */
[----:B------:R-:W-:Y:S02]  /*2ed0*/  IADD3 R146, R2, c[0x0][0x2a8], RZ ;  /* 0x0000aa0002927a10 */ /* 0x000fe40007ffe0ff */
[----:B------:R-:W-:Y:S02]  /*2ee0*/  IMNMX R145, R145, R2, !PT ;  /* 0x0000000291917217 */ /* 0x000fe40007800200 */
[----:B------:R-:W-:Y:S02]  /*2ef0*/  IMNMX R146, R3, R146, PT ;  /* 0x0000009203927217 */ /* 0x000fe40003800200 */
.L_x_248:
[----:B-1--4-:R-:W-:Y:S01]  /*2f00*/  IADD3 R2, R0, 0x8, RZ ;  /* 0x0000000800027810 */ /* 0x012fe20007ffe0ff */
[----:B------:R-:W-:Y:S03]  /*2f10*/  UISETP.NE.AND UP0, UPT, UR19, URZ, UPT ;  /* 0x0000003f1300728c */ /* 0x000fe6000bf05270 */
[C-C-:B------:R-:W-:Y:S02]  /*2f20*/  IADD3 R140, R2.reuse, c[0x0][0x2a4], R230.reuse ;  /* 0x0000a900028c7a10 */ /* 0x140fe40007ffe0e6 */
[----:B------:R-:W-:Y:S02]  /*2f30*/  IADD3 R3, R2, UR13, R230 ;  /* 0x0000000d02037c10 */ /* 0x000fe4000fffe0e6 */
[----:B------:R-:W-:Y:S02]  /*2f40*/  PLOP3.LUT P0, PT, PT, PT, UP0, 0x40, 0x0 ;  /* 0x000000000000781c */ /* 0x000fe40003f0e808 */
[----:B------:R-:W-:Y:S11]  /*2f50*/  IMNMX R140, R235, R140, PT ;  /* 0x0000008ceb8c7217 */ /* 0x000ff60003800200 */
[----:B------:R-:W-:-:S05]  /*2f60*/  @P0 BRA `(.L_x_252) ;  /* 0x0000018000000947 */ /* 0x000fca0003800000 */
[----:B------:R-:W-:Y:S01]  /*2f70*/  IMAD.MOV.U32 R28, RZ, RZ, c[0x0][0x168] ;  /* 0x00005a00ff1c7624 */ /* 0x000fe200078e00ff */
        /* <DEDUP_REMOVED lines=13> */
.L_x_254:
[----:B------:R-:W-:Y:S04]  /*3050*/  MOV R28, 0x1 ;  /* 0x00000001001c7802 */ /* 0x000fe80000000f00 */
[----:B------:R-:W-:Y:S11]  /*3060*/  ISETP.NE.AND P0, PT, R28, c[0x0][0x2a8], PT ;  /* 0x0000aa001c007a0c */ /* 0x000ff60003f05270 */
[----:B------:R-:W-:Y:S02]  /*3070*/  @!UPT UIADD3 URZ, URZ, URZ, URZ ;  /* 0x0000003f3f3ff290 */ /* 0x000fe4000fffe03f */
[----:B------:R-:W-:Y:S05]  /*3080*/  @P0 IMAD.HI.U32 R28, R2, c[0x0][0x2ac], RZ ;  /* 0x0000ab00021c0a27 */ /* 0x000fea00078e00ff */
[----:B------:R-:W-:Y:S02]  /*3090*/  @P0 SHF.R.U32.HI R2, RZ, c[0x0][0x2b0], R28 ;  /* 0x0000ac00ff020a19 */ /* 0x000fe4000001161c */
.L_x_255:
[----:B------:R-:W-:Y:S05]  /*30a0*/  BSYNC B0 ;  /* 0x0000000000007941 */ /* 0x000fea0003800000 */
.L_x_253:
[----:B------:R-:W-:Y:S05]  /*30b0*/  IMAD R2, R2, c[0x0][0x2a8], R236 ;  /* 0x0000aa0002027a24 */ /* 0x000fea00078e02ec */
[----:B------:R-:W-:Y:S02]  /*30c0*/  IADD3 R28, R2, c[0x0][0x2a8], RZ ;  /* 0x0000aa00021c7a10 */ /* 0x000fe40007ffe0ff */
[----:B------:R-:W-:Y:S02]  /*30d0*/  IMNMX R3, R3, R2, !PT ;  /* 0x0000000203037217 */ /* 0x000fe40007800200 */
[----:B------:R-:W-:Y:S02]  /*30e0*/  IMNMX R140, R140, R28, PT ;  /* 0x0000001c8c8c7217 */ /* 0x000fe40003800200 */
.L_x_252:
[----:B------:R-:W-:Y:S01]  /*30f0*/  IADD3 R2, R0, 0x20, RZ ;  /* 0x0000002000027810 */ /* 0x000fe20007ffe0ff */
        /* <DEDUP_REMOVED lines=20> */
.L_x_258:
[----:B------:R-:W-:Y:S04]  /*3240*/  MOV R28, 0x1 ;  /* 0x00000001001c7802 */ /* 0x000fe80000000f00 */
[----:B------:R-:W-:Y:S11]  /*3250*/  ISETP.NE.AND P0, PT, R28, c[0x0][0x2a8], PT ;  /* 0x0000aa001c007a0c */ /* 0x000ff60003f05270 */
[----:B------:R-:W-:Y:S02]  /*3260*/  @!UPT UIADD3 URZ, URZ, URZ, URZ ;  /* 0x0000003f3f3ff290 */ /* 0x000fe4000fffe03f */
[----:B------:R-:W-:Y:S05]  /*3270*/  @P0 IMAD.HI.U32 R28, R2, c[0x0][0x2ac], RZ ;  /* 0x0000ab00021c0a27 */ /* 0x000fea00078e00ff */
[----:B------:R-:W-:Y:S02]  /*3280*/  @P0 SHF.R.U32.HI R2, RZ, c[0x0][0x2b0], R28 ;  /* 0x0000ac00ff020a19 */ /* 0x000fe4000001161c */
.L_x_259:
[----:B------:R-:W-:Y:S05]  /*3290*/  BSYNC B0 ;  /* 0x0000000000007941 */ /* 0x000fea0003800000 */
.L_x_257:
[----:B------:R-:W-:Y:S05]  /*32a0*/  IMAD R2, R2, c[0x0][0x2a8], R236 ;  /* 0x0000aa0002027a24 */ /* 0x000fea00078e02ec */
[----:B------:R-:W-:Y:S02]  /*32b0*/  IADD3 R28, R2, c[0x0][0x2a8], RZ ;  /* 0x0000aa00021c7a10 */ /* 0x000fe40007ffe0ff */
[----:B------:R-:W-:Y:S02]  /*32c0*/  IMNMX R143, R143, R2, !PT ;  /* 0x000000028f8f7217 */ /* 0x000fe40007800200 */
[----:B------:R-:W-:Y:S02]  /*32d0*/  IMNMX R144, R144, R28, PT ;  /* 0x0000001c90907217 */ /* 0x000fe40003800200 */
.L_x_256:
        /* <DEDUP_REMOVED lines=21> */
.L_x_262:
[----:B------:R-:W-:Y:S04]  /*3430*/  MOV R2, 0x1 ;  /* 0x0000000100027802 */ /* 0x000fe80000000f00 */
[----:B------:R-:W-:Y:S11]  /*3440*/  ISETP.NE.AND P0, PT, R2, c[0x0][0x2a8], PT ;  /* 0x0000aa0002007a0c */ /* 0x000ff60003f05270 */
[----:B------:R-:W-:Y:S02]  /*3450*/  @!UPT UIADD3 URZ, URZ, URZ, URZ ;  /* 0x0000003f3f3ff290 */ /* 0x000fe4000fffe03f */
[----:B------:R-:W-:Y:S05]  /*3460*/  @P0 IMAD.HI.U32 R2, R0, c[0x0][0x2ac], RZ ;  /* 0x0000ab0000020a27 */ /* 0x000fea00078e00ff */
[----:B------:R-:W-:Y:S02]  /*3470*/  @P0 SHF.R.U32.HI R0, RZ, c[0x0][0x2b0], R2 ;  /* 0x0000ac00ff000a19 */ /* 0x000fe40000011602 */
.L_x_263:
[----:B------:R-:W-:Y:S05]  /*3480*/  BSYNC B0 ;  /* 0x0000000000007941 */ /* 0x000fea0003800000 */
.L_x_261:
[----:B------:R-:W-:Y:S05]  /*3490*/  IMAD R0, R0, c[0x0][0x2a8], R236 ;  /* 0x0000aa0000007a24 */ /* 0x000fea00078e02ec */
[----:B------:R-:W-:Y:S02]  /*34a0*/  IADD3 R2, R0, c[0x0][0x2a8], RZ ;  /* 0x0000aa0000027a10 */ /* 0x000fe40007ffe0ff */
[----:B------:R-:W-:Y:S02]  /*34b0*/  IMNMX R141, R141, R0, !PT ;  /* 0x000000008d8d7217 */ /* 0x000fe40007800200 */
[----:B------:R-:W-:Y:S02]  /*34c0*/  IMNMX R142, R142, R2, PT ;  /* 0x000000028e8e7217 */ /* 0x000fe40003800200 */
.L_x_260:
[----:B------:R-:W-:Y:S04]  /*34d0*/  DEPBAR.LE SB0, 0x0 ;  /* 0x000080000000791a */ /* 0x000fe80000000000 */
[----:B------:R-:W-:Y:S01]  /*34e0*/  BAR.SYNC.DEFER_BLOCKING 0x0 ;  /* 0x0000000000007b1d */ /* 0x000fe20000010000 */
[----:B------:R-:W-:Y:S01]  /*34f0*/  IMAD.MOV.U32 R2, RZ, RZ, 0x20 ;  /* 0x00000020ff027424 */ /* 0x000fe200078e00ff */
[----:B------:R-:W-:Y:S01]  /*3500*/  LOP3.LUT P0, RZ, R220, 0x2, RZ, 0xc0, !PT ;  /* 0x00000002dcff7812 */ /* 0x000fe2000780c0ff */
[----:B------:R-:W-:Y:S01]  /*3510*/  IMAD.SHL.U32 R0, R216, 0x2, RZ ;  /* 0x00000002d8007824 */ /* 0x000fe200078e00ff */
[----:B------:R-:W-:Y:S02]  /*3520*/  UIADD3 UR20, UR11, 0x1, URZ ;  /* 0x000000010b147890 */ /* 0x000fe4000fffe03f */
[----:B------:R-:W-:Y:S02]  /*3530*/  SEL R2, R2, 0xffffffe0, !P0 ;  /* 0xffffffe002027807 */ /* 0x000fe40004000000 */
[----:B------:R-:W-:Y:S03]  /*3540*/  UISETP.GE.AND UP0, UPT, UR20, UR12, UPT ;  /* 0x0000000c1400728c */ /* 0x000fe6000bf06270 */
[----:B------:R-:W-:Y:S03]  /*3550*/  IMAD.IADD R2, R0, 0x1, R2 ;  /* 0x0000000100027824 */ /* 0x000fe600078e0202 */
[----:B------:R-:W-:Y:S01]  /*3560*/  PLOP3.LUT P0, PT, PT, PT, UP0, 0x80, 0x0 ;  /* 0x000000000000781c */ /* 0x000fe20003f0f008 */
[----:B------:R1:W2:Y:S04]  /*3570*/  LDSM.16.M88.4 R28, [R0+0xe080] ;  /* 0x00e08000001c783b */ /* 0x0002a80000000200 */
[----:B------:R1:W3:Y:S04]  /*3580*/  LDSM.16.M88.4 R80, [R0+0xf080] ;  /* 0x00f080000050783b */ /* 0x0002e80000000200 */
[----:B------:R1:W4:Y:S04]  /*3590*/  LDSM.16.M88.4 R132, [R2+0xe080] ;  /* 0x00e080000284783b */ /* 0x0003280000000200 */
[----:B------:R1:W1:Y:S01]  /*35a0*/  LDSM.16.M88.4 R136, [R2+0xf080] ;  /* 0x00f080000288783b */ /* 0x0002620000000200 */
[----:B------:R-:W-:-:S05]  /*35b0*/  @P0 BRA `(.L_x_264) ;  /* 0x000003b000000947 */ /* 0x000fca0003800000 */
[----:B------:R-:W5:Y:S01]  /*35c0*/  LDL R204, [R1+0x10] ;  /* 0x0000100001cc7983 */ /* 0x000f620000100800 */
[----:B------:R-:W-:Y:S01]  /*35d0*/  USHF.R.S32.HI UR21, URZ, 0x1f, UR20 ;  /* 0x0000001f3f157899 */ /* 0x000fe20008011414 */
[----:B------:R-:W-:Y:S01]  /*35e0*/  @!P3 IMAD.MOV.U32 R202, RZ, RZ, R238 ;  /* 0x000000ffffcab224 */ /* 0x000fe200078e00ee */
[----:B------:R-:W-:Y:S01]  /*35f0*/  ULDC.64 UR6, c[0x0][0x178] ;  /* 0x00005e0000067ab9 */ /* 0x000fe20000000a00 */
[----:B------:R-:W-:Y:S01]  /*3600*/  @!P3 IMAD.MOV.U32 R203, RZ, RZ, R239 ;  /* 0x000000ffffcbb224 */ /* 0x000fe200078e00ef */
[----:B------:R-:W4:Y:S01]  /*3610*/  @!P3 S2R R147, SR_CTAID.Y ;  /* 0x000000000093b919 */ /* 0x000f220000002600 */
[----:B------:R-:W-:Y:S02]  /*3620*/  UIMAD UR21, UR21, UR6, URZ ;  /* 0x00000006151572a4 */ /* 0x000fe4000f8e023f */
[----:B------:R-:W-:Y:S02]  /*3630*/  UIMAD.WIDE.U32 UR22, UR20, UR6, URZ ;  /* 0x00000006141672a5 */ /* 0x000fe4000f8e003f */
[----:B------:R-:W3:Y:S01]  /*3640*/  S2R R207, SR_CTAID.Z ;  /* 0x0000000000cf7919 */ /* 0x000ee20000002700 */
[----:B------:R-:W-:Y:S02]  /*3650*/  UIMAD UR21, UR20, UR7, UR21 ;  /* 0x00000007141572a4 */ /* 0x000fe4000f8e0215 */
[----:B------:R-:W-:Y:S02]  /*3660*/  UIMAD UR7, UR20, -0x40, UR10 ;  /* 0xffffffc0140778a4 */ /* 0x000fe4000f8e020a */
[----:B------:R-:W-:Y:S02]  /*3670*/  USHF.L.U32 UR6, UR22, 0x6, URZ ;  /* 0x0000000616067899 */ /* 0x000fe4000800063f */
[----:B------:R-:W-:Y:S04]  /*3680*/  UIADD3 UR21, UR23, UR21, URZ ;  /* 0x0000001517157290 */ /* 0x000fe8000fffe03f */
[----:B------:R-:W-:Y:S01]  /*3690*/  USHF.L.U64.HI UR21, UR22, 0x6, UR21 ;  /* 0x0000000616157899 */ /* 0x000fe20008010215 */
[----:B----4-:R-:W-:Y:S01]  /*36a0*/  @!P3 SHF.R.S32.HI R151, RZ, 0x1f, R147 ;  /* 0x0000001fff97b819 */ /* 0x010fe20000011493 */
[----:B------:R-:W-:Y:S01]  /*36b0*/  @!P3 IMAD.WIDE.U32 R202, R147, c[0x0][0x270], R202 ;  /* 0x00009c0093caba25 */ /* 0x000fe200078e00ca */
[----:B---3--:R-:W-:Y:S03]  /*36c0*/  SHF.R.S32.HI R206, RZ, 0x1f, R207 ;  /* 0x0000001fffce7819 */ /* 0x008fe600000114cf */
[----:B------:R-:W-:Y:S02]  /*36d0*/  @!P3 IMAD R151, R151, c[0x0][0x270], RZ ;  /* 0x00009c009797ba24 */ /* 0x000fe400078e02ff */
[----:B------:R-:W-:Y:S04]  /*36e0*/  IMAD.WIDE.U32 R208, R207, c[0x0][0x278], RZ ;  /* 0x00009e00cfd07a25 */ /* 0x000fe800078e00ff */
[----:B------:R-:W-:Y:S02]  /*36f0*/  @!P3 IMAD R151, R147, c[0x0][0x274], R151 ;  /* 0x00009d009397ba24 */ /* 0x000fe400078e0297 */
[----:B------:R-:W-:Y:S02]  /*3700*/  IMAD.U32 R147, RZ, RZ, UR11 ;  /* 0x0000000bff937e24 */ /* 0x000fe4000f8e00ff */
[----:B------:R-:W-:Y:S03]  /*3710*/  IMAD R206, R206, c[0x0][0x278], RZ ;  /* 0x00009e00cece7a24 */ /* 0x000fe600078e02ff */
[----:B------:R-:W-:Y:S01]  /*3720*/  @!P3 LEA R147, R147, 0x40, 0x6 ;  /* 0x000000409393b811 */ /* 0x000fe200078e30ff */
[----:B------:R-:W-:Y:S03]  /*3730*/  IMAD R206, R207, c[0x0][0x27c], R206 ;  /* 0x00009f00cfce7a24 */ /* 0x000fe600078e02ce */
[----:B------:R-:W-:Y:S01]  /*3740*/  @!P3 IADD3 R205, P1, P0, R147, R202, R208 ;  /* 0x000000ca93cdb210 */ /* 0x000fe2000783e0d0 */
[----:B------:R-:W-:Y:S01]  /*3750*/  @!P3 IMAD.IADD R202, R203, 0x1, R151 ;  /* 0x00000001cbcab824 */ /* 0x000fe200078e0297 */
[----:B------:R-:W-:Y:S01]  /*3760*/  @!P3 SHF.R.S32.HI R201, RZ, 0x1f, R147 ;  /* 0x0000001fffc9b819 */ /* 0x000fe20000011493 */
[----:B------:R-:W-:Y:S01]  /*3770*/  IMAD.IADD R206, R209, 0x1, R206 ;  /* 0x00000001d1ce7824 */ /* 0x000fe200078e02ce */
[----:B------:R-:W-:Y:S02]  /*3780*/  IADD3 R147, P2, R246, UR6, RZ ;  /* 0x00000006f6937c10 */ /* 0x000fe4000ff5e0ff */
[----:B------:R-:W-:Y:S02]  /*3790*/  IADD3 R151, -R240, UR7, RZ ;  /* 0x00000007f0977c10 */ /* 0x000fe4000fffe1ff */
[----:B------:R-:W-:Y:S02]  /*37a0*/  @!P3 IADD3.X R206, R201, R202, R206, P1, P0 ;  /* 0x000000cac9ceb210 */ /* 0x000fe40000fe04ce */
[----:B------:R-:W-:Y:S02]  /*37b0*/  LEA R202, P0, R147, c[0x0][0x160], 0x1 ;  /* 0x0000580093ca7a11 */ /* 0x000fe400078008ff */
[----:B------:R-:W-:Y:S02]  /*37c0*/  IADD3.X R201, R250, UR21, RZ, P2, !PT ;  /* 0x00000015fac97c10 */ /* 0x000fe400097fe4ff */
[----:B------:R-:W-:Y:S02]  /*37d0*/  ISETP.LT.OR P2, PT, R151, 0x1, P5 ;  /* 0x000000019700780c */ /* 0x000fe40002f41670 */
[----:B------:R-:W-:Y:S01]  /*37e0*/  LEA.HI.X R203, R147, c[0x0][0x164], R201, 0x1, P0 ;  /* 0x0000590093cb7a11 */ /* 0x000fe200000f0cc9 */
[----:B------:R-:W-:Y:S01]  /*37f0*/  IMAD.U32 R147, RZ, RZ, UR18 ;  /* 0x00000012ff937e24 */ /* 0x000fe2000f8e00ff */
[C---:B------:R-:W-:Y:S01]  /*3800*/  ISETP.LT.OR P1, PT, R151.reuse, 0x1, P4 ;  /* 0x000000019700780c */ /* 0x040fe20002721670 */
[----:B------:R-:W-:Y:S01]  /*3810*/  IMAD.U32 R201, RZ, RZ, UR17 ;  /* 0x00000011ffc97e24 */ /* 0x000fe2000f8e00ff */
[----:B------:R-:W-:Y:S01]  /*3820*/  ISETP.LT.OR P6, PT, R151, 0x21, P5 ;  /* 0x000000219700780c */ /* 0x000fe20002fc1670 */
[----:B-----5:R-:W-:Y:S06]  /*3830*/  IMAD R147, R147, 0x4000, R204 ;  /* 0x0000400093937824 */ /* 0x020fec00078e02cc */
[----:B------:R-:W-:Y:S01]  /*3840*/  @!PT LDS RZ, [RZ] ;  /* 0x00000000fffff984 */ /* 0x000fe20000000800 */
[----:B------:R-:W-:Y:S01]  /*3850*/  @!PT LDS RZ, [RZ] ;  /* 0x00000000fffff984 */ /* 0x000fe20000000800 */
[----:B------:R-:W-:Y:S01]  /*3860*/  @!PT LDS RZ, [RZ] ;  /* 0x00000000fffff984 */ /* 0x000fe20000000800 */
[----:B------:R3:W-:Y:S01]  /*3870*/  LDGSTS.E.BYPASS.LTC128B.128 [R147], [R202.64], !P2 ;  /* 0x00000000ca937fae */ /* 0x0007e2000d101d4e */
[----:B------:R-:W-:Y:S04]  /*3880*/  ISETP.LT.OR P2, PT, R151, 0x21, P4 ;  /* 0x000000219700780c */ /* 0x000fe80002741670 */
[----:B------:R3:W-:Y:S01]  /*3890*/  LDGSTS.E.BYPASS.LTC128B.128 [R147+0x2000], [R202.64+0x80], !P1 ;  /* 0x02000080ca937fae */ /* 0x0007e2000c901d4e */
[----:B------:R-:W-:Y:S01]  /*38a0*/  IADD3 R201, P1, P0, R246, UR6, R201 ;  /* 0x00000006f6c97c10 */ /* 0x000fe2000f83e0c9 */
[----:B---3--:R-:W-:Y:S05]  /*38b0*/  IMAD.U32 R202, RZ, RZ, UR5 ;  /* 0x00000005ffca7e24 */ /* 0x008fea000f8e00ff */
[----:B------:R-:W-:Y:S02]  /*38c0*/  IADD3.X R151, R250, UR21, R202, P1, P0 ;  /* 0x00000015fa977c10 */ /* 0x000fe40008fe04ca */
[C---:B------:R-:W-:Y:S04]  /*38d0*/  LEA R202, P0, R201.reuse, c[0x0][0x160], 0x1 ;  /* 0x00005800c9ca7a11 */ /* 0x040fe800078008ff */
[----:B------:R-:W-:Y:S01]  /*38e0*/  LEA.HI.X R203, R201, c[0x0][0x164], R151, 0x1, P0 ;  /* 0x00005900c9cb7a11 */ /* 0x000fe200000f0c97 */
[----:B------:R-:W-:Y:S01]  /*38f0*/  IMAD.U32 R151, RZ, RZ, UR18 ;  /* 0x00000012ff977e24 */ /* 0x000fe2000f8e00ff */
[----:B------:R-:W-:Y:S03]  /*3900*/  @!P3 LEA R204, P0, R205, c[0x0][0x258], 0x2 ;  /* 0x00009600cdccba11 */ /* 0x000fe600078010ff */
[----:B------:R3:W-:Y:S01]  /*3910*/  LDGSTS.E.BYPASS.LTC128B.128 [R147+0x1000], [R202.64], !P6 ;  /* 0x01000000ca937fae */ /* 0x0007e2000f101d4e */
[----:B------:R-:W-:Y:S01]  /*3920*/  @!P3 IMAD R151, R151, 0x40, R238 ;  /* 0x000000409797b824 */ /* 0x000fe200078e02ee */
[----:B------:R-:W-:Y:S03]  /*3930*/  @!P3 LEA.HI.X R205, R205, c[0x0][0x25c], R206, 0x2, P0 ;  /* 0x00009700cdcdba11 */ /* 0x000fe600000f14ce */
[----:B------:R3:W-:Y:S01]  /*3940*/  LDGSTS.E.BYPASS.LTC128B.128 [R147+0x3000], [R202.64+0x80], !P2 ;  /* 0x03000080ca937fae */ /* 0x0007e2000d101d4e */
[----:B------:R-:W-:Y:S05]  /*3950*/  @!P3 IMAD.SHL.U32 R151, R151, 0x4, RZ ;  /* 0x000000049797b824 */ /* 0x000fea00078e00ff */
[----:B------:R3:W-:Y:S02]  /*3960*/  @!P3 LDGSTS.E.BYPASS.LTC128B.128 [R151+0x12080], [R204.64] ;  /* 0x12080000cc97bfae */ /* 0x0007e4000b901d4e */
.L_x_264:
[----:B------:R-:W-:Y:S01]  /*3970*/  PLOP3.LUT P2, PT, PT, PT, UP6, 0x40, 0x0 ;  /* 0x000000000000781c */ /* 0x000fe20003f4e868 */
[----:B------:R-:W0:Y:S01]  /*3980*/  LDGDEPBAR ;  /* 0x00000000000079af */ /* 0x000e220000000000 */
[----:B------:R-:W-:Y:S02]  /*3990*/  PLOP3.LUT P0, PT, PT, PT, UP5, 0x40, 0x0 ;  /* 0x000000000000781c */ /* 0x000fe40003f0e858 */
[C---:B------:R-:W-:Y:S02]  /*39a0*/  ISETP.GT.AND P2, PT, R145.reuse, RZ, P2 ;  /* 0x000000ff9100720c */ /* 0x040fe40001744270 */
[----:B------:R-:W-:Y:S02]  /*39b0*/  ISETP.GT.AND P0, PT, R145, 0x1, P0 ;  /* 0x000000019100780c */ /* 0x000fe40000704270 */
[----:B------:R-:W-:Y:S02]  /*39c0*/  PLOP3.LUT P6, PT, PT, PT, UP6, 0x40, 0x0 ;  /* 0x000000000000781c */ /* 0x000fe40003fce868 */
[C---:B------:R-:W-:Y:S02]  /*39d0*/  ISETP.LT.OR P2, PT, R146.reuse, 0x1, P2 ;  /* 0x000000019200780c */ /* 0x040fe40001741670 */
[----:B------:R-:W-:Y:S02]  /*39e0*/  ISETP.GT.AND P6, PT, R3, RZ, P6 ;  /* 0x000000ff0300720c */ /* 0x000fe400037c4270 */
[----:B------:R-:W-:Y:S02]  /*39f0*/  ISETP.LT.OR P0, PT, R146, 0x2, P0 ;  /* 0x000000029200780c */ /* 0x000fe40000701670 */
[----:B---3--:R-:W-:Y:S02]  /*3a00*/  FSEL R202, R4, -INF , !P2 ;  /* 0xff80000004ca7808 */ /* 0x008fe40005000000 */
[----:B------:R-:W-:Y:S02]  /*3a10*/  FSEL R201, R5, -INF , !P0 ;  /* 0xff80000005c97808 */ /* 0x000fe40004000000 */
[----:B------:R-:W-:Y:S01]  /*3a20*/  ISETP.LT.OR P6, PT, R140, 0x1, P6 ;  /* 0x000000018c00780c */ /* 0x000fe200037c1670 */
[--C-:B------:R-:W-:Y:S01]  /*3a30*/  FFMA.FTZ R208, R202, c[0x0][0x29c], -R149.reuse ;  /* 0x0000a700cad07a23 */ /* 0x100fe20000010895 */
[----:B------:R-:W-:Y:S01]  /*3a40*/  PLOP3.LUT P2, PT, PT, PT, UP5, 0x40, 0x0 ;  /* 0x000000000000781c */ /* 0x000fe20003f4e858 */
[--C-:B------:R-:W-:Y:S01]  /*3a50*/  FFMA.FTZ R207, R201, c[0x0][0x29c], -R149.reuse ;  /* 0x0000a700c9cf7a23 */ /* 0x100fe20000010895 */
[----:B------:R-:W-:Y:S02]  /*3a60*/  PLOP3.LUT P0, PT, PT, PT, UP4, 0x40, 0x0 ;  /* 0x000000000000781c */ /* 0x000fe40003f0e848 */
[----:B------:R-:W-:Y:S02]  /*3a70*/  ISETP.GT.AND P2, PT, R3, 0x1, P2 ;  /* 0x000000010300780c */ /* 0x000fe40001744270 */
[----:B------:R-:W-:Y:S02]  /*3a80*/  FSEL R151, R6, -INF , !P6 ;  /* 0xff80000006977808 */ /* 0x000fe40007000000 */
[C---:B------:R-:W-:Y:S02]  /*3a90*/  ISETP.GT.AND P0, PT, R145.reuse, 0x20, P0 ;  /* 0x000000209100780c */ /* 0x040fe40000704270 */
[----:B------:R-:W-:Y:S02]  /*3aa0*/  PLOP3.LUT P6, PT, PT, PT, UP3, 0x40, 0x0 ;  /* 0x000000000000781c */ /* 0x000fe40003fce838 */
[----:B------:R-:W-:Y:S02]  /*3ab0*/  ISETP.LT.OR P2, PT, R140, 0x2, P2 ;  /* 0x000000028c00780c */ /* 0x000fe40001741670 */
[----:B------:R-:W-:Y:S02]  /*3ac0*/  ISETP.GT.AND P6, PT, R145, 0x21, P6 ;  /* 0x000000219100780c */ /* 0x000fe400037c4270 */
[----:B------:R-:W-:Y:S02]  /*3ad0*/  ISETP.LT.OR P0, PT, R146, 0x21, P0 ;  /* 0x000000219200780c */ /* 0x000fe40000701670 */
[----:B------:R-:W-:Y:S02]  /*3ae0*/  FSEL R147, R7, -INF , !P2 ;  /* 0xff80000007937808 */ /* 0x000fe40005000000 */
[-C--:B--2---:R-:W-:Y:S01]  /*3af0*/  HMMA.16816.F32 R4, R28, R152.reuse, RZ ;  /* 0x000000981c04723c */ /* 0x084fe200000018ff */
[----:B------:R-:W-:Y:S02]  /*3b00*/  PLOP3.LUT P2, PT, PT, PT, UP4, 0x40, 0x0 ;  /* 0x000000000000781c */ /* 0x000fe40003f4e848 */
[----:B------:R-:W-:Y:S02]  /*3b10*/  FSEL R16, R16, -INF , !P0 ;  /* 0xff80000010107808 */ /* 0x000fe40004000000 */
[----:B------:R-:W-:Y:S02]  /*3b20*/  ISETP.LT.OR P6, PT, R146, 0x22, P6 ;  /* 0x000000229200780c */ /* 0x000fe400037c1670 */
[----:B------:R-:W-:Y:S01]  /*3b30*/  PLOP3.LUT P0, PT, PT, PT, UP3, 0x40, 0x0 ;  /* 0x000000000000781c */ /* 0x000fe20003f0e838 */
[--C-:B------:R-:W-:Y:S01]  /*3b40*/  FFMA.FTZ R202, R16, c[0x0][0x29c], -R149.reuse ;  /* 0x0000a70010ca7a23 */ /* 0x100fe20000010895 */
[C---:B------:R-:W-:Y:S02]  /*3b50*/  ISETP.GT.AND P2, PT, R3.reuse, 0x20, P2 ;  /* 0x000000200300780c */ /* 0x040fe40001744270 */
[----:B------:R-:W-:Y:S02]  /*3b60*/  ISETP.GT.AND P0, PT, R3, 0x21, P0 ;  /* 0x000000210300780c */ /* 0x000fe40000704270 */
[----:B------:R-:W-:Y:S02]  /*3b70*/  FSEL R17, R17, -INF , !P6 ;  /* 0xff80000011117808 */ /* 0x000fe40007000000 */
[----:B------:R-:W-:Y:S02]  /*3b80*/  PLOP3.LUT P6, PT, PT, PT, UP2, 0x40, 0x0 ;  /* 0x000000000000781c */ /* 0x000fe40003fce828 */
[C---:B------:R-:W-:Y:S02]  /*3b90*/  ISETP.LT.OR P2, PT, R140.reuse, 0x21, P2 ;  /* 0x000000218c00780c */ /* 0x040fe40001741670 */
[----:B------:R-:W-:Y:S02]  /*3ba0*/  ISETP.GT.AND P6, PT, R145, 0x40, P6 ;  /* 0x000000409100780c */ /* 0x000fe400037c4270 */
[----:B------:R-:W-:Y:S02]  /*3bb0*/  ISETP.LT.OR P0, PT, R140, 0x22, P0 ;  /* 0x000000228c00780c */ /* 0x000fe40000701670 */
[----:B------:R-:W-:Y:S02]  /*3bc0*/  FSEL R18, R18, -INF , !P2 ;  /* 0xff80000012127808 */ /* 0x000fe40005000000 */
[----:B------:R-:W-:Y:S02]  /*3bd0*/  ISETP.LT.OR P6, PT, R146, 0x41, P6 ;  /* 0x000000419200780c */ /* 0x000fe400037c1670 */
[----:B------:R-:W-:Y:S01]  /*3be0*/  FSEL R19, R19, -INF , !P0 ;  /* 0xff80000013137808 */ /* 0x000fe20004000000 */
[--C-:B------:R-:W-:Y:S01]  /*3bf0*/  FFMA.FTZ R232, R18, c[0x0][0x29c], -R148.reuse ;  /* 0x0000a70012e87a23 */ /* 0x100fe20000010894 */
[----:B------:R-:W-:Y:S02]  /*3c00*/  PLOP3.LUT P2, PT, PT, PT, UP1, 0x40, 0x0 ;  /* 0x000000000000781c */ /* 0x000fe40003f4e818 */
[----:B------:R-:W-:Y:S01]  /*3c10*/  PLOP3.LUT P0, PT, PT, PT, UP2, 0x40, 0x0 ;  /* 0x000000000000781c */ /* 0x000fe20003f0e828 */
[--C-:B------:R-:W-:Y:S01]  /*3c20*/  FFMA.FTZ R231, R19, c[0x0][0x29c], -R148.reuse ;  /* 0x0000a70013e77a23 */ /* 0x100fe20000010894 */
        /* <DEDUP_REMOVED lines=8> */
[----:B------:R-:W-:Y:S02]  /*3cb0*/  FSEL R22, R22, -INF , !P0 ;  /* 0xff80000016167808 */ /* 0x000fe40004000000 */
[----:B------:R-:W-:Y:S02]  /*3cc0*/  ISETP.LT.OR P6, PT, R140, 0x42, P6 ;  /* 0x000000428c00780c */ /* 0x000fe400037c1670 */
[----:B------:R-:W-:Y:S01]  /*3cd0*/  PLOP3.LUT P2, PT, PT, PT, UP6, 0x40, 0x0 ;  /* 0x000000000000781c */ /* 0x000fe20003f4e868 */
[----:B------:R-:W-:Y:S01]  /*3ce0*/  FFMA.FTZ R211, R22, c[0x0][0x29c], -R148 ;  /* 0x0000a70016d37a23 */ /* 0x000fe20000010894 */
[----:B------:R-:W-:Y:S02]  /*3cf0*/  PLOP3.LUT P0, PT, PT, PT, UP5, 0x40, 0x0 ;  /* 0x000000000000781c */ /* 0x000fe40003f0e858 */
[----:B------:R-:W-:Y:S02]  /*3d00*/  ISETP.GT.AND P2, PT, R143, RZ, P2 ;  /* 0x000000ff8f00720c */ /* 0x000fe40001744270 */
[----:B------:R-:W-:Y:S02]  /*3d10*/  FSEL R23, R23, -INF , !P6 ;  /* 0xff80000017177808 */ /* 0x000fe40007000000 */
[----:B------:R-:W-:Y:S02]  /*3d20*/  ISETP.GT.AND P0, PT, R143, 0x1, P0 ;  /* 0x000000018f00780c */ /* 0x000fe40000704270 */
[----:B------:R-:W-:Y:S02]  /*3d30*/  PLOP3.LUT P6, PT, PT, PT, UP6, 0x40, 0x0 ;  /* 0x000000000000781c */ /* 0x000fe40003fce868 */
[C---:B------:R-:W-:Y:S02]  /*3d40*/  ISETP.LT.OR P2, PT, R144.reuse, 0x1, P2 ;  /* 0x000000019000780c */ /* 0x040fe40001741670 */
[----:B------:R-:W-:Y:S02]  /*3d50*/  ISETP.GT.AND P6, PT, R141, RZ, P6 ;  /* 0x000000ff8d00720c */ /* 0x000fe400037c4270 */
[----:B------:R-:W-:Y:S02]  /*3d60*/  ISETP.LT.OR P0, PT, R144, 0x2, P0 ;  /* 0x000000029000780c */ /* 0x000fe40000701670 */
[----:B------:R-:W-:Y:S02]  /*3d70*/  FSEL R146, R8, -INF , !P2 ;  /* 0xff80000008927808 */ /* 0x000fe40005000000 */
[----:B------:R-:W-:Y:S02]  /*3d80*/  FSEL R145, R9, -INF , !P0 ;  /* 0xff80000009917808 */ /* 0x000fe40004000000 */
[----:B------:R-:W-:Y:S02]  /*3d90*/  ISETP.LT.OR P6, PT, R142, 0x1, P6 ;  /* 0x000000018e00780c */ /* 0x000fe400037c1670 */
[----:B------:R-:W-:Y:S02]  /*3da0*/  PLOP3.LUT P2, PT, PT, PT, UP5, 0x40, 0x0 ;  /* 0x000000000000781c */ /* 0x000fe40003f4e858 */
[----:B------:R-:W-:Y:S02]  /*3db0*/  PLOP3.LUT P0, PT, PT, PT, UP4, 0x40, 0x0 ;  /* 0x000000000000781c */ /* 0x000fe40003f0e848 */
[----:B------:R-:W-:Y:S02]  /*3dc0*/  FSEL R206, R10, -INF , !P6 ;  /* 0xff8000000ace7808 */ /* 0x000fe40007000000 */
[----:B------:R-:W-:Y:S02]  /*3dd0*/  ISETP.GT.AND P2, PT, R141, 0x1, P2 ;  /* 0x000000018d00780c */ /* 0x000fe40001744270 */
[C---:B------:R-:W-:Y:S01]  /*3de0*/  ISETP.GT.AND P0, PT, R143.reuse, 0x20, P0 ;  /* 0x000000208f00780c */ /* 0x040fe20000704270 */
[--C-:B------:R-:W-:Y:S01]  /*3df0*/  FFMA.FTZ R201, R206, c[0x0][0x29c], -R200.reuse ;  /* 0x0000a700cec97a23 */ /* 0x100fe200000108c8 */
[----:B------:R-:W-:Y:S02]  /*3e00*/  PLOP3.LUT P6, PT, PT, PT, UP3, 0x40, 0x0 ;  /* 0x000000000000781c */ /* 0x000fe40003fce838 */
[----:B------:R-:W-:Y:S02]  /*3e10*/  ISETP.LT.OR P2, PT, R142, 0x2, P2 ;  /* 0x000000028e00780c */ /* 0x000fe40001741670 */
[----:B------:R-:W-:Y:S01]  /*3e20*/  ISETP.GT.AND P6, PT, R143, 0x21, P6 ;  /* 0x000000218f00780c */ /* 0x000fe200037c4270 */
[----:B------:R-:W-:Y:S01]  /*3e30*/  MUFU.EX2 R201, R201 ;  /* 0x000000c900c97308 */ /* 0x000fe20000000800 */
[----:B------:R-:W-:Y:S02]  /*3e40*/  ISETP.LT.OR P0, PT, R144, 0x21, P0 ;  /* 0x000000219000780c */ /* 0x000fe40000701670 */
[----:B------:R-:W-:Y:S02]  /*3e50*/  FSEL R205, R11, -INF , !P2 ;  /* 0xff8000000bcd7808 */ /* 0x000fe40005000000 */
[C---:B------:R-:W-:Y:S01]  /*3e60*/  HMMA.16816.F32 R8, R80.reuse, R152, RZ ;  /* 0x000000985008723c */ /* 0x040fe200000018ff */
[----:B------:R-:W-:Y:S02]  /*3e70*/  PLOP3.LUT P1, PT, PT, PT, UP0, 0x80, 0x0 ;  /* 0x000000000000781c */ /* 0x000fe40003f2f008 */
[----:B------:R-:W-:Y:S01]  /*3e80*/  FSEL R140, R12, -INF , !P0 ;  /* 0xff8000000c8c7808 */ /* 0x000fe20004000000 */
[----:B------:R-:W-:Y:S01]  /*3e90*/  FFMA.FTZ R205, R205, c[0x0][0x29c], -R200 ;  /* 0x0000a700cdcd7a23 */ /* 0x000fe200000108c8 */
[----:B------:R-:W-:Y:S02]  /*3ea0*/  ISETP.LT.OR P2, PT, R144, 0x22, P6 ;  /* 0x000000229000780c */ /* 0x000fe40003741670 */
[----:B------:R-:W-:Y:S01]  /*3eb0*/  PLOP3.LUT P6, PT, PT, PT, UP4, 0x40, 0x0 ;  /* 0x000000000000781c */ /* 0x000fe20003fce848 */
[--C-:B------:R-:W-:Y:S01]  /*3ec0*/  FFMA.FTZ R210, R140, c[0x0][0x29c], -R150.reuse ;  /* 0x0000a7008cd27a23 */ /* 0x100fe20000010896 */
[----:B------:R-:W-:Y:S02]  /*3ed0*/  PLOP3.LUT P0, PT, PT, PT, UP3, 0x40, 0x0 ;  /* 0x000000000000781c */ /* 0x000fe40003f0e838 */
[C---:B------:R-:W-:Y:S01]  /*3ee0*/  ISETP.GT.AND P6, PT, R141.reuse, 0x20, P6 ;  /* 0x000000208d00780c */ /* 0x040fe200037c4270 */
[----:B------:R-:W-:Y:S01]  /*3ef0*/  IMAD.MOV.U32 R140, RZ, RZ, 0x40 ;  /* 0x00000040ff8c7424 */ /* 0x000fe200078e00ff */
[----:B------:R-:W-:Y:S02]  /*3f00*/  ISETP.GT.AND P0, PT, R141, 0x21, P0 ;  /* 0x000000218d00780c */ /* 0x000fe40000704270 */
[----:B------:R-:W-:Y:S02]  /*3f10*/  FSEL R3, R13, -INF , !P2 ;  /* 0xff8000000d037808 */ /* 0x000fe40005000000 */
[C---:B------:R-:W-:Y:S02]  /*3f20*/  ISETP.LT.OR P6, PT, R142.reuse, 0x21, P6 ;  /* 0x000000218e00780c */ /* 0x040fe400037c1670 */
[----:B------:R-:W-:Y:S01]  /*3f30*/  ISETP.LT.OR P0, PT, R142, 0x22, P0 ;  /* 0x000000228e00780c */ /* 0x000fe20000701670 */
[----:B------:R-:W-:Y:S01]  /*3f40*/  FFMA.FTZ R209, R3, c[0x0][0x29c], -R150 ;  /* 0x0000a70003d17a23 */ /* 0x000fe20000010896 */
[----:B------:R-:W-:Y:S02]  /*3f50*/  PLOP3.LUT P2, PT, PT, PT, UP2, 0x40, 0x0 ;  /* 0x000000000000781c */ /* 0x000fe40003f4e828 */
[----:B------:R-:W-:Y:S02]  /*3f60*/  FSEL R204, R14, -INF , !P6 ;  /* 0xff8000000ecc7808 */ /* 0x000fe40007000000 */
[----:B------:R-:W-:Y:S02]  /*3f70*/  FSEL R203, R15, -INF , !P0 ;  /* 0xff8000000fcb7808 */ /* 0x000fe40004000000 */
[-C--:B------:R-:W-:Y:S01]  /*3f80*/  HMMA.16816.F32 R12, R80, R154.reuse, RZ ;  /* 0x0000009a500c723c */ /* 0x080fe200000018ff */
[----:B------:R-:W-:Y:S01]  /*3f90*/  ISETP.GT.AND P2, PT, R143, 0x40, P2 ;  /* 0x000000408f00780c */ /* 0x000fe20001744270 */
[--C-:B------:R-:W-:Y:S01]  /*3fa0*/  FFMA.FTZ R204, R204, c[0x0][0x29c], -R200.reuse ;  /* 0x0000a700cccc7a23 */ /* 0x100fe200000108c8 */
[----:B------:R-:W-:Y:S01]  /*3fb0*/  PLOP3.LUT P0, PT, PT, PT, UP1, 0x40, 0x0 ;  /* 0x000000000000781c */ /* 0x000fe20003f0e818 */
[----:B------:R-:W-:Y:S01]  /*3fc0*/  FFMA.FTZ R203, R203, c[0x0][0x29c], -R200 ;  /* 0x0000a700cbcb7a23 */ /* 0x000fe200000108c8 */
[----:B------:R-:W-:Y:S02]  /*3fd0*/  ISETP.LT.OR P2, PT, R144, 0x41, P2 ;  /* 0x000000419000780c */ /* 0x000fe40001741670 */
[----:B------:R-:W-:Y:S01]  /*3fe0*/  ISETP.GT.AND P0, PT, R143, 0x41, P0 ;  /* 0x000000418f00780c */ /* 0x000fe20000704270 */
[--C-:B------:R-:W-:Y:S01]  /*3ff0*/  FFMA.FTZ R143, R17, c[0x0][0x29c], -R149.reuse ;  /* 0x0000a700118f7a23 */ /* 0x100fe20000010895 */
[----:B------:R-:W-:Y:S01]  /*4000*/  FSEL R24, R24, -INF , !P2 ;  /* 0xff80000018187808 */ /* 0x000fe20005000000 */
[C---:B------:R-:W-:Y:S01]  /*4010*/  HMMA.16816.F32 R16, R28.reuse, R154, RZ ;  /* 0x0000009a1c10723c */ /* 0x040fe200000018ff */
[----:B------:R-:W-:Y:S02]  /*4020*/  PLOP3.LUT P6, PT, PT, PT, UP2, 0x40, 0x0 ;  /* 0x000000000000781c */ /* 0x000fe40003fce828 */
[----:B------:R-:W-:Y:S02]  /*4030*/  PLOP3.LUT P2, PT, PT, PT, UP1, 0x40, 0x0 ;  /* 0x000000000000781c */ /* 0x000fe40003f4e818 */
[C---:B------:R-:W-:Y:S02]  /*4040*/  ISETP.GT.AND P6, PT, R141.reuse, 0x40, P6 ;  /* 0x000000408d00780c */ /* 0x040fe400037c4270 */
[----:B------:R-:W-:Y:S01]  /*4050*/  ISETP.GT.AND P2, PT, R141, 0x41, P2 ;  /* 0x000000418d00780c */ /* 0x000fe20001744270 */
[--C-:B------:R-:W-:Y:S01]  /*4060*/  FFMA.FTZ R141, R20, c[0x0][0x29c], -R149.reuse ;  /* 0x0000a700148d7a23 */ /* 0x100fe20000010895 */
[C---:B------:R-:W-:Y:S02]  /*4070*/  ISETP.LT.OR P6, PT, R142.reuse, 0x41, P6 ;  /* 0x000000418e00780c */ /* 0x040fe400037c1670 */
[----:B------:R-:W-:Y:S01]  /*4080*/  ISETP.LT.OR P2, PT, R142, 0x42, P2 ;  /* 0x000000428e00780c */ /* 0x000fe20001741670 */
[----:B------:R-:W-:Y:S01]  /*4090*/  FFMA.FTZ R149, R21, c[0x0][0x29c], -R149 ;  /* 0x0000a70015957a23 */ /* 0x000fe20000010895 */
[----:B------:R-:W-:Y:S01]  /*40a0*/  ISETP.LT.OR P0, PT, R144, 0x42, P0 ;  /* 0x000000429000780c */ /* 0x000fe20000701670 */
[--C-:B------:R-:W-:Y:S01]  /*40b0*/  FFMA.FTZ R142, R151, c[0x0][0x29c], -R148.reuse ;  /* 0x0000a700978e7a23 */ /* 0x100fe20000010894 */
[----:B------:R-:W-:Y:S01]  /*40c0*/  FSEL R26, R26, -INF , !P6 ;  /* 0xff8000001a1a7808 */ /* 0x000fe20007000000 */
[--C-:B------:R-:W-:Y:S01]  /*40d0*/  FFMA.FTZ R151, R147, c[0x0][0x29c], -R148.reuse ;  /* 0x0000a70093977a23 */ /* 0x100fe20000010894 */
[----:B------:R-:W-:Y:S01]  /*40e0*/  FSEL R25, R25, -INF , !P0 ;  /* 0xff80000019197808 */ /* 0x000fe20004000000 */
[----:B------:R-:W-:Y:S01]  /*40f0*/  FFMA.FTZ R148, R23, c[0x0][0x29c], -R148 ;  /* 0x0000a70017947a23 */ /* 0x000fe20000010894 */
[----:B------:R-:W-:Y:S01]  /*4100*/  FSEL R27, R27, -INF , !P2 ;  /* 0xff8000001b1b7808 */ /* 0x000fe20005000000 */
[-C--:B------:R-:W-:Y:S01]  /*4110*/  HMMA.16816.F32 R20, R28, R156.reuse, RZ ;  /* 0x0000009c1c14723c */ /* 0x080fe200000018ff */
[----:B------:R-:W-:Y:S01]  /*4120*/  FFMA.FTZ R206, R26, c[0x0][0x29c], -R200 ;  /* 0x0000a7001ace7a23 */ /* 0x000fe200000108c8 */
[----:B------:R-:W-:Y:S01]  /*4130*/  MUFU.EX2 R149, R149 ;  /* 0x0000009500957308 */ /* 0x000fe20000000800 */
[----:B------:R-:W-:Y:S01]  /*4140*/  FFMA.FTZ R147, R146, c[0x0][0x29c], -R150 ;  /* 0x0000a70092937a23 */ /* 0x000fe20000010896 */
[----:B------:R-:W-:Y:S01]  /*4150*/  LOP3.LUT P0, RZ, R220, 0x4, RZ, 0xc0, !PT ;  /* 0x00000004dcff7812 */ /* 0x000fe2000780c0ff */
[----:B------:R-:W-:Y:S02]  /*4160*/  FFMA.FTZ R200, R27, c[0x0][0x29c], -R200 ;  /* 0x0000a7001bc87a23 */ /* 0x000fe400000108c8 */
[--C-:B------:R-:W-:Y:S01]  /*4170*/  FFMA.FTZ R144, R145, c[0x0][0x29c], -R150.reuse ;  /* 0x0000a70091907a23 */ /* 0x100fe20000010896 */
[----:B------:R-:W-:Y:S04]  /*4180*/  HMMA.16816.F32 R28, R80, R156, RZ ;  /* 0x0000009c501c723c */ /* 0x000fe800000018ff */
[----:B------:R-:W-:Y:S01]  /*4190*/  SEL R140, R140, 0xffffffc0, !P0 ;  /* 0xffffffc08c8c7807 */ /* 0x000fe20004000000 */
[--C-:B------:R-:W-:Y:S01]  /*41a0*/  FFMA.FTZ R145, R24, c[0x0][0x29c], -R150.reuse ;  /* 0x0000a70018917a23 */ /* 0x100fe20000010896 */
[----:B------:R-:W-:Y:S01]  /*41b0*/  MUFU.EX2 R142, R142 ;  /* 0x0000008e008e7308 */ /* 0x000fe20000000800 */
[----:B------:R-:W-:Y:S01]  /*41c0*/  FFMA.FTZ R150, R25, c[0x0][0x29c], -R150 ;  /* 0x0000a70019967a23 */ /* 0x000fe20000010896 */
[-C--:B----4-:R-:W-:Y:S05]  /*41d0*/  HMMA.16816.F32 R4, R132, R158.reuse, R4 ;  /* 0x0000009e8404723c */ /* 0x090fea0000001804 */
[----:B------:R-:W-:Y:S03]  /*41e0*/  IMAD.IADD R3, R0, 0x1, R140 ;  /* 0x0000000100037824 */ /* 0x000fe600078e028c */
[C---:B-1----:R-:W-:Y:S01]  /*41f0*/  HMMA.16816.F32 R8, R136.reuse, R158, R8 ;  /* 0x0000009e8808723c */ /* 0x042fe20000001808 */
[----:B------:R-:W-:Y:S01]  /*4200*/  MUFU.EX2 R147, R147 ;  /* 0x0000009300937308 */ /* 0x000fe20000000800 */
[----:B------:R-:W1:Y:S06]  /*4210*/  LDSM.16.M88.4 R24, [R3+0xe080] ;  /* 0x00e080000318783b */ /* 0x000e6c0000000200 */
[-C--:B------:R-:W-:Y:S02]  /*4220*/  HMMA.16816.F32 R12, R136, R160.reuse, R12 ;  /* 0x000000a0880c723c */ /* 0x080fe4000000180c */
[----:B------:R-:W2:Y:S01]  /*4230*/  LDSM.16.M88.4 R80, [R3+0xf080] ;  /* 0x00f080000350783b */ /* 0x000ea20000000200 */
[----:B------:R-:W-:Y:S05]  /*4240*/  MUFU.EX2 R144, R144 ;  /* 0x0000009000907308 */ /* 0x000fea0000000800 */
[C---:B------:R-:W-:Y:S05]  /*4250*/  HMMA.16816.F32 R16, R132.reuse, R160, R16 ;  /* 0x000000a08410723c */ /* 0x040fea0000001810 */
[----:B------:R-:W-:Y:S03]  /*4260*/  MUFU.EX2 R146, R231 ;  /* 0x000000e700927308 */ /* 0x000fe60000000800 */
[-C--:B------:R-:W-:Y:S07]  /*4270*/  HMMA.16816.F32 R20, R132, R162.reuse, R20 ;  /* 0x000000a28414723c */ /* 0x080fee0000001814 */
[----:B------:R-:W-:Y:S01]  /*4280*/  IMAD.IADD R132, R140, 0x1, R2 ;  /* 0x000000018c847824 */ /* 0x000fe200078e0202 */
[----:B------:R-:W-:Y:S01]  /*4290*/  HMMA.16816.F32 R28, R136, R162, R28 ;  /* 0x000000a2881c723c */ /* 0x000fe2000000181c */
[----:B------:R-:W-:Y:S07]  /*42a0*/  MUFU.EX2 R136, R208 ;  /* 0x000000d000887308 */ /* 0x000fee0000000800 */
[-C--:B-1----:R-:W-:Y:S03]  /*42b0*/  HMMA.16816.F32 R4, R24, R164.reuse, R4 ;  /* 0x000000a41804723c */ /* 0x082fe60000001804 */
[----:B------:R-:W1:Y:S05]  /*42c0*/  MUFU.EX2 R137, R207 ;  /* 0x000000cf00897308 */ /* 0x000e6a0000000800 */
[C---:B--2---:R-:W-:Y:S05]  /*42d0*/  HMMA.16816.F32 R8, R80.reuse, R164, R8 ;  /* 0x000000a45008723c */ /* 0x044fea0000001808 */
[----:B------:R-:W-:Y:S03]  /*42e0*/  MUFU.EX2 R140, R141 ;  /* 0x0000008d008c7308 */ /* 0x000fe60000000800 */
[-C--:B------:R-:W-:Y:S07]  /*42f0*/  HMMA.16816.F32 R12, R80, R166.reuse, R12 ;  /* 0x000000a6500c723c */ /* 0x080fee000000180c */
[----:B------:R-:W-:Y:S01]  /*4300*/  MUFU.EX2 R139, R143 ;  /* 0x0000008f008b7308 */ /* 0x000fe20000000800 */
[C---:B------:R-:W-:Y:S09]  /*4310*/  HMMA.16816.F32 R16, R24.reuse, R166, R16 ;  /* 0x000000a61810723c */ /* 0x040ff20000001810 */
[----:B------:R-:W-:Y:S01]  /*4320*/  MUFU.EX2 R141, R210 ;  /* 0x000000d2008d7308 */ /* 0x000fe20000000800 */
[-C--:B------:R-:W-:Y:S01]  /*4330*/  HMMA.16816.F32 R20, R24, R168.reuse, R20 ;  /* 0x000000a81814723c */ /* 0x080fe20000001814 */
[----:B------:R-:W2:Y:S07]  /*4340*/  LDSM.16.M88.4 R24, [R132+0xe080] ;  /* 0x00e080008418783b */ /* 0x000eae0000000200 */
[----:B------:R-:W-:Y:S01]  /*4350*/  HMMA.16816.F32 R28, R80, R168, R28 ;  /* 0x000000a8501c723c */ /* 0x000fe2000000181c */
[----:B------:R-:W3:Y:S01]  /*4360*/  LDSM.16.M88.4 R80, [R132+0xf080] ;  /* 0x00f080008450783b */ /* 0x000ee20000000200 */
[----:B------:R-:W-:Y:S10]  /*4370*/  MUFU.EX2 R143, R209 ;  /* 0x000000d1008f7308 */ /* 0x000ff40000000800 */
[----:B------:R-:W4:Y:S10]  /*4380*/  MUFU.EX2 R138, R202 ;  /* 0x000000ca008a7308 */ /* 0x000f340000000800 */
[----:B------:R-:W-:Y:S10]  /*4390*/  MUFU.EX2 R148, R148 ;  /* 0x0000009400947308 */ /* 0x000ff40000000800 */
[----:B------:R-:W-:Y:S01]  /*43a0*/  MUFU.EX2 R145, R145 ;  /* 0x0000009100917308 */ /* 0x000fe20000000800 */
[-C--:B--2---:R-:W-:Y:S08]  /*43b0*/  HMMA.16816.F32 R4, R24, R170.reuse, R4 ;  /* 0x000000aa1804723c */ /* 0x084ff00000001804 */
[C---:B---3--:R-:W-:Y:S01]  /*43c0*/  HMMA.16816.F32 R8, R80.reuse, R170, R8 ;  /* 0x000000aa5008723c */ /* 0x048fe20000001808 */
[----:B------:R-:W-:Y:S07]  /*43d0*/  MUFU.EX2 R150, R150 ;  /* 0x0000009600967308 */ /* 0x000fee0000000800 */
[-C--:B------:R-:W-:Y:S03]  /*43e0*/  HMMA.16816.F32 R12, R80, R172.reuse, R12 ;  /* 0x000000ac500c723c */ /* 0x080fe6000000180c */
[----:B------:R-:W-:Y:S05]  /*43f0*/  MUFU.EX2 R200, R200 ;  /* 0x000000c800c87308 */ /* 0x000fea0000000800 */
[C---:B------:R-:W-:Y:S08]  /*4400*/  HMMA.16816.F32 R16, R24.reuse, R172, R16 ;  /* 0x000000ac1810723c */ /* 0x040ff00000001810 */
[-C--:B------:R-:W-:Y:S01]  /*4410*/  HMMA.16816.F32 R20, R24, R174.reuse, R20 ;  /* 0x000000ae1814723c */ /* 0x080fe20000001814 */
[----:B------:R-:W2:Y:S07]  /*4420*/  LDSM.16.M88.4 R24, [R0+0x10080] ;  /* 0x010080000018783b */ /* 0x000eae0000000200 */
[----:B------:R-:W-:Y:S01]  /*4430*/  HMMA.16816.F32 R28, R80, R174, R28 ;  /* 0x000000ae501c723c */ /* 0x000fe2000000181c */
[----:B------:R-:W3:Y:S08]  /*4440*/  LDSM.16.M88.4 R80, [R0+0x11080] ;  /* 0x011080000050783b */ /* 0x000ef00000000200 */
[----:B------:R-:W-:Y:S01]  /*4450*/  LDS R0, [R233.X4+0x122a0] ;  /* 0x0122a000e9007984 */ /* 0x000fe20000004800 */
[-C--:B--2---:R-:W-:Y:S08]  /*4460*/  HMMA.16816.F32 R4, R24, R176.reuse, R4 ;  /* 0x000000b01804723c */ /* 0x084ff00000001804 */
[C---:B---3--:R-:W-:Y:S08]  /*4470*/  HMMA.16816.F32 R8, R80.reuse, R176, R8 ;  /* 0x000000b05008723c */ /* 0x048ff00000001808 */
[-C--:B------:R-:W-:Y:S08]  /*4480*/  HMMA.16816.F32 R12, R80, R178.reuse, R12 ;  /* 0x000000b2500c723c */ /* 0x080ff0000000180c */
        /* <DEDUP_REMOVED lines=22> */
[----:B------:R-:W3:Y:S01]  /*45f0*/  LDSM.16.M88.4 R132, [R132+0x11080] ;  /* 0x011080008484783b */ /* 0x000ee20000000200 */
[----:B------:R-:W5:Y:S05]  /*4600*/  MUFU.EX2 R82, R151 ;  /* 0x0000009700527308 */ /* 0x000f6a0000000800 */
[----:B-1----:R-:W-:Y:S02]  /*4610*/  F2FP.PACK_AB R81, R137, R136 ;  /* 0x000000888951723e */ /* 0x002fe400000000ff */
[----:B----4-:R-:W-:Y:S03]  /*4620*/  F2FP.PACK_AB R80, R139, R138 ;  /* 0x0000008a8b50723e */ /* 0x010fe600000000ff */
[----:B------:R-:W-:Y:S10]  /*4630*/  MUFU.EX2 R151, R211 ;  /* 0x000000d300977308 */ /* 0x000ff40000000800 */
[----:B------:R-:W1:Y:S01]  /*4640*/  MUFU.EX2 R83, R232 ;  /* 0x000000e800537308 */ /* 0x000e620000000800 */
[-C--:B--2---:R-:W-:Y:S08]  /*4650*/  HMMA.16816.F32 R4, R24, R194.reuse, R4 ;  /* 0x000000c21804723c */ /* 0x084ff00000001804 */
[C---:B---3--:R-:W-:Y:S08]  /*4660*/  HMMA.16816.F32 R8, R132.reuse, R194, R8 ;  /* 0x000000c28408723c */ /* 0x048ff00000001808 */
[-C--:B------:R-:W-:Y:S08]  /*4670*/  HMMA.16816.F32 R12, R132, R196.reuse, R12 ;  /* 0x000000c4840c723c */ /* 0x080ff0000000180c */
[C---:B------:R-:W-:Y:S04]  /*4680*/  HMMA.16816.F32 R16, R24.reuse, R196, R16 ;  /* 0x000000c41810723c */ /* 0x040fe80000001810 */
[--C-:B------:R-:W-:Y:S02]  /*4690*/  FADD.FTZ R6, R6, -R0.reuse ;  /* 0x8000000006067221 */ /* 0x100fe40000010000 */
[--C-:B------:R-:W-:Y:S02]  /*46a0*/  FADD.FTZ R7, R7, -R0.reuse ;  /* 0x8000000007077221 */ /* 0x100fe40000010000 */
[-C--:B------:R-:W-:Y:S04]  /*46b0*/  HMMA.16816.F32 R20, R24, R198.reuse, R20 ;  /* 0x000000c61814723c */ /* 0x080fe80000001814 */
[--C-:B------:R-:W-:Y:S02]  /*46c0*/  FADD.FTZ R5, R5, -R3.reuse ;  /* 0x8000000305057221 */ /* 0x100fe40000010000 */
[--C-:B------:R-:W-:Y:S01]  /*46d0*/  FADD.FTZ R4, R4, -R3.reuse ;  /* 0x8000000304047221 */ /* 0x100fe20000010000 */
[----:B-----5:R-:W-:Y:S01]  /*46e0*/  F2FP.PACK_AB R26, R82, R142 ;  /* 0x0000008e521a723e */ /* 0x020fe200000000ff */
[----:B------:R-:W-:Y:S01]  /*46f0*/  HMMA.16816.F32 R28, R132, R198, R28 ;  /* 0x000000c6841c723c */ /* 0x000fe2000000181c */
[----:B------:R-:W-:Y:S03]  /*4700*/  MUFU.EX2 R132, R203 ;  /* 0x000000cb00847308 */ /* 0x000fe60000000800 */
[----:B------:R-:W-:Y:S01]  /*4710*/  FMUL.FTZ R5, R137, R5 ;  /* 0x0000000589057220 */ /* 0x000fe20000410000 */
[----:B------:R-:W-:Y:S01]  /*4720*/  F2FP.PACK_AB R27, R149, R140 ;  /* 0x0000008c951b723e */ /* 0x000fe200000000ff */
[----:B------:R-:W-:Y:S02]  /*4730*/  FMUL.FTZ R4, R136, R4 ;  /* 0x0000000488047220 */ /* 0x000fe40000410000 */
[--C-:B------:R-:W-:Y:S03]  /*4740*/  FADD.FTZ R18, R18, -R0.reuse ;  /* 0x8000000012127221 */ /* 0x100fe60000010000 */
[----:B------:R-:W2:Y:S01]  /*4750*/  MUFU.EX2 R137, R205 ;  /* 0x000000cd00897308 */ /* 0x000ea20000000800 */
[--C-:B------:R-:W-:Y:S02]  /*4760*/  FADD.FTZ R19, R19, -R0.reuse ;  /* 0x8000000013137221 */ /* 0x100fe40000010000 */
[----:B------:R-:W-:Y:S02]  /*4770*/  FMUL.FTZ R6, R142, R6 ;  /* 0x000000068e067220 */ /* 0x000fe40000410000 */
[--C-:B------:R-:W-:Y:S02]  /*4780*/  FADD.FTZ R22, R22, -R0.reuse ;  /* 0x8000000016167221 */ /* 0x100fe40000010000 */
[----:B------:R-:W-:Y:S02]  /*4790*/  FADD.FTZ R23, R23, -R0 ;  /* 0x8000000017177221 */ /* 0x000fe40000010000 */
[--C-:B------:R-:W-:Y:S01]  /*47a0*/  FADD.FTZ R20, R20, -R3.reuse ;  /* 0x8000000314147221 */ /* 0x100fe20000010000 */
[----:B------:R-:W3:Y:S01]  /*47b0*/  LDS R0, [R233.X4+0x12320] ;  /* 0x01232000e9007984 */ /* 0x000ee20000004800 */
[--C-:B------:R-:W-:Y:S01]  /*47c0*/  FADD.FTZ R21, R21, -R3.reuse ;  /* 0x8000000315157221 */ /* 0x100fe20000010000 */
[----:B------:R-:W4:Y:S01]  /*47d0*/  MUFU.EX2 R136, R204 ;  /* 0x000000cc00887308 */ /* 0x000f220000000800 */
[----:B------:R-:W-:Y:S01]  /*47e0*/  FMUL.FTZ R24, R140, R20 ;  /* 0x000000148c187220 */ /* 0x000fe20000410000 */
[----:B------:R-:W-:Y:S01]  /*47f0*/  STS [R228+0x12480], R81 ;  /* 0x01248051e4007388 */ /* 0x000fe20000000800 */
[----:B------:R-:W-:Y:S01]  /*4800*/  FMUL.FTZ R21, R149, R21 ;  /* 0x0000001595157220 */ /* 0x000fe20000410000 */
[----:B------:R-:W-:Y:S01]  /*4810*/  F2FP.PACK_AB R20, R5, R4 ;  /* 0x000000040514723e */ /* 0x000fe200000000ff */
[----:B------:R-:W-:Y:S01]  /*4820*/  FMUL.FTZ R7, R82, R7 ;  /* 0x0000000752077220 */ /* 0x000fe20000410000 */
[----:B------:R-:W-:Y:S01]  /*4830*/  STS [R229], R26 ;  /* 0x0000001ae5007388 */ /* 0x000fe20000000800 */
[--C-:B------:R-:W-:Y:S01]  /*4840*/  FADD.FTZ R8, R8, -R2.reuse ;  /* 0x8000000208087221 */ /* 0x100fe20000010000 */
[----:B------:R-:W-:Y:S01]  /*4850*/  F2FP.PACK_AB R24, R21, R24 ;  /* 0x000000181518723e */ /* 0x000fe200000000ff */
[--C-:B------:R-:W-:Y:S01]  /*4860*/  FADD.FTZ R12, R12, -R2.reuse ;  /* 0x800000020c0c7221 */ /* 0x100fe20000010000 */
[----:B------:R-:W-:Y:S01]  /*4870*/  F2FP.PACK_AB R21, R7, R6 ;  /* 0x000000060715723e */ /* 0x000fe200000000ff */
[--C-:B------:R-:W-:Y:S01]  /*4880*/  FADD.FTZ R13, R13, -R2.reuse ;  /* 0x800000020d0d7221 */ /* 0x100fe20000010000 */
[----:B------:R-:W-:Y:S01]  /*4890*/  F2FP.PACK_AB R7, R144, R147 ;  /* 0x000000939007723e */ /* 0x000fe200000000ff */
[----:B-1----:R-:W-:Y:S01]  /*48a0*/  FMUL.FTZ R82, R83, R18 ;  /* 0x0000001253527220 */ /* 0x002fe20000410000 */
[----:B------:R-:W-:Y:S01]  /*48b0*/  F2FP.PACK_AB R6, R143, R141 ;  /* 0x0000008d8f06723e */ /* 0x000fe200000000ff */
[----:B------:R-:W-:Y:S01]  /*48c0*/  FMUL.FTZ R18, R147, R8 ;  /* 0x0000000893127220 */ /* 0x000fe20000410000 */
[----:B------:R-:W-:Y:S01]  /*48d0*/  F2FP.PACK_AB R4, R150, R145 ;  /* 0x000000919604723e */ /* 0x000fe200000000ff */
[----:B------:R-:W-:Y:S01]  /*48e0*/  FMUL.FTZ R8, R143, R13 ;  /* 0x0000000d8f087220 */ /* 0x000fe20000410000 */
[----:B------:R-:W-:Y:S01]  /*48f0*/  STS [R228+0x12c80], R7 ;  /* 0x012c8007e4007388 */ /* 0x000fe20000000800 */
[--C-:B------:R-:W-:Y:S02]  /*4900*/  FADD.FTZ R16, R16, -R3.reuse ;  /* 0x8000000310107221 */ /* 0x100fe40000010000 */
[----:B------:R-:W-:Y:S02]  /*4910*/  FADD.FTZ R17, R17, -R3 ;  /* 0x8000000311117221 */ /* 0x000fe40000010000 */
[----:B------:R-:W-:Y:S02]  /*4920*/  FMUL.FTZ R3, R141, R12 ;  /* 0x0000000c8d037220 */ /* 0x000fe40000410000 */
[----:B------:R-:W-:Y:S02]  /*4930*/  FMUL.FTZ R16, R138, R16 ;  /* 0x000000108a107220 */ /* 0x000fe40000410000 */
[----:B------:R-:W-:Y:S01]  /*4940*/  FMUL.FTZ R17, R139, R17 ;  /* 0x000000118b117220 */ /* 0x000fe20000410000 */
[----:B------:R-:W-:Y:S01]  /*4950*/  F2FP.PACK_AB R8, R8, R3 ;  /* 0x000000030808723e */ /* 0x000fe200000000ff */
[--C-:B------:R-:W-:Y:S01]  /*4960*/  FADD.FTZ R29, R29, -R2.reuse ;  /* 0x800000021d1d7221 */ /* 0x100fe20000010000 */
[----:B--2---:R-:W-:Y:S01]  /*4970*/  F2FP.PACK_AB R3, R137, R201 ;  /* 0x000000c98903723e */ /* 0x004fe200000000ff */
[--C-:B------:R-:W-:Y:S01]  /*4980*/  FADD.FTZ R9, R9, -R2.reuse ;  /* 0x8000000209097221 */ /* 0x100fe20000010000 */
[----:B------:R-:W-:Y:S01]  /*4990*/  F2FP.PACK_AB R25, R17, R16 ;  /* 0x000000101119723e */ /* 0x000fe200000000ff */
[----:B------:R-:W-:Y:S01]  /*49a0*/  FADD.FTZ R28, R28, -R2 ;  /* 0x800000021c1c7221 */ /* 0x000fe20000010000 */
[----:B------:R-:W-:Y:S01]  /*49b0*/  F2FP.PACK_AB R17, R146, R83 ;  /* 0x000000539211723e */ /* 0x000fe200000000ff */
[----:B------:R-:W-:Y:S01]  /*49c0*/  STS [R229+0x800], R3 ;  /* 0x00080003e5007388 */ /* 0x000fe20000000800 */
[----:B----4-:R-:W-:Y:S01]  /*49d0*/  F2FP.PACK_AB R2, R132, R136 ;  /* 0x000000888402723e */ /* 0x010fe200000000ff */
[----:B------:R-:W1:Y:S01]  /*49e0*/  MUFU.EX2 R83, R206 ;  /* 0x000000ce00537308 */ /* 0x000e620000000800 */
[----:B------:R-:W-:Y:S01]  /*49f0*/  F2FP.PACK_AB R16, R148, R151 ;  /* 0x000000979410723e */ /* 0x000fe200000000ff */
[----:B------:R-:W-:Y:S01]  /*4a00*/  STS [R228+0x13480], R80 ;  /* 0x01348050e4007388 */ /* 0x000fe20000000800 */
[----:B------:R-:W-:Y:S02]  /*4a10*/  FMUL.FTZ R5, R144, R9 ;  /* 0x0000000990057220 */ /* 0x000fe40000410000 */
[--C-:B---3--:R-:W-:Y:S01]  /*4a20*/  FADD.FTZ R10, R10, -R0.reuse ;  /* 0x800000000a0a7221 */ /* 0x108fe20000010000 */
[----:B------:R-:W-:Y:S01]  /*4a30*/  STS [R229+0x1000], R17 ;  /* 0x00100011e5007388 */ /* 0x000fe20000000800 */
[--C-:B------:R-:W-:Y:S01]  /*4a40*/  FADD.FTZ R11, R11, -R0.reuse ;  /* 0x800000000b0b7221 */ /* 0x100fe20000010000 */
[----:B------:R-:W-:Y:S01]  /*4a50*/  F2FP.PACK_AB R5, R5, R18 ;  /* 0x000000120505723e */ /* 0x000fe200000000ff */
[----:B------:R-:W-:Y:S01]  /*4a60*/  FMUL.FTZ R10, R201, R10 ;  /* 0x0000000ac90a7220 */ /* 0x000fe20000410000 */
[----:B------:R-:W-:Y:S01]  /*4a70*/  STS [R228+0x13c80], R6 ;  /* 0x013c8006e4007388 */ /* 0x000fe20000000800 */
[----:B------:R-:W-:Y:S02]  /*4a80*/  FMUL.FTZ R11, R137, R11 ;  /* 0x0000000b890b7220 */ /* 0x000fe40000410000 */
[----:B------:R-:W-:Y:S01]  /*4a90*/  FMUL.FTZ R19, R146, R19 ;  /* 0x0000001392137220 */ /* 0x000fe20000410000 */
[----:B------:R2:W-:Y:S01]  /*4aa0*/  STS [R229+0x1800], R2 ;  /* 0x00180002e5007388 */ /* 0x0005e20000000800 */
[--C-:B------:R-:W-:Y:S02]  /*4ab0*/  FADD.FTZ R14, R14, -R0.reuse ;  /* 0x800000000e0e7221 */ /* 0x100fe40000010000 */
[--C-:B------:R-:W-:Y:S01]  /*4ac0*/  FADD.FTZ R15, R15, -R0.reuse ;  /* 0x800000000f0f7221 */ /* 0x100fe20000010000 */
[----:B------:R-:W-:Y:S01]  /*4ad0*/  STS [R228+0x14480], R27 ;  /* 0x0144801be4007388 */ /* 0x000fe20000000800 */
[----:B------:R-:W-:Y:S01]  /*4ae0*/  F2FP.PACK_AB R9, R19, R82 ;  /* 0x000000521309723e */ /* 0x000fe200000000ff */
[----:B------:R-:W-:Y:S02]  /*4af0*/  FMUL.FTZ R14, R136, R14 ;  /* 0x0000000e880e7220 */ /* 0x000fe40000410000 */
[----:B------:R-:W-:Y:S01]  /*4b00*/  STS [R229+0x2000], R16 ;  /* 0x00200010e5007388 */ /* 0x000fe20000000800 */
[----:B------:R-:W-:Y:S02]  /*4b10*/  FMUL.FTZ R15, R132, R15 ;  /* 0x0000000f840f7220 */ /* 0x000fe40000410000 */
[--C-:B------:R-:W-:Y:S01]  /*4b20*/  FADD.FTZ R30, R30, -R0.reuse ;  /* 0x800000001e1e7221 */ /* 0x100fe20000010000 */
[----:B------:R-:W-:Y:S01]  /*4b30*/  STS [R228+0x14c80], R4 ;  /* 0x014c8004e4007388 */ /* 0x000fe20000000800 */
[----:B------:R-:W-:Y:S01]  /*4b40*/  FADD.FTZ R31, R31, -R0 ;  /* 0x800000001f1f7221 */ /* 0x000fe20000010000 */
[----:B------:R-:W-:Y:S01]  /*4b50*/  F2FP.PACK_AB R0, R15, R14 ;  /* 0x0000000e0f00723e */ /* 0x000fe200000000ff */
[----:B------:R-:W-:Y:S02]  /*4b60*/  FMUL.FTZ R22, R151, R22 ;  /* 0x0000001697167220 */ /* 0x000fe40000410000 */
[----:B------:R-:W-:Y:S02]  /*4b70*/  FMUL.FTZ R23, R148, R23 ;  /* 0x0000001794177220 */ /* 0x000fe40000410000 */
[----:B------:R-:W-:Y:S02]  /*4b80*/  FMUL.FTZ R28, R145, R28 ;  /* 0x0000001c911c7220 */ /* 0x000fe40000410000 */
[----:B------:R-:W-:Y:S01]  /*4b90*/  FMUL.FTZ R12, R150, R29 ;  /* 0x0000001d960c7220 */ /* 0x000fe20000410000 */
[----:B------:R-:W-:Y:S01]  /*4ba0*/  F2FP.PACK_AB R13, R23, R22 ;  /* 0x00000016170d723e */ /* 0x000fe200000000ff */
[----:B-1----:R-:W-:Y:S01]  /*4bb0*/  FMUL.FTZ R30, R83, R30 ;  /* 0x0000001e531e7220 */ /* 0x002fe20000410000 */
[C---:B--2---:R-:W-:Y:S01]  /*4bc0*/  F2FP.PACK_AB R2, R200.reuse, R83 ;  /* 0x00000053c802723e */ /* 0x044fe200000000ff */
[----:B------:R-:W-:Y:S01]  /*4bd0*/  FMUL.FTZ R31, R200, R31 ;  /* 0x0000001fc81f7220 */ /* 0x000fe20000410000 */
[----:B------:R-:W-:Y:S03]  /*4be0*/  F2FP.PACK_AB R12, R12, R28 ;  /* 0x0000001c0c0c723e */ /* 0x000fe600000000ff */
        /* <DEDUP_REMOVED lines=15> */
[----:B------:R-:W-:Y:S04]  /*4ce0*/  STS [R229+0x5800], R2 ;  /* 0x00580002e5007388 */ /* 0x000fe80000000800 */
[----:B------:R-:W-:Y:S01]  /*4cf0*/  LDSM.16.MT88.4 R4, [R212+0x12480] ;  /* 0x01248000d404783b */ /* 0x000fe20000004200 */
[----:B--2---:R-:W-:Y:S07]  /*4d00*/  IMAD.SHL.U32 R0, R222, 0x2, RZ ;  /* 0x00000002de007824 */ /* 0x004fee00078e00ff */
[----:B------:R-:W-:Y:S08]  /*4d10*/  LDSM.16.MT88.4 R12, [R212+0x13480] ;  /* 0x01348000d40c783b */ /* 0x000ff00000004200 */
[----:B------:R-:W1:Y:S08]  /*4d20*/  LDSM.16.MT88.4 R8, [R0+0xe080] ;  /* 0x00e080000008783b */ /* 0x000e700000004200 */
[----:B------:R-:W2:Y:S08]  /*4d30*/  LDSM.16.MT88.4 R16, [R212+0x14480] ;  /* 0x01448000d410783b */ /* 0x000eb00000004200 */
[----:B------:R-:W3:Y:S08]  /*4d40*/  LDSM.16.MT88.4 R20, [R0+0x10080] ;  /* 0x010080000014783b */ /* 0x000ef00000004200 */
[----:B------:R-:W-:Y:S08]  /*4d50*/  LDSM.16.MT88.4 R24, [R212+0x12880] ;  /* 0x01288000d418783b */ /* 0x000ff00000004200 */
[----:B------:R-:W4:Y:S01]  /*4d60*/  LDSM.16.MT88.4 R28, [R0+0xe880] ;  /* 0x00e88000001c783b */ /* 0x000f220000004200 */
[-C--:B-1----:R-:W-:Y:S07]  /*4d70*/  HMMA.16816.F32 R32, R4, R8.reuse, R32 ;  /* 0x000000080420723c */ /* 0x082fee0000001820 */
[----:B------:R-:W1:Y:S01]  /*4d80*/  LDSM.16.MT88.4 R80, [R212+0x13880] ;  /* 0x01388000d450783b */ /* 0x000e620000004200 */
[-C--:B------:R-:W-:Y:S07]  /*4d90*/  HMMA.16816.F32 R36, R12, R8.reuse, R36 ;  /* 0x000000080c24723c */ /* 0x080fee0000001824 */
[----:B------:R-:W5:Y:S01]  /*4da0*/  LDSM.16.MT88.4 R132, [R212+0x14880] ;  /* 0x01488000d484783b */ /* 0x000f620000004200 */
[C---:B--2---:R-:W-:Y:S07]  /*4db0*/  HMMA.16816.F32 R40, R16.reuse, R8, R40 ;  /* 0x000000081028723c */ /* 0x044fee0000001828 */
[----:B------:R-:W-:Y:S01]  /*4dc0*/  LDSM.16.MT88.4 R136, [R0+0xf080] ;  /* 0x00f080000088783b */ /* 0x000fe20000004200 */
[-C--:B------:R-:W-:Y:S07]  /*4dd0*/  HMMA.16816.F32 R44, R16, R10.reuse, R44 ;  /* 0x0000000a102c723c */ /* 0x080fee000000182c */
[----:B------:R-:W-:Y:S01]  /*4de0*/  LDSM.16.MT88.4 R140, [R212+0x13c80] ;  /* 0x013c8000d48c783b */ /* 0x000fe20000004200 */
[-C--:B------:R-:W-:Y:S07]  /*4df0*/  HMMA.16816.F32 R48, R12, R10.reuse, R48 ;  /* 0x0000000a0c30723c */ /* 0x080fee0000001830 */
[----:B------:R-:W-:Y:S01]  /*4e00*/  LDSM.16.MT88.4 R144, [R212+0x14080] ;  /* 0x01408000d490783b */ /* 0x000fe20000004200 */
[C---:B------:R-:W-:Y:S07]  /*4e10*/  HMMA.16816.F32 R52, R4.reuse, R10, R52 ;  /* 0x0000000a0434723c */ /* 0x040fee0000001834 */
[----:B------:R-:W2:Y:S01]  /*4e20*/  LDSM.16.MT88.4 R8, [R0+0x10880] ;  /* 0x010880000008783b */ /* 0x000ea20000004200 */
[-C--:B---3--:R-:W-:Y:S07]  /*4e30*/  HMMA.16816.F32 R56, R4, R20.reuse, R56 ;  /* 0x000000140438723c */ /* 0x088fee0000001838 */
[----:B------:R-:W-:Y:S01]  /*4e40*/  LDSM.16.MT88.4 R148, [R212+0x15080] ;  /* 0x01508000d494783b */ /* 0x000fe20000004200 */
[-C--:B------:R-:W-:Y:S08]  /*4e50*/  HMMA.16816.F32 R60, R12, R20.reuse, R60 ;  /* 0x000000140c3c723c */ /* 0x080ff0000000183c */
[C---:B------:R-:W-:Y:S08]  /*4e60*/  HMMA.16816.F32 R64, R16.reuse, R20, R64 ;  /* 0x000000141040723c */ /* 0x040ff00000001840 */
[-C--:B------:R-:W-:Y:S01]  /*4e70*/  HMMA.16816.F32 R68, R16, R22.reuse, R68 ;  /* 0x000000161044723c */ /* 0x080fe20000001844 */
[----:B------:R-:W3:Y:S07]  /*4e80*/  LDSM.16.MT88.4 R16, [R212+0x12c80] ;  /* 0x012c8000d410783b */ /* 0x000eee0000004200 */
[-C--:B------:R-:W-:Y:S01]  /*4e90*/  HMMA.16816.F32 R72, R12, R22.reuse, R72 ;  /* 0x000000160c48723c */ /* 0x080fe20000001848 */
[----:B------:R-:W2:Y:S07]  /*4ea0*/  LDSM.16.MT88.4 R12, [R212+0x14c80] ;  /* 0x014c8000d40c783b */ /* 0x000eae0000004200 */
[----:B------:R-:W-:Y:S01]  /*4eb0*/  HMMA.16816.F32 R76, R4, R22, R76 ;  /* 0x00000016044c723c */ /* 0x000fe2000000184c */
[----:B------:R-:W2:Y:S07]  /*4ec0*/  LDSM.16.MT88.4 R4, [R0+0x11080] ;  /* 0x011080000004783b */ /* 0x000eae0000004200 */
[-C--:B----4-:R-:W-:Y:S01]  /*4ed0*/  HMMA.16816.F32 R32, R24, R28.reuse, R32 ;  /* 0x0000001c1820723c */ /* 0x090fe20000001820 */
[----:B------:R-:W-:Y:S07]  /*4ee0*/  LDSM.16.MT88.4 R20, [R212+0x13080] ;  /* 0x01308000d414783b */ /* 0x000fee0000004200 */
[-C--:B-1----:R-:W-:Y:S08]  /*4ef0*/  HMMA.16816.F32 R36, R80, R28.reuse, R36 ;  /* 0x0000001c5024723c */ /* 0x082ff00000001824 */
[C---:B-----5:R-:W-:Y:S08]  /*4f00*/  HMMA.16816.F32 R40, R132.reuse, R28, R40 ;  /* 0x0000001c8428723c */ /* 0x060ff00000001828 */
[-C--:B------:R-:W-:Y:S08]  /*4f10*/  HMMA.16816.F32 R44, R132, R30.reuse, R44 ;  /* 0x0000001e842c723c */ /* 0x080ff0000000182c */
[-C--:B------:R-:W-:Y:S08]  /*4f20*/  HMMA.16816.F32 R48, R80, R30.reuse, R48 ;  /* 0x0000001e5030723c */ /* 0x080ff00000001830 */
[C---:B------:R-:W-:Y:S01]  /*4f30*/  HMMA.16816.F32 R52, R24.reuse, R30, R52 ;  /* 0x0000001e1834723c */ /* 0x040fe20000001834 */
[----:B------:R-:W1:Y:S07]  /*4f40*/  LDSM.16.MT88.4 R28, [R0+0xf880] ;  /* 0x00f88000001c783b */ /* 0x000e6e0000004200 */
[-C--:B--2---:R-:W-:Y:S08]  /*4f50*/  HMMA.16816.F32 R56, R24, R8.reuse, R56 ;  /* 0x000000081838723c */ /* 0x084ff00000001838 */
[-C--:B------:R-:W-:Y:S08]  /*4f60*/  HMMA.16816.F32 R60, R80, R8.reuse, R60 ;  /* 0x00000008503c723c */ /* 0x080ff0000000183c */
[C---:B------:R-:W-:Y:S08]  /*4f70*/  HMMA.16816.F32 R64, R132.reuse, R8, R64 ;  /* 0x000000088440723c */ /* 0x040ff00000001840 */
[-C--:B------:R-:W-:Y:S08]  /*4f80*/  HMMA.16816.F32 R68, R132, R10.reuse, R68 ;  /* 0x0000000a8444723c */ /* 0x080ff00000001844 */
[-C--:B------:R-:W-:Y:S08]  /*4f90*/  HMMA.16816.F32 R72, R80, R10.reuse, R72 ;  /* 0x0000000a5048723c */ /* 0x080ff00000001848 */
[----:B------:R-:W-:Y:S01]  /*4fa0*/  HMMA.16816.F32 R76, R24, R10, R76 ;  /* 0x0000000a184c723c */ /* 0x000fe2000000184c */
[----:B------:R-:W2:Y:S07]  /*4fb0*/  LDSM.16.MT88.4 R8, [R0+0x11880] ;  /* 0x011880000008783b */ /* 0x000eae0000004200 */
[-C--:B---3--:R-:W-:Y:S01]  /*4fc0*/  HMMA.16816.F32 R32, R16, R136.reuse, R32 ;  /* 0x000000881020723c */ /* 0x088fe20000001820 */
[----:B------:R-:W-:Y:S07]  /*4fd0*/  BAR.SYNC.DEFER_BLOCKING 0x0 ;  /* 0x0000000000007b1d */ /* 0x000fee0000010000 */
[-C--:B------:R-:W-:Y:S08]  /*4fe0*/  HMMA.16816.F32 R36, R140, R136.reuse, R36 ;  /* 0x000000888c24723c */ /* 0x080ff00000001824 */
[C---:B------:R-:W-:Y:S08]  /*4ff0*/  HMMA.16816.F32 R40, R12.reuse, R136, R40 ;  /* 0x000000880c28723c */ /* 0x040ff00000001828 */
[-C--:B------:R-:W-:Y:S08]  /*5000*/  HMMA.16816.F32 R44, R12, R138.reuse, R44 ;  /* 0x0000008a0c2c723c */ /* 0x080ff0000000182c */
[-C--:B------:R-:W-:Y:S08]  /*5010*/  HMMA.16816.F32 R48, R140, R138.reuse, R48 ;  /* 0x0000008a8c30723c */ /* 0x080ff00000001830 */
[C---:B------:R-:W-:Y:S08]  /*5020*/  HMMA.16816.F32 R52, R16.reuse, R138, R52 ;  /* 0x0000008a1034723c */ /* 0x040ff00000001834 */
[-C--:B------:R-:W-:Y:S08]  /*5030*/  HMMA.16816.F32 R56, R16, R4.reuse, R56 ;  /* 0x000000041038723c */ /* 0x080ff00000001838 */
[-C--:B------:R-:W-:Y:S01]  /*5040*/  HMMA.16816.F32 R60, R140, R4.reuse, R60 ;  /* 0x000000048c3c723c */ /* 0x080fe2000000183c */
[----:B------:R3:W4:Y:S07]  /*5050*/  LDSM.16.M88.4 R80, [R217] ;  /* 0x00000000d950783b */ /* 0x00072e0000000200 */
[C---:B------:R-:W-:Y:S01]  /*5060*/  HMMA.16816.F32 R64, R12.reuse, R4, R64 ;  /* 0x000000040c40723c */ /* 0x040fe20000001840 */
[----:B------:R3:W2:Y:S07]  /*5070*/  LDSM.16.M88.4 R132, [R217+0x800] ;  /* 0x00080000d984783b */ /* 0x0006ae0000000200 */
[-C--:B------:R-:W-:Y:S01]  /*5080*/  HMMA.16816.F32 R68, R12, R6.reuse, R68 ;  /* 0x000000060c44723c */ /* 0x080fe20000001844 */
[----:B------:R3:W2:Y:S07]  /*5090*/  LDSM.16.MT88.4 R136, [R0+0x3080] ;  /* 0x003080000088783b */ /* 0x0006ae0000004200 */
[-C--:B------:R-:W-:Y:S01]  /*50a0*/  HMMA.16816.F32 R72, R140, R6.reuse, R72 ;  /* 0x000000068c48723c */ /* 0x080fe20000001848 */
[----:B------:R3:W2:Y:S07]  /*50b0*/  LDSM.16.M88.4 R140, [R219] ;  /* 0x00000000db8c783b */ /* 0x0006ae0000000200 */
[----:B------:R-:W-:Y:S01]  /*50c0*/  HMMA.16816.F32 R76, R16, R6, R76 ;  /* 0x00000006104c723c */ /* 0x000fe2000000184c */
[----:B------:R3:W2:Y:S07]  /*50d0*/  LDSM.16.MT88.4 R16, [R0+0x80] ;  /* 0x000080000010783b */ /* 0x0006ae0000004200 */
[-C--:B-1----:R-:W-:Y:S01]  /*50e0*/  HMMA.16816.F32 R32, R20, R28.reuse, R32 ;  /* 0x0000001c1420723c */ /* 0x082fe20000001820 */
        /* <DEDUP_REMOVED lines=14> */
[----:B------:R-:W-:-:S07]  /*51d0*/  @P1 BRA `(.L_x_265) ;  /* 0x0000034000001947 */ /* 0x000fce0003800000 */
[----:B-1-34-:R-:W2:Y:S01]  /*51e0*/  LDL R232, [R1+0x8] ;  /* 0x0000080001e87983 */ /* 0x01aea20000100800 */
[----:B------:R-:W-:Y:S01]  /*51f0*/  USHF.R.S32.HI UR21, URZ, 0x1f, UR20 ;  /* 0x0000001f3f157899 */ /* 0x000fe20008011414 */
[----:B------:R-:W-:Y:S01]  /*5200*/  IMAD.MOV.U32 R2, RZ, RZ, R238 ;  /* 0x000000ffff027224 */ /* 0x000fe200078e00ee */
[----:B------:R-:W-:Y:S01]  /*5210*/  ULDC.64 UR6, c[0x0][0x208] ;  /* 0x0000820000067ab9 */ /* 0x000fe20000000a00 */
[----:B------:R-:W1:Y:S01]  /*5220*/  S2R R5, SR_CTAID.Y ;  /* 0x0000000000057919 */ /* 0x000e620000002600 */
[----:B------:R-:W-:Y:S01]  /*5230*/  UIMAD UR21, UR21, UR6, URZ ;  /* 0x00000006151572a4 */ /* 0x000fe2000f8e023f */
[----:B------:R-:W-:Y:S01]  /*5240*/  IMAD.U32 R9, RZ, RZ, UR8 ;  /* 0x00000008ff097e24 */ /* 0x000fe2000f8e00ff */
[----:B------:R-:W-:Y:S01]  /*5250*/  UIMAD.WIDE.U32 UR22, UR20, UR6, URZ ;  /* 0x00000006141672a5 */ /* 0x000fe2000f8e003f */
[----:B------:R-:W3:Y:S01]  /*5260*/  S2R R231, SR_CTAID.Z ;  /* 0x0000000000e77919 */ /* 0x000ee20000002700 */
[----:B------:R-:W-:Y:S01]  /*5270*/  UIMAD UR21, UR20, UR7, UR21 ;  /* 0x00000007141572a4 */ /* 0x000fe2000f8e0215 */
[----:B------:R-:W-:Y:S01]  /*5280*/  IMAD.U32 R10, RZ, RZ, UR9 ;  /* 0x00000009ff0a7e24 */ /* 0x000fe2000f8e00ff */
[----:B------:R-:W-:Y:S01]  /*5290*/  USHF.L.U32 UR6, UR22, 0x6, URZ ;  /* 0x0000000616067899 */ /* 0x000fe2000800063f */
[----:B------:R-:W-:Y:S01]  /*52a0*/  IMAD.MOV.U32 R3, RZ, RZ, R239 ;  /* 0x000000ffff037224 */ /* 0x000fe200078e00ef */
[----:B------:R-:W-:Y:S02]  /*52b0*/  UIADD3 UR21, UR23, UR21, URZ ;  /* 0x0000001517157290 */ /* 0x000fe4000fffe03f */
[----:B------:R-:W-:Y:S02]  /*52c0*/  USHF.L.U32 UR7, UR20, 0x6, URZ ;  /* 0x0000000614077899 */ /* 0x000fe4000800063f */
[----:B------:R-:W-:Y:S01]  /*52d0*/  IADD3 R4, P1, R248, UR6, RZ ;  /* 0x00000006f8047c10 */ /* 0x000fe2000ff3e0ff */
[----:B------:R-:W-:Y:S03]  /*52e0*/  USHF.L.U64.HI UR21, UR22, 0x6, UR21 ;  /* 0x0000000616157899 */ /* 0x000fe60008010215 */
[----:B------:R-:W-:Y:S02]  /*52f0*/  LEA R6, P0, R4, c[0x0][0x1f0], 0x1 ;  /* 0x00007c0004067a11 */ /* 0x000fe400078008ff */
[----:B-1----:R-:W-:Y:S01]  /*5300*/  SHF.R.S32.HI R8, RZ, 0x1f, R5 ;  /* 0x0000001fff087819 */ /* 0x002fe20000011405 */
[----:B------:R-:W-:Y:S04]  /*5310*/  IMAD.WIDE.U32 R2, R5, c[0x0][0x288], R2 ;  /* 0x0000a20005027a25 */ /* 0x000fe800078e0002 */
[----:B------:R-:W-:Y:S02]  /*5320*/  IMAD R8, R8, c[0x0][0x288], RZ ;  /* 0x0000a20008087a24 */ /* 0x000fe400078e02ff */
[----:B---3--:R-:W-:Y:S02]  /*5330*/  IMAD R11, R231, c[0x0][0x290], RZ ;  /* 0x0000a400e70b7a24 */ /* 0x008fe400078e02ff */
[----:B------:R-:W-:Y:S01]  /*5340*/  IMAD R8, R5, c[0x0][0x28c], R8 ;  /* 0x0000a30005087a24 */ /* 0x000fe200078e0208 */
[----:B------:R-:W-:Y:S04]  /*5350*/  IADD3.X R5, R245, UR21, RZ, P1, !PT ;  /* 0x00000015f5057c10 */ /* 0x000fe80008ffe4ff */
[----:B------:R-:W-:Y:S02]  /*5360*/  LEA.HI.X R7, R4, c[0x0][0x1f4], R5, 0x1, P0 ;  /* 0x00007d0004077a11 */ /* 0x000fe400000f0c05 */
[----:B------:R-:W-:Y:S01]  /*5370*/  IADD3 R5, P6, P2, R248, UR6, R9 ;  /* 0x00000006f8057c10 */ /* 0x000fe2000fade009 */
[----:B------:R-:W-:Y:S01]  /*5380*/  USHF.R.S32.HI UR6, URZ, 0x1f, UR7 ;  /* 0x0000001f3f067899 */ /* 0x000fe20008011407 */
[----:B------:R-:W-:Y:S01]  /*5390*/  IADD3 R9, P1, P0, R2, UR7, R11 ;  /* 0x0000000702097c10 */ /* 0x000fe2000f83e00b */
[----:B------:R-:W-:Y:S01]  /*53a0*/  IMAD.IADD R2, R3, 0x1, R8 ;  /* 0x0000000103027824 */ /* 0x000fe200078e0208 */
[----:B------:R-:W-:Y:S01]  /*53b0*/  IADD3.X R10, R245, UR21, R10, P6, P2 ;  /* 0x00000015f50a7c10 */ /* 0x000fe2000b7e440a */
[----:B------:R-:W-:Y:S01]  /*53c0*/  IMAD.U32 R11, RZ, RZ, UR7 ;  /* 0x00000007ff0b7e24 */ /* 0x000fe2000f8e00ff */
[----:B------:R-:W-:Y:S02]  /*53d0*/  LOP3.LUT P6, RZ, R237, 0x1, RZ, 0xc0, !PT ;  /* 0x00000001edff7812 */ /* 0x000fe400078cc0ff */
[C---:B------:R-:W-:Y:S04]  /*53e0*/  LEA R4, P2, R5.reuse, c[0x0][0x1f0], 0x1 ;  /* 0x00007c0005047a11 */ /* 0x040fe800078408ff */
[----:B------:R-:W-:Y:S02]  /*53f0*/  LEA.HI.X R5, R5, c[0x0][0x1f4], R10, 0x1, P2 ;  /* 0x00007d0005057a11 */ /* 0x000fe400010f0c0a */
[----:B--2---:R-:W-:Y:S02]  /*5400*/  IADD3.X R3, R2, UR6, R232, P1, P0 ;  /* 0x0000000602037c10 */ /* 0x004fe40008fe04e8 */
[----:B------:R-:W-:Y:S02]  /*5410*/  IADD3 R2, -R240, c[0x0][0x168], -R11 ;  /* 0x00005a00f0027a10 */ /* 0x000fe40007ffe90b */
[----:B------:R-:W-:Y:S02]  /*5420*/  LEA R8, P0, R9, c[0x0][0x280], 0x2 ;  /* 0x0000a00009087a11 */ /* 0x000fe400078010ff */
[C---:B------:R-:W-:Y:S02]  /*5430*/  ISETP.LT.OR P2, PT, R2.reuse, 0x1, !P6 ;  /* 0x000000010200780c */ /* 0x040fe40007741670 */
[----:B------:R-:W-:Y:S02]  /*5440*/  LOP3.LUT P1, RZ, R237, 0x2, RZ, 0xc0, !PT ;  /* 0x00000002edff7812 */ /* 0x000fe4000782c0ff */
[----:B------:R-:W-:Y:S02]  /*5450*/  LEA.HI.X R9, R9, c[0x0][0x284], R3, 0x2, P0 ;  /* 0x0000a10009097a11 */ /* 0x000fe400000f1403 */
[C---:B------:R-:W-:Y:S02]  /*5460*/  ISETP.LT.OR P0, PT, R2.reuse, 0x1, !P1 ;  /* 0x000000010200780c */ /* 0x040fe40004f01670 */
[C---:B------:R-:W-:Y:S02]  /*5470*/  ISETP.LT.OR P6, PT, R2.reuse, 0x21, !P6 ;  /* 0x000000210200780c */ /* 0x040fe400077c1670 */
[----:B------:R-:W-:Y:S01]  /*5480*/  ISETP.LT.OR P1, PT, R2, 0x21, !P1 ;  /* 0x000000210200780c */ /* 0x000fe20004f21670 */
[----:B------:R-:W-:Y:S02]  /*5490*/  @!P3 IMAD.SHL.U32 R2, R242, 0x10, RZ ;  /* 0x00000010f202b824 */ /* 0x000fe400078e00ff */
[----:B------:R-:W-:Y:S01]  /*54a0*/  @!PT LDS RZ, [RZ] ;  /* 0x00000000fffff984 */ /* 0x000fe20000000800 */
[----:B------:R-:W-:Y:S01]  /*54b0*/  @!PT LDS RZ, [RZ] ;  /* 0x00000000fffff984 */ /* 0x000fe20000000800 */
[----:B------:R-:W-:Y:S01]  /*54c0*/  @!PT LDS RZ, [RZ] ;  /* 0x00000000fffff984 */ /* 0x000fe20000000800 */
[----:B------:R1:W-:Y:S06]  /*54d0*/  LDGSTS.E.BYPASS.LTC128B.128 [R234+0xe080], [R6.64], !P2 ;  /* 0x0e08000006ea7fae */ /* 0x0003ec000d101d4e */
[----:B------:R1:W-:Y:S04]  /*54e0*/  LDGSTS.E.BYPASS.LTC128B.128 [R234+0x10080], [R6.64+0x80], !P0 ;  /* 0x1008008006ea7fae */ /* 0x0003e8000c101d4e */
[----:B------:R1:W-:Y:S04]  /*54f0*/  LDGSTS.E.BYPASS.LTC128B.128 [R234+0xf080], [R4.64], !P6 ;  /* 0x0f08000004ea7fae */ /* 0x0003e8000f101d4e */
[----:B------:R1:W-:Y:S04]  /*5500*/  LDGSTS.E.BYPASS.LTC128B.128 [R234+0x11080], [R4.64+0x80], !P1 ;  /* 0x1108008004ea7fae */ /* 0x0003e8000c901d4e */
[----:B------:R1:W-:Y:S02]  /*5510*/  @!P3 LDGSTS.E.BYPASS.LTC128B.128 [R2+0x12280], [R8.64] ;  /* 0x122800000802bfae */ /* 0x0003e4000b901d4e */
.L_x_265:
[-C--:B-1-34-:R-:W-:Y:S01]  /*5520*/  HMMA.16816.F32 R4, R80, R16.reuse, RZ ;  /* 0x000000105004723c */ /* 0x09afe200000018ff */
[----:B------:R-:W2:Y:S01]  /*5530*/  LDL R231, [R1+0xc] ;  /* 0x00000c0001e77983 */ /* 0x000ea20000100800 */
[----:B------:R-:W-:Y:S02]  /*5540*/  USHF.L.U32 UR11, UR11, 0xd, URZ ;  /* 0x0000000d0b0b7899 */ /* 0x000fe4000800063f */
[----:B------:R-:W-:Y:S01]  /*5550*/  IMAD.U32 R2, RZ, RZ, UR4 ;  /* 0x00000004ff027e24 */ /* 0x000fe2000f8e00ff */
[----:B------:R-:W-:Y:S01]  /*5560*/  LDSM.16.M88.4 R144, [R217+0x1800] ;  /* 0x00180000d990783b */ /* 0x000fe20000000200 */
[----:B------:R-:W-:Y:S02]  /*5570*/  UIADD3 UR6, UR4, 0x1, URZ ;  /* 0x0000000104067890 */ /* 0x000fe4000fffe03f */
[C---:B------:R-:W-:Y:S01]  /*5580*/  HMMA.16816.F32 R8, R132.reuse, R16, RZ ;  /* 0x000000108408723c */ /* 0x040fe200000018ff */
[----:B------:R-:W-:Y:S01]  /*5590*/  LDSM.16.MT88.4 R148, [R0+0x4080] ;  /* 0x004080000094783b */ /* 0x000fe20000004200 */
[----:B------:R-:W-:Y:S02]  /*55a0*/  UISETP.GE.AND UP0, UPT, UR4, 0x1, UPT ;  /* 0x000000010400788c */ /* 0x000fe4000bf06270 */
[----:B------:R-:W-:Y:S01]  /*55b0*/  IMAD.U32 R3, RZ, RZ, UR11 ;  /* 0x0000000bff037e24 */ /* 0x000fe2000f8e00ff */
[----:B------:R-:W0:Y:S01]  /*55c0*/  LDGDEPBAR ;  /* 0x00000000000079af */ /* 0x000e220000000000 */
[----:B------:R-:W-:Y:S02]  /*55d0*/  USEL UR4, UR6, URZ, !UP0 ;  /* 0x0000003f06047287 */ /* 0x000fe4000c000000 */
[-C--:B------:R-:W-:Y:S01]  /*55e0*/  HMMA.16816.F32 R12, R132, R18.reuse, RZ ;  /* 0x00000012840c723c */ /* 0x080fe200000018ff */
[----:B------:R-:W-:Y:S02]  /*55f0*/  UISETP.GE.AND UP0, UPT, UR20, UR12, UPT ;  /* 0x0000000c1400728c */ /* 0x000fe4000bf06270 */
[----:B------:R-:W-:Y:S04]  /*5600*/  UIADD3 UR6, UR18, 0x1, URZ ;  /* 0x0000000112067890 */ /* 0x000fe8000fffe03f */
[----:B------:R-:W-:Y:S01]  /*5610*/  PLOP3.LUT P0, PT, PT, PT, UP0, 0x80, 0x0 ;  /* 0x000000000000781c */ /* 0x000fe20003f0f008 */
[C---:B------:R-:W-:Y:S01]  /*5620*/  HMMA.16816.F32 R16, R80.reuse, R18, RZ ;  /* 0x000000125010723c */ /* 0x040fe200000018ff */
[----:B------:R-:W-:Y:S04]  /*5630*/  UISETP.GE.AND UP0, UPT, UR18, 0x1, UPT ;  /* 0x000000011200788c */ /* 0x000fe8000bf06270 */
[----:B------:R-:W-:Y:S03]  /*5640*/  USEL UR18, UR6, URZ, !UP0 ;  /* 0x0000003f06127287 */ /* 0x000fe6000c000000 */
        /* <DEDUP_REMOVED lines=12> */
[C---:B------:R-:W-:Y:S01]  /*5710*/  HMMA.16816.F32 R24, R204.reuse, R208, R24 ;  /* 0x000000d0cc18723c */ /* 0x040fe20000001818 */
[----:B------:R-:W3:Y:S07]  /*5720*/  LDL.64 R208, [R1] ;  /* 0x0000000001d07983 */ /* 0x000eee0000100a00 */
[-C--:B------:R-:W-:Y:S01]  /*5730*/  HMMA.16816.F32 R28, R204, R210.reuse, R28 ;  /* 0x000000d2cc1c723c */ /* 0x080fe2000000181c */
[----:B------:R-:W-:Y:S07]  /*5740*/  LDSM.16.MT88.4 R204, [R0+0x4880] ;  /* 0x0048800000cc783b */ /* 0x000fee0000004200 */
[----:B------:R-:W-:Y:S01]  /*5750*/  HMMA.16816.F32 R80, R140, R210, R80 ;  /* 0x000000d28c50723c */ /* 0x000fe20000001850 */
[----:B------:R-:W-:Y:S07]  /*5760*/  LDSM.16.MT88.4 R140, [R0+0x1880] ;  /* 0x00188000008c783b */ /* 0x000fee0000004200 */
[-C--:B-1----:R-:W-:Y:S08]  /*5770*/  HMMA.16816.F32 R4, R132, R136.reuse, R4 ;  /* 0x000000888404723c */ /* 0x082ff00000001804 */
[C---:B------:R-:W-:Y:S08]  /*5780*/  HMMA.16816.F32 R8, R144.reuse, R136, R8 ;  /* 0x000000889008723c */ /* 0x040ff00000001808 */
[-C--:B------:R-:W-:Y:S08]  /*5790*/  HMMA.16816.F32 R12, R144, R138.reuse, R12 ;  /* 0x0000008a900c723c */ /* 0x080ff0000000180c */
[C---:B------:R-:W-:Y:S01]  /*57a0*/  HMMA.16816.F32 R16, R132.reuse, R138, R16 ;  /* 0x0000008a8410723c */ /* 0x040fe20000001810 */
[----:B------:R-:W1:Y:S07]  /*57b0*/  LDSM.16.M88.4 R136, [R219+0x1000] ;  /* 0x00100000db88783b */ /* 0x000e6e0000000200 */
[-C--:B------:R-:W-:Y:S08]  /*57c0*/  HMMA.16816.F32 R20, R132, R148.reuse, R20 ;  /* 0x000000948414723c */ /* 0x080ff00000001814 */
[C---:B------:R-:W-:Y:S08]  /*57d0*/  HMMA.16816.F32 R24, R144.reuse, R148, R24 ;  /* 0x000000949018723c */ /* 0x040ff00000001818 */
[-C--:B------:R-:W-:Y:S01]  /*57e0*/  HMMA.16816.F32 R28, R144, R150.reuse, R28 ;  /* 0x00000096901c723c */ /* 0x080fe2000000181c */
[----:B------:R-:W-:Y:S07]  /*57f0*/  LDSM.16.M88.4 R144, [R217+0x2800] ;  /* 0x00280000d990783b */ /* 0x000fee0000000200 */
[----:B------:R-:W-:Y:S01]  /*5800*/  HMMA.16816.F32 R80, R132, R150, R80 ;  /* 0x000000968450723c */ /* 0x000fe20000001850 */
[----:B------:R-:W-:Y:S04]  /*5810*/  LDSM.16.M88.4 R132, [R217+0x2000] ;  /* 0x00200000d984783b */ /* 0x000fe80000000200 */
[----:B------:R-:W-:Y:S03]  /*5820*/  LDSM.16.MT88.4 R148, [R0+0x5080] ;  /* 0x005080000094783b */ /* 0x000fe60000004200 */
        /* <DEDUP_REMOVED lines=19> */
[-C--:B------:R-:W-:Y:S08]  /*5960*/  HMMA.16816.F32 R28, R144, R150.reuse, R28 ;  /* 0x00000096901c723c */ /* 0x080ff0000000181c */
[----:B------:R-:W-:Y:S08]  /*5970*/  HMMA.16816.F32 R80, R132, R150, R80 ;  /* 0x000000968450723c */ /* 0x000ff00000001850 */
[-C--:B-1----:R-:W-:Y:S08]  /*5980*/  HMMA.16816.F32 R4, R136, R140.reuse, R4 ;  /* 0x0000008c8804723c */ /* 0x082ff00000001804 */
[C---:B------:R-:W-:Y:S08]  /*5990*/  HMMA.16816.F32 R8, R200.reuse, R140, R8 ;  /* 0x0000008cc808723c */ /* 0x040ff00000001808 */
[-C--:B------:R-:W-:Y:S08]  /*59a0*/  HMMA.16816.F32 R12, R200, R142.reuse, R12 ;  /* 0x0000008ec80c723c */ /* 0x080ff0000000180c */
[C---:B------:R-:W-:Y:S01]  /*59b0*/  HMMA.16816.F32 R16, R136.reuse, R142, R16 ;  /* 0x0000008e8810723c */ /* 0x040fe20000001810 */
[----:B------:R-:W-:Y:S07]  /*59c0*/  LDSM.16.MT88.4 R140, [R212+0x18080] ;  /* 0x01808000d48c783b */ /* 0x000fee0000004200 */
[-C--:B------:R-:W-:Y:S08]  /*59d0*/  HMMA.16816.F32 R20, R136, R204.reuse, R20 ;  /* 0x000000cc8814723c */ /* 0x080ff00000001814 */
[C---:B------:R-:W-:Y:S08]  /*59e0*/  HMMA.16816.F32 R24, R200.reuse, R204, R24 ;  /* 0x000000ccc818723c */ /* 0x040ff00000001818 */
[-C--:B------:R-:W-:Y:S08]  /*59f0*/  HMMA.16816.F32 R28, R200, R206.reuse, R28 ;  /* 0x000000cec81c723c */ /* 0x080ff0000000181c */
[----:B------:R-:W-:Y:S04]  /*5a00*/  HMMA.16816.F32 R80, R136, R206, R80 ;  /* 0x000000ce8850723c */ /* 0x000fe80000001850 */
[----:B---3--:R-:W-:Y:S01]  /*5a10*/  IADD3 R0, P1, R208, UR11, RZ ;  /* 0x0000000bd0007c10 */ /* 0x008fe2000ff3e0ff */
[----:B------:R-:W-:Y:S03]  /*5a20*/  UMOV UR11, UR20 ;  /* 0x00000014000b7c82 */ /* 0x000fe60008000000 */
[----:B--2---:R-:W-:Y:S04]  /*5a30*/  LEA.HI.X.SX32 R3, R3, R231, 0x1, P1 ;  /* 0x000000e703037211 */ /* 0x004fe800008f0eff */
[C---:B------:R-:W-:Y:S04]  /*5a40*/  LEA R132, P1, R0.reuse, c[0x0][0x220], 0x2 ;  /* 0x0000880000847a11 */ /* 0x040fe800078210ff */
[----:B------:R-:W-:Y:S01]  /*5a50*/  LEA.HI.X R133, R0, c[0x0][0x224], R3, 0x2, P1 ;  /* 0x0000890000857a11 */ /* 0x000fe200008f1403 */
[----:B------:R-:W-:Y:S04]  /*5a60*/  IMAD R0, R2, 0x2000, R222 ;  /* 0x0000200002007824 */ /* 0x000fe800078e02de */
[----:B------:R-:W-:Y:S01]  /*5a70*/  RED.E.ADD.F32.FTZ.RN.STRONG.GPU [R132.64], R4 ;  /* 0x000000048400798e */ /* 0x000fe2000c10e78e */
        /* <DEDUP_REMOVED lines=149> */
.L_x_247:
[----:B------:R-:W-:Y:S05]  /*63d0*/  @P1 BRA `(.L_x_267) ;  /* 0x000016e000001947 */ /* 0x000fea0003800000 */
[----:B------:R-:W-:Y:S01]  /*63e0*/  SHF.R.S32.HI R8, RZ, 0x1f, R242 ;  /* 0x0000001fff087819 */ /* 0x000fe200000114f2 */
[----:B------:R-:W-:Y:S01]  /*63f0*/  BAR.SYNC.DEFER_BLOCKING 0x1, 0x100 ;  /* 0x0044000000007b1d */ /* 0x000fe20000010000 */
[----:B------:R-:W-:Y:S02]  /*6400*/  F2FP.PACK_AB R32, R33, R32 ;  /* 0x000000202120723e */ /* 0x000fe400000000ff */
[----:B------:R-:W-:-:S02]  /*6410*/  LEA.HI R3, R8, R242, RZ, 0x2 ;  /* 0x000000f208037211 */ /* 0x000fc400078f10ff */
[----:B------:R-:W-:Y:S01]  /*6420*/  LEA.HI R0, R8, R242, RZ, 0x5 ;  /* 0x000000f208007211 */ /* 0x000fe200078f28ff */
[----:B------:R-:W-:Y:S01]  /*6430*/  BSSY B0, `(.L_x_268) ;  /* 0x00000b6000007945 */ /* 0x000fe20003800000 */
[--C-:B------:R-:W-:Y:S02]  /*6440*/  SHF.R.S32.HI R5, RZ, 0x2, R3.reuse ;  /* 0x00000002ff057819 */ /* 0x100fe40000011403 */
[----:B------:R-:W-:Y:S02]  /*6450*/  SHF.R.S32.HI R2, RZ, 0x1f, R3 ;  /* 0x0000001fff027819 */ /* 0x000fe40000011403 */
[----:B------:R-:W-:Y:S02]  /*6460*/  SHF.R.S32.HI R4, RZ, 0x5, R0 ;  /* 0x00000005ff047819 */ /* 0x000fe40000011400 */
[----:B------:R-:W-:Y:S02]  /*6470*/  LEA.HI R2, R2, R5, RZ, 0x3 ;  /* 0x0000000502027211 */ /* 0x000fe400078f18ff */
[----:B------:R-:W-:-:S02]  /*6480*/  LEA.HI R0, R0, R4, RZ, 0x1 ;  /* 0x0000000400007211 */ /* 0x000fc400078f08ff */
[----:B------:R-:W-:Y:S02]  /*6490*/  LOP3.LUT R2, R2, 0xfffffff8, RZ, 0xc0, !PT ;  /* 0xfffffff802027812 */ /* 0x000fe400078ec0ff */
[----:B------:R-:W-:Y:S02]  /*64a0*/  LOP3.LUT R0, R0, 0x1ffffe, RZ, 0xc0, !PT ;  /* 0x001ffffe00007812 */ /* 0x000fe400078ec0ff */
[-C--:B------:R-:W-:Y:S01]  /*64b0*/  LEA.HI R10, R8, R242.reuse, RZ, 0x4 ;  /* 0x000000f2080a7211 */ /* 0x080fe200078f20ff */
[----:B------:R-:W-:Y:S01]  /*64c0*/  IMAD.IADD R6, R5, 0x1, -R2 ;  /* 0x0000000105067824 */ /* 0x000fe200078e0a02 */
[----:B------:R-:W-:Y:S01]  /*64d0*/  LOP3.LUT R2, R3, 0x3ffffffc, RZ, 0xc0, !PT ;  /* 0x3ffffffc03027812 */ /* 0x000fe200078ec0ff */
[----:B------:R-:W-:Y:S01]  /*64e0*/  IMAD.IADD R7, R4, 0x1, -R0 ;  /* 0x0000000104077824 */ /* 0x000fe200078e0a00 */
[-C--:B------:R-:W-:Y:S01]  /*64f0*/  LEA.HI R0, R8, R242.reuse, RZ, 0x6 ;  /* 0x000000f208007211 */ /* 0x080fe200078f30ff */
[----:B------:R-:W-:Y:S01]  /*6500*/  IMAD.SHL.U32 R4, R6, 0x40, RZ ;  /* 0x0000004006047824 */ /* 0x000fe200078e00ff */
[----:B------:R-:W-:Y:S01]  /*6510*/  LEA.HI R8, R8, R242, RZ, 0x7 ;  /* 0x000000f208087211 */ /* 0x000fe200078f38ff */
[----:B------:R-:W-:Y:S01]  /*6520*/  IMAD.IADD R3, R242, 0x1, -R2 ;  /* 0x00000001f2037824 */ /* 0x000fe200078e0a02 */
[----:B------:R-:W-:-:S02]  /*6530*/  SHF.R.U32.HI R5, RZ, 0x3, R0 ;  /* 0x00000003ff057819 */ /* 0x000fc40000011600 */
[----:B------:R-:W-:Y:S01]  /*6540*/  LOP3.LUT R0, R10, 0xfffffff0, RZ, 0xc0, !PT ;  /* 0xfffffff00a007812 */ /* 0x000fe200078ec0ff */
[----:B------:R-:W-:Y:S01]  /*6550*/  IMAD R7, R7, 0x200, R3 ;  /* 0x0000020007077824 */ /* 0x000fe200078e0203 */
[----:B------:R-:W-:Y:S01]  /*6560*/  LOP3.LUT R2, R4, 0x1c0, RZ, 0xc0, !PT ;  /* 0x000001c004027812 */ /* 0x000fe200078ec0ff */
[----:B------:R-:W-:Y:S01]  /*6570*/  IMAD.SHL.U32 R8, R8, 0x4, RZ ;  /* 0x0000000408087824 */ /* 0x000fe200078e00ff */
[----:B------:R-:W-:Y:S01]  /*6580*/  LOP3.LUT P0, RZ, R6, 0x4, RZ, 0xc0, !PT ;  /* 0x0000000406ff7812 */ /* 0x000fe2000780c0ff */
[----:B------:R-:W-:Y:S01]  /*6590*/  IMAD.IADD R0, R242, 0x1, -R0 ;  /* 0x00000001f2007824 */ /* 0x000fe200078e0a00 */
[----:B------:R-:W-:Y:S02]  /*65a0*/  LOP3.LUT R4, R2, 0x18, R5, 0xf8, !PT ;  /* 0x0000001802047812 */ /* 0x000fe400078ef805 */
[----:B------:R-:W-:Y:S01]  /*65b0*/  SHF.R.U32.HI R3, RZ, 0x3, R2 ;  /* 0x00000003ff037819 */ /* 0x000fe20000011602 */
[----:B------:R-:W-:Y:S01]  /*65c0*/  IMAD.SHL.U32 R6, R0, 0x8, RZ ;  /* 0x0000000800067824 */ /* 0x000fe200078e00ff */
[----:B------:R-:W-:-:S02]  /*65d0*/  SHF.R.S32.HI R2, RZ, 0x1f, R0 ;  /* 0x0000001fff027819 */ /* 0x000fc40000011400 */
[----:B------:R-:W-:Y:S02]  /*65e0*/  LOP3.LUT R4, R4, R3, RZ, 0x3c, !PT ;  /* 0x0000000304047212 */ /* 0x000fe400078e3cff */
[----:B------:R-:W-:Y:S02]  /*65f0*/  LEA.HI R2, R2, R0, RZ, 0x3 ;  /* 0x0000000002027211 */ /* 0x000fe400078f18ff */
[----:B------:R-:W-:Y:S01]  /*6600*/  F2FP.PACK_AB R34, R35, R34 ;  /* 0x000000222322723e */ /* 0x000fe200000000ff */
[----:B------:R-:W-:Y:S01]  /*6610*/  IMAD.U32 R0, R7, 0x2, R4 ;  /* 0x0000000207007824 */ /* 0x000fe200078e0004 */
[----:B------:R-:W-:Y:S02]  /*6620*/  LOP3.LUT R7, R8, 0xfffffe00, RZ, 0xc0, !PT ;  /* 0xfffffe0008077812 */ /* 0x000fe400078ec0ff */
[----:B------:R-:W-:Y:S01]  /*6630*/  SHF.R.S32.HI R2, RZ, 0x3, R2 ;  /* 0x00000003ff027819 */ /* 0x000fe20000011402 */
[----:B------:R-:W-:Y:S01]  /*6640*/  IMAD.SHL.U32 R0, R0, 0x2, RZ ;  /* 0x0000000200007824 */ /* 0x000fe200078e00ff */
[----:B------:R-:W-:-:S02]  /*6650*/  F2FP.PACK_AB R52, R53, R52 ;  /* 0x000000343534723e */ /* 0x000fc400000000ff */
[----:B------:R-:W-:Y:S01]  /*6660*/  F2FP.PACK_AB R54, R55, R54 ;  /* 0x000000363736723e */ /* 0x000fe200000000ff */
[----:B------:R-:W-:Y:S01]  /*6670*/  IMAD R7, R2, 0x1800, R7 ;  /* 0x0000180002077824 */ /* 0x000fe200078e0207 */
[C---:B------:R-:W-:Y:S01]  /*6680*/  IADD3 R2, R0.reuse, 0x40, RZ ;  /* 0x0000004000027810 */ /* 0x040fe20007ffe0ff */
[----:B------:R-:W-:Y:S01]  /*6690*/  STS [R0+0x6080], R32 ;  /* 0x0060802000007388 */ /* 0x000fe20000000800 */
[----:B------:R-:W-:Y:S02]  /*66a0*/  @P0 IADD3 R2, R0, -0x40, RZ ;  /* 0xffffffc000020810 */ /* 0x000fe40007ffe0ff */
        /* <DEDUP_REMOVED lines=9> */
[----:B------:R-:W-:Y:S01]  /*6740*/  SHF.R.S32.HI R10, RZ, 0x4, R10 ;  /* 0x00000004ff0a7819 */ /* 0x000fe2000001140a */
[----:B------:R-:W-:Y:S01]  /*6750*/  STS [R0+0x7080], R36 ;  /* 0x0070802400007388 */ /* 0x000fe20000000800 */
[----:B------:R-:W-:Y:S02]  /*6760*/  F2FP.PACK_AB R44, R45, R44 ;  /* 0x0000002c2d2c723e */ /* 0x000fe400000000ff */
[----:B------:R-:W-:Y:S01]  /*6770*/  F2FP.PACK_AB R46, R47, R46 ;  /* 0x0000002e2f2e723e */ /* 0x000fe200000000ff */
[----:B------:R-:W-:Y:S01]  /*6780*/  STS [R0+0x7480], R38 ;  /* 0x0074802600007388 */ /* 0x000fe20000000800 */
[----:B------:R-:W-:Y:S01]  /*6790*/  F2FP.PACK_AB R56, R57, R56 ;  /* 0x000000383938723e */ /* 0x000fe200000000ff */
[----:B------:R-:W-:Y:S01]  /*67a0*/  IMAD.SHL.U32 R3, R10, 0x40, RZ ;  /* 0x000000400a037824 */ /* 0x000fe200078e00ff */
        /* <DEDUP_REMOVED lines=26> */
[----:B------:R-:W-:Y:S02]  /*6950*/  LOP3.LUT R5, R3, 0x1c0, RZ, 0xc0, !PT ;  /* 0x000001c003057812 */ /* 0x000fe400078ec0ff */
        /* <DEDUP_REMOVED lines=12> */
[----:B------:R-:W-:Y:S01]  /*6a20*/  LOP3.LUT R3, R5, 0x38, R6, 0xf8, !PT ;  /* 0x0000003805037812 */ /* 0x000fe200078ef806 */
[----:B------:R-:W-:Y:S01]  /*6a30*/  STS [R2+0xa480], R74 ;  /* 0x00a4804a02007388 */ /* 0x000fe20000000800 */
[----:B------:R-:W-:Y:S02]  /*6a40*/  SHF.R.U32.HI R8, RZ, 0x3, R5 ;  /* 0x00000003ff087819 */ /* 0x000fe40000011605 */
        /* <DEDUP_REMOVED lines=12> */
[----:B------:R-:W-:Y:S01]  /*6b10*/  LOP3.LUT R8, R3, R8, RZ, 0x3c, !PT ;  /* 0x0000000803087212 */ /* 0x000fe200078e3cff */
[----:B------:R-:W-:Y:S01]  /*6b20*/  STS [R0+0x80], R30 ;  /* 0x0000801e00007388 */ /* 0x000fe20000000800 */
[----:B------:R-:W-:-:S02]  /*6b30*/  F2FP.PACK_AB R3, R121, R120 ;  /* 0x000000787903723e */ /* 0x000fc400000000ff */
[----:B------:R-:W-:Y:S01]  /*6b40*/  F2FP.PACK_AB R5, R123, R122 ;  /* 0x0000007a7b05723e */ /* 0x000fe200000000ff */
[----:B------:R-:W-:Y:S01]  /*6b50*/  STS [R0+0x480], R29 ;  /* 0x0004801d00007388 */ /* 0x000fe20000000800 */
[----:B------:R-:W-:-:S03]  /*6b60*/  IMAD.IADD R7, R7, 0x1, R8 ;  /* 0x0000000107077824 */ /* 0x000fc600078e0208 */
        /* <DEDUP_REMOVED lines=16> */
[----:B------:R-:W-:Y:S04]  /*6c70*/  STS [R2+0x4080], R9 ;  /* 0x0040800902007388 */ /* 0x000fe80000000800 */
[----:B------:R-:W-:Y:S04]  /*6c80*/  STS [R2+0x4480], R4 ;  /* 0x0044800402007388 */ /* 0x000fe80000000800 */
[----:B------:R-:W-:Y:S04]  /*6c90*/  STS [R0+0x5080], R14 ;  /* 0x0050800e00007388 */ /* 0x000fe80000000800 */
[----:B------:R2:W-:Y:S01]  /*6ca0*/  STS [R0+0x5480], R13 ;  /* 0x0054800d00007388 */ /* 0x0005e20000000800 */
[----:B-1----:R-:W-:-:S03]  /*6cb0*/  SHF.R.S32.HI R11, RZ, 0x1f, R10 ;  /* 0x0000001fff0b7819 */ /* 0x002fc6000001140a */
[----:B------:R-:W-:Y:S04]  /*6cc0*/  STS [R2+0x5080], R3 ;  /* 0x0050800302007388 */ /* 0x000fe80000000800 */
[----:B------:R1:W-:Y:S04]  /*6cd0*/  STS [R2+0x5480], R5 ;  /* 0x0054800502007388 */ /* 0x0003e80000000800 */
[----:B------:R-:W3:Y:S04]  /*6ce0*/  S2R R12, SR_CTAID.X ;  /* 0x00000000000c7919 */ /* 0x000ee80000002500 */
[----:B------:R-:W4:Y:S04]  /*6cf0*/  S2R R22, SR_CTAID.Y ;  /* 0x0000000000167919 */ /* 0x000f280000002600 */
[----:B------:R-:W5:Y:S01]  /*6d00*/  S2R R21, SR_CTAID.Z ;  /* 0x0000000000157919 */ /* 0x000f620000002700 */
[----:B--2---:R-:W-:-:S03]  /*6d10*/  IMAD.SHL.U32 R0, R7, 0x2, RZ ;  /* 0x0000000207007824 */ /* 0x004fc600078e00ff */
[----:B------:R-:W-:Y:S01]  /*6d20*/  BAR.SYNC.DEFER_BLOCKING 0x1, 0x100 ;  /* 0x0044000000007b1d */ /* 0x000fe20000010000 */
[----:B------:R-:W-:Y:S01]  /*6d30*/  SHF.R.S32.HI R7, RZ, 0x1f, R6 ;  /* 0x0000001fff077819 */ /* 0x000fe20000011406 */
[----:B-1----:R-:W-:-:S04]  /*6d40*/  IMAD.MOV.U32 R5, RZ, RZ, -0x60 ;  /* 0xffffffa0ff057424 */ /* 0x002fc800078e00ff */
[----:B---3--:R-:W-:Y:S01]  /*6d50*/  IMAD R5, R12, R5, c[0x0][0x2f0] ;  /* 0x0000bc000c057624 */ /* 0x008fe200078e0205 */
[----:B----4-:R-:W-:Y:S01]  /*6d60*/  SHF.R.S32.HI R23, RZ, 0x1f, R22 ;  /* 0x0000001fff177819 */ /* 0x010fe20000011416 */
[----:B------:R-:W-:-:S03]  /*6d70*/  IMAD.WIDE.U32 R2, R22, c[0x0][0x338], R6 ;  /* 0x0000ce0016027a25 */ /* 0x000fc600078e0006 */
[----:B------:R-:W-:Y:S02]  /*6d80*/  IMNMX R20, R5, 0x60, PT ;  /* 0x0000006005147817 */ /* 0x000fe40003800200 */
[----:B-----5:R-:W-:Y:S01]  /*6d90*/  SHF.R.S32.HI R68, RZ, 0x1f, R21 ;  /* 0x0000001fff447819 */ /* 0x020fe20000011415 */
[----:B------:R-:W-:Y:S01]  /*6da0*/  IMAD R4, R23, c[0x0][0x338], RZ ;  /* 0x0000ce0017047a24 */ /* 0x000fe200078e02ff */
[----:B------:R-:W-:-:S03]  /*6db0*/  ISETP.GE.AND P6, PT, R10, R20, PT ;  /* 0x000000140a00720c */ /* 0x000fc60003fc6270 */
[----:B------:R-:W-:Y:S01]  /*6dc0*/  IMAD R4, R22, c[0x0][0x33c], R4 ;  /* 0x0000cf0016047a24 */ /* 0x000fe200078e0204 */
[----:B------:R1:W2:Y:S01]  /*6dd0*/  LDS.128 R24, [R0+0x6880] ;  /* 0x0068800000187984 */ /* 0x0002a20000000c00 */
[----:B------:R-:W-:Y:S02]  /*6de0*/  ISETP.GE.OR P0, PT, R6, c[0x0][0x324], P6 ;  /* 0x0000c90006007a0c */ /* 0x000fe40003706670 */
[----:B------:R-:W-:Y:S01]  /*6df0*/  IMAD.IADD R3, R3, 0x1, R4 ;  /* 0x0000000103037824 */ /* 0x000fe200078e0204 */
[----:B------:R1:W3:Y:S01]  /*6e00*/  LDS.128 R28, [R0+0x7080] ;  /* 0x00708000001c7984 */ /* 0x0002e20000000c00 */
[----:B------:R-:W-:Y:S02]  /*6e10*/  IMAD R4, R68, c[0x0][0x340], RZ ;  /* 0x0000d00044047a24 */ /* 0x000fe400078e02ff */
[C---:B------:R-:W-:Y:S01]  /*6e20*/  IMAD.WIDE.U32 R8, R21.reuse, c[0x0][0x340], R2 ;  /* 0x0000d00015087a25 */ /* 0x040fe200078e0002 */
[----:B------:R1:W4:Y:S03]  /*6e30*/  LDS.128 R32, [R0+0x7880] ;  /* 0x0078800000207984 */ /* 0x0003260000000c00 */
[----:B------:R-:W-:Y:S01]  /*6e40*/  IMAD R4, R21, c[0x0][0x344], R4 ;  /* 0x0000d10015047a24 */ /* 0x000fe200078e0204 */
[----:B------:R1:W1:Y:S01]  /*6e50*/  LDS.128 R36, [R0+0x8080] ;  /* 0x0080800000247984 */ /* 0x0002620000000c00 */
[----:B------:R-:W-:-:S03]  /*6e60*/  IMAD.WIDE R2, R12, 0x60, R10 ;  /* 0x000000600c027825 */ /* 0x000fc600078e020a */
[----:B------:R1:W1:Y:S01]  /*6e70*/  LDS.128 R40, [R0+0x8880] ;  /* 0x0088800000287984 */ /* 0x0002620000000c00 */
[----:B------:R-:W-:-:S03]  /*6e80*/  IMAD.IADD R5, R9, 0x1, R4 ;  /* 0x0000000109057824 */ /* 0x000fc600078e0204 */
        /* <DEDUP_REMOVED lines=16> */
.L_x_269:
[----:B--2---:R-:W-:Y:S05]  /*6f90*/  BSYNC B0 ;  /* 0x0000000000007941 */ /* 0x004fea0003800000 */
.L_x_268:
        /* <DEDUP_REMOVED lines=16> */
.L_x_271:
[----:B------:R-:W-:Y:S05]  /*70a0*/  BSYNC B0 ;  /* 0x0000000000007941 */ /* 0x000fea0003800000 */
.L_x_270:
        /* <DEDUP_REMOVED lines=16> */
.L_x_273:
[----:B------:R-:W-:Y:S05]  /*71b0*/  BSYNC B0 ;  /* 0x0000000000007941 */ /* 0x000fea0003800000 */
.L_x_272:
        /* <DEDUP_REMOVED lines=16> */
.L_x_275:
[----:B------:R-:W-:Y:S05]  /*72c0*/  BSYNC B0 ;  /* 0x0000000000007941 */ /* 0x000fea0003800000 */
.L_x_274:
        /* <DEDUP_REMOVED lines=16> */
.L_x_277:
[----:B------:R-:W-:Y:S05]  /*73d0*/  BSYNC B0 ;  /* 0x0000000000007941 */ /* 0x000fea0003800000 */
.L_x_276:
        /* <DEDUP_REMOVED lines=14> */
[----:B------:R2:W-:Y:S02]  /*74c0*/  STG.E.128 [R4.64], R40 ;  /* 0x0000002804007986 */ /* 0x0005e4000c101d0e */
.L_x_279:
[----:B------:R-:W-:Y:S05]  /*74d0*/  BSYNC B0 ;  /* 0x0000000000007941 */ /* 0x000fea0003800000 */
.L_x_278:
[----:B------:R-:W-:Y:S01]  /*74e0*/  IMAD R0, R23, c[0x0][0x308], RZ ;  /* 0x0000c20017007a24 */ /* 0x000fe200078e02ff */
[----:B------:R-:W-:Y:S01]  /*74f0*/  ISETP.GE.OR P6, PT, R6, c[0x0][0x2f4], P6 ;  /* 0x0000bd0006007a0c */ /* 0x000fe200037c6670 */
[C---:B--2---:R-:W-:Y:S01]  /*7500*/  IMAD.WIDE.U32 R4, R22.reuse, c[0x0][0x308], R6 ;  /* 0x0000c20016047a25 */ /* 0x044fe200078e0006 */
        /* <DEDUP_REMOVED lines=16> */
.L_x_281:
[----:B------:R-:W-:Y:S05]  /*7610*/  BSYNC B0 ;  /* 0x0000000000007941 */ /* 0x000fea0003800000 */
.L_x_280:
[----:B------:R-:W-:Y:S01]  /*7620*/  ISETP.GE.OR P5, PT, R6, c[0x0][0x2f4], P5 ;  /* 0x0000bd0006007a0c */ /* 0x000fe20002fa6670 */
[----:B------:R-:W-:-:S12]  /*7630*/  BSSY B0, `(.L_x_282) ;  /* 0x000000d000007945 */ /* 0x000fd80003800000 */
[----:B------:R-:W-:Y:S05]  /*7640*/  @P5 BRA `(.L_x_283) ;  /* 0x000000b000005947 */ /* 0x000fea0003800000 */
[----:B------:R-:W-:Y:S02]  /*7650*/  IADD3 R0, P0, R2, 0x10, RZ ;  /* 0x0000001002007810 */ /* 0x000fe40007f1e0ff */
[----:B------:R-:W-:-:S03]  /*7660*/  MOV R11, R5 ;  /* 0x00000005000b7202 */ /* 0x000fc60000000f00 */
[----:B------:R-:W-:-:S04]  /*7670*/  IMAD.X R10, RZ, RZ, R3, P0 ;  /* 0x000000ffff0a7224 */ /* 0x000fc800000e0603 */
[----:B--2---:R-:W-:Y:S02]  /*7680*/  IMAD R12, R10, c[0x0][0x300], RZ ;  /* 0x0000c0000a0c7a24 */ /* 0x004fe400078e02ff */
[----:B------:R-:W-:-:S04]  /*7690*/  IMAD.MOV.U32 R10, RZ, RZ, R8 ;  /* 0x000000ffff0a7224 */ /* 0x000fc800078e0008 */
[----:B------:R-:W-:-:S04]  /*76a0*/  IMAD.WIDE.U32 R10, R0, c[0x0][0x300], R10 ;  /* 0x0000c000000a7a25 */ /* 0x000fc800078e000a */
[----:B------:R-:W-:Y:S01]  /*76b0*/  IMAD R0, R0, c[0x0][0x304], R12 ;  /* 0x0000c10000007a24 */ /* 0x000fe200078e020c */
[----:B------:R-:W-:-:S04]  /*76c0*/  LEA R12, P0, R10, c[0x0][0x2e8], 0x1 ;  /* 0x0000ba000a0c7a11 */ /* 0x000fc800078008ff */
[----:B------:R-:W-:-:S04]  /*76d0*/  IADD3 R0, R11, R0, RZ ;  /* 0x000000000b007210 */ /* 0x000fc80007ffe0ff */
[----:B------:R-:W-:-:S05]  /*76e0*/  LEA.HI.X R13, R10, c[0x0][0x2ec], R0, 0x1, P0 ;  /* 0x0000bb000a0d7a11 */ /* 0x000fca00000f0c00 */
[----:B------:R2:W-:Y:S02]  /*76f0*/  STG.E.128 [R12.64], R48 ;  /* 0x000000300c007986 */ /* 0x0005e4000c101d0e */
.L_x_283:
[----:B------:R-:W-:Y:S05]  /*7700*/  BSYNC B0 ;  /* 0x0000000000007941 */ /* 0x000fea0003800000 */
.L_x_282:
        /* <DEDUP_REMOVED lines=14> */
.L_x_285:
[----:B------:R-:W-:Y:S05]  /*77f0*/  BSYNC B0 ;  /* 0x0000000000007941 */ /* 0x000fea0003800000 */
.L_x_284:
        /* <DEDUP_REMOVED lines=14> */
.L_x_287:
[----:B------:R-:W-:Y:S05]  /*78e0*/  BSYNC B0 ;  /* 0x0000000000007941 */ /* 0x000fea0003800000 */
.L_x_286:
        /* <DEDUP_REMOVED lines=14> */
.L_x_289:
[----:B------:R-:W-:Y:S05]  /*79d0*/  BSYNC B0 ;  /* 0x0000000000007941 */ /* 0x000fea0003800000 */
.L_x_288:
        /* <DEDUP_REMOVED lines=14> */
.L_x_267:
[----:B------:R-:W1:Y:S01]  /*7ac0*/  S2R R3, SR_CTAID.X ;  /* 0x0000000000037919 */ /* 0x000e620000002500 */
[----:B------:R-:W-:Y:S01]  /*7ad0*/  SHF.R.S32.HI R0, RZ, 0x1f, R242 ;  /* 0x0000001fff007819 */ /* 0x000fe200000114f2 */
[----:B------:R-:W-:Y:S01]  /*7ae0*/  IMAD.MOV.U32 R16, RZ, RZ, -0x60 ;  /* 0xffffffa0ff107424 */ /* 0x000fe200078e00ff */
[----:B------:R-:W-:Y:S01]  /*7af0*/  BSSY B0, `(.L_x_290) ;  /* 0x0000021000007945 */ /* 0x000fe20003800000 */
[----:B------:R-:W2:Y:S01]  /*7b00*/  S2R R17, SR_CTAID.Y ;  /* 0x0000000000117919 */ /* 0x000ea20000002600 */
[----:B------:R-:W-:-:S03]  /*7b10*/  LEA.HI R0, R0, R242, RZ, 0x4 ;  /* 0x000000f200007211 */ /* 0x000fc600078f20ff */
[----:B------:R-:W3:Y:S01]  /*7b20*/  S2R R18, SR_CTAID.Z ;  /* 0x0000000000127919 */ /* 0x000ee20000002700 */
[----:B------:R-:W-:Y:S02]  /*7b30*/  LOP3.LUT R4, R0, 0x1ffffff0, RZ, 0xc0, !PT ;  /* 0x1ffffff000047812 */ /* 0x000fe400078ec0ff */
[----:B------:R-:W-:-:S03]  /*7b40*/  SHF.R.S32.HI R6, RZ, 0x4, R0 ;  /* 0x00000004ff067819 */ /* 0x000fc60000011400 */
[----:B------:R-:W-:Y:S01]  /*7b50*/  IMAD.IADD R4, R242, 0x1, -R4 ;  /* 0x00000001f2047824 */ /* 0x000fe200078e0a04 */
[----:B------:R-:W-:-:S04]  /*7b60*/  SHF.R.S32.HI R7, RZ, 0x1f, R6 ;  /* 0x0000001fff077819 */ /* 0x000fc80000011406 */
[----:B------:R-:W-:-:S04]  /*7b70*/  SHF.L.U32 R4, R4, 0x3, RZ ;  /* 0x0000000304047819 */ /* 0x000fc800000006ff */
[----:B------:R-:W-:Y:S01]  /*7b80*/  SHF.R.S32.HI R5, RZ, 0x1f, R4 ;  /* 0x0000001fff057819 */ /* 0x000fe20000011404 */
[----:B-1----:R-:W-:Y:S01]  /*7b90*/  IMAD R16, R3, R16, c[0x0][0x2f0] ;  /* 0x0000bc0003107624 */ /* 0x002fe200078e0210 */
[----:B--2---:R-:W-:-:S03]  /*7ba0*/  SHF.R.S32.HI R19, RZ, 0x1f, R17 ;  /* 0x0000001fff137819 */ /* 0x004fc60000011411 */
[----:B------:R-:W-:Y:S01]  /*7bb0*/  IMAD.WIDE.U32 R10, R17, c[0x0][0x308], R4 ;  /* 0x0000c200110a7a25 */ /* 0x000fe200078e0004 */
[----:B------:R-:W-:Y:S02]  /*7bc0*/  ISETP.GE.AND P6, PT, R6, R16, PT ;  /* 0x000000100600720c */ /* 0x000fe40003fc6270 */
[----:B---3--:R-:W-:Y:S01]  /*7bd0*/  SHF.R.S32.HI R20, RZ, 0x1f, R18 ;  /* 0x0000001fff147819 */ /* 0x008fe20000011412 */
[----:B------:R-:W-:Y:S01]  /*7be0*/  IMAD R2, R19, c[0x0][0x308], RZ ;  /* 0x0000c20013027a24 */ /* 0x000fe200078e02ff */
[----:B------:R-:W-:-:S03]  /*7bf0*/  ISETP.GE.OR P0, PT, R4, c[0x0][0x2f4], P6 ;  /* 0x0000bd0004007a0c */ /* 0x000fc60003706670 */
[----:B------:R-:W-:Y:S02]  /*7c00*/  IMAD R2, R17, c[0x0][0x30c], R2 ;  /* 0x0000c30011027a24 */ /* 0x000fe400078e0202 */
[----:B------:R-:W-:-:S03]  /*7c10*/  IMAD R8, R20, c[0x0][0x310], RZ ;  /* 0x0000c40014087a24 */ /* 0x000fc600078e02ff */
[----:B------:R-:W-:Y:S01]  /*7c20*/  IADD3 R11, R2, R11, RZ ;  /* 0x0000000b020b7210 */ /* 0x000fe20007ffe0ff */
[----:B------:R-:W-:Y:S02]  /*7c30*/  IMAD R8, R18, c[0x0][0x314], R8 ;  /* 0x0000c50012087a24 */ /* 0x000fe400078e0208 */
[----:B------:R-:W-:-:S04]  /*7c40*/  IMAD.WIDE R2, R3, 0x60, R6 ;  /* 0x0000006003027825 */ /* 0x000fc800078e0206 */
[----:B------:R-:W-:-:S04]  /*7c50*/  IMAD.WIDE.U32 R10, R18, c[0x0][0x310], R10 ;  /* 0x0000c400120a7a25 */ /* 0x000fc800078e000a */
        /* <DEDUP_REMOVED lines=10> */
.L_x_291:
[----:B------:R-:W-:Y:S05]  /*7d00*/  BSYNC B0 ;  /* 0x0000000000007941 */ /* 0x000fea0003800000 */
.L_x_290:
        /* <DEDUP_REMOVED lines=16> */
.L_x_293:
[----:B------:R-:W-:Y:S05]  /*7e10*/  BSYNC B0 ;  /* 0x0000000000007941 */ /* 0x000fea0003800000 */
.L_x_292:
        /* <DEDUP_REMOVED lines=16> */
.L_x_295:
[----:B------:R-:W-:Y:S05]  /*7f20*/  BSYNC B0 ;  /* 0x0000000000007941 */ /* 0x000fea0003800000 */
.L_x_294:
        /* <DEDUP_REMOVED lines=16> */
.L_x_297:
[----:B------:R-:W-:Y:S05]  /*8030*/  BSYNC B0 ;  /* 0x0000000000007941 */ /* 0x000fea0003800000 */
.L_x_296:
        /* <DEDUP_REMOVED lines=16> */
.L_x_299:
[----:B------:R-:W-:Y:S05]  /*8140*/  BSYNC B0 ;  /* 0x0000000000007941 */ /* 0x000fea0003800000 */
.L_x_298:
        /* <DEDUP_REMOVED lines=14> */
[----:B------:R2:W-:Y:S02]  /*8230*/  STG.E.128 [R6.64], RZ ;  /* 0x000000ff06007986 */ /* 0x0005e4000c101d0e */
.L_x_301:
[----:B------:R-:W-:Y:S05]  /*8240*/  BSYNC B0 ;  /* 0x0000000000007941 */ /* 0x000fea0003800000 */
.L_x_300:
        /* <DEDUP_REMOVED lines=19> */
.L_x_303:
[----:B------:R-:W-:Y:S05]  /*8380*/  BSYNC B0 ;  /* 0x0000000000007941 */ /* 0x000fea0003800000 */
.L_x_302:
        /* <DEDUP_REMOVED lines=13> */
[----:B------:R2:W-:Y:S02]  /*8460*/  STG.E.128 [R12.64], RZ ;  /* 0x000000ff0c007986 */ /* 0x0005e4000c101d0e */
.L_x_305:
[----:B------:R-:W-:Y:S05]  /*8470*/  BSYNC B0 ;  /* 0x0000000000007941 */ /* 0x000fea0003800000 */
.L_x_304:
        /* <DEDUP_REMOVED lines=14> */
.L_x_307:
[----:B------:R-:W-:Y:S05]  /*8560*/  BSYNC B0 ;  /* 0x0000000000007941 */ /* 0x000fea0003800000 */
.L_x_306:
        /* <DEDUP_REMOVED lines=14> */
.L_x_309:
[----:B------:R-:W-:Y:S05]  /*8650*/  BSYNC B0 ;  /* 0x0000000000007941 */ /* 0x000fea0003800000 */
.L_x_308:
        /* <DEDUP_REMOVED lines=14> */
.L_x_311:
[----:B------:R-:W-:Y:S05]  /*8740*/  BSYNC B0 ;  /* 0x0000000000007941 */ /* 0x000fea0003800000 */
.L_x_310:
        /* <DEDUP_REMOVED lines=13> */
.L_x_312:
        /* <DEDUP_REMOVED lines=14> */
.L_x_2295:


//--------------------- .text._ZN7cutlass13device_kernelIN5flash19enable_sm80_to_sm89INS1_16FlashAttnBwdSm80INS1_25CollectiveMainloopBwdSm80ILi2ELi1EN4cute5tupleIJNS5_1CILi64EEENS7_ILi96EEENS7_ILi128EEEEEENS_6half_tEfNS_4arch4Sm80ELb0ELb1ELb0ELb0ELb1ELb0ELb0ELb0ELi2ELi2ELi2ELi2ELb1EEENS1_21CollectiveEpilogueBwdISB_SC_SE_Li256ELb0ELb0ELi4EEENS1_19SingleTileSchedulerILb0ELb0ELb0ELi96EEEEEEEEEvNT_6ParamsE --------------------------
	.section	.text._ZN7cutlass13device_kernelIN5flash19enable_sm80_to_sm89INS1_16FlashAttnBwdSm80INS1_25CollectiveMainloopBwdSm80ILi2ELi1EN4cute5tupleIJNS5_1CILi64EEENS7_ILi96EEENS7_ILi128EEEEEENS_6half_tEfNS_4arch4Sm80ELb0ELb1ELb0ELb0ELb1ELb0ELb0ELb0ELi2ELi2ELi2ELi2ELb1EEENS1_21CollectiveEpilogueBwdISB_SC_SE_Li256ELb0ELb0ELi4EEENS1_19SingleTileSchedulerILb0ELb0ELb0ELi96EEEEEEEEEvNT_6ParamsE,"ax",@progbits
	.sectioninfo	@"SHI_REGISTERS=255"
	.align	128
.text._ZN7cutlass13device_kernelIN5flash19enable_sm80_to_sm89INS1_16FlashAttnBwdSm80INS1_25CollectiveMainloopBwdSm80ILi2ELi1EN4cute5tupleIJNS5_1CILi64EEENS7_ILi96EEENS7_ILi128EEEEEENS_6half_tEfNS_4arch4Sm80ELb0ELb1ELb0ELb0ELb1ELb0ELb0ELb0ELi2ELi2ELi2ELi2ELb1EEENS1_21CollectiveEpilogueBwdISB_SC_SE_Li256ELb0ELb0ELi4EEENS1_19SingleTileSchedulerILb0ELb0ELb0ELi96EEEEEEEEEvNT_6ParamsE:
        .type           _ZN7cutlass13device_kernelIN5flash19enable_sm80_to_sm89INS1_16FlashAttnBwdSm80INS1_25CollectiveMainloopBwdSm80ILi2ELi1EN4cute5tupleIJNS5_1CILi64EEENS7_ILi96EEENS7_ILi128EEEEEENS_6half_tEfNS_4arch4Sm80ELb0ELb1ELb0ELb0ELb1ELb0ELb0ELb0ELi2ELi2ELi2ELi2ELb1EEENS1_21CollectiveEpilogueBwdISB_SC_SE_Li256ELb0ELb0ELi4EEENS1_19SingleTileSchedulerILb0ELb0ELb0ELi96EEEEEEEEEvNT_6ParamsE,@function
        .size           _ZN7cutlass13device_kernelIN5flash19enable_sm80_to_sm89INS1_16FlashAttnBwdSm80INS1_25CollectiveMainloopBwdSm80ILi2ELi1EN4cute5tupleIJNS5_1CILi64EEENS7_ILi96EEENS7_ILi128EEEEEENS_6half_tEfNS_4arch4Sm80ELb0ELb1ELb0ELb0ELb1ELb0ELb0ELb0ELi2ELi2ELi2ELi2ELb1EEENS1_21CollectiveEpilogueBwdISB_SC_SE_Li256ELb0ELb0ELi4EEENS1_19SingleTileSchedulerILb0ELb0ELb0ELi96EEEEEEEEEvNT_6ParamsE,(.L_x_2296 - _ZN7cutlass13device_kernelIN5flash19enable_sm80_to_sm89INS1_16FlashAttnBwdSm80INS1_25CollectiveMainloopBwdSm80ILi2ELi1EN4cute5tupleIJNS5_1CILi64EEENS7_ILi96EEENS7_ILi128EEEEEENS_6half_tEfNS_4arch4Sm80ELb0ELb1ELb0ELb0ELb1ELb0ELb0ELb0ELi2ELi2ELi2ELi2ELb1EEENS1_21CollectiveEpilogueBwdISB_SC_SE_Li256ELb0ELb0ELi4EEENS1_19SingleTileSchedulerILb0ELb0ELb0ELi96EEEEEEEEEvNT_6ParamsE)
        .other          _ZN7cutlass13device_kernelIN5flash19enable_sm80_to_sm89INS1_16FlashAttnBwdSm80INS1_25CollectiveMainloopBwdSm80ILi2ELi1EN4cute5tupleIJNS5_1CILi64EEENS7_ILi96EEENS7_ILi128EEEEEENS_6half_tEfNS_4arch4Sm80ELb0ELb1ELb0ELb0ELb1ELb0ELb0ELb0ELi2ELi2ELi2ELi2ELb1EEENS1_21CollectiveEpilogueBwdISB_SC_SE_Li256ELb0ELb0ELi4EEENS1_19SingleTileSchedulerILb0ELb0ELb0ELi96EEEEEEEEEvNT_6ParamsE,@"STO_CUDA_ENTRY STV_DEFAULT"
_ZN7cutlass13device_kernelIN5flash19enable_sm80_to_sm89INS1_16FlashAttnBwdSm80INS1_25CollectiveMainloopBwdSm80ILi2ELi1EN4cute5tupleIJNS5_1CILi64EEENS7_ILi96EEENS7_ILi128EEEEEENS_6half_tEfNS_4arch4Sm80ELb0ELb1ELb0ELb0ELb1ELb0ELb0ELb0ELi2ELi2ELi2ELi2ELb1EEENS1_21CollectiveEpilogueBwdISB_SC_SE_Li256ELb0ELb0ELi4EEENS1_19SingleTileSchedulerILb0ELb0ELb0ELi96EEEEEEEEEvNT_6ParamsE:
        /* <DEDUP_REMOVED lines=26> */
.L_x_313:
        /* <DEDUP_REMOVED lines=569> */
.L_x_333:
        /* <DEDUP_REMOVED lines=144> */
.L_x_317:
[----:B------:R-:W-:Y:S04]  /*2e30*/  MOV R3, 0x1 ;  /* 0x0000000100037802 */ /* 0x000fe80000000f00 */
[----:B------:R-:W-:Y:S11]  /*2e40*/  ISETP.NE.AND P0, PT, R3, c[0x0][0x2a8], PT ;  /* 0x0000aa0003007a0c */ /* 0x000ff60003f05270 */
[----:B------:R-:W-:Y:S02]  /*2e50*/  @!UPT UIADD3 URZ, URZ, URZ, URZ ;  /* 0x0000003f3f3ff290 */ /* 0x000fe4000fffe03f */
[----:B------:R-:W-:Y:S05]  /*2e60*/  @P0 IMAD.HI.U32 R3, R2, c[0x0][0x2ac], RZ ;  /* 0x0000ab0002030a27 */ /* 0x000fea00078e00ff */
[----:B------:R-:W-:Y:S02]  /*2e70*/  @P0 SHF.R.U32.HI R2, RZ, c[0x0][0x2b0], R3 ;  /* 0x0000ac00ff020a19 */ /* 0x000fe40000011603 */
.L_x_318:
[----:B------:R-:W-:Y:S05]  /*2e80*/  BSYNC B0 ;  /* 0x0000000000007941 */ /* 0x000fea0003800000 */
.L_x_316:
[----:B------:R-:W-:Y:S01]  /*2e90*/  IADD3 R3, R0, c[0x0][0x2a4], R230 ;  /* 0x0000a90000037a10 */ /* 0x000fe20007ffe0e6 */
[----:B------:R-:W-:Y:S01]  /*2ea0*/  IMAD R2, R2, c[0x0][0x2a8], R236 ;  /* 0x0000aa0002027a24 */ /* 0x000fe200078e02ec */
[----:B------:R-:W-:Y:S02]  /*2eb0*/  IADD3 R145, R0, UR16, R230 ;  /* 0x0000001000917c10 */ /* 0x000fe4000fffe0e6 */
[----:B------:R-:W-:Y:S02]  /*2ec0*/  IMNMX R3, R235, R3, PT ;  /* 0x00000003eb037217 */ /* 0x000fe40003800200 */
[----:B------:R-:W-:Y:S02]  /*2ed0*/  IADD3 R146, R2, c[0x0][0x2a8], RZ ;  /* 0x0000aa0002927a10 */ /* 0x000fe40007ffe0ff */
[----:B------:R-:W-:Y:S02]  /*2ee0*/  IMNMX R145, R145, R2, !PT ;  /* 0x0000000291917217 */ /* 0x000fe40007800200 */
[----:B------:R-:W-:Y:S02]  /*2ef0*/  IMNMX R146, R3, R146, PT ;  /* 0x0000009203927217 */ /* 0x000fe40003800200 */
.L_x_315:
        /* <DEDUP_REMOVED lines=21> */
.L_x_321:
[----:B------:R-:W-:Y:S04]  /*3050*/  MOV R28, 0x1 ;  /* 0x00000001001c7802 */ /* 0x000fe80000000f00 */
[----:B------:R-:W-:Y:S11]  /*3060*/  ISETP.NE.AND P0, PT, R28, c[0x0][0x2a8], PT ;  /* 0x0000aa001c007a0c */ /* 0x000ff60003f05270 */
[----:B------:R-:W-:Y:S02]  /*3070*/  @!UPT UIADD3 URZ, URZ, URZ, URZ ;  /* 0x0000003f3f3ff290 */ /* 0x000fe4000fffe03f */
[----:B------:R-:W-:Y:S05]  /*3080*/  @P0 IMAD.HI.U32 R28, R2, c[0x0][0x2ac], RZ ;  /* 0x0000ab00021c0a27 */ /* 0x000fea00078e00ff */
[----:B------:R-:W-:Y:S02]  /*3090*/  @P0 SHF.R.U32.HI R2, RZ, c[0x0][0x2b0], R28 ;  /* 0x0000ac00ff020a19 */ /* 0x000fe4000001161c */
.L_x_322:
[----:B------:R-:W-:Y:S05]  /*30a0*/  BSYNC B0 ;  /* 0x0000000000007941 */ /* 0x000fea0003800000 */
.L_x_320:
[----:B------:R-:W-:Y:S05]  /*30b0*/  IMAD R2, R2, c[0x0][0x2a8], R236 ;  /* 0x0000aa0002027a24 */ /* 0x000fea00078e02ec */
[----:B------:R-:W-:Y:S02]  /*30c0*/  IADD3 R28, R2, c[0x0][0x2a8], RZ ;  /* 0x0000aa00021c7a10 */ /* 0x000fe40007ffe0ff */
[----:B------:R-:W-:Y:S02]  /*30d0*/  IMNMX R3, R3, R2, !PT ;  /* 0x0000000203037217 */ /* 0x000fe40007800200 */
[----:B------:R-:W-:Y:S02]  /*30e0*/  IMNMX R140, R140, R28, PT ;  /* 0x0000001c8c8c7217 */ /* 0x000fe40003800200 */
.L_x_319:
        /* <DEDUP_REMOVED lines=21> */
.L_x_325:
[----:B------:R-:W-:Y:S04]  /*3240*/  MOV R28, 0x1 ;  /* 0x00000001001c7802 */ /* 0x000fe80000000f00 */
[----:B------:R-:W-:Y:S11]  /*3250*/  ISETP.NE.AND P0, PT, R28, c[0x0][0x2a8], PT ;  /* 0x0000aa001c007a0c */ /* 0x000ff60003f05270 */
[----:B------:R-:W-:Y:S02]  /*3260*/  @!UPT UIADD3 URZ, URZ, URZ, URZ ;  /* 0x0000003f3f3ff290 */ /* 0x000fe4000fffe03f */
[----:B------:R-:W-:Y:S05]  /*3270*/  @P0 IMAD.HI.U32 R28, R2, c[0x0][0x2ac], RZ ;  /* 0x0000ab00021c0a27 */ /* 0x000fea00078e00ff */
[----:B------:R-:W-:Y:S02]  /*3280*/  @P0 SHF.R.U32.HI R2, RZ, c[0x0][0x2b0], R28 ;  /* 0x0000ac00ff020a19 */ /* 0x000fe4000001161c */
.L_x_326:
[----:B------:R-:W-:Y:S05]  /*3290*/  BSYNC B0 ;  /* 0x0000000000007941 */ /* 0x000fea0003800000 */
.L_x_324:
[----:B------:R-:W-:Y:S05]  /*32a0*/  IMAD R2, R2, c[0x0][0x2a8], R236 ;  /* 0x0000aa0002027a24 */ /* 0x000fea00078e02ec */
[----:B------:R-:W-:Y:S02]  /*32b0*/  IADD3 R28, R2, c[0x0][0x2a8], RZ ;  /* 0x0000aa00021c7a10 */ /* 0x000fe40007ffe0ff */
[----:B------:R-:W-:Y:S02]  /*32c0*/  IMNMX R143, R143, R2, !PT ;  /* 0x000000028f8f7217 */ /* 0x000fe40007800200 */
[----:B------:R-:W-:Y:S02]  /*32d0*/  IMNMX R144, R144, R28, PT ;  /* 0x0000001c90907217 */ /* 0x000fe40003800200 */
.L_x_323:
        /* <DEDUP_REMOVED lines=21> */
.L_x_329:
[----:B------:R-:W-:Y:S04]  /*3430*/  MOV R2, 0x1 ;  /* 0x0000000100027802 */ /* 0x000fe80000000f00 */
[----:B------:R-:W-:Y:S11]  /*3440*/  ISETP.NE.AND P0, PT, R2, c[0x0][0x2a8], PT ;  /* 0x0000aa0002007a0c */ /* 0x000ff60003f05270 */
[----:B------:R-:W-:Y:S02]  /*3450*/  @!UPT UIADD3 URZ, URZ, URZ, URZ ;  /* 0x0000003f3f3ff290 */ /* 0x000fe4000fffe03f */
[----:B------:R-:W-:Y:S05]  /*3460*/  @P0 IMAD.HI.U32 R2, R0, c[0x0][0x2ac], RZ ;  /* 0x0000ab0000020a27 */ /* 0x000fea00078e00ff */
[----:B------:R-:W-:Y:S02]  /*3470*/  @P0 SHF.R.U32.HI R0, RZ, c[0x0][0x2b0], R2 ;  /* 0x0000ac00ff000a19 */ /* 0x000fe40000011602 */
.L_x_330:
[----:B------:R-:W-:Y:S05]  /*3480*/  BSYNC B0 ;  /* 0x0000000000007941 */ /* 0x000fea0003800000 */
.L_x_328:
[----:B------:R-:W-:Y:S05]  /*3490*/  IMAD R0, R0, c[0x0][0x2a8], R236 ;  /* 0x0000aa0000007a24 */ /* 0x000fea00078e02ec */
[----:B------:R-:W-:Y:S02]  /*34a0*/  IADD3 R2, R0, c[0x0][0x2a8], RZ ;  /* 0x0000aa0000027a10 */ /* 0x000fe40007ffe0ff */
[----:B------:R-:W-:Y:S02]  /*34b0*/  IMNMX R141, R141, R0, !PT ;  /* 0x000000008d8d7217 */ /* 0x000fe40007800200 */
[----:B------:R-:W-:Y:S02]  /*34c0*/  IMNMX R142, R142, R2, PT ;  /* 0x000000028e8e7217 */ /* 0x000fe40003800200 */
.L_x_327:
        /* <DEDUP_REMOVED lines=74> */
.L_x_331:
        /* <DEDUP_REMOVED lines=443> */
.L_x_332:
        /* <DEDUP_REMOVED lines=235> */
.L_x_314:
        /* <DEDUP_REMOVED lines=188> */
.L_x_336:
[----:B--2---:R-:W-:Y:S05]  /*6f90*/  BSYNC B0 ;  /* 0x0000000000007941 */ /* 0x004fea0003800000 */
.L_x_335:
        /* <DEDUP_REMOVED lines=16> */
.L_x_338:
[----:B------:R-:W-:Y:S05]  /*70a0*/  BSYNC B0 ;  /* 0x0000000000007941 */ /* 0x000fea0003800000 */
.L_x_337:
        /* <DEDUP_REMOVED lines=16> */
.L_x_340:
[----:B------:R-:W-:Y:S05]  /*71b0*/  BSYNC B0 ;  /* 0x0000000000007941 */ /* 0x000fea0003800000 */
.L_x_339:
        /* <DEDUP_REMOVED lines=16> */
.L_x_342:
[----:B------:R-:W-:Y:S05]  /*72c0*/  BSYNC B0 ;  /* 0x0000000000007941 */ /* 0x000fea0003800000 */
.L_x_341:
        /* <DEDUP_REMOVED lines=16> */
.L_x_344:
[----:B------:R-:W-:Y:S05]  /*73d0*/  BSYNC B0 ;  /* 0x0000000000007941 */ /* 0x000fea0003800000 */
.L_x_343:
        /* <DEDUP_REMOVED lines=15> */
.L_x_346:
[----:B------:R-:W-:Y:S05]  /*74d0*/  BSYNC B0 ;  /* 0x0000000000007941 */ /* 0x000fea0003800000 */
.L_x_345:
        /* <DEDUP_REMOVED lines=19> */
.L_x_348:
[----:B------:R-:W-:Y:S05]  /*7610*/  BSYNC B0 ;  /* 0x0000000000007941 */ /* 0x000fea0003800000 */
.L_x_347:
        /* <DEDUP_REMOVED lines=14> */
.L_x_350:
[----:B------:R-:W-:Y:S05]  /*7700*/  BSYNC B0 ;  /* 0x0000000000007941 */ /* 0x000fea0003800000 */
.L_x_349:
        /* <DEDUP_REMOVED lines=14> */
.L_x_352:
[----:B------:R-:W-:Y:S05]  /*77f0*/  BSYNC B0 ;  /* 0x0000000000007941 */ /* 0x000fea0003800000 */
.L_x_351:
        /* <DEDUP_REMOVED lines=14> */
.L_x_354:
[----:B------:R-:W-:Y:S05]  /*78e0*/  BSYNC B0 ;  /* 0x0000000000007941 */ /* 0x000fea0003800000 */
.L_x_353:
        /* <DEDUP_REMOVED lines=14> */
.L_x_356:
[----:B------:R-:W-:Y:S05]  /*79d0*/  BSYNC B0 ;  /* 0x0000000000007941 */ /* 0x000fea0003800000 */
.L_x_355:
        /* <DEDUP_REMOVED lines=14> */
.L_x_334:
        /* <DEDUP_REMOVED lines=36> */
.L_x_358:
[----:B------:R-:W-:Y:S05]  /*7d00*/  BSYNC B0 ;  /* 0x0000000000007941 */ /* 0x000fea0003800000 */
.L_x_357:
        /* <DEDUP_REMOVED lines=16> */
.L_x_360:
[----:B------:R-:W-:Y:S05]  /*7e10*/  BSYNC B0 ;  /* 0x0000000000007941 */ /* 0x000fea0003800000 */
.L_x_359:
        /* <DEDUP_REMOVED lines=16> */
.L_x_362:
[----:B------:R-:W-:Y:S05]  /*7f20*/  BSYNC B0 ;  /* 0x0000000000007941 */ /* 0x000fea0003800000 */
.L_x_361:
        /* <DEDUP_REMOVED lines=16> */
.L_x_364:
[----:B------:R-:W-:Y:S05]  /*8030*/  BSYNC B0 ;  /* 0x0000000000007941 */ /* 0x000fea0003800000 */
.L_x_363:
        /* <DEDUP_REMOVED lines=16> */
.L_x_366:
[----:B------:R-:W-:Y:S05]  /*8140*/  BSYNC B0 ;  /* 0x0000000000007941 */ /* 0x000fea0003800000 */
.L_x_365:
        /* <DEDUP_REMOVED lines=15> */
.L_x_368:
[----:B------:R-:W-:Y:S05]  /*8240*/  BSYNC B0 ;  /* 0x0000000000007941 */ /* 0x000fea0003800000 */
.L_x_367:
        /* <DEDUP_REMOVED lines=19> */
.L_x_370:
[----:B------:R-:W-:Y:S05]  /*8380*/  BSYNC B0 ;  /* 0x0000000000007941 */ /* 0x000fea0003800000 */
.L_x_369:
        /* <DEDUP_REMOVED lines=14> */
.L_x_372:
[----:B------:R-:W-:Y:S05]  /*8470*/  BSYNC B0 ;  /* 0x0000000000007941 */ /* 0x000fea0003800000 */
.L_x_371:
        /* <DEDUP_REMOVED lines=14> */
.L_x_374:
[----:B------:R-:W-:Y:S05]  /*8560*/  BSYNC B0 ;  /* 0x0000000000007941 */ /* 0x000fea0003800000 */
.L_x_373:
        /* <DEDUP_REMOVED lines=14> */
.L_x_376:
[----:B------:R-:W-:Y:S05]  /*8650*/  BSYNC B0 ;  /* 0x0000000000007941 */ /* 0x000fea0003800000 */
.L_x_375:
        /* <DEDUP_REMOVED lines=14> */
.L_x_378:
[----:B------:R-:W-:Y:S05]  /*8740*/  BSYNC B0 ;  /* 0x0000000000007941 */ /* 0x000fea0003800000 */
.L_x_377:
        /* <DEDUP_REMOVED lines=13> */
.L_x_379:
        /* <DEDUP_REMOVED lines=14> */
.L_x_2296:


//--------------------- .text._ZN7cutlass13device_kernelIN5flash19enable_sm80_to_sm89INS1_16FlashAttnBwdSm80INS1_25CollectiveMainloopBwdSm80ILi2ELi1EN4cute5tupleIJNS5_1CILi64EEENS7_ILi96EEENS7_ILi128EEEEEENS_6half_tEfNS_4arch4Sm80ELb0ELb1ELb0ELb0ELb0ELb0ELb0ELb0ELi2ELi2ELi2ELi2ELb1EEENS1_24CollectiveEpilogueBwdGQAISB_fSE_Li256ELb0ELb0EEENS1_19SingleTileSchedulerILb0ELb0ELb0ELi96EEEEEEEEEvNT_6ParamsE --------------------------
	.section	.text._ZN7cutlass13device_kernelIN5flash19enable_sm80_to_sm89INS1_16FlashAttnBwdSm80INS1_25CollectiveMainloopBwdSm80ILi2ELi1EN4cute5tupleIJNS5_1CILi64EEENS7_ILi96EEENS7_ILi128EEEEEENS_6half_tEfNS_4arch4Sm80ELb0ELb1ELb0ELb0ELb0ELb0ELb0ELb0ELi2ELi2ELi2ELi2ELb1EEENS1_24CollectiveEpilogueBwdGQAISB_fSE_Li256ELb0ELb0EEENS1_19SingleTileSchedulerILb0ELb0ELb0ELi96EEEEEEEEEvNT_6ParamsE,"ax",@progbits
	.sectioninfo	@"SHI_REGISTERS=255"
	.align	128
.text._ZN7cutlass13device_kernelIN5flash19enable_sm80_to_sm89INS1_16FlashAttnBwdSm80INS1_25CollectiveMainloopBwdSm80ILi2ELi1EN4cute5tupleIJNS5_1CILi64EEENS7_ILi96EEENS7_ILi128EEEEEENS_6half_tEfNS_4arch4Sm80ELb0ELb1ELb0ELb0ELb0ELb0ELb0ELb0ELi2ELi2ELi2ELi2ELb1EEENS1_24CollectiveEpilogueBwdGQAISB_fSE_Li256ELb0ELb0EEENS1_19SingleTileSchedulerILb0ELb0ELb0ELi96EEEEEEEEEvNT_6ParamsE:
        .type           _ZN7cutlass13device_kernelIN5flash19enable_sm80_to_sm89INS1_16FlashAttnBwdSm80INS1_25CollectiveMainloopBwdSm80ILi2ELi1EN4cute5tupleIJNS5_1CILi64EEENS7_ILi96EEENS7_ILi128EEEEEENS_6half_tEfNS_4arch4Sm80ELb0ELb1ELb0ELb0ELb0ELb0ELb0ELb0ELi2ELi2ELi2ELi2ELb1EEENS1_24CollectiveEpilogueBwdGQAISB_fSE_Li256ELb0ELb0EEENS1_19SingleTileSchedulerILb0ELb0ELb0ELi96EEEEEEEEEvNT_6ParamsE,@function
        .size           _ZN7cutlass13device_kernelIN5flash19enable_sm80_to_sm89INS1_16FlashAttnBwdSm80INS1_25CollectiveMainloopBwdSm80ILi2ELi1EN4cute5tupleIJNS5_1CILi64EEENS7_ILi96EEENS7_ILi128EEEEEENS_6half_tEfNS_4arch4Sm80ELb0ELb1ELb0ELb0ELb0ELb0ELb0ELb0ELi2ELi2ELi2ELi2ELb1EEENS1_24CollectiveEpilogueBwdGQAISB_fSE_Li256ELb0ELb0EEENS1_19SingleTileSchedulerILb0ELb0ELb0ELi96EEEEEEEEEvNT_6ParamsE,(.L_x_2297 - _ZN7cutlass13device_kernelIN5flash19enable_sm80_to_sm89INS1_16FlashAttnBwdSm80INS1_25CollectiveMainloopBwdSm80ILi2ELi1EN4cute5tupleIJNS5_1CILi64EEENS7_ILi96EEENS7_ILi128EEEEEENS_6half_tEfNS_4arch4Sm80ELb0ELb1ELb0ELb0ELb0ELb0ELb0ELb0ELi2ELi2ELi2ELi2ELb1EEENS1_24CollectiveEpilogueBwdGQAISB_fSE_Li256ELb0ELb0EEENS1_19SingleTileSchedulerILb0ELb0ELb0ELi96EEEEEEEEEvNT_6ParamsE)
        .other          _ZN7cutlass13device_kernelIN5flash19enable_sm80_to_sm89INS1_16FlashAttnBwdSm80INS1_25CollectiveMainloopBwdSm80ILi2ELi1EN4cute5tupleIJNS5_1CILi64EEENS7_ILi96EEENS7_ILi128EEEEEENS_6half_tEfNS_4arch4Sm80ELb0ELb1ELb0ELb0ELb0ELb0ELb0ELb0ELi2ELi2ELi2ELi2ELb1EEENS1_24CollectiveEpilogueBwdGQAISB_fSE_Li256ELb0ELb0EEENS1_19SingleTileSchedulerILb0ELb0ELb0ELi96EEEEEEEEEvNT_6ParamsE,@"STO_CUDA_ENTRY STV_DEFAULT"
_ZN7cutlass13device_kernelIN5flash19enable_sm80_to_sm89INS1_16FlashAttnBwdSm80INS1_25CollectiveMainloopBwdSm80ILi2ELi1EN4cute5tupleIJNS5_1CILi64EEENS7_ILi96EEENS7_ILi128EEEEEENS_6half_tEfNS_4arch4Sm80ELb0ELb1ELb0ELb0ELb0ELb0ELb0ELb0ELi2ELi2ELi2ELi2ELb1EEENS1_24CollectiveEpilogueBwdGQAISB_fSE_Li256ELb0ELb0EEENS1_19SingleTileSchedulerILb0ELb0ELb0ELi96EEEEEEEEEvNT_6ParamsE:
[----:B------:R-:W-:-:S03]  /*0000*/  MOV R1, c[0x0][0x28] ;  /* 0x00000a0000017a02 */ /* 0x000fc60000000f00 */
[----:B------:R-:W1:Y:S01]  /*0010*/  S2UR UR20, SR_CTAID.Z ;  /* 0x00000000001479c3 */ /* 0x000e620000002700 */
[----:B------:R-:W-:Y:S02]  /*0020*/  IADD3 R1, R1, -0x28, RZ ;  /* 0xffffffd801017810 */ /* 0x000fe40007ffe0ff */
[----:B-1----:R-:W-:-:S13]  /*0030*/  ISETP.LE.AND P0, PT, RZ, UR20, PT ;  /* 0x00000014ff007c0c */ /* 0x002fda000bf03270 */
        /* <DEDUP_REMOVED lines=22> */
.L_x_380:
        /* <DEDUP_REMOVED lines=9> */
[----:B------:R-:W-:Y:S01]  /*0230*/  CS2R R140, SRZ ;  /* 0x00000000008c7805 */ /* 0x000fe2000001ff00 */
[----:B------:R-:W-:Y:S01]  /*0240*/  ULDC.64 UR24, c[0x0][0x118] ;  /* 0x0000460000187ab9 */ /* 0x000fe20000000a00 */
[----:B------:R-:W-:Y:S01]  /*0250*/  CS2R R146, SRZ ;  /* 0x0000000000927805 */ /* 0x000fe2000001ff00 */
[----:B------:R-:W-:Y:S01]  /*0260*/  USHF.R.S32.HI UR4, URZ, 0x1f, UR5 ;  /* 0x0000001f3f047899 */ /* 0x000fe20008011405 */
[----:B------:R-:W-:Y:S01]  /*0270*/  CS2R R144, SRZ ;  /* 0x0000000000907805 */ /* 0x000fe2000001ff00 */
[----:B------:R-:W-:Y:S01]  /*0280*/  CS2R R134, SRZ ;  /* 0x0000000000867805 */ /* 0x000fe2000001ff00 */
[----:B------:R-:W-:Y:S01]  /*0290*/  CS2R R132, SRZ ;  /* 0x0000000000847805 */ /* 0x000fe2000001ff00 */
[----:B------:R-:W-:Y:S01]  /*02a0*/  ULEA.HI UR4, UR4, UR5, URZ, 0x6 ;  /* 0x0000000504047291 */ /* 0x000fe2000f8f303f */
[----:B------:R-:W-:Y:S01]  /*02b0*/  CS2R R130, SRZ ;  /* 0x0000000000827805 */ /* 0x000fe2000001ff00 */
[----:B------:R-:W-:Y:S01]  /*02c0*/  CS2R R128, SRZ ;  /* 0x0000000000807805 */ /* 0x000fe2000001ff00 */
[----:B------:R-:W-:Y:S01]  /*02d0*/  CS2R R126, SRZ ;  /* 0x00000000007e7805 */ /* 0x000fe2000001ff00 */
[----:B------:R-:W-:Y:S01]  /*02e0*/  USHF.R.S32.HI UR12, URZ, 0x6, UR4 ;  /* 0x000000063f0c7899 */ /* 0x000fe20008011404 */
[----:B------:R-:W-:Y:S01]  /*02f0*/  CS2R R124, SRZ ;  /* 0x00000000007c7805 */ /* 0x000fe2000001ff00 */
[----:B------:R-:W-:Y:S01]  /*0300*/  CS2R R114, SRZ ;  /* 0x0000000000727805 */ /* 0x000fe2000001ff00 */
[----:B------:R-:W-:Y:S01]  /*0310*/  CS2R R112, SRZ ;  /* 0x0000000000707805 */ /* 0x000fe2000001ff00 */
[----:B------:R-:W-:Y:S01]  /*0320*/  UISETP.LT.AND UP0, UPT, URZ, UR12, UPT ;  /* 0x0000000c3f00728c */ /* 0x000fe2000bf01270 */
[----:B------:R-:W-:Y:S01]  /*0330*/  CS2R R118, SRZ ;  /* 0x0000000000767805 */ /* 0x000fe2000001ff00 */
[----:B------:R-:W-:Y:S01]  /*0340*/  CS2R R116, SRZ ;  /* 0x0000000000747805 */ /* 0x000fe2000001ff00 */
[----:B------:R-:W-:Y:S01]  /*0350*/  CS2R R122, SRZ ;  /* 0x00000000007a7805 */ /* 0x000fe2000001ff00 */
[----:B------:R-:W-:Y:S01]  /*0360*/  USEL UR12, URZ, UR12, !UP0 ;  /* 0x0000000c3f0c7287 */ /* 0x000fe2000c000000 */
[----:B------:R-:W-:Y:S01]  /*0370*/  CS2R R120, SRZ ;  /* 0x0000000000787805 */ /* 0x000fe2000001ff00 */
[----:B------:R-:W-:Y:S01]  /*0380*/  CS2R R110, SRZ ;  /* 0x00000000006e7805 */ /* 0x000fe2000001ff00 */
[----:B------:R-:W-:Y:S01]  /*0390*/  CS2R R108, SRZ ;  /* 0x00000000006c7805 */ /* 0x000fe2000001ff00 */
[----:B------:R-:W-:Y:S01]  /*03a0*/  UISETP.GT.AND UP0, UPT, UR13, UR12, UPT ;  /* 0x0000000c0d00728c */ /* 0x000fe2000bf04270 */
[----:B------:R-:W-:Y:S01]  /*03b0*/  CS2R R106, SRZ ;  /* 0x00000000006a7805 */ /* 0x000fe2000001ff00 */
[----:B------:R-:W-:Y:S01]  /*03c0*/  CS2R R104, SRZ ;  /* 0x0000000000687805 */ /* 0x000fe2000001ff00 */
[----:B------:R-:W-:Y:S01]  /*03d0*/  CS2R R102, SRZ ;  /* 0x0000000000667805 */ /* 0x000fe2000001ff00 */
[----:B------:R-:W-:Y:S01]  /*03e0*/  CS2R R100, SRZ ;  /* 0x0000000000647805 */ /* 0x000fe2000001ff00 */
[----:B------:R-:W-:Y:S01]  /*03f0*/  CS2R R90, SRZ ;  /* 0x00000000005a7805 */ /* 0x000fe2000001ff00 */
[----:B------:R-:W-:Y:S01]  /*0400*/  PLOP3.LUT P0, PT, PT, PT, UP0, 0x80, 0x0 ;  /* 0x000000000000781c */ /* 0x000fe20003f0f008 */
        /* <DEDUP_REMOVED lines=24> */
[----:B------:R-:W-:Y:S01]  /*0590*/  USHF.R.S32.HI UR15, URZ, 0x1f, UR19 ;  /* 0x0000001f3f0f7899 */ /* 0x000fe20008011413 */
[C---:B------:R-:W-:Y:S01]  /*05a0*/  IMAD.SHL.U32 R250, R246.reuse, 0x4, RZ ;  /* 0x00000004f6fa7824 */ /* 0x040fe200078e00ff */
[----:B------:R-:W-:Y:S01]  /*05b0*/  ULDC.64 UR4, c[0x0][0x288] ;  /* 0x0000a20000047ab9 */ /* 0x000fe20000000a00 */
[----:B------:R-:W-:Y:S01]  /*05c0*/  ISETP.GT.AND P2, PT, R246, 0xf, PT ;  /* 0x0000000ff600780c */ /* 0x000fe20003f44270 */
[----:B------:R-:W-:Y:S01]  /*05d0*/  ULDC.64 UR6, c[0x0][0x270] ;  /* 0x00009c0000067ab9 */ /* 0x000fe20000000a00 */
[----:B------:R-:W-:Y:S01]  /*05e0*/  IMAD.U32 R2, RZ, RZ, UR19 ;  /* 0x00000013ff027e24 */ /* 0x000fe2000f8e00ff */
[----:B------:R-:W-:Y:S01]  /*05f0*/  UIMAD UR4, UR15, UR4, URZ ;  /* 0x000000040f0472a4 */ /* 0x000fe2000f8e023f */
[----:B------:R-:W-:Y:S01]  /*0600*/  SHF.R.S32.HI R251, RZ, 0x1f, R250 ;  /* 0x0000001ffffb7819 */ /* 0x000fe200000114fa */
[----:B------:R-:W-:Y:S01]  /*0610*/  UIMAD UR6, UR15, UR6, URZ ;  /* 0x000000060f0672a4 */ /* 0x000fe2000f8e023f */
[----:B------:R-:W-:Y:S01]  /*0620*/  SHF.R.S32.HI R247, RZ, 0x1f, R246 ;  /* 0x0000001ffff77819 */ /* 0x000fe200000114f6 */
[----:B------:R-:W-:Y:S01]  /*0630*/  USHF.R.S32.HI UR18, URZ, 0x1f, UR20 ;  /* 0x0000001f3f127899 */ /* 0x000fe20008011414 */
[----:B------:R-:W-:Y:S01]  /*0640*/  IMAD.U32 R4, RZ, RZ, UR19 ;  /* 0x00000013ff047e24 */ /* 0x000fe2000f8e00ff */
[----:B------:R-:W-:Y:S01]  /*0650*/  UIMAD UR6, UR19, UR7, UR6 ;  /* 0x00000007130672a4 */ /* 0x000fe2000f8e0206 */
[----:B------:R-:W-:Y:S01]  /*0660*/  IMAD.U32 R0, RZ, RZ, UR19 ;  /* 0x00000013ff007e24 */ /* 0x000fe2000f8e00ff */
[----:B------:R-:W-:Y:S01]  /*0670*/  UIMAD UR7, UR19, UR5, UR4 ;  /* 0x00000005130772a4 */ /* 0x000fe2000f8e0204 */
[----:B------:R-:W-:Y:S01]  /*0680*/  IMAD.WIDE.U32 R2, R2, c[0x0][0x288], R250 ;  /* 0x0000a20002027a25 */ /* 0x000fe200078e00fa */
[----:B------:R-:W-:Y:S01]  /*0690*/  ULDC.64 UR8, c[0x0][0x248] ;  /* 0x0000920000087ab9 */ /* 0x000fe20000000a00 */
[----:B------:R-:W-:Y:S01]  /*06a0*/  SHF.R.S32.HI R29, RZ, 0x1f, R246 ;  /* 0x0000001fff1d7819 */ /* 0x000fe200000114f6 */
[----:B------:R-:W-:Y:S01]  /*06b0*/  ULDC.64 UR4, c[0x0][0x278] ;  /* 0x00009e0000047ab9 */ /* 0x000fe20000000a00 */
[----:B------:R-:W-:Y:S01]  /*06c0*/  IMAD.WIDE.U32 R4, R4, c[0x0][0x270], R250 ;  /* 0x00009c0004047a25 */ /* 0x000fe200078e00fa */
[----:B------:R-:W-:Y:S01]  /*06d0*/  UIMAD UR10, UR18, UR4, URZ ;  /* 0x00000004120a72a4 */ /* 0x000fe2000f8e023f */
[-C--:B------:R-:W-:Y:S01]  /*06e0*/  LEA.HI R27, R29, R246.reuse, RZ, 0x3 ;  /* 0x000000f61d1b7211 */ /* 0x080fe200078f18ff */
[----:B------:R-:W-:Y:S01]  /*06f0*/  UISETP.NE.AND UP0, UPT, UR8, 0x1, UPT ;  /* 0x000000010800788c */ /* 0x000fe2000bf05270 */
[----:B------:R-:W-:Y:S01]  /*0700*/  IMAD.WIDE.U32 R24, R0, c[0x0][0x238], R246 ;  /* 0x00008e0000187a25 */ /* 0x000fe200078e00f6 */
[----:B------:R-:W-:Y:S01]  /*0710*/  USHF.L.U32 UR14, UR12, 0x6, URZ ;  /* 0x000000060c0e7899 */ /* 0x000fe2000800063f */
[----:B------:R-:W-:Y:S01]  /*0720*/  IADD3 R8, R3, UR7, RZ ;  /* 0x0000000703087c10 */ /* 0x000fe2000fffe0ff */
[----:B------:R-:W-:Y:S01]  /*0730*/  UIMAD.WIDE.U32 UR22, UR20, UR4, URZ ;  /* 0x00000004141672a5 */ /* 0x000fe2000f8e003f */
[----:B------:R-:W-:Y:S01]  /*0740*/  IADD3 R9, R5, UR6, RZ ;  /* 0x0000000605097c10 */ /* 0x000fe2000fffe0ff */
[----:B------:R-:W-:Y:S01]  /*0750*/  UIMAD UR10, UR20, UR5, UR10 ;  /* 0x00000005140a72a4 */ /* 0x000fe2000f8e020a */
[--C-:B------:R-:W-:Y:S01]  /*0760*/  SHF.R.S32.HI R248, RZ, 0x3, R27.reuse ;  /* 0x00000003fff87819 */ /* 0x100fe2000001141b */
[----:B------:R-:W-:Y:S01]  /*0770*/  IMAD.U32 R0, RZ, RZ, UR14 ;  /* 0x0000000eff007e24 */ /* 0x000fe2000f8e00ff */
[----:B------:R-:W-:Y:S01]  /*0780*/  ULDC.64 UR4, c[0x0][0x290] ;  /* 0x0000a40000047ab9 */ /* 0x000fe20000000a00 */
[----:B------:R-:W1:Y:S01]  /*0790*/  S2R R20, SR_CTAID.X ;  /* 0x0000000000147919 */ /* 0x000e620000002500 */
[----:B------:R-:W-:Y:S01]  /*07a0*/  UIMAD.WIDE.U32 UR16, UR20, UR4, URZ ;  /* 0x00000004141072a5 */ /* 0x000fe2000f8e003f */
[----:B------:R-:W-:Y:S01]  /*07b0*/  SHF.R.S32.HI R249, RZ, 0x1f, R248 ;  /* 0x0000001ffff97819 */ /* 0x000fe200000114f8 */
[----:B------:R-:W-:Y:S01]  /*07c0*/  UIMAD.WIDE.U32 UR8, UR19, UR9, URZ ;  /* 0x00000009130872a5 */ /* 0x000fe2000f8e003f */
[C---:B------:R-:W-:Y:S01]  /*07d0*/  @!P2 IADD3 R26, P4, P3, R0.reuse, UR22, R4 ;  /* 0x00000016001aac10 */ /* 0x040fe2000fb9e004 */
[----:B------:R-:W-:Y:S01]  /*07e0*/  ULDC UR7, c[0x0][0x250] ;  /* 0x0000940000077ab9 */ /* 0x000fe20000000800 */
[----:B------:R-:W-:Y:S01]  /*07f0*/  IMAD.MOV.U32 R222, RZ, RZ, 0x40 ;  /* 0x00000040ffde7424 */ /* 0x000fe200078e00ff */
[----:B------:R-:W-:Y:S01]  /*0800*/  UMOV UR6, UR19 ;  /* 0x0000001300067c82 */ /* 0x000fe20008000000 */
[----:B------:R-:W-:Y:S01]  /*0810*/  IADD3 R28, P1, P0, R0, UR16, R2 ;  /* 0x00000010001c7c10 */ /* 0x000fe2000f83e002 */
[----:B------:R-:W-:Y:S01]  /*0820*/  @UP0 USHF.R.U32.HI UR6, URZ, UR7, UR9 ;  /* 0x000000073f060299 */ /* 0x000fe20008011609 */
[----:B------:R-:W-:Y:S01]  /*0830*/  LEA.HI R0, R29, R246, RZ, 0x6 ;  /* 0x000000f61d007211 */ /* 0x000fe200078f30ff */
[----:B------:R-:W-:Y:S01]  /*0840*/  UIMAD UR11, UR18, UR4, URZ ;  /* 0x00000004120b72a4 */ /* 0x000fe2000f8e023f */
[----:B------:R-:W-:Y:S01]  /*0850*/  LOP3.LUT R2, R27, 0xfffffff8, RZ, 0xc0, !PT ;  /* 0xfffffff81b027812 */ /* 0x000fe200078ec0ff */
[----:B------:R-:W-:Y:S01]  /*0860*/  USHF.R.S32.HI UR7, URZ, 0x1f, UR6 ;  /* 0x0000001f3f077899 */ /* 0x000fe20008011406 */
[----:B------:R-:W-:Y:S01]  /*0870*/  SHF.R.S32.HI R22, RZ, 0x6, R0 ;  /* 0x00000006ff167819 */ /* 0x000fe20000011400 */
[----:B------:R-:W-:Y:S01]  /*0880*/  UIMAD UR11, UR20, UR5, UR11 ;  /* 0x00000005140b72a4 */ /* 0x000fe2000f8e020b */
[----:B------:R-:W-:Y:S01]  /*0890*/  IMAD.SHL.U32 R0, R248, 0x40, RZ ;  /* 0x00000040f8007824 */ /* 0x000fe200078e00ff */
[----:B------:R-:W-:Y:S01]  /*08a0*/  USHF.R.S32.HI UR8, URZ, 0x1f, UR14 ;  /* 0x0000001f3f087899 */ /* 0x000fe2000801140e */
[----:B------:R-:W-:Y:S01]  /*08b0*/  IMAD.IADD R23, R246, 0x1, -R2 ;  /* 0x00000001f6177824 */ /* 0x000fe200078e0a02 */
[----:B------:R-:W-:Y:S01]  /*08c0*/  ULDC.64 UR4, c[0x0][0x1e0] ;  /* 0x0000780000047ab9 */ /* 0x000fe20000000a00 */
[----:B------:R-:W-:Y:S01]  /*08d0*/  IMAD.SHL.U32 R5, R22, 0x200, RZ ;  /* 0x0000020016057824 */ /* 0x000fe200078e00ff */
[----:B------:R-:W-:Y:S01]  /*08e0*/  UIMAD UR4, UR7, UR4, URZ ;  /* 0x00000004070472a4 */ /* 0x000fe2000f8e023f */
[----:B------:R-:W-:Y:S01]  /*08f0*/  LOP3.LUT R2, R0, 0x1c0, RZ, 0xc0, !PT ;  /* 0x000001c000027812 */ /* 0x000fe200078ec0ff */
[C---:B------:R-:W-:Y:S01]  /*0900*/  IMAD.SHL.U32 R0, R23.reuse, 0x40, RZ ;  /* 0x0000004017007824 */ /* 0x040fe200078e00ff */
[----:B------:R-:W-:Y:S01]  /*0910*/  UIADD3 UR10, UR23, UR10, URZ ;  /* 0x0000000a170a7290 */ /* 0x000fe2000fffe03f */
[----:B------:R-:W-:Y:S01]  /*0920*/  IMAD.U32 R6, RZ, RZ, UR8 ;  /* 0x00000008ff067e24 */ /* 0x000fe2000f8e00ff */
[----:B------:R-:W-:Y:S01]  /*0930*/  UIMAD UR8, UR6, UR5, UR4 ;  /* 0x00000005060872a4 */ /* 0x000fe2000f8e0204 */
[----:B------:R-:W-:Y:S01]  /*0940*/  IMAD.SHL.U32 R18, R23, 0x8, RZ ;  /* 0x0000000817127824 */ /* 0x000fe200078e00ff */
[----:B------:R-:W-:Y:S01]  /*0950*/  LOP3.LUT R0, R0, 0x1c0, RZ, 0xc0, !PT ;  /* 0x000001c000007812 */ /* 0x000fe200078ec0ff */
[----:B------:R-:W-:Y:S01]  /*0960*/  ULDC.64 UR4, c[0x0][0x1b0] ;  /* 0x00006c0000047ab9 */ /* 0x000fe20000000a00 */
[----:B------:R-:W-:Y:S01]  /*0970*/  SHF.R.U32.HI R4, RZ, 0x3, R2 ;  /* 0x00000003ff047819 */ /* 0x000fe20000011602 */
[----:B------:R-:W-:Y:S01]  /*0980*/  UIMAD UR4, UR7, UR4, URZ ;  /* 0x00000004070472a4 */ /* 0x000fe2000f8e023f */
[----:B------:R-:W-:Y:S01]  /*0990*/  LOP3.LUT R7, R2, 0x38, R18, 0xf8, !PT ;  /* 0x0000003802077812 */ /* 0x000fe200078ef812 */
[----:B------:R-:W-:Y:S01]  /*09a0*/  IMAD.U32 R10, RZ, RZ, UR6 ;  /* 0x00000006ff0a7e24 */ /* 0x000fe2000f8e00ff */
[----:B------:R-:W-:Y:S01]  /*09b0*/  LOP3.LUT R3, R0, 0x8, R27, 0xf8, !PT ;  /* 0x0000000800037812 */ /* 0x000fe200078ef81b */
[----:B------:R-:W-:Y:S01]  /*09c0*/  UIMAD UR6, UR6, UR5, UR4 ;  /* 0x00000005060672a4 */ /* 0x000fe2000f8e0204 */
[----:B------:R-:W-:Y:S01]  /*09d0*/  SHF.R.U32.HI R2, RZ, 0x3, R0 ;  /* 0x00000003ff027819 */ /* 0x000fe20000011600 */
[----:B------:R-:W-:Y:S01]  /*09e0*/  UIADD3 UR11, UR17, UR11, URZ ;  /* 0x0000000b110b7290 */ /* 0x000fe2000fffe03f */
[----:B------:R-:W-:Y:S01]  /*09f0*/  SHF.R.S32.HI R19, RZ, 0x1f, R18 ;  /* 0x0000001fff137819 */ /* 0x000fe20000011412 */
[----:B------:R-:W-:Y:S01]  /*0a00*/  ULDC.64 UR4, c[0x0][0x1e8] ;  /* 0x00007a0000047ab9 */ /* 0x000fe20000000a00 */
[C---:B------:R-:W-:Y:S01]  /*0a10*/  LOP3.LUT R240, R5.reuse, R7, R4, 0xf6, !PT ;  /* 0x0000000705f07212 */ /* 0x040fe200078ef604 */
[----:B------:R-:W-:Y:S01]  /*0a20*/  UIMAD UR4, UR18, UR4, URZ ;  /* 0x00000004120472a4 */ /* 0x000fe2000f8e023f */
[----:B------:R-:W-:Y:S01]  /*0a30*/  LOP3.LUT R2, R5, R3, R2, 0xf6, !PT ;  /* 0x0000000305027212 */ /* 0x000fe200078ef602 */
[----:B------:R-:W-:Y:S01]  /*0a40*/  IMAD.WIDE.U32 R4, R10, c[0x0][0x1e0], R18 ;  /* 0x000078000a047a25 */ /* 0x000fe200078e0012 */
[C---:B------:R-:W-:Y:S01]  /*0a50*/  @!P2 IADD3.X R30, R6.reuse, UR10, R9, P4, P3 ;  /* 0x0000000a061eac10 */ /* 0x040fe2000a7e6409 */
[----:B------:R-:W-:Y:S01]  /*0a60*/  UIMAD UR21, UR21, -0x60, URZ ;  /* 0xffffffa0151578a4 */ /* 0x000fe2000f8e023f */
[----:B------:R-:W-:Y:S01]  /*0a70*/  IADD3.X R31, R6, UR11, R8, P1, P0 ;  /* 0x0000000b061f7c10 */ /* 0x000fe20008fe0408 */
[----:B------:R-:W-:Y:S01]  /*0a80*/  IMAD R0, R249, c[0x0][0x208], RZ ;  /* 0x00008200f9007a24 */ /* 0x000fe200078e02ff */
[----:B------:R-:W-:Y:S01]  /*0a90*/  IADD3 R7, R5, UR8, RZ ;  /* 0x0000000805077c10 */ /* 0x000fe2000fffe0ff */
[----:B------:R-:W-:Y:S01]  /*0aa0*/  IMAD.WIDE.U32 R10, R10, c[0x0][0x1b0], R18 ;  /* 0x00006c000a0a7a25 */ /* 0x000fe200078e0012 */
[----:B------:R-:W-:Y:S01]  /*0ab0*/  UIMAD UR8, UR20, UR5, UR4 ;  /* 0x00000005140872a4 */ /* 0x000fe2000f8e0204 */
[----:B------:R-:W-:Y:S01]  /*0ac0*/  ISETP.GE.AND P6, PT, R18, c[0x0][0x1cc], PT ;  /* 0x0000730012007a0c */ /* 0x000fe20003fc6270 */
[----:B------:R-:W-:Y:S01]  /*0ad0*/  UMOV UR26, 0x6 ;  /* 0x00000006001a7882 */ /* 0x000fe20000000000 */
[C---:B------:R-:W-:Y:S01]  /*0ae0*/  IMAD R0, R248.reuse, c[0x0][0x20c], R0 ;  /* 0x00008300f8007a24 */ /* 0x040fe200078e0200 */
[----:B------:R-:W-:Y:S01]  /*0af0*/  ULDC.64 UR4, c[0x0][0x1b8] ;  /* 0x00006e0000047ab9 */ /* 0x000fe20000000a00 */
[----:B------:R-:W-:Y:S01]  /*0b00*/  IMAD.WIDE.U32 R12, R248, c[0x0][0x208], R18 ;  /* 0x00008200f80c7a25 */ /* 0x000fe200078e0012 */
[----:B------:R-:W-:Y:S01]  /*0b10*/  UIMAD UR4, UR18, UR4, URZ ;  /* 0x00000004120472a4 */ /* 0x000fe2000f8e023f */
[----:B------:R-:W-:Y:S01]  /*0b20*/  IADD3 R5, R11, UR6, RZ ;  /* 0x000000060b057c10 */ /* 0x000fe2000fffe0ff */
[----:B------:R-:W-:Y:S01]  /*0b30*/  ULDC.64 UR6, c[0x0][0x180] ;  /* 0x0000600000067ab9 */ /* 0x000fe20000000a00 */
[----:B------:R-:W-:Y:S01]  /*0b40*/  IMAD.MOV.U32 R6, RZ, RZ, R4 ;  /* 0x000000ffff067224 */ /* 0x000fe200078e0004 */
[----:B------:R-:W-:Y:S01]  /*0b50*/  UIMAD UR9, UR15, UR6, URZ ;  /* 0x000000060f0972a4 */ /* 0x000fe2000f8e023f */
[----:B------:R-:W-:Y:S01]  /*0b60*/  IMAD.MOV.U32 R4, RZ, RZ, R10 ;  /* 0x000000ffff047224 */ /* 0x000fe200078e000a */
[----:B------:R-:W-:Y:S01]  /*0b70*/  UIMAD UR6, UR20, UR5, UR4 ;  /* 0x00000005140672a4 */ /* 0x000fe2000f8e0204 */
[----:B------:R-:W-:Y:S01]  /*0b80*/  IMAD.IADD R15, R13, 0x1, R0 ;  /* 0x000000010d0f7824 */ /* 0x000fe200078e0200 */
[----:B------:R-:W-:Y:S01]  /*0b90*/  UIMAD UR7, UR19, UR7, UR9 ;  /* 0x00000007130772a4 */ /* 0x000fe2000f8e0209 */
[----:B------:R-:W-:Y:S01]  /*0ba0*/  IMAD.U32 R10, RZ, RZ, UR20 ;  /* 0x00000014ff0a7e24 */ /* 0x000fe2000f8e00ff */
[----:B------:R-:W-:Y:S01]  /*0bb0*/  ULDC.64 UR4, c[0x0][0x210] ;  /* 0x0000840000047ab9 */ /* 0x000fe20000000a00 */
[----:B------:R-:W-:Y:S01]  /*0bc0*/  IMAD R3, R249, c[0x0][0x178], RZ ;  /* 0x00005e00f9037a24 */ /* 0x000fe200078e02ff */
[----:B------:R-:W-:Y:S01]  /*0bd0*/  UIMAD UR4, UR15, UR4, URZ ;  /* 0x000000040f0472a4 */ /* 0x000fe2000f8e023f */
[----:B------:R-:W-:Y:S01]  /*0be0*/  IMAD.U32 R0, RZ, RZ, UR20 ;  /* 0x00000014ff007e24 */ /* 0x000fe2000f8e00ff */
[----:B------:R-:W-:Y:S01]  /*0bf0*/  CS2R R146, SRZ ;  /* 0x0000000000927805 */ /* 0x000fe2000001ff00 */
[----:B------:R-:W-:Y:S01]  /*0c00*/  IMAD.WIDE.U32 R10, R10, c[0x0][0x1e8], R6 ;  /* 0x00007a000a0a7a25 */ /* 0x000fe200078e0006 */
[----:B------:R-:W-:Y:S01]  /*0c10*/  UIMAD UR4, UR19, UR5, UR4 ;  /* 0x00000005130472a4 */ /* 0x000fe2000f8e0204 */
[----:B------:R-:W-:Y:S01]  /*0c20*/  CS2R R144, SRZ ;  /* 0x0000000000907805 */ /* 0x000fe2000001ff00 */
[----:B------:R-:W-:Y:S01]  /*0c30*/  CS2R R142, SRZ ;  /* 0x00000000008e7805 */ /* 0x000fe2000001ff00 */
[C---:B------:R-:W-:Y:S01]  /*0c40*/  IMAD R3, R248.reuse, c[0x0][0x17c], R3 ;  /* 0x00005f00f8037a24 */ /* 0x040fe200078e0203 */
[----:B------:R-:W-:Y:S01]  /*0c50*/  CS2R R140, SRZ ;  /* 0x00000000008c7805 */ /* 0x000fe2000001ff00 */
[----:B------:R-:W-:Y:S01]  /*0c60*/  IMAD.WIDE.U32 R8, R248, c[0x0][0x178], R18 ;  /* 0x00005e00f8087a25 */ /* 0x000fe200078e0012 */
[----:B------:R-:W-:Y:S01]  /*0c70*/  IADD3 R19, R18, 0x40, RZ ;  /* 0x0000004012137810 */ /* 0x000fe20007ffe0ff */
[----:B------:R-:W-:Y:S01]  /*0c80*/  CS2R R138, SRZ ;  /* 0x00000000008a7805 */ /* 0x000fe2000001ff00 */
[----:B------:R-:W-:Y:S01]  /*0c90*/  CS2R R136, SRZ ;  /* 0x0000000000887805 */ /* 0x000fe2000001ff00 */
[----:B------:R-:W-:Y:S01]  /*0ca0*/  IMAD.WIDE.U32 R6, R0, c[0x0][0x1b8], R4 ;  /* 0x00006e0000067a25 */ /* 0x000fe200078e0004 */
[----:B------:R-:W-:Y:S01]  /*0cb0*/  IADD3 R5, R11, UR8, RZ ;  /* 0x000000080b057c10 */ /* 0x000fe2000fffe0ff */
[----:B------:R-:W-:Y:S01]  /*0cc0*/  ULDC.64 UR8, c[0x0][0x208] ;  /* 0x0000820000087ab9 */ /* 0x000fe20000000a00 */
[----:B------:R-:W-:Y:S01]  /*0cd0*/  ISETP.GE.AND P5, PT, R19, c[0x0][0x1cc], PT ;  /* 0x0000730013007a0c */ /* 0x000fe20003fa6270 */
[----:B------:R-:W-:Y:S01]  /*0ce0*/  IMAD.MOV.U32 R14, RZ, RZ, R12 ;  /* 0x000000ffff0e7224 */ /* 0x000fe200078e000c */
[----:B------:R-:W-:Y:S01]  /*0cf0*/  CS2R R134, SRZ ;  /* 0x0000000000867805 */ /* 0x000fe2000001ff00 */
[----:B------:R-:W-:Y:S01]  /*0d00*/  IMAD.U32 R0, RZ, RZ, UR19 ;  /* 0x00000013ff007e24 */ /* 0x000fe2000f8e00ff */
[----:B------:R-:W-:Y:S01]  /*0d10*/  CS2R R132, SRZ ;  /* 0x0000000000847805 */ /* 0x000fe2000001ff00 */
[----:B-1----:R-:W-:Y:S01]  /*0d20*/  IMAD.WIDE R20, R20, 0x60, R248 ;  /* 0x0000006014147825 */ /* 0x002fe200078e02f8 */
[----:B------:R-:W-:Y:S01]  /*0d30*/  CS2R R130, SRZ ;  /* 0x0000000000827805 */ /* 0x000fe2000001ff00 */
[----:B------:R-:W-:Y:S01]  /*0d40*/  CS2R R128, SRZ ;  /* 0x0000000000807805 */ /* 0x000fe2000001ff00 */
[----:B------:R-:W-:Y:S01]  /*0d50*/  CS2R R126, SRZ ;  /* 0x00000000007e7805 */ /* 0x000fe2000001ff00 */
[----:B------:R-:W-:Y:S01]  /*0d60*/  IMAD.IADD R9, R9, 0x1, R3 ;  /* 0x0000000109097824 */ /* 0x000fe200078e0203 */
[----:B------:R-:W-:Y:S01]  /*0d70*/  CS2R R124, SRZ ;  /* 0x00000000007c7805 */ /* 0x000fe2000001ff00 */
[----:B------:R-:W-:Y:S01]  /*0d80*/  IMAD.U32 R12, RZ, RZ, UR19 ;  /* 0x00000013ff0c7e24 */ /* 0x000fe2000f8e00ff */
[----:B------:R-:W-:Y:S01]  /*0d90*/  CS2R R122, SRZ ;  /* 0x00000000007a7805 */ /* 0x000fe2000001ff00 */
[----:B------:R-:W-:Y:S01]  /*0da0*/  IMAD.WIDE.U32 R14, R0, c[0x0][0x210], R14 ;  /* 0x00008400000e7a25 */ /* 0x000fe200078e000e */
[----:B------:R-:W-:Y:S01]  /*0db0*/  CS2R R120, SRZ ;  /* 0x0000000000787805 */ /* 0x000fe2000001ff00 */
[----:B------:R-:W-:Y:S01]  /*0dc0*/  CS2R R118, SRZ ;  /* 0x0000000000767805 */ /* 0x000fe2000001ff00 */
[----:B------:R-:W-:Y:S01]  /*0dd0*/  CS2R R116, SRZ ;  /* 0x0000000000747805 */ /* 0x000fe2000001ff00 */
[----:B------:R-:W-:Y:S01]  /*0de0*/  IMAD.MOV.U32 R4, RZ, RZ, R10 ;  /* 0x000000ffff047224 */ /* 0x000fe200078e000a */
[----:B------:R-:W-:Y:S01]  /*0df0*/  IADD3 R11, R15, UR4, RZ ;  /* 0x000000040f0b7c10 */ /* 0x000fe2000fffe0ff */
[----:B------:R-:W-:Y:S01]  /*0e00*/  IMAD R0, R21, c[0x0][0x1d8], RZ ;  /* 0x0000760015007a24 */ /* 0x000fe200078e02ff */
[----:B------:R-:W-:Y:S01]  /*0e10*/  ULDC.64 UR4, c[0x0][0x1d8] ;  /* 0x0000760000047ab9 */ /* 0x000fe20000000a00 */
[----:B------:R-:W-:Y:S01]  /*0e20*/  IMAD.WIDE.U32 R12, R12, c[0x0][0x180], R8 ;  /* 0x000060000c0c7a25 */ /* 0x000fe200078e0008 */
[----:B------:R-:W-:Y:S01]  /*0e30*/  IADD3 R9, R7, UR6, RZ ;  /* 0x0000000607097c10 */ /* 0x000fe2000fffe0ff */
[----:B------:R-:W-:Y:S01]  /*0e40*/  USHF.L.U32 UR27, UR4, 0x6, URZ ;  /* 0x00000006041b7899 */ /* 0x000fe2000800063f */
[----:B------:R-:W-:Y:S01]  /*0e50*/  CS2R R114, SRZ ;  /* 0x0000000000727805 */ /* 0x000fe2000001ff00 */
[----:B------:R-:W-:Y:S01]  /*0e60*/  IMAD.MOV.U32 R8, RZ, RZ, R6 ;  /* 0x000000ffff087224 */ /* 0x000fe200078e0006 */
[----:B------:R-:W-:Y:S01]  /*0e70*/  IADD3 R17, R13, UR7, RZ ;  /* 0x000000070d117c10 */ /* 0x000fe2000fffe0ff */
[C---:B------:R-:W-:Y:S01]  /*0e80*/  IMAD R0, R20.reuse, c[0x0][0x1dc], R0 ;  /* 0x0000770014007a24 */ /* 0x040fe200078e0200 */
[----:B------:R-:W-:Y:S01]  /*0e90*/  USHF.L.U64.HI UR28, UR4, UR26, UR5 ;  /* 0x0000001a041c7299 */ /* 0x000fe20008010205 */
[----:B------:R-:W-:Y:S01]  /*0ea0*/  IMAD.WIDE.U32 R6, R20, c[0x0][0x1d8], R4 ;  /* 0x0000760014067a25 */ /* 0x000fe200078e0004 */
[----:B------:R-:W-:Y:S01]  /*0eb0*/  ULDC.64 UR6, c[0x0][0x1a8] ;  /* 0x00006a0000067ab9 */ /* 0x000fe20000000a00 */
[----:B------:R-:W-:Y:S01]  /*0ec0*/  CS2R R112, SRZ ;  /* 0x0000000000707805 */ /* 0x000fe2000001ff00 */
[----:B------:R-:W-:Y:S01]  /*0ed0*/  USHF.L.U32 UR30, UR6, 0x6, URZ ;  /* 0x00000006061e7899 */ /* 0x000fe2000800063f */
[----:B------:R-:W-:Y:S01]  /*0ee0*/  IMAD.MOV.U32 R10, RZ, RZ, R14 ;  /* 0x000000ffff0a7224 */ /* 0x000fe200078e000e */
[----:B------:R-:W-:Y:S01]  /*0ef0*/  LEA R4, P0, R6, c[0x0][0x1c0], 0x1 ;  /* 0x0000700006047a11 */ /* 0x000fe200078008ff */
[----:B------:R-:W-:Y:S01]  /*0f00*/  IMAD.U32 R14, RZ, RZ, UR21 ;  /* 0x00000015ff0e7e24 */ /* 0x000fe2000f8e00ff */
[----:B------:R-:W-:Y:S01]  /*0f10*/  USHF.L.U64.HI UR29, UR6, UR26, UR7 ;  /* 0x0000001a061d7299 */ /* 0x000fe20008010207 */
[----:B------:R-:W-:Y:S01]  /*0f20*/  IMAD.IADD R0, R7, 0x1, R0 ;  /* 0x0000000107007824 */ /* 0x000fe200078e0200 */
[----:B------:R-:W-:Y:S01]  /*0f30*/  ULDC.64 UR4, c[0x0][0x218] ;  /* 0x0000860000047ab9 */ /* 0x000fe20000000a00 */
[----:B------:R-:W-:Y:S01]  /*0f40*/  IMAD.MOV.U32 R16, RZ, RZ, R12 ;  /* 0x000000ffff107224 */ /* 0x000fe200078e000c */
[----:B------:R-:W-:Y:S01]  /*0f50*/  IADD3 R14, R14, c[0x0][0x198], -R248 ;  /* 0x000066000e0e7a10 */ /* 0x000fe20007ffe8f8 */
[----:B------:R-:W-:Y:S01]  /*0f60*/  IMAD.WIDE.U32 R12, R20, c[0x0][0x1a8], R8 ;  /* 0x00006a00140c7a25 */ /* 0x000fe200078e0008 */
[----:B------:R-:W-:Y:S01]  /*0f70*/  LEA.HI.X R5, R6, c[0x0][0x1c4], R0, 0x1, P0 ;  /* 0x0000710006057a11 */ /* 0x000fe200000f0c00 */
[----:B------:R-:W-:Y:S01]  /*0f80*/  UIMAD UR4, UR18, UR4, URZ ;  /* 0x00000004120472a4 */ /* 0x000fe2000f8e023f */
[C---:B------:R-:W-:Y:S01]  /*0f90*/  ISETP.LT.OR P0, PT, R14.reuse, 0x1, P6 ;  /* 0x000000010e00780c */ /* 0x040fe20003701670 */
[----:B------:R-:W-:Y:S01]  /*0fa0*/  IMAD.U32 R8, RZ, RZ, UR27 ;  /* 0x0000001bff087e24 */ /* 0x000fe2000f8e00ff */
[----:B------:R-:W-:Y:S01]  /*0fb0*/  ISETP.LT.OR P4, PT, R14, 0x1, P5 ;  /* 0x000000010e00780c */ /* 0x000fe20002f81670 */
[----:B------:R-:W-:Y:S01]  /*0fc0*/  IMAD.SHL.U32 R240, R240, 0x2, RZ ;  /* 0x00000002f0f07824 */ /* 0x000fe200078e00ff */
[----:B------:R-:W-:Y:S01]  /*0fd0*/  UIMAD UR31, UR20, UR5, UR4 ;  /* 0x00000005141f72a4 */ /* 0x000fe2000f8e0204 */
[----:B------:R-:W-:Y:S01]  /*0fe0*/  IMAD.U32 R7, RZ, RZ, UR20 ;  /* 0x00000014ff077e24 */ /* 0x000fe2000f8e00ff */
[----:B------:R-:W-:Y:S01]  /*0ff0*/  IADD3 R8, P3, P1, R8, 0x80, R4 ;  /* 0x0000008008087810 */ /* 0x000fe2000797e004 */
[----:B------:R-:W-:Y:S01]  /*1000*/  IMAD R3, R21, c[0x0][0x1a8], RZ ;  /* 0x00006a0015037a24 */ /* 0x000fe200078e02ff */
[----:B------:R-:W-:Y:S01]  /*1010*/  USHF.L.U64.HI UR26, UR8, UR26, UR9 ;  /* 0x0000001a081a7299 */ /* 0x000fe20008010209 */
[----:B------:R-:W-:Y:S01]  /*1020*/  IMAD.WIDE.U32 R32, R7, c[0x0][0x188], R16 ;  /* 0x0000620007207a25 */ /* 0x000fe200078e0010 */
[----:B------:R-:W-:Y:S01]  /*1030*/  IADD3.X R9, RZ, UR28, R5, P3, P1 ;  /* 0x0000001cff097c10 */ /* 0x000fe20009fe2405 */
[----:B------:R-:W-:Y:S01]  /*1040*/  USHF.R.S32.HI UR9, URZ, 0x1f, UR12 ;  /* 0x0000001f3f097899 */ /* 0x000fe2000801140c */
[----:B------:R-:W-:Y:S01]  /*1050*/  ISETP.LT.OR P3, PT, R14, 0x21, P6 ;  /* 0x000000210e00780c */ /* 0x000fe20003761670 */
[----:B------:R-:W-:Y:S01]  /*1060*/  @!PT LDS RZ, [RZ] ;  /* 0x00000000fffff984 */ /* 0x000fe20000000800 */
[----:B------:R-:W-:Y:S01]  /*1070*/  @!PT LDS RZ, [RZ] ;  /* 0x00000000fffff984 */ /* 0x000fe20000000800 */
[----:B------:R-:W-:Y:S01]  /*1080*/  @!PT LDS RZ, [RZ] ;  /* 0x00000000fffff984 */ /* 0x000fe20000000800 */
[----:B------:R1:W-:Y:S01]  /*1090*/  LDGSTS.E.BYPASS.LTC128B.128 [R240+0x6080], [R4.64], !P0 ;  /* 0x0608000004f07fae */ /* 0x0003e2000c101d58 */
[----:B------:R-:W-:Y:S01]  /*10a0*/  IADD3 R6, P1, R4, UR27, RZ ;  /* 0x0000001b04067c10 */ /* 0x000fe2000ff3e0ff */
[----:B------:R-:W-:Y:S01]  /*10b0*/  IMAD.U32 R0, RZ, RZ, UR20 ;  /* 0x00000014ff007e24 */ /* 0x000fe2000f8e00ff */
[----:B------:R-:W-:Y:S01]  /*10c0*/  ISETP.LT.OR P0, PT, R14, 0x21, P5 ;  /* 0x000000210e00780c */ /* 0x000fe20002f01670 */
[----:B------:R1:W-:Y:S01]  /*10d0*/  LDGSTS.E.BYPASS.LTC128B.128 [R240+0x9080], [R4.64+0x80], !P4 ;  /* 0x0908008004f07fae */ /* 0x0003e2000e101d58 */
[----:B------:R-:W-:Y:S01]  /*10e0*/  IADD3.X R7, R5, UR28, RZ, P1, !PT ;  /* 0x0000001c05077c10 */ /* 0x000fe20008ffe4ff */
[----:B------:R-:W-:Y:S01]  /*10f0*/  IMAD R3, R20, c[0x0][0x1ac], R3 ;  /* 0x00006b0014037a24 */ /* 0x000fe200078e0203 */
[----:B------:R-:W-:Y:S01]  /*1100*/  ISETP.LT.OR P1, PT, R14, 0x41, P6 ;  /* 0x000000410e00780c */ /* 0x000fe20003721670 */
[----:B------:R-:W-:Y:S01]  /*1110*/  IMAD.WIDE.U32 R36, R0, c[0x0][0x218], R10 ;  /* 0x0000860000247a25 */ /* 0x000fe200078e000a */
[----:B------:R-:W-:Y:S01]  /*1120*/  ISETP.LT.OR P5, PT, R14, 0x41, P5 ;  /* 0x000000410e00780c */ /* 0x000fe20002fa1670 */
[----:B------:R-:W-:Y:S01]  /*1130*/  UIMAD UR26, UR26, UR12, URZ ;  /* 0x0000000c1a1a72a4 */ /* 0x000fe2000f8e023f */
[----:B------:R-:W-:Y:S01]  /*1140*/  ISETP.GE.AND P6, PT, R19, c[0x0][0x19c], PT ;  /* 0x0000670013007a0c */ /* 0x000fe20003fc6270 */
[----:B------:R2:W-:Y:S01]  /*1150*/  LDGSTS.E.BYPASS.LTC128B.128 [R240+0x7080], [R6.64], !P3 ;  /* 0x0708000006f07fae */ /* 0x0005e2000d901d58 */
[----:B------:R-:W-:Y:S01]  /*1160*/  IMAD.IADD R0, R13, 0x1, R3 ;  /* 0x000000010d007824 */ /* 0x000fe200078e0203 */
[----:B------:R-:W-:Y:S01]  /*1170*/  IADD3 R35, R37, UR31, RZ ;  /* 0x0000001f25237c10 */ /* 0x000fe2000fffe0ff */
[----:B------:R-:W-:Y:S01]  /*1180*/  IMAD.U32 R10, RZ, RZ, UR30 ;  /* 0x0000001eff0a7e24 */ /* 0x000fe2000f8e00ff */
[----:B------:R3:W-:Y:S01]  /*1190*/  LDGSTS.E.BYPASS.LTC128B.128 [R240+0xa080], [R8.64], !P0 ;  /* 0x0a08000008f07fae */ /* 0x0007e2000c101d58 */
[----:B------:R-:W-:Y:S01]  /*11a0*/  ISETP.GE.AND P0, PT, R18, c[0x0][0x19c], PT ;  /* 0x0000670012007a0c */ /* 0x000fe20003f06270 */
[----:B------:R-:W-:Y:S01]  /*11b0*/  IMAD.MOV.U32 R34, RZ, RZ, R36 ;  /* 0x000000ffff227224 */ /* 0x000fe200078e0024 */
[----:B------:R-:W-:Y:S01]  /*11c0*/  ULDC.64 UR4, c[0x0][0x178] ;  /* 0x00005e0000047ab9 */ /* 0x000fe20000000a00 */
[----:B------:R-:W-:Y:S01]  /*11d0*/  IMAD.MOV.U32 R226, RZ, RZ, 0x20 ;  /* 0x00000020ffe27424 */ /* 0x000fe200078e00ff */
[----:B------:R-:W-:Y:S01]  /*11e0*/  ISETP.LT.OR P4, PT, R14, 0x1, P0 ;  /* 0x000000010e00780c */ /* 0x000fe20000781670 */
[----:B------:R-:W-:Y:S01]  /*11f0*/  ULDC.64 UR6, c[0x0][0x188] ;  /* 0x0000620000067ab9 */ /* 0x000fe20000000a00 */
[----:B------:R-:W-:Y:S01]  /*1200*/  IMAD.SHL.U32 R218, R2, 0x2, RZ ;  /* 0x0000000202da7824 */ /* 0x000fe200078e00ff */
[----:B------:R-:W-:Y:S01]  /*1210*/  UIMAD.WIDE.U32 UR32, UR12, UR4, URZ ;  /* 0x000000040c2072a5 */ /* 0x000fe2000f8e003f */
[----:B------:R4:W-:Y:S01]  /*1220*/  STL.64 [R1+0x10], R32 ;  /* 0x0000102001007387 */ /* 0x0009e20000100a00 */
[----:B------:R-:W-:Y:S01]  /*1230*/  UIMAD UR6, UR18, UR6, URZ ;  /* 0x00000006120672a4 */ /* 0x000fe2000f8e023f */
[----:B------:R-:W-:Y:S01]  /*1240*/  IMAD.MOV.U32 R228, RZ, RZ, 0x10 ;  /* 0x00000010ffe47424 */ /* 0x000fe200078e00ff */
[----:B------:R-:W-:Y:S01]  /*1250*/  CS2R R110, SRZ ;  /* 0x00000000006e7805 */ /* 0x000fe2000001ff00 */
[----:B------:R-:W-:Y:S01]  /*1260*/  STL.64 [R1+0x8], R36 ;  /* 0x0000082401007387 */ /* 0x000fe20000100a00 */
[----:B------:R-:W-:Y:S01]  /*1270*/  UIMAD UR6, UR20, UR7, UR6 ;  /* 0x00000007140672a4 */ /* 0x000fe2000f8e0206 */
[----:B------:R-:W-:Y:S01]  /*1280*/  CS2R R108, SRZ ;  /* 0x00000000006c7805 */ /* 0x000fe2000001ff00 */
[----:B------:R-:W-:Y:S01]  /*1290*/  CS2R R106, SRZ ;  /* 0x00000000006a7805 */ /* 0x000fe2000001ff00 */
[----:B------:R-:W-:Y:S01]  /*12a0*/  STL.64 [R1], R34 ;  /* 0x0000002201007387 */ /* 0x000fe20000100a00 */
[----:B------:R-:W-:Y:S01]  /*12b0*/  CS2R R104, SRZ ;  /* 0x0000000000687805 */ /* 0x000fe2000001ff00 */
[----:B------:R-:W-:Y:S01]  /*12c0*/  CS2R R102, SRZ ;  /* 0x0000000000667805 */ /* 0x000fe2000001ff00 */
[----:B------:R-:W-:Y:S01]  /*12d0*/  IADD3 R252, R33, UR6, RZ ;  /* 0x0000000621fc7c10 */ /* 0x000fe2000fffe0ff */
[----:B------:R-:W-:Y:S01]  /*12e0*/  ULDC.64 UR6, c[0x0][0x238] ;  /* 0x00008e0000067ab9 */ /* 0x000fe20000000a00 */
[----:B------:R-:W-:Y:S01]  /*12f0*/  CS2R R100, SRZ ;  /* 0x0000000000647805 */ /* 0x000fe2000001ff00 */
[----:B--2---:R-:W-:Y:S01]  /*1300*/  IADD3 R6, P3, R6, UR27, RZ ;  /* 0x0000001b06067c10 */ /* 0x004fe2000ff7e0ff */
[----:B------:R-:W-:Y:S01]  /*1310*/  USHF.L.U32 UR27, UR8, 0x6, URZ ;  /* 0x00000006081b7899 */ /* 0x000fe2000800063f */
[----:B------:R-:W-:Y:S01]  /*1320*/  CS2R R98, SRZ ;  /* 0x0000000000627805 */ /* 0x000fe2000001ff00 */
[----:B------:R-:W-:Y:S01]  /*1330*/  UIMAD UR6, UR15, UR6, URZ ;  /* 0x000000060f0672a4 */ /* 0x000fe2000f8e023f */
[----:B------:R-:W-:Y:S01]  /*1340*/  IADD3.X R7, R7, UR28, RZ, P3, !PT ;  /* 0x0000001c07077c10 */ /* 0x000fe20009ffe4ff */
[----:B------:R-:W-:Y:S01]  /*1350*/  UIMAD UR26, UR9, UR27, UR26 ;  /* 0x0000001b091a72a4 */ /* 0x000fe2000f8e021a */
[----:B------:R-:W-:Y:S01]  /*1360*/  ISETP.LT.OR P3, PT, R14, 0x1, P6 ;  /* 0x000000010e00780c */ /* 0x000fe20003761670 */
[----:B---3--:R-:W-:Y:S01]  /*1370*/  IMAD.U32 R8, RZ, RZ, UR27 ;  /* 0x0000001bff087e24 */ /* 0x008fe2000f8e00ff */
[----:B------:R-:W-:Y:S01]  /*1380*/  UIMAD UR28, UR9, UR4, URZ ;  /* 0x00000004091c72a4 */ /* 0x000fe2000f8e023f */
[----:B------:R2:W-:Y:S01]  /*1390*/  LDGSTS.E.BYPASS.LTC128B.128 [R240+0x8080], [R6.64], !P1 ;  /* 0x0808000006f07fae */ /* 0x0005e2000c901d58 */
[----:B-1----:R-:W-:Y:S01]  /*13a0*/  LEA R4, P1, R12, c[0x0][0x190], 0x1 ;  /* 0x000064000c047a11 */ /* 0x002fe200078208ff */
[----:B------:R-:W-:Y:S01]  /*13b0*/  IMAD.WIDE.U32 R8, R8, UR12, R34 ;  /* 0x0000000c08087c25 */ /* 0x000fe2000f8e0022 */
[----:B------:R-:W-:Y:S01]  /*13c0*/  UIMAD UR28, UR12, UR5, UR28 ;  /* 0x000000050c1c72a4 */ /* 0x000fe2000f8e021c */
[----:B------:R2:W-:Y:S01]  /*13d0*/  LDGSTS.E.BYPASS.LTC128B.128 [R240+0xb080], [R6.64+0x80], !P5 ;  /* 0x0b08008006f07fae */ /* 0x0005e2000e901d58 */
[----:B------:R-:W-:Y:S01]  /*13e0*/  ISETP.LT.OR P5, PT, R14, 0x21, P0 ;  /* 0x000000210e00780c */ /* 0x000fe200007a1670 */
[----:B------:R-:W-:Y:S01]  /*13f0*/  ULDC UR9, c[0x0][0x20c] ;  /* 0x0000830000097ab9 */ /* 0x000fe20000000800 */
[----:B------:R-:W-:Y:S01]  /*1400*/  LEA.HI.X R5, R12, c[0x0][0x194], R0, 0x1, P1 ;  /* 0x000065000c057a11 */ /* 0x000fe200008f0c00 */
[----:B------:R-:W0:Y:S01]  /*1410*/  LDGDEPBAR ;  /* 0x00000000000079af */ /* 0x000e220000000000 */
[----:B------:R-:W-:Y:S01]  /*1420*/  ISETP.LT.OR P0, PT, R14, 0x41, P0 ;  /* 0x000000410e00780c */ /* 0x000fe20000701670 */
[----:B------:R-:W-:Y:S01]  /*1430*/  UIADD3 UR28, UR33, UR28, URZ ;  /* 0x0000001c211c7290 */ /* 0x000fe2000fffe03f */
[----:B------:R-:W-:Y:S01]  /*1440*/  IADD3 R0, R9, UR26, RZ ;  /* 0x0000001a09007c10 */ /* 0x000fe2000fffe0ff */
[----:B------:R1:W-:Y:S01]  /*1450*/  LDGSTS.E.BYPASS.LTC128B.128 [R240+0x80], [R4.64], !P4 ;  /* 0x0008000004f07fae */ /* 0x0003e2000e101d58 */
[C---:B------:R-:W-:Y:S01]  /*1460*/  LEA R16, P4, R8.reuse, c[0x0][0x1f0], 0x1 ;  /* 0x00007c0008107a11 */ /* 0x040fe200078808ff */
[----:B------:R-:W-:Y:S01]  /*1470*/  IMAD.U32 R9, RZ, RZ, UR33 ;  /* 0x00000021ff097e24 */ /* 0x000fe2000f8e00ff */
[----:B------:R-:W-:Y:S01]  /*1480*/  UMOV UR26, 0x5 ;  /* 0x00000005001a7882 */ /* 0x000fe20000000000 */
[----:B------:R1:W-:Y:S01]  /*1490*/  LDGSTS.E.BYPASS.LTC128B.128 [R240+0x3080], [R4.64+0x80], !P3 ;  /* 0x0308008004f07fae */ /* 0x0003e2000d901d58 */
[----:B------:R-:W-:Y:S01]  /*14a0*/  LEA.HI.X R17, R8, c[0x0][0x1f4], R0, 0x1, P4 ;  /* 0x00007d0008117a11 */ /* 0x000fe200020f0c00 */
[----:B------:R-:W-:Y:S01]  /*14b0*/  IMAD.U32 R8, RZ, RZ, UR32 ;  /* 0x00000020ff087e24 */ /* 0x000fe2000f8e00ff */
[----:B------:R-:W-:Y:S01]  /*14c0*/  ISETP.GE.AND P4, PT, R18, c[0x0][0x16c], PT ;  /* 0x00005b0012007a0c */ /* 0x000fe20003f86270 */
[----:B------:R-:W-:Y:S01]  /*14d0*/  IMAD.U32 R9, RZ, RZ, UR28 ;  /* 0x0000001cff097e24 */ /* 0x000fe2000f8e00ff */
[----:B------:R-:W-:Y:S01]  /*14e0*/  USHF.L.U64.HI UR9, UR8, UR26, UR9 ;  /* 0x0000001a08097299 */ /* 0x000fe20008010209 */
[----:B------:R-:W-:Y:S01]  /*14f0*/  CS2R R96, SRZ ;  /* 0x0000000000607805 */ /* 0x000fe2000001ff00 */
[----:B------:R-:W-:Y:S01]  /*1500*/  SEL R0, RZ, 0x1, P4 ;  /* 0x00000001ff007807 */ /* 0x000fe20002000000 */
[----:B------:R-:W-:Y:S01]  /*1510*/  USHF.L.U32 UR8, UR8, 0x5, URZ ;  /* 0x0000000508087899 */ /* 0x000fe2000800063f */
[----:B------:R-:W-:Y:S01]  /*1520*/  CS2R R94, SRZ ;  /* 0x00000000005e7805 */ /* 0x000fe2000001ff00 */
[----:B------:R-:W-:Y:S01]  /*1530*/  UIMAD UR6, UR19, UR7, UR6 ;  /* 0x00000007130672a4 */ /* 0x000fe2000f8e0206 */
[----:B------:R-:W-:Y:S01]  /*1540*/  CS2R R92, SRZ ;  /* 0x00000000005c7805 */ /* 0x000fe2000001ff00 */
[----:B------:R-:W-:Y:S01]  /*1550*/  ULDC UR26, c[0x0][0x198] ;  /* 0x00006600001a7ab9 */ /* 0x000fe20000000800 */
[----:B------:R-:W-:Y:S01]  /*1560*/  CS2R R90, SRZ ;  /* 0x00000000005a7805 */ /* 0x000fe2000001ff00 */
[----:B------:R-:W-:Y:S01]  /*1570*/  UIADD3 UR26, UR21, UR26, URZ ;  /* 0x0000001a151a7290 */ /* 0x000fe2000fffe03f */
[----:B--2---:R-:W-:Y:S01]  /*1580*/  IADD3 R6, P1, R4, UR30, RZ ;  /* 0x0000001e04067c10 */ /* 0x004fe2000ff3e0ff */
[----:B------:R-:W-:Y:S01]  /*1590*/  ULDC UR19, c[0x0][0x2a0] ;  /* 0x0000a80000137ab9 */ /* 0x000fe20000000800 */
[----:B------:R-:W-:Y:S01]  /*15a0*/  CS2R R88, SRZ ;  /* 0x0000000000587805 */ /* 0x000fe2000001ff00 */
[----:B------:R-:W-:Y:S01]  /*15b0*/  ULOP3.LUT UR19, URZ, UR19, URZ, 0x33, !UPT ;  /* 0x000000133f137292 */ /* 0x000fe2000f8e333f */
[----:B------:R-:W-:Y:S01]  /*15c0*/  IADD3.X R7, R5, UR29, RZ, P1, !PT ;  /* 0x0000001d05077c10 */ /* 0x000fe20008ffe4ff */
[----:B------:R-:W-:Y:S01]  /*15d0*/  CS2R R86, SRZ ;  /* 0x0000000000567805 */ /* 0x000fe2000001ff00 */
[----:B------:R-:W-:Y:S01]  /*15e0*/  IADD3 R10, P3, P1, R10, 0x80, R4 ;  /* 0x000000800a0a7810 */ /* 0x000fe2000797e004 */
[----:B------:R-:W-:Y:S01]  /*15f0*/  CS2R R84, SRZ ;  /* 0x0000000000547805 */ /* 0x000fe2000001ff00 */
[----:B------:R-:W-:Y:S01]  /*1600*/  CS2R R82, SRZ ;  /* 0x0000000000527805 */ /* 0x000fe2000001ff00 */
[----:B------:R2:W-:Y:S01]  /*1610*/  LDGSTS.E.BYPASS.LTC128B.128 [R240+0x1080], [R6.64], !P5 ;  /* 0x0108000006f07fae */ /* 0x0005e2000e901d58 */
[C---:B------:R-:W-:Y:S01]  /*1620*/  ISETP.LT.OR P5, PT, R14.reuse, 0x21, P6 ;  /* 0x000000210e00780c */ /* 0x040fe200037a1670 */
[----:B------:R-:W-:Y:S01]  /*1630*/  CS2R R80, SRZ ;  /* 0x0000000000507805 */ /* 0x000fe2000001ff00 */
[----:B------:R-:W-:Y:S01]  /*1640*/  ISETP.LT.OR P6, PT, R14, 0x41, P6 ;  /* 0x000000410e00780c */ /* 0x000fe200037c1670 */
[----:B------:R-:W-:Y:S01]  /*1650*/  IMAD.U32 R14, RZ, RZ, UR14 ;  /* 0x0000000eff0e7e24 */ /* 0x000fe2000f8e00ff */
[----:B------:R-:W-:Y:S01]  /*1660*/  IADD3.X R11, RZ, UR29, R5, P3, P1 ;  /* 0x0000001dff0b7c10 */ /* 0x000fe20009fe2405 */
[----:B------:R-:W-:Y:S01]  /*1670*/  CS2R R78, SRZ ;  /* 0x00000000004e7805 */ /* 0x000fe2000001ff00 */
[----:B-1----:R-:W-:Y:S01]  /*1680*/  IADD3 R4, P1, R6, UR30, RZ ;  /* 0x0000001e06047c10 */ /* 0x002fe2000ff3e0ff */
[----:B------:R-:W-:Y:S01]  /*1690*/  CS2R R76, SRZ ;  /* 0x00000000004c7805 */ /* 0x000fe2000001ff00 */
[----:B------:R-:W-:Y:S01]  /*16a0*/  ISETP.GE.AND P3, PT, R19, c[0x0][0x16c], PT ;  /* 0x00005b0013007a0c */ /* 0x000fe20003f66270 */
[----:B------:R-:W-:Y:S01]  /*16b0*/  CS2R R74, SRZ ;  /* 0x00000000004a7805 */ /* 0x000fe2000001ff00 */
[----:B------:R-:W-:Y:S01]  /*16c0*/  IADD3.X R5, R7, UR29, RZ, P1, !PT ;  /* 0x0000001d07057c10 */ /* 0x000fe20008ffe4ff */
[----:B------:R-:W-:Y:S01]  /*16d0*/  CS2R R72, SRZ ;  /* 0x0000000000487805 */ /* 0x000fe2000001ff00 */
[----:B------:R-:W-:Y:S01]  /*16e0*/  LEA R3, P1, R8, R32, 0x6 ;  /* 0x0000002008037211 */ /* 0x000fe200078230ff */
[----:B------:R1:W-:Y:S01]  /*16f0*/  LDGSTS.E.BYPASS.LTC128B.128 [R240+0x4080], [R10.64], !P5 ;  /* 0x040800000af07fae */ /* 0x0003e2000e901d58 */
[----:B------:R-:W-:Y:S01]  /*1700*/  IADD3 R2, -R248, c[0x0][0x168], -R14 ;  /* 0x00005a00f8027a10 */ /* 0x000fe20007ffe90e */
[----:B------:R-:W-:Y:S01]  /*1710*/  CS2R R70, SRZ ;  /* 0x0000000000467805 */ /* 0x000fe2000001ff00 */
[----:B------:R-:W-:Y:S01]  /*1720*/  LEA.HI.X R8, R8, R252, R9, 0x6, P1 ;  /* 0x000000fc08087211 */ /* 0x000fe200008f3409 */
[----:B------:R3:W-:Y:S01]  /*1730*/  LDGSTS.E.BYPASS.LTC128B.128 [R240+0x2080], [R4.64], !P0 ;  /* 0x0208000004f07fae */ /* 0x0007e2000c101d58 */
[C---:B------:R-:W-:Y:S01]  /*1740*/  LEA R12, P1, R3.reuse, c[0x0][0x160], 0x1 ;  /* 0x00005800030c7a11 */ /* 0x040fe200078208ff */
[----:B------:R-:W-:Y:S01]  /*1750*/  CS2R R68, SRZ ;  /* 0x0000000000447805 */ /* 0x000fe2000001ff00 */
[----:B------:R-:W-:Y:S01]  /*1760*/  CS2R R66, SRZ ;  /* 0x0000000000427805 */ /* 0x000fe2000001ff00 */
[----:B------:R3:W-:Y:S01]  /*1770*/  LDGSTS.E.BYPASS.LTC128B.128 [R240+0x5080], [R4.64+0x80], !P6 ;  /* 0x0508008004f07fae */ /* 0x0007e2000f101d58 */
[----:B------:R-:W-:Y:S01]  /*1780*/  LEA.HI.X R13, R3, c[0x0][0x164], R8, 0x1, P1 ;  /* 0x00005900030d7a11 */ /* 0x000fe200008f0c08 */
[----:B------:R-:W-:Y:S01]  /*1790*/  IMAD.U32 R3, RZ, RZ, UR5 ;  /* 0x00000005ff037e24 */ /* 0x000fe2000f8e00ff */
[C---:B------:R-:W-:Y:S01]  /*17a0*/  LOP3.LUT P6, RZ, R23.reuse, 0x2, RZ, 0xc0, !PT ;  /* 0x0000000217ff7812 */ /* 0x040fe200078cc0ff */
[----:B------:R-:W0:Y:S01]  /*17b0*/  LDGDEPBAR ;  /* 0x00000000000079af */ /* 0x000e220000000000 */
[----:B--2---:R-:W-:Y:S01]  /*17c0*/  SEL R6, RZ, 0x2, P3 ;  /* 0x00000002ff067807 */ /* 0x004fe20001800000 */
[----:B------:R-:W-:Y:S01]  /*17d0*/  IMAD.U32 R7, RZ, RZ, UR20 ;  /* 0x00000014ff077e24 */ /* 0x000fe2000f8e00ff */
[----:B------:R-:W-:Y:S01]  /*17e0*/  CS2R R64, SRZ ;  /* 0x0000000000407805 */ /* 0x000fe2000001ff00 */
[----:B------:R-:W-:Y:S01]  /*17f0*/  CS2R R62, SRZ ;  /* 0x00000000003e7805 */ /* 0x000fe2000001ff00 */
[----:B------:R-:W-:Y:S01]  /*1800*/  CS2R R60, SRZ ;  /* 0x00000000003c7805 */ /* 0x000fe2000001ff00 */
[----:B------:R-:W-:Y:S01]  /*1810*/  IMAD.IADD R0, R6, 0x1, R0 ;  /* 0x0000000106007824 */ /* 0x000fe200078e0200 */
[----:B------:R-:W-:Y:S01]  /*1820*/  CS2R R58, SRZ ;  /* 0x00000000003a7805 */ /* 0x000fe2000001ff00 */
[----:B------:R-:W-:Y:S01]  /*1830*/  IMAD.U32 R6, RZ, RZ, UR4 ;  /* 0x00000004ff067e24 */ /* 0x000fe2000f8e00ff */
[----:B------:R-:W-:Y:S01]  /*1840*/  CS2R R56, SRZ ;  /* 0x0000000000387805 */ /* 0x000fe2000001ff00 */
[----:B------:R-:W-:Y:S01]  /*1850*/  CS2R R54, SRZ ;  /* 0x0000000000367805 */ /* 0x000fe2000001ff00 */
[----:B------:R-:W-:Y:S01]  /*1860*/  LOP3.LUT P0, RZ, R0, 0x1, RZ, 0xc0, !PT ;  /* 0x0000000100ff7812 */ /* 0x000fe2000780c0ff */
[----:B------:R-:W-:Y:S01]  /*1870*/  CS2R R52, SRZ ;  /* 0x0000000000347805 */ /* 0x000fe2000001ff00 */
[----:B------:R-:W-:Y:S01]  /*1880*/  LEA R8, P1, R6, R12, 0x6 ;  /* 0x0000000c06087211 */ /* 0x000fe200078230ff */
[----:B------:R-:W-:Y:S01]  /*1890*/  USHF.L.U64.HI UR5, UR4, 0x5, UR5 ;  /* 0x0000000504057899 */ /* 0x000fe20008010205 */
[----:B------:R-:W-:Y:S01]  /*18a0*/  LOP3.LUT P5, RZ, R0, 0x2, RZ, 0xc0, !PT ;  /* 0x0000000200ff7812 */ /* 0x000fe200078ac0ff */
[----:B------:R-:W-:Y:S01]  /*18b0*/  USHF.L.U32 UR14, UR4, 0x5, URZ ;  /* 0x00000005040e7899 */ /* 0x000fe2000800063f */
[----:B------:R-:W-:Y:S01]  /*18c0*/  LEA.HI.X R9, R6, R13, R3, 0x6, P1 ;  /* 0x0000000d06097211 */ /* 0x000fe200008f3403 */
[----:B------:R-:W-:Y:S01]  /*18d0*/  IMAD.U32 R6, RZ, RZ, UR8 ;  /* 0x00000008ff067e24 */ /* 0x000fe2000f8e00ff */
[C---:B------:R-:W-:Y:S01]  /*18e0*/  LOP3.LUT P1, RZ, R23.reuse, 0x4, RZ, 0xc0, !PT ;  /* 0x0000000417ff7812 */ /* 0x040fe2000782c0ff */
[----:B------:R-:W-:Y:S01]  /*18f0*/  IMAD.SHL.U32 R23, R23, 0x20, RZ ;  /* 0x0000002017177824 */ /* 0x000fe200078e00ff */
[----:B------:R-:W-:Y:S01]  /*1900*/  SEL R0, R226, 0xffffffe0, !P6 ;  /* 0xffffffe0e2007807 */ /* 0x000fe20007000000 */
[----:B------:R-:W-:Y:S01]  /*1910*/  UMOV UR4, URZ ;  /* 0x0000003f00047c82 */ /* 0x000fe20008000000 */
[----:B------:R-:W-:Y:S01]  /*1920*/  SEL R222, R222, 0xffffffc0, !P1 ;  /* 0xffffffc0dede7807 */ /* 0x000fe20004800000 */
[----:B------:R-:W-:-:S04]  /*1930*/  DEPBAR.LE SB0, 0x1 ;  /* 0x000080400000791a */ /* 0x000fc80000000000 */
[----:B------:R-:W-:Y:S01]  /*1940*/  BAR.SYNC.DEFER_BLOCKING 0x0 ;  /* 0x0000000000007b1d */ /* 0x000fe20000010000 */
[----:B------:R-:W-:Y:S01]  /*1950*/  IMAD.IADD R219, R218, 0x1, R222 ;  /* 0x00000001dadb7824 */ /* 0x000fe200078e02de */
[----:B------:R-:W-:Y:S01]  /*1960*/  ISETP.LT.OR P1, PT, R2, 0x1, !P0 ;  /* 0x000000010200780c */ /* 0x000fe20004721670 */
[----:B------:R-:W-:Y:S01]  /*1970*/  IMAD.IADD R220, R218, 0x1, R0 ;  /* 0x00000001dadc7824 */ /* 0x000fe200078e0200 */
[----:B------:R-:W-:Y:S01]  /*1980*/  ISETP.LT.OR P6, PT, R2, 0x1, !P5 ;  /* 0x000000010200780c */ /* 0x000fe20006fc1670 */
[----:B------:R-:W-:Y:S01]  /*1990*/  IMAD.IADD R0, R0, 0x1, R219 ;  /* 0x0000000100007824 */ /* 0x000fe200078e02db */
[C---:B------:R-:W-:Y:S01]  /*19a0*/  ISETP.LT.OR P0, PT, R2.reuse, 0x21, !P0 ;  /* 0x000000210200780c */ /* 0x040fe20004701670 */
[----:B---3--:R-:W-:Y:S01]  /*19b0*/  IMAD.U32 R4, RZ, RZ, UR8 ;  /* 0x00000008ff047e24 */ /* 0x008fe2000f8e00ff */
[----:B------:R-:W-:Y:S01]  /*19c0*/  ISETP.LT.OR P5, PT, R2, 0x21, !P5 ;  /* 0x000000210200780c */ /* 0x000fe20006fa1670 */
[----:B------:R-:W-:Y:S01]  /*19d0*/  IMAD.U32 R5, RZ, RZ, UR9 ;  /* 0x00000009ff057e24 */ /* 0x000fe2000f8e00ff */
[----:B------:R-:W-:Y:S01]  /*19e0*/  IADD3 R3, R25, UR6, RZ ;  /* 0x0000000619037c10 */ /* 0x000fe2000fffe0ff */
[----:B------:R-:W-:Y:S01]  /*19f0*/  IMAD.MOV.U32 R2, RZ, RZ, R24 ;  /* 0x000000ffff027224 */ /* 0x000fe200078e0018 */
[----:B------:R-:W-:Y:S01]  /*1a00*/  ULDC.64 UR6, c[0x0][0x240] ;  /* 0x0000900000067ab9 */ /* 0x000fe20000000a00 */
[----:B------:R-:W-:Y:S01]  /*1a10*/  IMAD.IADD R222, R222, 0x1, R220 ;  /* 0x00000001dede7824 */ /* 0x000fe200078e02dc */
[----:B------:R-:W-:Y:S01]  /*1a20*/  UIMAD UR6, UR18, UR6, URZ ;  /* 0x00000006120672a4 */ /* 0x000fe2000f8e023f */
[----:B----4-:R-:W-:Y:S01]  /*1a30*/  IMAD.WIDE.U32 R32, R7, c[0x0][0x240], R2 ;  /* 0x0000900007207a25 */ /* 0x010fe200078e0002 */
[----:B------:R-:W-:Y:S01]  /*1a40*/  LEA.HI R2, R29, R246, RZ, 0x5 ;  /* 0x000000f61d027211 */ /* 0x000fe200078f28ff */
[----:B------:R-:W-:-:S02]  /*1a50*/  ULDC UR18, c[0x0][0x2a8] ;  /* 0x0000aa0000127ab9 */ /* 0x000fc40000000800 */
[----:B------:R-:W-:Y:S01]  /*1a60*/  UIMAD UR20, UR20, UR7, UR6 ;  /* 0x00000007141472a4 */ /* 0x000fe2000f8e0206 */
[----:B------:R-:W-:Y:S01]  /*1a70*/  SHF.R.S32.HI R7, RZ, 0x5, R2 ;  /* 0x00000005ff077819 */ /* 0x000fe20000011402 */
[----:B------:R-:W-:Y:S01]  /*1a80*/  STL.64 [R1+0x18], R32 ;  /* 0x0000182001007387 */ /* 0x000fe20000100a00 */
[----:B------:R-:W-:Y:S02]  /*1a90*/  UMOV UR7, 0x1 ;  /* 0x0000000100077882 */ /* 0x000fe40000000000 */
[----:B------:R-:W-:Y:S01]  /*1aa0*/  ULDC UR6, c[0x0][0x168] ;  /* 0x00005a0000067ab9 */ /* 0x000fe20000000800 */
[----:B------:R-:W2:Y:S01]  /*1ab0*/  LDSM.16.M88.2 R174, [R0+0x6080] ;  /* 0x0060800000ae783b */ /* 0x000ea20000000100 */
[----:B------:R-:W-:Y:S02]  /*1ac0*/  UIADD3 UR6, UR26, -UR6, UR7 ;  /* 0x800000061a067290 */ /* 0x000fe4000fffe007 */
[----:B------:R-:W-:Y:S01]  /*1ad0*/  UISETP.LE.AND UP0, UPT, UR7, UR18, UPT ;  /* 0x000000120700728c */ /* 0x000fe2000bf03270 */
[----:B------:R-:W3:Y:S01]  /*1ae0*/  LDSM.16.M88.2 R176, [R0+0x7080] ;  /* 0x0070800000b0783b */ /* 0x000ee20000000100 */
[----:B------:R-:W-:-:S02]  /*1af0*/  UMOV UR15, 0x1 ;  /* 0x00000001000f7882 */ /* 0x000fc40000000000 */
[----:B------:R-:W-:Y:S01]  /*1b00*/  UISETP.GE.AND UP6, UPT, UR21, 0x1, UPT ;  /* 0x000000011500788c */ /* 0x000fe2000bfc6270 */
[----:B------:R-:W4:Y:S01]  /*1b10*/  LDSM.16.M88.2 R178, [R0+0x8080] ;  /* 0x0080800000b2783b */ /* 0x000f220000000100 */
[----:B------:R-:W-:Y:S02]  /*1b20*/  UP2UR UR18, UPR, URZ, 0x1 ;  /* 0x000000013f127883 */ /* 0x000fe40008000000 */
[----:B------:R-:W-:Y:S01]  /*1b30*/  UISETP.GE.AND UP5, UPT, UR21, 0x2, UPT ;  /* 0x000000021500788c */ /* 0x000fe2000bfa6270 */
[----:B------:R-:W1:Y:S01]  /*1b40*/  LDSM.16.M88.2 R198, [R0+0x9080] ;  /* 0x0090800000c6783b */ /* 0x000e620000000100 */
[----:B------:R-:W-:Y:S02]  /*1b50*/  UISETP.GE.AND UP4, UPT, UR21, 0x21, UPT ;  /* 0x000000211500788c */ /* 0x000fe4000bf86270 */
[----:B------:R-:W-:Y:S01]  /*1b60*/  UISETP.GE.AND UP3, UPT, UR21, 0x22, UPT ;  /* 0x000000221500788c */ /* 0x000fe2000bf66270 */
[----:B------:R-:W1:Y:S01]  /*1b70*/  LDSM.16.M88.2 R200, [R0+0xa080] ;  /* 0x00a0800000c8783b */ /* 0x000e620000000100 */
[----:B------:R-:W-:-:S02]  /*1b80*/  UISETP.GE.AND UP2, UPT, UR21, 0x41, UPT ;  /* 0x000000411500788c */ /* 0x000fc4000bf46270 */
[----:B------:R-:W-:Y:S01]  /*1b90*/  UISETP.GE.AND UP1, UPT, UR21, 0x42, UPT ;  /* 0x000000421500788c */ /* 0x000fe2000bf26270 */
[----:B------:R5:W1:Y:S04]  /*1ba0*/  LDSM.16.M88.2 R202, [R0+0xb080] ;  /* 0x00b0800000ca783b */ /* 0x000a680000000100 */
[----:B------:R1:W1:Y:S04]  /*1bb0*/  LDSM.16.M88.2 R152, [R218+0x6080] ;  /* 0x00608000da98783b */ /* 0x0002680000000100 */
[----:B------:R1:W1:Y:S04]  /*1bc0*/  LDSM.16.M88.2 R154, [R218+0x7080] ;  /* 0x00708000da9a783b */ /* 0x0002680000000100 */
[----:B------:R1:W1:Y:S04]  /*1bd0*/  LDSM.16.M88.2 R156, [R218+0x8080] ;  /* 0x00808000da9c783b */ /* 0x0002680000000100 */
[----:B------:R1:W1:Y:S04]  /*1be0*/  LDSM.16.M88.2 R158, [R220+0x6080] ;  /* 0x00608000dc9e783b */ /* 0x0002680000000100 */
[----:B------:R1:W1:Y:S01]  /*1bf0*/  LDSM.16.M88.2 R164, [R220+0x7080] ;  /* 0x00708000dca4783b */ /* 0x0002620000000100 */
[----:B-----5:R-:W-:-:S03]  /*1c00*/  IADD3 R0, -R14, c[0x0][0x168], -R248 ;  /* 0x00005a000e007a10 */ /* 0x020fc60007ffe9f8 */
        /* <DEDUP_REMOVED lines=13> */
[----:B------:R-:W-:Y:S06]  /*1ce0*/  BAR.SYNC.DEFER_BLOCKING 0x0 ;  /* 0x0000000000007b1d */ /* 0x000fec0000010000 */
[----:B------:R-:W-:Y:S01]  /*1cf0*/  @!PT LDS RZ, [RZ] ;  /* 0x00000000fffff984 */ /* 0x000fe20000000800 */
[----:B------:R-:W-:Y:S01]  /*1d00*/  @!PT LDS RZ, [RZ] ;  /* 0x00000000fffff984 */ /* 0x000fe20000000800 */
[----:B------:R-:W-:Y:S01]  /*1d10*/  @!PT LDS RZ, [RZ] ;  /* 0x00000000fffff984 */ /* 0x000fe20000000800 */
[----:B------:R5:W-:Y:S01]  /*1d20*/  LDGSTS.E.BYPASS.LTC128B.128 [R240+0x6080], [R12.64], !P1 ;  /* 0x060800000cf07fae */ /* 0x000be2000c901d58 */
[----:B------:R-:W-:-:S03]  /*1d30*/  LEA R4, P1, R4, R16, 0x1 ;  /* 0x0000001004047211 */ /* 0x000fc600078208ff */
[----:B------:R5:W-:Y:S01]  /*1d40*/  LDGSTS.E.BYPASS.LTC128B.128 [R240+0x8080], [R12.64+0x80], !P6 ;  /* 0x080800800cf07fae */ /* 0x000be2000f101d58 */
[----:B------:R-:W-:Y:S02]  /*1d50*/  LEA.HI.X R5, R6, R17, R5, 0x1, P1 ;  /* 0x0000001106057211 */ /* 0x000fe400008f0c05 */
[----:B-1----:R-:W-:Y:S01]  /*1d60*/  @!P2 LEA R10, P1, R26, c[0x0][0x258], 0x2 ;  /* 0x000096001a0aaa11 */ /* 0x002fe200078210ff */
[----:B------:R1:W-:Y:S01]  /*1d70*/  LDGSTS.E.BYPASS.LTC128B.128 [R240+0x7080], [R8.64], !P0 ;  /* 0x0708000008f07fae */ /* 0x0003e2000c101d58 */
[C---:B------:R-:W-:Y:S02]  /*1d80*/  ISETP.GE.AND P0, PT, R18.reuse, c[0x0][0x1fc], PT ;  /* 0x00007f0012007a0c */ /* 0x040fe40003f06270 */
[----:B------:R-:W-:Y:S01]  /*1d90*/  ISETP.GE.AND P6, PT, R18, c[0x0][0x1fc], PT ;  /* 0x00007f0012007a0c */ /* 0x000fe20003fc6270 */
[----:B------:R1:W-:Y:S01]  /*1da0*/  LDGSTS.E.BYPASS.LTC128B.128 [R240+0x9080], [R8.64+0x80], !P5 ;  /* 0x0908008008f07fae */ /* 0x0003e2000e901d58 */
[----:B------:R-:W-:Y:S01]  /*1db0*/  @!P2 LEA.HI.X R11, R26, c[0x0][0x25c], R30, 0x2, P1 ;  /* 0x000097001a0baa11 */ /* 0x000fe200008f141e */
[----:B------:R-:W-:Y:S01]  /*1dc0*/  @!P2 IMAD.SHL.U32 R18, R246, 0x10, RZ ;  /* 0x00000010f612a824 */ /* 0x000fe200078e00ff */
[----:B------:R-:W-:-:S02]  /*1dd0*/  ISETP.GE.AND P5, PT, R19, c[0x0][0x1fc], PT ;  /* 0x00007f0013007a0c */ /* 0x000fc40003fa6270 */
[C---:B------:R-:W-:Y:S02]  /*1de0*/  ISETP.LT.OR P1, PT, R0.reuse, 0x1, P6 ;  /* 0x000000010000780c */ /* 0x040fe40003721670 */
[----:B------:R-:W-:Y:S01]  /*1df0*/  SEL R20, RZ, 0x1, P0 ;  /* 0x00000001ff147807 */ /* 0x000fe20000000000 */
[----:B------:R2:W-:Y:S01]  /*1e00*/  @!P2 LDGSTS.E.BYPASS.LTC128B.128 [R18+0x12080], [R10.64] ;  /* 0x120800000a12afae */ /* 0x0005e2000b901d58 */
[C---:B------:R-:W-:Y:S02]  /*1e10*/  ISETP.LT.OR P0, PT, R0.reuse, 0x1, P5 ;  /* 0x000000010000780c */ /* 0x040fe40002f01670 */
[----:B------:R-:W-:Y:S01]  /*1e20*/  ISETP.LT.OR P6, PT, R0, 0x21, P6 ;  /* 0x000000210000780c */ /* 0x000fe200037c1670 */
[----:B------:R-:W0:Y:S06]  /*1e30*/  LDGDEPBAR ;  /* 0x00000000000079af */ /* 0x000e2c0000000000 */
[----:B------:R3:W-:Y:S01]  /*1e40*/  LDGSTS.E.BYPASS.LTC128B.128 [R240+0xe080], [R16.64], !P1 ;  /* 0x0e08000010f07fae */ /* 0x0007e2000c901d58 */
[----:B-----5:R-:W-:-:S02]  /*1e50*/  LEA.HI R12, R29, R246, RZ, 0x2 ;  /* 0x000000f61d0c7211 */ /* 0x020fc400078f10ff */
[----:B------:R-:W-:Y:S01]  /*1e60*/  LEA.HI R13, R2, R7, RZ, 0x1 ;  /* 0x00000007020d7211 */ /* 0x000fe200078f08ff */
[----:B------:R3:W-:Y:S01]  /*1e70*/  LDGSTS.E.BYPASS.LTC128B.128 [R240+0x10080], [R16.64+0x80], !P0 ;  /* 0x1008008010f07fae */ /* 0x0007e2000c101d58 */
[--C-:B------:R-:W-:Y:S02]  /*1e80*/  SHF.R.S32.HI R3, RZ, 0x2, R12.reuse ;  /* 0x00000002ff037819 */ /* 0x100fe4000001140c */
[----:B------:R-:W-:Y:S01]  /*1e90*/  LOP3.LUT R15, R13, 0xfffffffe, RZ, 0xc0, !PT ;  /* 0xfffffffe0d0f7812 */ /* 0x000fe200078ec0ff */
[----:B------:R5:W-:Y:S01]  /*1ea0*/  LDGSTS.E.BYPASS.LTC128B.128 [R240+0xf080], [R4.64], !P6 ;  /* 0x0f08000004f07fae */ /* 0x000be2000f101d58 */
[----:B-1----:R-:W-:Y:S02]  /*1eb0*/  SHF.R.S32.HI R9, RZ, 0x1f, R12 ;  /* 0x0000001fff097819 */ /* 0x002fe4000001140c */
[----:B------:R-:W-:Y:S01]  /*1ec0*/  LEA.HI R8, R29, R246, RZ, 0x4 ;  /* 0x000000f61d087211 */ /* 0x000fe200078f20ff */
[----:B------:R-:W-:Y:S01]  /*1ed0*/  IMAD.IADD R7, R7, 0x1, -R15 ;  /* 0x0000000107077824 */ /* 0x000fe200078e0a0f */
[----:B------:R-:W-:-:S02]  /*1ee0*/  LEA.HI R9, R9, R3, RZ, 0x3 ;  /* 0x0000000309097211 */ /* 0x000fc400078f18ff */
[----:B------:R-:W-:Y:S01]  /*1ef0*/  SHF.R.S32.HI R6, RZ, 0x4, R8 ;  /* 0x00000004ff067819 */ /* 0x000fe20000011408 */
[----:B------:R-:W-:Y:S01]  /*1f00*/  IMAD.SHL.U32 R221, R7, 0x200, RZ ;  /* 0x0000020007dd7824 */ /* 0x000fe200078e00ff */
[----:B------:R-:W-:Y:S02]  /*1f10*/  LOP3.LUT R9, R9, 0xfffffff8, RZ, 0xc0, !PT ;  /* 0xfffffff809097812 */ /* 0x000fe400078ec0ff */
[----:B--2---:R-:W-:Y:S02]  /*1f20*/  LOP3.LUT R10, R2, 0xffffffe0, RZ, 0xc0, !PT ;  /* 0xffffffe0020a7812 */ /* 0x004fe400078ec0ff */
[----:B------:R-:W-:Y:S01]  /*1f30*/  SHF.R.S32.HI R2, RZ, 0x1f, R22 ;  /* 0x0000001fff027819 */ /* 0x000fe20000011416 */
[----:B------:R-:W-:Y:S01]  /*1f40*/  IMAD.IADD R3, R3, 0x1, -R9 ;  /* 0x0000000103037824 */ /* 0x000fe200078e0a09 */
[----:B------:R-:W-:Y:S02]  /*1f50*/  LEA.HI R14, R8, R6, RZ, 0x1 ;  /* 0x00000006080e7211 */ /* 0x000fe400078f08ff */
[----:B------:R-:W-:Y:S01]  /*1f60*/  LEA.HI R9, R2, R22, RZ, 0x2 ;  /* 0x0000001602097211 */ /* 0x000fe200078f10ff */
[----:B------:R-:W-:Y:S01]  /*1f70*/  IMAD.IADD R2, R246, 0x1, -R10 ;  /* 0x00000001f6027824 */ /* 0x000fe200078e0a0a */
[----:B------:R-:W-:Y:S01]  /*1f80*/  LOP3.LUT R13, R14, 0xfffffffe, RZ, 0xc0, !PT ;  /* 0xfffffffe0e0d7812 */ /* 0x000fe200078ec0ff */
[----:B------:R-:W-:Y:S01]  /*1f90*/  IMAD.SHL.U32 R14, R3, 0x20, RZ ;  /* 0x00000020030e7824 */ /* 0x000fe200078e00ff */
[----:B------:R-:W-:-:S02]  /*1fa0*/  LOP3.LUT R9, R9, 0x1ffffffc, RZ, 0xc0, !PT ;  /* 0x1ffffffc09097812 */ /* 0x000fc400078ec0ff */
[----:B------:R-:W-:Y:S01]  /*1fb0*/  SHF.R.S32.HI R239, RZ, 0x1f, R2 ;  /* 0x0000001fffef7819 */ /* 0x000fe20000011402 */
[----:B------:R-:W-:Y:S01]  /*1fc0*/  IMAD.IADD R6, R6, 0x1, -R13 ;  /* 0x0000000106067824 */ /* 0x000fe200078e0a0d */
[----:B------:R-:W-:Y:S01]  /*1fd0*/  LEA R10, P0, R28, c[0x0][0x280], 0x2 ;  /* 0x0000a0001c0a7a11 */ /* 0x000fe200078010ff */
[C---:B------:R-:W-:Y:S01]  /*1fe0*/  IMAD.SHL.U32 R13, R22.reuse, 0x8, RZ ;  /* 0x00000008160d7824 */ /* 0x040fe200078e00ff */
[----:B------:R-:W-:Y:S01]  /*1ff0*/  LEA.HI R239, R239, R2, RZ, 0x2 ;  /* 0x00000002efef7211 */ /* 0x000fe200078f10ff */
[----:B------:R-:W-:Y:S01]  /*2000*/  IMAD.IADD R22, R22, 0x1, -R9 ;  /* 0x0000000116167824 */ /* 0x000fe200078e0a09 */
[----:B------:R-:W-:Y:S01]  /*2010*/  LEA.HI.X R11, R28, c[0x0][0x284], R31, 0x2, P0 ;  /* 0x0000a1001c0b7a11 */ /* 0x000fe200000f141f */
[C---:B------:R-:W-:Y:S01]  /*2020*/  IMAD.SHL.U32 R224, R6.reuse, 0x8, RZ ;  /* 0x0000000806e07824 */ /* 0x040fe200078e00ff */
[----:B------:R-:W-:Y:S01]  /*2030*/  LOP3.LUT R9, R13, 0x18, RZ, 0xc0, !PT ;  /* 0x000000180d097812 */ /* 0x000fe200078ec0ff */
[----:B------:R-:W-:Y:S01]  /*2040*/  IMAD.SHL.U32 R13, R6, 0x20, RZ ;  /* 0x00000020060d7824 */ /* 0x000fe200078e00ff */
[----:B------:R-:W-:-:S02]  /*2050*/  ISETP.LT.OR P0, PT, R0, 0x21, P5 ;  /* 0x000000210000780c */ /* 0x000fc40002f01670 */
[----:B------:R-:W-:Y:S02]  /*2060*/  LOP3.LUT R0, R239, 0x7ffffffc, RZ, 0xc0, !PT ;  /* 0x7ffffffcef007812 */ /* 0x000fe400078ec0ff */
[----:B------:R-:W-:Y:S02]  /*2070*/  LOP3.LUT R8, R8, 0xfffffff0, RZ, 0xc0, !PT ;  /* 0xfffffff008087812 */ /* 0x000fe400078ec0ff */
[----:B------:R-:W-:Y:S02]  /*2080*/  ISETP.GE.AND P1, PT, R19, c[0x0][0x1fc], PT ;  /* 0x00007f0013007a0c */ /* 0x000fe40003f26270 */
[C---:B------:R-:W-:Y:S02]  /*2090*/  LOP3.LUT R14, R9.reuse, 0xe0, R14, 0xf8, !PT ;  /* 0x000000e0090e7812 */ /* 0x040fe400078ef80e */
[----:B------:R-:W-:Y:S01]  /*20a0*/  LOP3.LUT R13, R9, 0x20, R13, 0xf8, !PT ;  /* 0x00000020090d7812 */ /* 0x000fe200078ef80d */
[----:B------:R-:W-:Y:S01]  /*20b0*/  IMAD.IADD R9, R2, 0x1, -R0 ;  /* 0x0000000102097824 */ /* 0x000fe200078e0a00 */
[----:B------:R-:W-:Y:S01]  /*20c0*/  SEL R245, RZ, 0xffffffff, P1 ;  /* 0xfffffffffff57807 */ /* 0x000fe20000800000 */
[C---:B------:R-:W-:Y:S01]  /*20d0*/  IMAD.IADD R2, R246.reuse, 0x1, -R8 ;  /* 0x00000001f6027824 */ /* 0x040fe200078e0a08 */
[----:B------:R-:W-:Y:S01]  /*20e0*/  ISETP.GE.AND P1, PT, R246, 0x10, PT ;  /* 0x00000010f600780c */ /* 0x000fe20003f26270 */
[----:B------:R-:W-:Y:S01]  /*20f0*/  IMAD.SHL.U32 R0, R7, 0x10, RZ ;  /* 0x0000001007007824 */ /* 0x000fe200078e00ff */
[C---:B------:R-:W-:Y:S01]  /*2100*/  LOP3.LUT P5, RZ, R3.reuse, 0x1, RZ, 0xc0, !PT ;  /* 0x0000000103ff7812 */ /* 0x040fe200078ac0ff */
[----:B------:R-:W-:Y:S01]  /*2110*/  IMAD.SHL.U32 R3, R3, 0x4, RZ ;  /* 0x0000000403037824 */ /* 0x000fe200078e00ff */
[----:B------:R-:W-:Y:S01]  /*2120*/  SHF.R.S32.HI R8, RZ, 0x1f, R2 ;  /* 0x0000001fff087819 */ /* 0x000fe20000011402 */
[----:B------:R5:W-:Y:S01]  /*2130*/  LDGSTS.E.BYPASS.LTC128B.128 [R240+0x11080], [R4.64+0x80], !P0 ;  /* 0x1108008004f07fae */ /* 0x000be2000c101d58 */
[----:B------:R-:W-:Y:S01]  /*2140*/  LEA.HI.SX32 R239, R239, R0, 0x1e ;  /* 0x00000000efef7211 */ /* 0x000fe200078ff2ff */
[----:B------:R-:W-:Y:S01]  /*2150*/  IMAD R22, R22, 0x4, R9 ;  /* 0x0000000416167824 */ /* 0x000fe200078e0209 */
[----:B------:R-:W-:Y:S01]  /*2160*/  LOP3.LUT R0, R0, 0x10, RZ, 0xc0, !PT ;  /* 0x0000001000007812 */ /* 0x000fe200078ec0ff */
[----:B------:R-:W-:Y:S01]  /*2170*/  IMAD.SHL.U32 R245, R245, 0x2, RZ ;  /* 0x00000002f5f57824 */ /* 0x000fe200078e00ff */
[----:B------:R-:W-:Y:S01]  /*2180*/  LEA.HI R8, R8, R2, RZ, 0x3 ;  /* 0x0000000208087211 */ /* 0x000fe200078f18ff */
[----:B------:R-:W-:Y:S01]  /*2190*/  IMAD.SHL.U32 R243, R22, 0x2, RZ ;  /* 0x0000000216f37824 */ /* 0x000fe200078e00ff */
[----:B------:R-:W-:-:S02]  /*21a0*/  LOP3.LUT R23, R0, 0xe0, R23, 0xf8, !PT ;  /* 0x000000e000177812 */ /* 0x000fc400078ef817 */
[----:B------:R-:W-:Y:S02]  /*21b0*/  LOP3.LUT R0, R8, 0xfffffff8, RZ, 0xc0, !PT ;  /* 0xfffffff808007812 */ /* 0x000fe400078ec0ff */
[----:B------:R-:W-:Y:S01]  /*21c0*/  LOP3.LUT R14, R14, 0x18, R3, 0x78, !PT ;  /* 0x000000180e0e7812 */ /* 0x000fe200078e7803 */
[----:B------:R-:W-:Y:S01]  /*21d0*/  @!P1 IMAD.SHL.U32 R3, R246, 0x10, RZ ;  /* 0x00000010f6039824 */ /* 0x000fe200078e00ff */
[----:B------:R-:W-:Y:S01]  /*21e0*/  LOP3.LUT R224, R224, 0x8, RZ, 0xc0, !PT ;  /* 0x00000008e0e07812 */ /* 0x000fe200078ec0ff */
[----:B------:R-:W-:Y:S01]  /*21f0*/  IMAD.IADD R0, R2, 0x1, -R0 ;  /* 0x0000000102007824 */ /* 0x000fe200078e0a00 */
[----:B------:R-:W-:Y:S02]  /*2200*/  LOP3.LUT R12, R12, 0x3ffffffc, RZ, 0xc0, !PT ;  /* 0x3ffffffc0c0c7812 */ /* 0x000fe400078ec0ff */
[----:B------:R1:W-:Y:S01]  /*2210*/  @!P1 LDGSTS.E.BYPASS.LTC128B.128 [R3+0x12280], [R10.64] ;  /* 0x122800000a039fae */ /* 0x0003e2000b901d58 */
[----:B------:R-:W-:Y:S02]  /*2220*/  LOP3.LUT P6, RZ, R2, 0x4, RZ, 0xc0, !PT ;  /* 0x0000000402ff7812 */ /* 0x000fe400078cc0ff */
[----:B------:R-:W-:Y:S01]  /*2230*/  LOP3.LUT P1, RZ, R0, 0x2, RZ, 0xc0, !PT ;  /* 0x0000000200ff7812 */ /* 0x000fe2000782c0ff */
[----:B------:R-:W-:Y:S01]  /*2240*/  IMAD.IADD R9, R246, 0x1, -R12 ;  /* 0x00000001f6097824 */ /* 0x000fe200078e0a0c */
[----:B------:R-:W-:Y:S01]  /*2250*/  LOP3.LUT P0, RZ, R0, 0x4, RZ, 0xc0, !PT ;  /* 0x0000000400ff7812 */ /* 0x000fe2000780c0ff */
[----:B------:R-:W0:Y:S01]  /*2260*/  LDGDEPBAR ;  /* 0x00000000000079af */ /* 0x000e220000000000 */
[----:B------:R-:W-:Y:S01]  /*2270*/  SEL R223, R228, 0xfffffff0, !P6 ;  /* 0xfffffff0e4df7807 */ /* 0x000fe20007000000 */
[----:B------:R-:W-:Y:S01]  /*2280*/  IMAD R9, R9, 0x2, R221 ;  /* 0x0000000209097824 */ /* 0x000fe200078e02dd */
[----:B------:R-:W-:Y:S01]  /*2290*/  SEL R227, R226, 0xffffffe0, !P0 ;  /* 0xffffffe0e2e37807 */ /* 0x000fe20004000000 */
[C---:B-----5:R-:W-:Y:S01]  /*22a0*/  IMAD.SHL.U32 R4, R2.reuse, 0x20, RZ ;  /* 0x0000002002047824 */ /* 0x060fe200078e00ff */
[----:B------:R-:W0:Y:S01]  /*22b0*/  LDGDEPBAR ;  /* 0x00000000000079af */ /* 0x000e220000000000 */
[----:B------:R-:W-:Y:S01]  /*22c0*/  IMAD.SHL.U32 R5, R2, 0x4, RZ ;  /* 0x0000000402057824 */ /* 0x000fe200078e00ff */
[----:B------:R-:W-:Y:S01]  /*22d0*/  SEL R228, R228, 0xfffffff0, !P1 ;  /* 0xfffffff0e4e47807 */ /* 0x000fe20004800000 */
[----:B------:R-:W-:Y:S01]  /*22e0*/  IMAD.SHL.U32 R2, R6, 0x100, RZ ;  /* 0x0000010006027824 */ /* 0x000fe200078e00ff */
[----:B------:R-:W-:Y:S01]  /*22f0*/  SEL R226, R226, 0xffffffe0, !P1 ;  /* 0xffffffe0e2e27807 */ /* 0x000fe20004800000 */
[----:B------:R-:W-:Y:S01]  /*2300*/  IMAD.IADD R9, R9, 0x1, R14 ;  /* 0x0000000109097824 */ /* 0x000fe200078e020e */
[----:B------:R-:W-:Y:S01]  /*2310*/  IADD3 R242, -R243, UR6, RZ ;  /* 0x00000006f3f27c10 */ /* 0x000fe2000fffe1ff */
[----:B------:R-:W-:Y:S01]  /*2320*/  IMAD.IADD R233, R228, 0x1, R227 ;  /* 0x00000001e4e97824 */ /* 0x000fe200078e02e3 */
[----:B------:R-:W-:Y:S01]  /*2330*/  LOP3.LUT R2, R23, 0x100, R2, 0xf8, !PT ;  /* 0x0000010017027812 */ /* 0x000fe200078ef802 */
[----:B------:R-:W-:Y:S01]  /*2340*/  IMAD.SHL.U32 R234, R9, 0x2, RZ ;  /* 0x0000000209ea7824 */ /* 0x000fe200078e00ff */
[----:B------:R-:W-:-:S02]  /*2350*/  IADD3 R244, -R243, UR26, RZ ;  /* 0x0000001af3f47c10 */ /* 0x000fc4000fffe1ff */
[----:B------:R-:W-:Y:S02]  /*2360*/  LOP3.LUT R216, R2, 0x1c0, RZ, 0xc0, !PT ;  /* 0x000001c002d87812 */ /* 0x000fe400078ec0ff */
[----:B------:R-:W-:Y:S01]  /*2370*/  IADD3 R235, R234, 0x126c0, RZ ;  /* 0x000126c0eaeb7810 */ /* 0x000fe20007ffe0ff */
[----:B-1----:R-:W-:Y:S01]  /*2380*/  IMAD.SHL.U32 R3, R0, 0x40, RZ ;  /* 0x0000004000037824 */ /* 0x002fe200078e00ff */
[----:B------:R-:W-:Y:S02]  /*2390*/  LOP3.LUT R0, R224, 0x1e0, R4, 0xf8, !PT ;  /* 0x000001e0e0007812 */ /* 0x000fe400078ef804 */
[----:B------:R-:W-:Y:S02]  /*23a0*/  SHF.R.U32.HI R216, RZ, 0x3, R216 ;  /* 0x00000003ffd87819 */ /* 0x000fe400000116d8 */
[----:B------:R-:W-:Y:S02]  /*23b0*/  LOP3.LUT R3, R3, 0x1c0, RZ, 0xc0, !PT ;  /* 0x000001c003037812 */ /* 0x000fe400078ec0ff */
[----:B------:R-:W-:-:S02]  /*23c0*/  LOP3.LUT R4, R0, 0x38, R5, 0x78, !PT ;  /* 0x0000003800047812 */ /* 0x000fc400078e7805 */
[--C-:B------:R-:W-:Y:S02]  /*23d0*/  SHF.R.U32.HI R0, RZ, 0x3, R3.reuse ;  /* 0x00000003ff007819 */ /* 0x100fe40000011603 */
[----:B------:R-:W-:Y:S02]  /*23e0*/  LOP3.LUT R221, R4, R221, RZ, 0xfc, !PT ;  /* 0x000000dd04dd7212 */ /* 0x000fe400078efcff */
[C---:B------:R-:W-:Y:S02]  /*23f0*/  LOP3.LUT R224, R0.reuse, R3, R224, 0x1e, !PT ;  /* 0x0000000300e07212 */ /* 0x040fe400078e1ee0 */
[----:B------:R-:W-:Y:S01]  /*2400*/  LOP3.LUT R3, R0, R13, R3, 0x1e, !PT ;  /* 0x0000000d00037212 */ /* 0x000fe200078e1e03 */
[----:B------:R-:W-:Y:S01]  /*2410*/  IMAD.SHL.U32 R0, R8, 0x40, RZ ;  /* 0x0000004008007824 */ /* 0x000fe200078e00ff */
[----:B------:R-:W-:Y:S02]  /*2420*/  LOP3.LUT R4, R2, 0x8, R27, 0xf8, !PT ;  /* 0x0000000802047812 */ /* 0x000fe400078ef81b */
[----:B------:R-:W-:-:S02]  /*2430*/  LEA R221, R221, 0x15480, 0x1 ;  /* 0x00015480dddd7811 */ /* 0x000fc400078e08ff */
[----:B------:R-:W-:Y:S02]  /*2440*/  LOP3.LUT R0, R0, 0xfffffe00, RZ, 0xc0, !PT ;  /* 0xfffffe0000007812 */ /* 0x000fe400078ec0ff */
[----:B------:R-:W-:Y:S01]  /*2450*/  LOP3.LUT R216, R216, R4, RZ, 0x3c, !PT ;  /* 0x00000004d8d87212 */ /* 0x000fe200078e3cff */
[----:B------:R-:W-:Y:S01]  /*2460*/  IMAD R223, R223, 0x2, R221 ;  /* 0x00000002dfdf7824 */ /* 0x000fe200078e02dd */
[----:B------:R-:W-:Y:S01]  /*2470*/  LOP3.LUT R230, R3, R0, RZ, 0xfc, !PT ;  /* 0x0000000003e67212 */ /* 0x000fe200078efcff */
[----:B------:R-:W-:Y:S01]  /*2480*/  IMAD R2, R7, 0x400, R0 ;  /* 0x0000040007027824 */ /* 0x000fe200078e0200 */
[----:B------:R-:W-:Y:S01]  /*2490*/  IADD3 R0, R240, 0x6080, RZ ;  /* 0x00006080f0007810 */ /* 0x000fe20007ffe0ff */
[----:B------:R-:W-:Y:S01]  /*24a0*/  IMAD.SHL.U32 R216, R216, 0x2, RZ ;  /* 0x00000002d8d87824 */ /* 0x000fe200078e00ff */
[----:B------:R-:W-:Y:S01]  /*24b0*/  LOP3.LUT R245, R245, 0x2, R20, 0xe2, !PT ;  /* 0x00000002f5f57812 */ /* 0x000fe200078ee214 */
[----:B------:R-:W-:Y:S01]  /*24c0*/  IMAD.IADD R224, R2, 0x1, R224 ;  /* 0x0000000102e07824 */ /* 0x000fe200078e02e0 */
[----:B------:R-:W-:Y:S01]  /*24d0*/  IADD3 R2, R234, 0x12480, RZ ;  /* 0x00012480ea027810 */ /* 0x000fe20007ffe0ff */
[----:B------:R-:W-:Y:S01]  /*24e0*/  IMAD.SHL.U32 R217, R230, 0x2, RZ ;  /* 0x00000002e6d97824 */ /* 0x000fe200078e00ff */
[----:B------:R-:W-:Y:S01]  /*24f0*/  IADD3 R243, -R243, UR21, RZ ;  /* 0x00000015f3f37c10 */ /* 0x000fe2000fffe1ff */
[----:B------:R-:W-:Y:S01]  /*2500*/  IMAD.IADD R229, R224, 0x1, R227 ;  /* 0x00000001e0e57824 */ /* 0x000fe200078e02e3 */
[----:B------:R-:W-:Y:S01]  /*2510*/  @P5 IADD3 R235, R2, 0x1c0, RZ ;  /* 0x000001c002eb5810 */ /* 0x000fe20007ffe0ff */
[C---:B------:R-:W-:Y:S01]  /*2520*/  IMAD.SHL.U32 R225, R224.reuse, 0x2, RZ ;  /* 0x00000002e0e17824 */ /* 0x040fe200078e00ff */
[----:B------:R-:W-:Y:S01]  /*2530*/  IADD3 R2, R33, UR20, RZ ;  /* 0x0000001421027c10 */ /* 0x000fe2000fffe0ff */
[----:B------:R-:W-:Y:S01]  /*2540*/  IMAD.IADD R232, R224, 0x1, R228 ;  /* 0x00000001e0e87824 */ /* 0x000fe200078e02e4 */
[----:B------:R-:W-:Y:S01]  /*2550*/  IADD3 R241, R242, c[0x0][0x2a4], RZ ;  /* 0x0000a900f2f17a10 */ /* 0x000fe20007ffe0ff */
[----:B------:R-:W-:Y:S01]  /*2560*/  IMAD.IADD R231, R228, 0x1, R229 ;  /* 0x00000001e4e77824 */ /* 0x000fe200078e02e5 */
[----:B------:R-:W-:Y:S01]  /*2570*/  IADD3 R242, R242, UR19, RZ ;  /* 0x00000013f2f27c10 */ /* 0x000fe2000fffe0ff */
[----:B------:R1:W-:Y:S01]  /*2580*/  STL [R1+0x20], R2 ;  /* 0x0000200201007387 */ /* 0x0003e20000100800 */
[----:B------:R-:W-:Y:S01]  /*2590*/  IMAD.IADD R226, R225, 0x1, R226 ;  /* 0x00000001e1e27824 */ /* 0x000fe200078e02e2 */
[----:B------:R-:W-:-:S02]  /*25a0*/  ULDC UR19, c[0x0][0x168] ;  /* 0x00005a0000137ab9 */ /* 0x000fc40000000800 */
[----:B---34-:R1:W-:Y:S04]  /*25b0*/  STL [R1+0x24], R0 ;  /* 0x0000240001007387 */ /* 0x0183e80000100800 */
.L_x_400:
        /* <DEDUP_REMOVED lines=113> */
[----:B------:R1:W4:Y:S04]  /*2cd0*/  LDS R210, [R0.X4+0x12080] ;  /* 0x0120800000d27984 */ /* 0x0003280000004800 */
[----:B------:R1:W1:Y:S02]  /*2ce0*/  LDS R204, [R0.X4+0x120a0] ;  /* 0x0120a00000cc7984 */ /* 0x0002640000004800 */
[----:B------:R-:W-:Y:S01]  /*2cf0*/  IMAD.U32 R28, RZ, RZ, UR12 ;  /* 0x0000000cff1c7e24 */ /* 0x000fe2000f8e00ff */
[----:B------:R-:W-:Y:S01]  /*2d00*/  HMMA.16816.F32 R24, R44, R148, R24 ;  /* 0x000000942c18723c */ /* 0x000fe20000001818 */
[----:B------:R1:W1:Y:S03]  /*2d10*/  LDS R205, [R0.X4+0x12100] ;  /* 0x0121000000cd7984 */ /* 0x0002660000004800 */
[----:B------:R-:W-:Y:S01]  /*2d20*/  LEA R28, R28, R239, 0x6 ;  /* 0x000000ef1c1c7211 */ /* 0x000fe200078e30ff */
[----:B------:R1:W1:Y:S03]  /*2d30*/  LDS R211, [R0.X4+0x12120] ;  /* 0x0121200000d37984 */ /* 0x0002660000004800 */
[-C--:B--2---:R-:W-:Y:S05]  /*2d40*/  HMMA.16816.F32 R4, R36, R32.reuse, R4 ;  /* 0x000000202404723c */ /* 0x084fea0000001804 */
[C---:B------:R-:W-:Y:S01]  /*2d50*/  IMAD.IADD R207, R28.reuse, 0x1, R241 ;  /* 0x000000011ccf7824 */ /* 0x040fe200078e02f1 */
[----:B------:R-:W-:Y:S02]  /*2d60*/  IADD3 R206, R28, R242, RZ ;  /* 0x000000f21cce7210 */ /* 0x000fe40007ffe0ff */
[C---:B------:R-:W-:Y:S04]  /*2d70*/  HMMA.16816.F32 R8, R40.reuse, R32, R8 ;  /* 0x000000202808723c */ /* 0x040fe80000001808 */
[----:B------:R-:W-:Y:S04]  /*2d80*/  IMNMX R207, R244, R207, PT ;  /* 0x000000cff4cf7217 */ /* 0x000fe80003800200 */
[-C--:B---3--:R-:W-:Y:S08]  /*2d90*/  HMMA.16816.F32 R12, R40, R48.reuse, R12 ;  /* 0x00000030280c723c */ /* 0x088ff0000000180c */
[C---:B------:R-:W-:Y:S08]  /*2da0*/  HMMA.16816.F32 R16, R36.reuse, R48, R16 ;  /* 0x000000302410723c */ /* 0x040ff00000001810 */
[-C--:B-----5:R-:W-:Y:S08]  /*2db0*/  HMMA.16816.F32 R20, R36, R50.reuse, R20 ;  /* 0x000000322414723c */ /* 0x0a0ff00000001814 */
[----:B------:R-:W-:Y:S01]  /*2dc0*/  HMMA.16816.F32 R24, R40, R50, R24 ;  /* 0x000000322818723c */ /* 0x000fe20000001818 */
[----:B------:R-:W-:-:S07]  /*2dd0*/  @P1 BRA `(.L_x_382) ;  /* 0x0000018000001947 */ /* 0x000fce0003800000 */
        /* <DEDUP_REMOVED lines=14> */
.L_x_384:
[----:B------:R-:W-:Y:S04]  /*2ec0*/  MOV R2, 0x1 ;  /* 0x0000000100027802 */ /* 0x000fe80000000f00 */
[----:B------:R-:W-:Y:S11]  /*2ed0*/  ISETP.NE.AND P1, PT, R2, c[0x0][0x2a8], PT ;  /* 0x0000aa0002007a0c */ /* 0x000ff60003f25270 */
[----:B------:R-:W-:Y:S02]  /*2ee0*/  @!UPT UIADD3 URZ, URZ, URZ, URZ ;  /* 0x0000003f3f3ff290 */ /* 0x000fe4000fffe03f */
[----:B------:R-:W-:Y:S05]  /*2ef0*/  @P1 IMAD.HI.U32 R2, R0, c[0x0][0x2ac], RZ ;  /* 0x0000ab0000021a27 */ /* 0x000fea00078e00ff */
[----:B------:R-:W-:Y:S02]  /*2f00*/  @P1 SHF.R.U32.HI R0, RZ, c[0x0][0x2b0], R2 ;  /* 0x0000ac00ff001a19 */ /* 0x000fe40000011602 */
.L_x_385:
[----:B------:R-:W-:Y:S05]  /*2f10*/  BSYNC B0 ;  /* 0x0000000000007941 */ /* 0x000fea0003800000 */
.L_x_383:
[----:B------:R-:W-:Y:S05]  /*2f20*/  IMAD R0, R0, c[0x0][0x2a8], R243 ;  /* 0x0000aa0000007a24 */ /* 0x000fea00078e02f3 */
[----:B------:R-:W-:Y:S02]  /*2f30*/  IADD3 R2, R0, c[0x0][0x2a8], RZ ;  /* 0x0000aa0000027a10 */ /* 0x000fe40007ffe0ff */
[----:B------:R-:W-:Y:S02]  /*2f40*/  IMNMX R206, R206, R0, !PT ;  /* 0x00000000cece7217 */ /* 0x000fe40007800200 */
[----:B------:R-:W-:Y:S02]  /*2f50*/  IMNMX R207, R207, R2, PT ;  /* 0x00000002cfcf7217 */ /* 0x000fe40003800200 */
.L_x_382:
[----:B-1--4-:R-:W-:Y:S01]  /*2f60*/  IADD3 R3, R28, 0x8, RZ ;  /* 0x000000081c037810 */ /* 0x012fe20007ffe0ff */
[----:B------:R-:W-:Y:S04]  /*2f70*/  UISETP.NE.AND UP0, UPT, UR18, URZ, UPT ;  /* 0x0000003f1200728c */ /* 0x000fe8000bf05270 */
[--C-:B------:R-:W-:Y:S02]  /*2f80*/  IMAD.IADD R2, R241, 0x1, R3.reuse ;  /* 0x00000001f1027824 */ /* 0x100fe400078e0203 */
[----:B------:R-:W-:Y:S01]  /*2f90*/  PLOP3.LUT P1, PT, PT, PT, UP0, 0x40, 0x0 ;  /* 0x000000000000781c */ /* 0x000fe20003f2e808 */
[----:B------:R-:W-:Y:S02]  /*2fa0*/  IMAD.IADD R0, R242, 0x1, R3 ;  /* 0x00000001f2007824 */ /* 0x000fe400078e0203 */
[----:B------:R-:W-:Y:S10]  /*2fb0*/  IMNMX R2, R244, R2, PT ;  /* 0x00000002f4027217 */ /* 0x000ff40003800200 */
        /* <DEDUP_REMOVED lines=15> */
.L_x_388:
[----:B------:R-:W-:Y:S04]  /*30b0*/  MOV R29, 0x1 ;  /* 0x00000001001d7802 */ /* 0x000fe80000000f00 */
[----:B------:R-:W-:Y:S11]  /*30c0*/  ISETP.NE.AND P1, PT, R29, c[0x0][0x2a8], PT ;  /* 0x0000aa001d007a0c */ /* 0x000ff60003f25270 */
[----:B------:R-:W-:Y:S02]  /*30d0*/  @!UPT UIADD3 URZ, URZ, URZ, URZ ;  /* 0x0000003f3f3ff290 */ /* 0x000fe4000fffe03f */
[----:B------:R-:W-:Y:S05]  /*30e0*/  @P1 IMAD.HI.U32 R29, R3, c[0x0][0x2ac], RZ ;  /* 0x0000ab00031d1a27 */ /* 0x000fea00078e00ff */
[----:B------:R-:W-:Y:S02]  /*30f0*/  @P1 SHF.R.U32.HI R3, RZ, c[0x0][0x2b0], R29 ;  /* 0x0000ac00ff031a19 */ /* 0x000fe4000001161d */
.L_x_389:
[----:B------:R-:W-:Y:S05]  /*3100*/  BSYNC B0 ;  /* 0x0000000000007941 */ /* 0x000fea0003800000 */
.L_x_387:
[----:B------:R-:W-:Y:S05]  /*3110*/  IMAD R3, R3, c[0x0][0x2a8], R243 ;  /* 0x0000aa0003037a24 */ /* 0x000fea00078e02f3 */
[----:B------:R-:W-:Y:S02]  /*3120*/  IADD3 R29, R3, c[0x0][0x2a8], RZ ;  /* 0x0000aa00031d7a10 */ /* 0x000fe40007ffe0ff */
[----:B------:R-:W-:Y:S02]  /*3130*/  IMNMX R0, R0, R3, !PT ;  /* 0x0000000300007217 */ /* 0x000fe40007800200 */
[----:B------:R-:W-:Y:S02]  /*3140*/  IMNMX R2, R2, R29, PT ;  /* 0x0000001d02027217 */ /* 0x000fe40003800200 */
.L_x_386:
[----:B------:R-:W-:Y:S01]  /*3150*/  IADD3 R29, R28, 0x20, RZ ;  /* 0x000000201c1d7810 */ /* 0x000fe20007ffe0ff */
        /* <DEDUP_REMOVED lines=20> */
.L_x_392:
[----:B------:R-:W-:Y:S04]  /*32a0*/  MOV R30, 0x1 ;  /* 0x00000001001e7802 */ /* 0x000fe80000000f00 */
[----:B------:R-:W-:Y:S11]  /*32b0*/  ISETP.NE.AND P1, PT, R30, c[0x0][0x2a8], PT ;  /* 0x0000aa001e007a0c */ /* 0x000ff60003f25270 */
[----:B------:R-:W-:Y:S02]  /*32c0*/  @!UPT UIADD3 URZ, URZ, URZ, URZ ;  /* 0x0000003f3f3ff290 */ /* 0x000fe4000fffe03f */
[----:B------:R-:W-:Y:S05]  /*32d0*/  @P1 IMAD.HI.U32 R30, R29, c[0x0][0x2ac], RZ ;  /* 0x0000ab001d1e1a27 */ /* 0x000fea00078e00ff */
[----:B------:R-:W-:Y:S02]  /*32e0*/  @P1 SHF.R.U32.HI R29, RZ, c[0x0][0x2b0], R30 ;  /* 0x0000ac00ff1d1a19 */ /* 0x000fe4000001161e */
.L_x_393:
[----:B------:R-:W-:Y:S05]  /*32f0*/  BSYNC B0 ;  /* 0x0000000000007941 */ /* 0x000fea0003800000 */
.L_x_391:
[----:B------:R-:W-:Y:S05]  /*3300*/  IMAD R29, R29, c[0x0][0x2a8], R243 ;  /* 0x0000aa001d1d7a24 */ /* 0x000fea00078e02f3 */
[----:B------:R-:W-:Y:S02]  /*3310*/  IADD3 R30, R29, c[0x0][0x2a8], RZ ;  /* 0x0000aa001d1e7a10 */ /* 0x000fe40007ffe0ff */
[----:B------:R-:W-:Y:S02]  /*3320*/  IMNMX R3, R3, R29, !PT ;  /* 0x0000001d03037217 */ /* 0x000fe40007800200 */
[----:B------:R-:W-:Y:S02]  /*3330*/  IMNMX R40, R40, R30, PT ;  /* 0x0000001e28287217 */ /* 0x000fe40003800200 */
.L_x_390:
        /* <DEDUP_REMOVED lines=21> */
.L_x_396:
[----:B------:R-:W-:Y:S04]  /*3490*/  MOV R29, 0x1 ;  /* 0x00000001001d7802 */ /* 0x000fe80000000f00 */
[----:B------:R-:W-:Y:S11]  /*34a0*/  ISETP.NE.AND P1, PT, R29, c[0x0][0x2a8], PT ;  /* 0x0000aa001d007a0c */ /* 0x000ff60003f25270 */
[----:B------:R-:W-:Y:S02]  /*34b0*/  @!UPT UIADD3 URZ, URZ, URZ, URZ ;  /* 0x0000003f3f3ff290 */ /* 0x000fe4000fffe03f */
[----:B------:R-:W-:Y:S05]  /*34c0*/  @P1 IMAD.HI.U32 R29, R28, c[0x0][0x2ac], RZ ;  /* 0x0000ab001c1d1a27 */ /* 0x000fea00078e00ff */
[----:B------:R-:W-:Y:S02]  /*34d0*/  @P1 SHF.R.U32.HI R28, RZ, c[0x0][0x2b0], R29 ;  /* 0x0000ac00ff1c1a19 */ /* 0x000fe4000001161d */
.L_x_397:
[----:B------:R-:W-:Y:S05]  /*34e0*/  BSYNC B0 ;  /* 0x0000000000007941 */ /* 0x000fea0003800000 */
.L_x_395:
[----:B------:R-:W-:Y:S05]  /*34f0*/  IMAD R28, R28, c[0x0][0x2a8], R243 ;  /* 0x0000aa001c1c7a24 */ /* 0x000fea00078e02f3 */
[----:B------:R-:W-:Y:S02]  /*3500*/  IADD3 R29, R28, c[0x0][0x2a8], RZ ;  /* 0x0000aa001c1d7a10 */ /* 0x000fe40007ffe0ff */
[----:B------:R-:W-:Y:S02]  /*3510*/  IMNMX R208, R208, R28, !PT ;  /* 0x0000001cd0d07217 */ /* 0x000fe40007800200 */
[----:B------:R-:W-:Y:S02]  /*3520*/  IMNMX R209, R209, R29, PT ;  /* 0x0000001dd1d17217 */ /* 0x000fe40003800200 */
.L_x_394:
[----:B------:R-:W-:Y:S04]  /*3530*/  DEPBAR.LE SB0, 0x0 ;  /* 0x000080000000791a */ /* 0x000fe80000000000 */
[----:B------:R-:W-:Y:S01]  /*3540*/  BAR.SYNC.DEFER_BLOCKING 0x0 ;  /* 0x0000000000007b1d */ /* 0x000fe20000010000 */
[----:B------:R-:W-:Y:S04]  /*3550*/  UIADD3 UR20, UR12, 0x1, URZ ;  /* 0x000000010c147890 */ /* 0x000fe8000fffe03f */
[----:B------:R-:W-:Y:S06]  /*3560*/  UISETP.GE.AND UP0, UPT, UR20, UR13, UPT ;  /* 0x0000000d1400728c */ /* 0x000fec000bf06270 */
[----:B------:R-:W-:Y:S01]  /*3570*/  PLOP3.LUT P1, PT, PT, PT, UP0, 0x80, 0x0 ;  /* 0x000000000000781c */ /* 0x000fe20003f2f008 */
[----:B------:R1:W2:Y:S04]  /*3580*/  LDSM.16.M88.4 R44, [R225+0xe080] ;  /* 0x00e08000e12c783b */ /* 0x0002a80000000200 */
[----:B------:R1:W3:Y:S04]  /*3590*/  LDSM.16.M88.4 R48, [R225+0xf080] ;  /* 0x00f08000e130783b */ /* 0x0002e80000000200 */
[----:B------:R1:W4:Y:S04]  /*35a0*/  LDSM.16.M88.4 R148, [R226+0xe080] ;  /* 0x00e08000e294783b */ /* 0x0003280000000200 */
[----:B------:R1:W1:Y:S01]  /*35b0*/  LDSM.16.M88.4 R160, [R226+0xf080] ;  /* 0x00f08000e2a0783b */ /* 0x0002620000000200 */
[----:B------:R-:W-:-:S05]  /*35c0*/  @P1 BRA `(.L_x_398) ;  /* 0x0000037000001947 */ /* 0x000fca0003800000 */
[----:B------:R-:W5:Y:S01]  /*35d0*/  LDL.64 R42, [R1+0x10] ;  /* 0x00001000012a7983 */ /* 0x000f620000100a00 */
[----:B------:R-:W-:Y:S01]  /*35e0*/  USHF.R.S32.HI UR21, URZ, 0x1f, UR20 ;  /* 0x0000001f3f157899 */ /* 0x000fe20008011414 */
[----:B------:R-:W-:Y:S01]  /*35f0*/  IMAD.U32 R30, RZ, RZ, UR12 ;  /* 0x0000000cff1e7e24 */ /* 0x000fe2000f8e00ff */
[----:B------:R-:W-:Y:S01]  /*3600*/  ULDC.64 UR6, c[0x0][0x178] ;  /* 0x00005e0000067ab9 */ /* 0x000fe20000000a00 */
[----:B----4-:R-:W4:Y:S01]  /*3610*/  LDL R38, [R1+0x24] ;  /* 0x0000240001267983 */ /* 0x010f220000100800 */
[----:B------:R-:W-:Y:S01]  /*3620*/  UIMAD UR21, UR21, UR6, URZ ;  /* 0x00000006151572a4 */ /* 0x000fe2000f8e023f */
[----:B------:R-:W-:Y:S01]  /*3630*/  @!P2 IMAD.MOV.U32 R29, RZ, RZ, R251 ;  /* 0x000000ffff1da224 */ /* 0x000fe200078e00fb */
[----:B------:R-:W-:Y:S01]  /*3640*/  @!P2 LEA R30, R30, 0x40, 0x6 ;  /* 0x000000401e1ea811 */ /* 0x000fe200078e30ff */
[----:B------:R-:W3:Y:S01]  /*3650*/  @!P2 S2R R31, SR_CTAID.Y ;  /* 0x00000000001fa919 */ /* 0x000ee20000002600 */
[----:B------:R-:W-:Y:S01]  /*3660*/  IMAD.U32 R36, RZ, RZ, UR5 ;  /* 0x00000005ff247e24 */ /* 0x000fe2000f8e00ff */
[----:B------:R-:W-:Y:S02]  /*3670*/  UIMAD.WIDE.U32 UR26, UR20, UR6, URZ ;  /* 0x00000006141a72a5 */ /* 0x000fe4000f8e003f */
[----:B------:R-:W-:Y:S02]  /*3680*/  UIMAD UR21, UR20, UR7, UR21 ;  /* 0x00000007141572a4 */ /* 0x000fe4000f8e0215 */
[----:B------:R-:W-:Y:S02]  /*3690*/  USHF.L.U32 UR6, UR26, 0x6, URZ ;  /* 0x000000061a067899 */ /* 0x000fe4000800063f */
[----:B------:R-:W-:Y:S02]  /*36a0*/  UIMAD UR7, UR20, -0x40, UR19 ;  /* 0xffffffc0140778a4 */ /* 0x000fe4000f8e0213 */
[----:B------:R-:W-:Y:S04]  /*36b0*/  UIADD3 UR21, UR27, UR21, URZ ;  /* 0x000000151b157290 */ /* 0x000fe8000fffe03f */
[----:B------:R-:W-:Y:S01]  /*36c0*/  USHF.L.U64.HI UR21, UR26, 0x6, UR21 ;  /* 0x000000061a157899 */ /* 0x000fe20008010215 */
[----:B---3--:R-:W-:Y:S05]  /*36d0*/  @!P2 SHF.R.S32.HI R28, RZ, 0x1f, R31 ;  /* 0x0000001fff1ca819 */ /* 0x008fea000001141f */
[----:B------:R-:W-:Y:S02]  /*36e0*/  @!P2 IMAD R32, R28, c[0x0][0x270], RZ ;  /* 0x00009c001c20aa24 */ /* 0x000fe400078e02ff */
[----:B------:R-:W-:Y:S04]  /*36f0*/  @!P2 IMAD.MOV.U32 R28, RZ, RZ, R250 ;  /* 0x000000ffff1ca224 */ /* 0x000fe800078e00fa */
[C---:B------:R-:W-:Y:S04]  /*3700*/  @!P2 IMAD.WIDE.U32 R28, R31.reuse, c[0x0][0x270], R28 ;  /* 0x00009c001f1caa25 */ /* 0x040fe800078e001c */
[----:B------:R-:W-:Y:S01]  /*3710*/  @!P2 IMAD R31, R31, c[0x0][0x274], R32 ;  /* 0x00009d001f1faa24 */ /* 0x000fe200078e0220 */
[----:B------:R-:W-:Y:S02]  /*3720*/  @!P2 IADD3 R35, P5, P1, R30, UR22, R28 ;  /* 0x000000161e23ac10 */ /* 0x000fe4000f9be01c */
[----:B------:R-:W-:Y:S01]  /*3730*/  @!P2 SHF.R.S32.HI R30, RZ, 0x1f, R30 ;  /* 0x0000001fff1ea819 */ /* 0x000fe2000001141e */
[----:B------:R-:W-:Y:S02]  /*3740*/  @!P2 IMAD.IADD R29, R29, 0x1, R31 ;  /* 0x000000011d1da824 */ /* 0x000fe400078e021f */
[----:B------:R-:W-:Y:S03]  /*3750*/  IMAD.U32 R31, RZ, RZ, UR14 ;  /* 0x0000000eff1f7e24 */ /* 0x000fe6000f8e00ff */
[----:B------:R-:W-:Y:S02]  /*3760*/  @!P2 IADD3.X R37, R30, UR10, R29, P5, P1 ;  /* 0x0000000a1e25ac10 */ /* 0x000fe4000afe241d */
[----:B------:R-:W-:Y:S02]  /*3770*/  IADD3 R29, -R248, UR7, RZ ;  /* 0x00000007f81d7c10 */ /* 0x000fe4000fffe1ff */
[----:B-----5:R-:W-:Y:S04]  /*3780*/  IADD3 R28, P6, R42, UR6, RZ ;  /* 0x000000062a1c7c10 */ /* 0x020fe8000ffde0ff */
[----:B------:R-:W-:Y:S02]  /*3790*/  LEA R32, P1, R28, c[0x0][0x160], 0x1 ;  /* 0x000058001c207a11 */ /* 0x000fe400078208ff */
[----:B------:R-:W-:Y:S02]  /*37a0*/  IADD3.X R30, R252, UR21, RZ, P6, !PT ;  /* 0x00000015fc1e7c10 */ /* 0x000fe4000b7fe4ff */
[----:B------:R-:W-:Y:S02]  /*37b0*/  IADD3 R31, P6, P5, R42, UR6, R31 ;  /* 0x000000062a1f7c10 */ /* 0x000fe4000fdde01f */
[----:B------:R-:W-:Y:S01]  /*37c0*/  LEA.HI.X R33, R28, c[0x0][0x164], R30, 0x1, P1 ;  /* 0x000059001c217a11 */ /* 0x000fe200008f0c1e */
[----:B------:R-:W-:Y:S01]  /*37d0*/  IMAD.U32 R28, RZ, RZ, UR15 ;  /* 0x0000000fff1c7e24 */ /* 0x000fe2000f8e00ff */
[----:B------:R-:W-:Y:S02]  /*37e0*/  ISETP.LT.OR P1, PT, R29, 0x1, P4 ;  /* 0x000000011d00780c */ /* 0x000fe40002721670 */
[----:B------:R-:W-:Y:S01]  /*37f0*/  IADD3.X R36, R252, UR21, R36, P6, P5 ;  /* 0x00000015fc247c10 */ /* 0x000fe2000b7ea424 */
[----:B----4-:R-:W-:Y:S01]  /*3800*/  IMAD R28, R28, 0x4000, R38 ;  /* 0x000040001c1c7824 */ /* 0x010fe200078e0226 */
[----:B------:R-:W-:Y:S02]  /*3810*/  LEA R30, P6, R31, c[0x0][0x160], 0x1 ;  /* 0x000058001f1e7a11 */ /* 0x000fe400078c08ff */
[----:B------:R-:W-:Y:S02]  /*3820*/  @!P2 LEA R34, P5, R35, c[0x0][0x258], 0x2 ;  /* 0x000096002322aa11 */ /* 0x000fe400078a10ff */
[----:B------:R-:W-:Y:S01]  /*3830*/  LEA.HI.X R31, R31, c[0x0][0x164], R36, 0x1, P6 ;  /* 0x000059001f1f7a11 */ /* 0x000fe200030f0c24 */
[----:B------:R-:W-:Y:S01]  /*3840*/  IMAD.U32 R36, RZ, RZ, UR15 ;  /* 0x0000000fff247e24 */ /* 0x000fe2000f8e00ff */
[----:B------:R-:W-:Y:S02]  /*3850*/  ISETP.LT.OR P6, PT, R29, 0x1, P3 ;  /* 0x000000011d00780c */ /* 0x000fe40001fc1670 */
[----:B------:R-:W-:Y:S01]  /*3860*/  @!P2 LEA.HI.X R35, R35, c[0x0][0x25c], R37, 0x2, P5 ;  /* 0x000097002323aa11 */ /* 0x000fe200028f1425 */
[----:B------:R-:W-:Y:S01]  /*3870*/  @!PT LDS RZ, [RZ] ;  /* 0x00000000fffff984 */ /* 0x000fe20000000800 */
[----:B------:R-:W-:Y:S01]  /*3880*/  @!PT LDS RZ, [RZ] ;  /* 0x00000000fffff984 */ /* 0x000fe20000000800 */
[----:B------:R-:W-:Y:S01]  /*3890*/  @!PT LDS RZ, [RZ] ;  /* 0x00000000fffff984 */ /* 0x000fe20000000800 */
[----:B------:R3:W-:Y:S01]  /*38a0*/  LDGSTS.E.BYPASS.LTC128B.128 [R28], [R32.64], !P1 ;  /* 0x00000000201c7fae */ /* 0x0007e2000c901d58 */
[C---:B------:R-:W-:Y:S02]  /*38b0*/  ISETP.LT.OR P5, PT, R29.reuse, 0x21, P4 ;  /* 0x000000211d00780c */ /* 0x040fe400027a1670 */
[----:B------:R-:W-:Y:S01]  /*38c0*/  ISETP.LT.OR P1, PT, R29, 0x21, P3 ;  /* 0x000000211d00780c */ /* 0x000fe20001f21670 */
[----:B------:R-:W-:Y:S04]  /*38d0*/  @!P2 IMAD R29, R36, 0x10, R246 ;  /* 0x00000010241da824 */ /* 0x000fe800078e02f6 */
[----:B------:R-:W-:Y:S02]  /*38e0*/  @!P2 IMAD.SHL.U32 R29, R29, 0x4, RZ ;  /* 0x000000041d1da824 */ /* 0x000fe400078e00ff */
[----:B------:R3:W-:Y:S02]  /*38f0*/  LDGSTS.E.BYPASS.LTC128B.128 [R28+0x2000], [R32.64+0x80], !P6 ;  /* 0x02000080201c7fae */ /* 0x0007e4000f101d58 */
[----:B------:R-:W-:Y:S02]  /*3900*/  @!P2 IMAD.SHL.U32 R29, R29, 0x4, RZ ;  /* 0x000000041d1da824 */ /* 0x000fe400078e00ff */
[----:B------:R3:W-:Y:S04]  /*3910*/  LDGSTS.E.BYPASS.LTC128B.128 [R28+0x1000], [R30.64], !P5 ;  /* 0x010000001e1c7fae */ /* 0x0007e8000e901d58 */
[----:B------:R3:W-:Y:S04]  /*3920*/  LDGSTS.E.BYPASS.LTC128B.128 [R28+0x3000], [R30.64+0x80], !P1 ;  /* 0x030000801e1c7fae */ /* 0x0007e8000c901d58 */
[----:B------:R3:W-:Y:S02]  /*3930*/  @!P2 LDGSTS.E.BYPASS.LTC128B.128 [R29+0x12080], [R34.64] ;  /* 0x12080000221dafae */ /* 0x0007e4000b901d58 */
.L_x_398:
[-C--:B--23--:R-:W-:Y:S01]  /*3940*/  HMMA.16816.F32 R28, R44, R152.reuse, RZ ;  /* 0x000000982c1c723c */ /* 0x08cfe200000018ff */
[----:B------:R-:W-:Y:S01]  /*3950*/  PLOP3.LUT P6, PT, PT, PT, UP6, 0x40, 0x0 ;  /* 0x000000000000781c */ /* 0x000fe20003fce868 */
[----:B------:R-:W0:Y:S01]  /*3960*/  LDGDEPBAR ;  /* 0x00000000000079af */ /* 0x000e220000000000 */
[----:B------:R-:W-:Y:S02]  /*3970*/  PLOP3.LUT P5, PT, PT, PT, UP5, 0x40, 0x0 ;  /* 0x000000000000781c */ /* 0x000fe40003fae858 */
[C---:B------:R-:W-:Y:S02]  /*3980*/  ISETP.GT.AND P6, PT, R0.reuse, RZ, P6 ;  /* 0x000000ff0000720c */ /* 0x040fe400037c4270 */
[----:B------:R-:W-:Y:S01]  /*3990*/  ISETP.GT.AND P5, PT, R0, 0x1, P5 ;  /* 0x000000010000780c */ /* 0x000fe20002fa4270 */
[C---:B------:R-:W-:Y:S01]  /*39a0*/  HMMA.16816.F32 R32, R48.reuse, R152, RZ ;  /* 0x000000983020723c */ /* 0x040fe200000018ff */
[----:B------:R-:W-:Y:S02]  /*39b0*/  PLOP3.LUT P1, PT, PT, PT, UP0, 0x80, 0x0 ;  /* 0x000000000000781c */ /* 0x000fe40003f2f008 */
[C---:B------:R-:W-:Y:S02]  /*39c0*/  ISETP.LT.OR P6, PT, R2.reuse, 0x1, P6 ;  /* 0x000000010200780c */ /* 0x040fe400037c1670 */
[----:B------:R-:W-:Y:S02]  /*39d0*/  ISETP.LT.OR P5, PT, R2, 0x2, P5 ;  /* 0x000000020200780c */ /* 0x000fe40002fa1670 */
[----:B------:R-:W-:Y:S01]  /*39e0*/  FSEL R6, R6, -INF , !P6 ;  /* 0xff80000006067808 */ /* 0x000fe20007000000 */
[-C--:B------:R-:W-:Y:S01]  /*39f0*/  HMMA.16816.F32 R36, R48, R154.reuse, RZ ;  /* 0x0000009a3024723c */ /* 0x080fe200000018ff */
[----:B------:R-:W-:Y:S02]  /*3a00*/  FSEL R7, R7, -INF , !P5 ;  /* 0xff80000007077808 */ /* 0x000fe40006800000 */
[----:B------:R-:W-:Y:S01]  /*3a10*/  PLOP3.LUT P6, PT, PT, PT, UP4, 0x40, 0x0 ;  /* 0x000000000000781c */ /* 0x000fe20003fce848 */
[--C-:B------:R-:W-:Y:S01]  /*3a20*/  FFMA.FTZ R238, R6, c[0x0][0x29c], -R204.reuse ;  /* 0x0000a70006ee7a23 */ /* 0x100fe200000108cc */
[----:B------:R-:W-:Y:S01]  /*3a30*/  PLOP3.LUT P5, PT, PT, PT, UP3, 0x40, 0x0 ;  /* 0x000000000000781c */ /* 0x000fe20003fae838 */
[--C-:B------:R-:W-:Y:S01]  /*3a40*/  FFMA.FTZ R237, R7, c[0x0][0x29c], -R204.reuse ;  /* 0x0000a70007ed7a23 */ /* 0x100fe200000108cc */
[C---:B------:R-:W-:Y:S02]  /*3a50*/  ISETP.GT.AND P6, PT, R0.reuse, 0x20, P6 ;  /* 0x000000200000780c */ /* 0x040fe400037c4270 */
[----:B------:R-:W-:Y:S02]  /*3a60*/  ISETP.GT.AND P5, PT, R0, 0x21, P5 ;  /* 0x000000210000780c */ /* 0x000fe40002fa4270 */
[C---:B------:R-:W-:Y:S02]  /*3a70*/  ISETP.LT.OR P6, PT, R2.reuse, 0x21, P6 ;  /* 0x000000210200780c */ /* 0x040fe400037c1670 */
[----:B------:R-:W-:Y:S02]  /*3a80*/  ISETP.LT.OR P5, PT, R2, 0x22, P5 ;  /* 0x000000220200780c */ /* 0x000fe40002fa1670 */
[----:B------:R-:W-:Y:S02]  /*3a90*/  FSEL R18, R18, -INF , !P6 ;  /* 0xff80000012127808 */ /* 0x000fe40007000000 */
[----:B------:R-:W-:Y:S02]  /*3aa0*/  FSEL R19, R19, -INF , !P5 ;  /* 0xff80000013137808 */ /* 0x000fe40006800000 */
[----:B------:R-:W-:Y:S01]  /*3ab0*/  PLOP3.LUT P6, PT, PT, PT, UP2, 0x40, 0x0 ;  /* 0x000000000000781c */ /* 0x000fe20003fce828 */
[--C-:B------:R-:W-:Y:S01]  /*3ac0*/  FFMA.FTZ R236, R18, c[0x0][0x29c], -R204.reuse ;  /* 0x0000a70012ec7a23 */ /* 0x100fe200000108cc */
[----:B------:R-:W-:Y:S01]  /*3ad0*/  PLOP3.LUT P5, PT, PT, PT, UP1, 0x40, 0x0 ;  /* 0x000000000000781c */ /* 0x000fe20003fae818 */
[----:B------:R-:W-:Y:S01]  /*3ae0*/  IMAD.MOV.U32 R18, RZ, RZ, 0x40 ;  /* 0x00000040ff127424 */ /* 0x000fe200078e00ff */
[C---:B------:R-:W-:Y:S01]  /*3af0*/  ISETP.GT.AND P6, PT, R0.reuse, 0x40, P6 ;  /* 0x000000400000780c */ /* 0x040fe200037c4270 */
[--C-:B------:R-:W-:Y:S01]  /*3b00*/  FFMA.FTZ R215, R19, c[0x0][0x29c], -R204.reuse ;  /* 0x0000a70013d77a23 */ /* 0x100fe200000108cc */
[----:B------:R-:W-:Y:S02]  /*3b10*/  ISETP.GT.AND P5, PT, R0, 0x41, P5 ;  /* 0x000000410000780c */ /* 0x000fe40002fa4270 */
[C---:B------:R-:W-:Y:S02]  /*3b20*/  ISETP.LT.OR P6, PT, R2.reuse, 0x41, P6 ;  /* 0x000000410200780c */ /* 0x040fe400037c1670 */
[----:B------:R-:W-:Y:S02]  /*3b30*/  ISETP.LT.OR P5, PT, R2, 0x42, P5 ;  /* 0x000000420200780c */ /* 0x000fe40002fa1670 */
[----:B------:R-:W-:Y:S02]  /*3b40*/  FSEL R22, R22, -INF , !P6 ;  /* 0xff80000016167808 */ /* 0x000fe40007000000 */
[----:B------:R-:W-:Y:S02]  /*3b50*/  PLOP3.LUT P6, PT, PT, PT, UP6, 0x40, 0x0 ;  /* 0x000000000000781c */ /* 0x000fe40003fce868 */
[----:B------:R-:W-:Y:S01]  /*3b60*/  FSEL R23, R23, -INF , !P5 ;  /* 0xff80000017177808 */ /* 0x000fe20006800000 */
[--C-:B------:R-:W-:Y:S01]  /*3b70*/  FFMA.FTZ R214, R22, c[0x0][0x29c], -R204.reuse ;  /* 0x0000a70016d67a23 */ /* 0x100fe200000108cc */
[----:B------:R-:W-:Y:S02]  /*3b80*/  PLOP3.LUT P5, PT, PT, PT, UP5, 0x40, 0x0 ;  /* 0x000000000000781c */ /* 0x000fe40003fae858 */
[----:B------:R-:W-:Y:S01]  /*3b90*/  ISETP.GT.AND P6, PT, R3, RZ, P6 ;  /* 0x000000ff0300720c */ /* 0x000fe200037c4270 */
[----:B------:R-:W-:Y:S01]  /*3ba0*/  FFMA.FTZ R204, R23, c[0x0][0x29c], -R204 ;  /* 0x0000a70017cc7a23 */ /* 0x000fe200000108cc */
[----:B------:R-:W-:Y:S02]  /*3bb0*/  ISETP.GT.AND P5, PT, R3, 0x1, P5 ;  /* 0x000000010300780c */ /* 0x000fe40002fa4270 */
[C---:B------:R-:W-:Y:S02]  /*3bc0*/  ISETP.LT.OR P6, PT, R40.reuse, 0x1, P6 ;  /* 0x000000012800780c */ /* 0x040fe400037c1670 */
[----:B------:R-:W-:Y:S01]  /*3bd0*/  ISETP.LT.OR P5, PT, R40, 0x2, P5 ;  /* 0x000000022800780c */ /* 0x000fe20002fa1670 */
[----:B------:R-:W-:Y:S01]  /*3be0*/  MUFU.EX2 R204, R204 ;  /* 0x000000cc00cc7308 */ /* 0x000fe20000000800 */
[----:B------:R-:W-:Y:S02]  /*3bf0*/  FSEL R8, R8, -INF , !P6 ;  /* 0xff80000008087808 */ /* 0x000fe40007000000 */
[----:B------:R-:W-:Y:S02]  /*3c00*/  FSEL R9, R9, -INF , !P5 ;  /* 0xff80000009097808 */ /* 0x000fe40006800000 */
[----:B------:R-:W-:Y:S02]  /*3c10*/  PLOP3.LUT P6, PT, PT, PT, UP4, 0x40, 0x0 ;  /* 0x000000000000781c */ /* 0x000fe40003fce848 */
[----:B------:R-:W-:Y:S01]  /*3c20*/  PLOP3.LUT P5, PT, PT, PT, UP3, 0x40, 0x0 ;  /* 0x000000000000781c */ /* 0x000fe20003fae838 */
[--C-:B------:R-:W-:Y:S01]  /*3c30*/  FFMA.FTZ R2, R9, c[0x0][0x29c], -R205.reuse ;  /* 0x0000a70009027a23 */ /* 0x100fe200000108cd */
[C---:B------:R-:W-:Y:S01]  /*3c40*/  ISETP.GT.AND P6, PT, R3.reuse, 0x20, P6 ;  /* 0x000000200300780c */ /* 0x040fe200037c4270 */
[----:B------:R-:W-:Y:S01]  /*3c50*/  MUFU.EX2 R9, R237 ;  /* 0x000000ed00097308 */ /* 0x000fe20000000800 */
        /* <DEDUP_REMOVED lines=8> */
[--C-:B------:R-:W-:Y:S01]  /*3ce0*/  FFMA.FTZ R213, R13, c[0x0][0x29c], -R205.reuse ;  /* 0x0000a7000dd57a23 */ /* 0x100fe200000108cd */
[C---:B------:R-:W-:Y:S02]  /*3cf0*/  ISETP.GT.AND P6, PT, R3.reuse, 0x40, P6 ;  /* 0x000000400300780c */ /* 0x040fe400037c4270 */
[----:B------:R-:W-:Y:S01]  /*3d00*/  ISETP.GT.AND P5, PT, R3, 0x41, P5 ;  /* 0x000000410300780c */ /* 0x000fe20002fa4270 */
[--C-:B------:R-:W-:Y:S01]  /*3d10*/  FFMA.FTZ R3, R8, c[0x0][0x29c], -R205.reuse ;  /* 0x0000a70008037a23 */ /* 0x100fe200000108cd */
[C---:B------:R-:W-:Y:S02]  /*3d20*/  ISETP.LT.OR P6, PT, R40.reuse, 0x41, P6 ;  /* 0x000000412800780c */ /* 0x040fe400037c1670 */
[----:B------:R-:W-:Y:S02]  /*3d30*/  ISETP.LT.OR P5, PT, R40, 0x42, P5 ;  /* 0x000000422800780c */ /* 0x000fe40002fa1670 */
[C---:B------:R-:W-:Y:S02]  /*3d40*/  HMMA.16816.F32 R40, R44.reuse, R154, RZ ;  /* 0x0000009a2c28723c */ /* 0x040fe400000018ff */
[----:B------:R-:W-:Y:S02]  /*3d50*/  SEL R18, R18, 0xffffffc0, !P0 ;  /* 0xffffffc012127807 */ /* 0x000fe40004000000 */
[----:B------:R-:W-:Y:S02]  /*3d60*/  FSEL R25, R25, -INF , !P5 ;  /* 0xff80000019197808 */ /* 0x000fe40006800000 */
[----:B------:R-:W-:Y:S01]  /*3d70*/  FSEL R24, R24, -INF , !P6 ;  /* 0xff80000018187808 */ /* 0x000fe20007000000 */
[----:B------:R-:W-:Y:S01]  /*3d80*/  IMAD.IADD R0, R225, 0x1, R18 ;  /* 0x00000001e1007824 */ /* 0x000fe200078e0212 */
[-C--:B------:R-:W-:Y:S01]  /*3d90*/  HMMA.16816.F32 R44, R44, R156.reuse, RZ ;  /* 0x0000009c2c2c723c */ /* 0x080fe200000018ff */
[----:B------:R-:W-:Y:S01]  /*3da0*/  IMAD.IADD R18, R18, 0x1, R226 ;  /* 0x0000000112127824 */ /* 0x000fe200078e02e2 */
[----:B------:R-:W-:Y:S02]  /*3db0*/  PLOP3.LUT P5, PT, PT, PT, UP6, 0x40, 0x0 ;  /* 0x000000000000781c */ /* 0x000fe40003fae868 */
[--C-:B------:R-:W-:Y:S02]  /*3dc0*/  FFMA.FTZ R24, R24, c[0x0][0x29c], -R205.reuse ;  /* 0x0000a70018187a23 */ /* 0x100fe400000108cd */
[C---:B------:R-:W-:Y:S01]  /*3dd0*/  ISETP.GT.AND P5, PT, R206.reuse, RZ, P5 ;  /* 0x000000ffce00720c */ /* 0x040fe20002fa4270 */
[----:B------:R-:W-:Y:S01]  /*3de0*/  FFMA.FTZ R205, R25, c[0x0][0x29c], -R205 ;  /* 0x0000a70019cd7a23 */ /* 0x000fe200000108cd */
[----:B------:R-:W-:Y:S02]  /*3df0*/  HMMA.16816.F32 R48, R48, R156, RZ ;  /* 0x0000009c3030723c */ /* 0x000fe400000018ff */
[C---:B------:R-:W-:Y:S02]  /*3e00*/  ISETP.LT.OR P6, PT, R207.reuse, 0x1, P5 ;  /* 0x00000001cf00780c */ /* 0x040fe40002fc1670 */
[----:B------:R-:W-:Y:S01]  /*3e10*/  PLOP3.LUT P5, PT, PT, PT, UP5, 0x40, 0x0 ;  /* 0x000000000000781c */ /* 0x000fe20003fae858 */
[----:B------:R-:W-:Y:S03]  /*3e20*/  MUFU.EX2 R205, R205 ;  /* 0x000000cd00cd7308 */ /* 0x000fe60000000800 */
[-C--:B----4-:R-:W-:Y:S05]  /*3e30*/  HMMA.16816.F32 R28, R148, R158.reuse, R28 ;  /* 0x0000009e941c723c */ /* 0x090fea000000181c */
[----:B------:R-:W-:Y:S03]  /*3e40*/  ISETP.GT.AND P5, PT, R206, 0x1, P5 ;  /* 0x00000001ce00780c */ /* 0x000fe60002fa4270 */
[C---:B-1----:R-:W-:Y:S08]  /*3e50*/  HMMA.16816.F32 R32, R160.reuse, R158, R32 ;  /* 0x0000009ea020723c */ /* 0x042ff00000001820 */
        /* <DEDUP_REMOVED lines=38> */
[----:B--2---:R-:W-:Y:S02]  /*40c0*/  FSEL R0, R4, -INF , !P6 ;  /* 0xff80000004007808 */ /* 0x004fe40007000000 */
[----:B------:R-:W-:Y:S02]  /*40d0*/  ISETP.LT.OR P6, PT, R207, 0x2, P5 ;  /* 0x00000002cf00780c */ /* 0x000fe40002fc1670 */
[----:B------:R-:W-:Y:S01]  /*40e0*/  PLOP3.LUT P5, PT, PT, PT, UP4, 0x40, 0x0 ;  /* 0x000000000000781c */ /* 0x000fe20003fae848 */
[--C-:B------:R-:W-:Y:S03]  /*40f0*/  FFMA.FTZ R0, R0, c[0x0][0x29c], -R210.reuse ;  /* 0x0000a70000007a23 */ /* 0x100fe600000108d2 */
[----:B------:R-:W-:Y:S02]  /*4100*/  FSEL R5, R5, -INF , !P6 ;  /* 0xff80000005057808 */ /* 0x000fe40007000000 */
[C---:B------:R-:W-:Y:S01]  /*4110*/  ISETP.GT.AND P5, PT, R206.reuse, 0x20, P5 ;  /* 0x00000020ce00780c */ /* 0x040fe20002fa4270 */
[-C--:B-1----:R-:W-:Y:S01]  /*4120*/  HMMA.16816.F32 R28, R148, R192.reuse, R28 ;  /* 0x000000c0941c723c */ /* 0x082fe2000000181c */
[----:B------:R1:W2:Y:S04]  /*4130*/  MUFU.EX2 R23, R0 ;  /* 0x0000000000177308 */ /* 0x0002a80000000800 */
[----:B------:R-:W-:Y:S01]  /*4140*/  ISETP.LT.OR P6, PT, R207, 0x21, P5 ;  /* 0x00000021cf00780c */ /* 0x000fe20002fc1670 */
[--C-:B------:R-:W-:Y:S01]  /*4150*/  FFMA.FTZ R5, R5, c[0x0][0x29c], -R210.reuse ;  /* 0x0000a70005057a23 */ /* 0x100fe200000108d2 */
[----:B------:R-:W-:Y:S01]  /*4160*/  PLOP3.LUT P5, PT, PT, PT, UP3, 0x40, 0x0 ;  /* 0x000000000000781c */ /* 0x000fe20003fae838 */
[C---:B---3--:R-:W-:Y:S03]  /*4170*/  HMMA.16816.F32 R32, R160.reuse, R192, R32 ;  /* 0x000000c0a020723c */ /* 0x048fe60000001820 */
[----:B------:R3:W4:Y:S01]  /*4180*/  MUFU.EX2 R13, R5 ;  /* 0x00000005000d7308 */ /* 0x0007220000000800 */
[----:B------:R-:W-:Y:S04]  /*4190*/  ISETP.GT.AND P5, PT, R206, 0x21, P5 ;  /* 0x00000021ce00780c */ /* 0x000fe80002fa4270 */
[-C--:B------:R-:W-:Y:S08]  /*41a0*/  HMMA.16816.F32 R36, R160, R194.reuse, R36 ;  /* 0x000000c2a024723c */ /* 0x080ff00000001824 */
[C---:B------:R-:W-:Y:S04]  /*41b0*/  HMMA.16816.F32 R40, R148.reuse, R194, R40 ;  /* 0x000000c29428723c */ /* 0x040fe80000001828 */
[----:B-1----:R-:W-:Y:S02]  /*41c0*/  FSEL R0, R16, -INF , !P6 ;  /* 0xff80000010007808 */ /* 0x002fe40007000000 */
[----:B------:R-:W-:Y:S02]  /*41d0*/  ISETP.LT.OR P6, PT, R207, 0x22, P5 ;  /* 0x00000022cf00780c */ /* 0x000fe40002fc1670 */
[-C--:B------:R-:W-:Y:S01]  /*41e0*/  HMMA.16816.F32 R44, R148, R196.reuse, R44 ;  /* 0x000000c4942c723c */ /* 0x080fe2000000182c */
[----:B------:R-:W-:Y:S01]  /*41f0*/  PLOP3.LUT P5, PT, PT, PT, UP2, 0x40, 0x0 ;  /* 0x000000000000781c */ /* 0x000fe20003fae828 */
[----:B------:R-:W-:Y:S01]  /*4200*/  MUFU.EX2 R149, R236 ;  /* 0x000000ec00957308 */ /* 0x000fe20000000800 */
[----:B---3--:R-:W1:Y:S01]  /*4210*/  LDSM.16.M88.4 R4, [R18+0x10080] ;  /* 0x010080001204783b */ /* 0x008e620000000200 */
[--C-:B------:R-:W-:Y:S01]  /*4220*/  FFMA.FTZ R0, R0, c[0x0][0x29c], -R210.reuse ;  /* 0x0000a70000007a23 */ /* 0x100fe200000108d2 */
[----:B------:R-:W-:Y:S03]  /*4230*/  ISETP.GT.AND P5, PT, R206, 0x40, P5 ;  /* 0x00000040ce00780c */ /* 0x000fe60002fa4270 */
[----:B------:R-:W-:Y:S04]  /*4240*/  HMMA.16816.F32 R48, R160, R196, R48 ;  /* 0x000000c4a030723c */ /* 0x000fe80000001830 */
[----:B------:R3:W-:Y:S10]  /*4250*/  MUFU.EX2 R22, R0 ;  /* 0x0000000000167308 */ /* 0x0007f40000000800 */
[----:B------:R5:W-:Y:S10]  /*4260*/  MUFU.EX2 R163, R3 ;  /* 0x0000000300a37308 */ /* 0x000bf40000000800 */
[----:B------:R-:W-:Y:S01]  /*4270*/  MUFU.EX2 R150, R215 ;  /* 0x000000d700967308 */ /* 0x000fe20000000800 */
[----:B---3--:R-:W-:Y:S02]  /*4280*/  FSEL R0, R17, -INF , !P6 ;  /* 0xff80000011007808 */ /* 0x008fe40007000000 */
[----:B------:R-:W3:Y:S01]  /*4290*/  LDSM.16.M88.4 R16, [R18+0x11080] ;  /* 0x011080001210783b */ /* 0x000ee20000000200 */
[C---:B------:R-:W-:Y:S02]  /*42a0*/  ISETP.LT.OR P6, PT, R207.reuse, 0x41, P5 ;  /* 0x00000041cf00780c */ /* 0x040fe40002fc1670 */
[--C-:B------:R-:W-:Y:S04]  /*42b0*/  FFMA.FTZ R0, R0, c[0x0][0x29c], -R210.reuse ;  /* 0x0000a70000007a23 */ /* 0x100fe800000108d2 */
[----:B------:R-:W-:Y:S01]  /*42c0*/  MUFU.EX2 R162, R212 ;  /* 0x000000d400a27308 */ /* 0x000fe20000000800 */
[-C--:B-1----:R-:W-:Y:S01]  /*42d0*/  HMMA.16816.F32 R28, R4, R198.reuse, R28 ;  /* 0x000000c6041c723c */ /* 0x082fe2000000181c */
[----:B------:R-:W-:Y:S01]  /*42e0*/  PLOP3.LUT P5, PT, PT, PT, UP1, 0x40, 0x0 ;  /* 0x000000000000781c */ /* 0x000fe20003fae818 */
[----:B-----5:R-:W1:Y:S03]  /*42f0*/  LDS R3, [R239.X4+0x12280] ;  /* 0x01228000ef037984 */ /* 0x020e660000004800 */
[----:B------:R-:W-:Y:S04]  /*4300*/  ISETP.GT.AND P5, PT, R206, 0x41, P5 ;  /* 0x00000041ce00780c */ /* 0x000fe80002fa4270 */
[----:B------:R5:W-:Y:S01]  /*4310*/  MUFU.EX2 R12, R0 ;  /* 0x00000000000c7308 */ /* 0x000be20000000800 */
[----:B------:R-:W-:Y:S04]  /*4320*/  ISETP.LT.OR P5, PT, R207, 0x42, P5 ;  /* 0x00000042cf00780c */ /* 0x000fe80002fa1670 */
[----:B------:R-:W-:Y:S02]  /*4330*/  FSEL R21, R21, -INF , !P5 ;  /* 0xff80000015157808 */ /* 0x000fe40006800000 */
[----:B------:R-:W-:Y:S03]  /*4340*/  PLOP3.LUT P5, PT, PT, PT, UP5, 0x40, 0x0 ;  /* 0x000000000000781c */ /* 0x000fe60003fae858 */
[----:B------:R1:W1:Y:S01]  /*4350*/  MUFU.EX2 R206, R2 ;  /* 0x0000000200ce7308 */ /* 0x0002620000000800 */
[----:B------:R-:W-:Y:S04]  /*4360*/  ISETP.GT.AND P5, PT, R208, 0x1, P5 ;  /* 0x00000001d000780c */ /* 0x000fe80002fa4270 */
[----:B------:R-:W-:Y:S04]  /*4370*/  ISETP.LT.OR P5, PT, R209, 0x2, P5 ;  /* 0x00000002d100780c */ /* 0x000fe80002fa1670 */
[----:B------:R-:W-:Y:S01]  /*4380*/  FSEL R11, R11, -INF , !P5 ;  /* 0xff8000000b0b7808 */ /* 0x000fe20006800000 */
[----:B------:R-:W-:Y:S01]  /*4390*/  MUFU.EX2 R161, R213 ;  /* 0x000000d500a17308 */ /* 0x000fe20000000800 */
[----:B------:R-:W-:Y:S02]  /*43a0*/  PLOP3.LUT P5, PT, PT, PT, UP3, 0x40, 0x0 ;  /* 0x000000000000781c */ /* 0x000fe40003fae838 */
[----:B-----5:R-:W-:Y:S01]  /*43b0*/  FSEL R0, R20, -INF , !P6 ;  /* 0xff80000014007808 */ /* 0x020fe20007000000 */
[C---:B---3--:R-:W-:Y:S01]  /*43c0*/  HMMA.16816.F32 R32, R16.reuse, R198, R32 ;  /* 0x000000c61020723c */ /* 0x048fe20000001820 */
[----:B------:R-:W-:Y:S03]  /*43d0*/  PLOP3.LUT P6, PT, PT, PT, UP6, 0x40, 0x0 ;  /* 0x000000000000781c */ /* 0x000fe60003fce868 */
[--C-:B------:R-:W-:Y:S01]  /*43e0*/  FFMA.FTZ R0, R0, c[0x0][0x29c], -R210.reuse ;  /* 0x0000a70000007a23 */ /* 0x100fe200000108d2 */
[C---:B------:R-:W-:Y:S01]  /*43f0*/  ISETP.GT.AND P6, PT, R208.reuse, RZ, P6 ;  /* 0x000000ffd000720c */ /* 0x040fe200037c4270 */
[----:B------:R-:W-:Y:S01]  /*4400*/  MUFU.EX2 R160, R24 ;  /* 0x0000001800a07308 */ /* 0x000fe20000000800 */
[----:B------:R-:W-:Y:S01]  /*4410*/  ISETP.GT.AND P5, PT, R208, 0x21, P5 ;  /* 0x00000021d000780c */ /* 0x000fe20002fa4270 */
[-C--:B------:R-:W-:Y:S01]  /*4420*/  HMMA.16816.F32 R36, R16, R200.reuse, R36 ;  /* 0x000000c81024723c */ /* 0x080fe20000001824 */
[----:B-1----:R-:W1:Y:S02]  /*4430*/  LDS R2, [R239.X4+0x12300] ;  /* 0x01230000ef027984 */ /* 0x002e640000004800 */
[----:B------:R-:W-:Y:S01]  /*4440*/  ISETP.LT.OR P6, PT, R209, 0x1, P6 ;  /* 0x00000001d100780c */ /* 0x000fe200037c1670 */
[--C-:B------:R-:W-:Y:S01]  /*4450*/  FADD.FTZ R29, R29, -R3.reuse ;  /* 0x800000031d1d7221 */ /* 0x100fe20000010000 */
[----:B------:R-:W-:Y:S01]  /*4460*/  ISETP.LT.OR P5, PT, R209, 0x22, P5 ;  /* 0x00000022d100780c */ /* 0x000fe20002fa1670 */
[----:B------:R-:W-:Y:S01]  /*4470*/  FADD.FTZ R28, R28, -R3 ;  /* 0x800000031c1c7221 */ /* 0x000fe20000010000 */
[----:B------:R-:W-:Y:S01]  /*4480*/  FSEL R10, R10, -INF , !P6 ;  /* 0xff8000000a0a7808 */ /* 0x000fe20007000000 */
[C---:B------:R-:W-:Y:S01]  /*4490*/  HMMA.16816.F32 R40, R4.reuse, R200, R40 ;  /* 0x000000c80428723c */ /* 0x040fe20000001828 */
[----:B------:R3:W-:Y:S01]  /*44a0*/  MUFU.EX2 R8, R0 ;  /* 0x0000000000087308 */ /* 0x0007e20000000800 */
[----:B------:R-:W-:Y:S02]  /*44b0*/  PLOP3.LUT P6, PT, PT, PT, UP4, 0x40, 0x0 ;  /* 0x000000000000781c */ /* 0x000fe40003fce848 */
[----:B--2---:R-:W-:Y:S01]  /*44c0*/  FMUL.FTZ R28, R23, R28 ;  /* 0x0000001c171c7220 */ /* 0x004fe20000410000 */
[----:B----4-:R-:W-:Y:S01]  /*44d0*/  F2FP.PACK_AB R23, R13, R23 ;  /* 0x000000170d17723e */ /* 0x010fe200000000ff */
[----:B------:R-:W-:Y:S01]  /*44e0*/  FFMA.FTZ R210, R21, c[0x0][0x29c], -R210 ;  /* 0x0000a70015d27a23 */ /* 0x000fe200000108d2 */
[----:B------:R-:W-:Y:S01]  /*44f0*/  ISETP.GT.AND P6, PT, R208, 0x20, P6 ;  /* 0x00000020d000780c */ /* 0x000fe200037c4270 */
[-C--:B------:R-:W-:Y:S03]  /*4500*/  HMMA.16816.F32 R44, R4, R202.reuse, R44 ;  /* 0x000000ca042c723c */ /* 0x080fe6000000182c */
[----:B------:R-:W-:Y:S01]  /*4510*/  MUFU.EX2 R20, R238 ;  /* 0x000000ee00147308 */ /* 0x000fe20000000800 */
[----:B------:R-:W-:Y:S02]  /*4520*/  ISETP.LT.OR P6, PT, R209, 0x21, P6 ;  /* 0x00000021d100780c */ /* 0x000fe400037c1670 */
[----:B------:R-:W-:Y:S01]  /*4530*/  FSEL R15, R15, -INF , !P5 ;  /* 0xff8000000f0f7808 */ /* 0x000fe20006800000 */
[--C-:B------:R-:W-:Y:S01]  /*4540*/  FFMA.FTZ R4, R10, c[0x0][0x29c], -R211.reuse ;  /* 0x0000a7000a047a23 */ /* 0x100fe200000108d3 */
[----:B------:R-:W-:Y:S01]  /*4550*/  HMMA.16816.F32 R48, R16, R202, R48 ;  /* 0x000000ca1030723c */ /* 0x000fe20000001830 */
[----:B------:R-:W-:Y:S03]  /*4560*/  PLOP3.LUT P5, PT, PT, PT, UP1, 0x40, 0x0 ;  /* 0x000000000000781c */ /* 0x000fe60003fae818 */
[--C-:B------:R-:W-:Y:S01]  /*4570*/  FFMA.FTZ R5, R11, c[0x0][0x29c], -R211.reuse ;  /* 0x0000a7000b057a23 */ /* 0x100fe200000108d3 */
[----:B------:R2:W-:Y:S01]  /*4580*/  MUFU.EX2 R148, R4 ;  /* 0x0000000400947308 */ /* 0x0005e20000000800 */
[----:B------:R-:W-:Y:S01]  /*4590*/  FSEL R14, R14, -INF , !P6 ;  /* 0xff8000000e0e7808 */ /* 0x000fe20007000000 */
[----:B------:R-:W-:Y:S01]  /*45a0*/  FFMA.FTZ R6, R15, c[0x0][0x29c], -R211 ;  /* 0x0000a7000f067a23 */ /* 0x000fe200000108d3 */
[----:B------:R-:W-:Y:S01]  /*45b0*/  F2FP.PACK_AB R7, R206, R163 ;  /* 0x000000a3ce07723e */ /* 0x000fe200000000ff */
[----:B---3--:R-:W3:Y:S01]  /*45c0*/  LDS R0, [R239.X4+0x122a0] ;  /* 0x0122a000ef007984 */ /* 0x008ee20000004800 */
[----:B------:R-:W-:Y:S02]  /*45d0*/  PLOP3.LUT P6, PT, PT, PT, UP2, 0x40, 0x0 ;  /* 0x000000000000781c */ /* 0x000fe40003fce828 */
[--C-:B------:R-:W-:Y:S01]  /*45e0*/  FADD.FTZ R40, R40, -R3.reuse ;  /* 0x8000000328287221 */ /* 0x100fe20000010000 */
[----:B------:R-:W-:Y:S01]  /*45f0*/  ISETP.GT.AND P5, PT, R208, 0x41, P5 ;  /* 0x00000041d000780c */ /* 0x000fe20002fa4270 */
[--C-:B------:R-:W-:Y:S01]  /*4600*/  FADD.FTZ R41, R41, -R3.reuse ;  /* 0x8000000329297221 */ /* 0x100fe20000010000 */
[----:B------:R-:W4:Y:S01]  /*4610*/  MUFU.EX2 R25, R5 ;  /* 0x0000000500197308 */ /* 0x000f220000000800 */
[--C-:B------:R-:W-:Y:S01]  /*4620*/  FADD.FTZ R44, R44, -R3.reuse ;  /* 0x800000032c2c7221 */ /* 0x100fe20000010000 */
[----:B------:R-:W-:Y:S01]  /*4630*/  ISETP.GT.AND P6, PT, R208, 0x40, P6 ;  /* 0x00000040d000780c */ /* 0x000fe200037c4270 */
[----:B------:R-:W-:Y:S01]  /*4640*/  FADD.FTZ R45, R45, -R3 ;  /* 0x800000032d2d7221 */ /* 0x000fe20000010000 */
[----:B------:R-:W-:Y:S01]  /*4650*/  ISETP.LT.OR P5, PT, R209, 0x42, P5 ;  /* 0x00000042d100780c */ /* 0x000fe20002fa1670 */
[----:B------:R-:W-:Y:S01]  /*4660*/  FMUL.FTZ R40, R22, R40 ;  /* 0x0000002816287220 */ /* 0x000fe20000410000 */
[----:B------:R-:W-:Y:S01]  /*4670*/  F2FP.PACK_AB R22, R12, R22 ;  /* 0x000000160c16723e */ /* 0x000fe200000000ff */
[--C-:B-1----:R-:W-:Y:S01]  /*4680*/  FADD.FTZ R33, R33, -R2.reuse ;  /* 0x8000000221217221 */ /* 0x102fe20000010000 */
[----:B------:R-:W-:Y:S01]  /*4690*/  ISETP.LT.OR P6, PT, R209, 0x41, P6 ;  /* 0x00000041d100780c */ /* 0x000fe200037c1670 */
[--C-:B------:R-:W-:Y:S01]  /*46a0*/  FADD.FTZ R37, R37, -R2.reuse ;  /* 0x8000000225257221 */ /* 0x100fe20000010000 */
[----:B------:R1:W-:Y:S01]  /*46b0*/  MUFU.EX2 R18, R6 ;  /* 0x0000000600127308 */ /* 0x0003e20000000800 */
[----:B------:R-:W-:Y:S01]  /*46c0*/  FSEL R27, R27, -INF , !P5 ;  /* 0xff8000001b1b7808 */ /* 0x000fe20006800000 */
[--C-:B------:R-:W-:Y:S01]  /*46d0*/  FADD.FTZ R49, R49, -R2.reuse ;  /* 0x8000000231317221 */ /* 0x100fe20000010000 */
[----:B------:R-:W-:Y:S01]  /*46e0*/  FSEL R26, R26, -INF , !P6 ;  /* 0xff8000001a1a7808 */ /* 0x000fe20007000000 */
[--C-:B--2---:R-:W-:Y:S02]  /*46f0*/  FFMA.FTZ R4, R14, c[0x0][0x29c], -R211.reuse ;  /* 0x0000a7000e047a23 */ /* 0x104fe400000108d3 */
[----:B------:R-:W-:Y:S01]  /*4700*/  FMUL.FTZ R14, R13, R29 ;  /* 0x0000001d0d0e7220 */ /* 0x000fe20000410000 */
[----:B------:R-:W-:Y:S01]  /*4710*/  F2FP.PACK_AB R13, R150, R149 ;  /* 0x00000095960d723e */ /* 0x000fe200000000ff */
[--C-:B------:R-:W-:Y:S02]  /*4720*/  FFMA.FTZ R26, R26, c[0x0][0x29c], -R211.reuse ;  /* 0x0000a7001a1a7a23 */ /* 0x100fe400000108d3 */
[----:B------:R-:W2:Y:S01]  /*4730*/  MUFU.EX2 R24, R4 ;  /* 0x0000000400187308 */ /* 0x000ea20000000800 */
[----:B------:R-:W-:Y:S01]  /*4740*/  FFMA.FTZ R211, R27, c[0x0][0x29c], -R211 ;  /* 0x0000a7001bd37a23 */ /* 0x000fe200000108d3 */
[----:B------:R-:W-:Y:S01]  /*4750*/  F2FP.PACK_AB R14, R14, R28 ;  /* 0x0000001c0e0e723e */ /* 0x000fe200000000ff */
[--C-:B------:R-:W-:Y:S01]  /*4760*/  FADD.FTZ R32, R32, -R2.reuse ;  /* 0x8000000220207221 */ /* 0x100fe20000010000 */
[----:B----4-:R-:W-:Y:S01]  /*4770*/  F2FP.PACK_AB R3, R25, R148 ;  /* 0x000000941903723e */ /* 0x010fe200000000ff */
[--C-:B------:R-:W-:Y:S02]  /*4780*/  FADD.FTZ R36, R36, -R2.reuse ;  /* 0x8000000224247221 */ /* 0x100fe40000010000 */
[----:B------:R-:W-:Y:S02]  /*4790*/  FADD.FTZ R48, R48, -R2 ;  /* 0x8000000230307221 */ /* 0x000fe40000010000 */
[----:B------:R-:W-:Y:S01]  /*47a0*/  FMUL.FTZ R41, R12, R41 ;  /* 0x000000290c297220 */ /* 0x000fe20000410000 */
[----:B------:R-:W4:Y:S01]  /*47b0*/  MUFU.EX2 R210, R210 ;  /* 0x000000d200d27308 */ /* 0x000f220000000800 */
[----:B------:R-:W-:Y:S02]  /*47c0*/  FMUL.FTZ R32, R163, R32 ;  /* 0x00000020a3207220 */ /* 0x000fe40000410000 */
[----:B------:R-:W-:Y:S01]  /*47d0*/  FMUL.FTZ R5, R206, R33 ;  /* 0x00000021ce057220 */ /* 0x000fe20000410000 */
[----:B-1----:R-:W-:Y:S01]  /*47e0*/  F2FP.PACK_AB R6, R161, R162 ;  /* 0x000000a2a106723e */ /* 0x002fe200000000ff */
[--C-:B---3--:R-:W-:Y:S01]  /*47f0*/  FADD.FTZ R30, R30, -R0.reuse ;  /* 0x800000001e1e7221 */ /* 0x108fe20000010000 */
[----:B------:R-:W-:Y:S01]  /*4800*/  F2FP.PACK_AB R17, R41, R40 ;  /* 0x000000282911723e */ /* 0x000fe200000000ff */
[--C-:B------:R-:W-:Y:S01]  /*4810*/  FADD.FTZ R31, R31, -R0.reuse ;  /* 0x800000001f1f7221 */ /* 0x100fe20000010000 */
[----:B------:R-:W-:Y:S01]  /*4820*/  F2FP.PACK_AB R5, R5, R32 ;  /* 0x000000200505723e */ /* 0x000fe200000000ff */
[--C-:B------:R-:W-:Y:S01]  /*4830*/  FADD.FTZ R42, R42, -R0.reuse ;  /* 0x800000002a2a7221 */ /* 0x100fe20000010000 */
[----:B------:R-:W1:Y:S01]  /*4840*/  MUFU.EX2 R151, R214 ;  /* 0x000000d600977308 */ /* 0x000e620000000800 */
[--C-:B------:R-:W-:Y:S02]  /*4850*/  FADD.FTZ R43, R43, -R0.reuse ;  /* 0x800000002b2b7221 */ /* 0x100fe40000010000 */
[--C-:B------:R-:W-:Y:S01]  /*4860*/  FADD.FTZ R46, R46, -R0.reuse ;  /* 0x800000002e2e7221 */ /* 0x100fe20000010000 */
[----:B--2---:R-:W-:Y:S01]  /*4870*/  F2FP.PACK_AB R2, R18, R24 ;  /* 0x000000181202723e */ /* 0x004fe200000000ff */
[----:B------:R-:W-:Y:S01]  /*4880*/  FADD.FTZ R47, R47, -R0 ;  /* 0x800000002f2f7221 */ /* 0x000fe20000010000 */
[----:B------:R-:W-:Y:S01]  /*4890*/  F2FP.PACK_AB R4, R205, R160 ;  /* 0x000000a0cd04723e */ /* 0x000fe200000000ff */
[----:B------:R-:W2:Y:S01]  /*48a0*/  LDS R0, [R239.X4+0x12320] ;  /* 0x01232000ef007984 */ /* 0x000ea20000004800 */
[----:B------:R-:W-:Y:S01]  /*48b0*/  FMUL.FTZ R30, R20, R30 ;  /* 0x0000001e141e7220 */ /* 0x000fe20000410000 */
[C---:B------:R-:W-:Y:S01]  /*48c0*/  F2FP.PACK_AB R20, R9.reuse, R20 ;  /* 0x000000140914723e */ /* 0x040fe200000000ff */
[----:B------:R-:W-:Y:S01]  /*48d0*/  MUFU.EX2 R26, R26 ;  /* 0x0000001a001a7308 */ /* 0x000fe20000000800 */
[----:B------:R-:W-:Y:S01]  /*48e0*/  STS [R234+0x12480], R23 ;  /* 0x01248017ea007388 */ /* 0x000fe20000000800 */
[----:B------:R-:W-:Y:S01]  /*48f0*/  FMUL.FTZ R15, R9, R31 ;  /* 0x0000001f090f7220 */ /* 0x000fe20000410000 */
[----:B----4-:R-:W-:Y:S02]  /*4900*/  F2FP.PACK_AB R21, R210, R8 ;  /* 0x00000008d215723e */ /* 0x010fe400000000ff */
[----:B------:R-:W-:Y:S01]  /*4910*/  STS [R235], R20 ;  /* 0x00000014eb007388 */ /* 0x000fe20000000800 */
[----:B------:R-:W-:Y:S01]  /*4920*/  FMUL.FTZ R42, R149, R42 ;  /* 0x0000002a952a7220 */ /* 0x000fe20000410000 */
[----:B------:R-:W-:Y:S01]  /*4930*/  F2FP.PACK_AB R15, R15, R30 ;  /* 0x0000001e0f0f723e */ /* 0x000fe200000000ff */
[----:B------:R-:W-:Y:S01]  /*4940*/  FMUL.FTZ R11, R150, R43 ;  /* 0x0000002b960b7220 */ /* 0x000fe20000410000 */
[----:B------:R-:W-:Y:S01]  /*4950*/  STS [R234+0x12c80], R7 ;  /* 0x012c8007ea007388 */ /* 0x000fe20000000800 */
[----:B------:R-:W3:Y:S01]  /*4960*/  MUFU.EX2 R211, R211 ;  /* 0x000000d300d37308 */ /* 0x000ee20000000800 */
[----:B------:R-:W-:Y:S02]  /*4970*/  FMUL.FTZ R36, R162, R36 ;  /* 0x00000024a2247220 */ /* 0x000fe40000410000 */
[----:B------:R4:W-:Y:S01]  /*4980*/  STS [R235+0x800], R3 ;  /* 0x00080003eb007388 */ /* 0x0009e20000000800 */
[----:B-1----:R-:W-:Y:S01]  /*4990*/  F2FP.PACK_AB R12, R204, R151 ;  /* 0x00000097cc0c723e */ /* 0x002fe200000000ff */
[----:B------:R-:W-:Y:S01]  /*49a0*/  FMUL.FTZ R10, R161, R37 ;  /* 0x00000025a10a7220 */ /* 0x000fe20000410000 */
[----:B------:R-:W-:Y:S01]  /*49b0*/  F2FP.PACK_AB R11, R11, R42 ;  /* 0x0000002a0b0b723e */ /* 0x000fe200000000ff */
[----:B------:R-:W-:Y:S01]  /*49c0*/  STS [R234+0x13480], R22 ;  /* 0x01348016ea007388 */ /* 0x000fe20000000800 */
[----:B------:R-:W-:Y:S02]  /*49d0*/  FMUL.FTZ R44, R8, R44 ;  /* 0x0000002c082c7220 */ /* 0x000fe40000410000 */
[----:B------:R-:W-:Y:S01]  /*49e0*/  F2FP.PACK_AB R10, R10, R36 ;  /* 0x000000240a0a723e */ /* 0x000fe200000000ff */
[----:B------:R-:W-:Y:S01]  /*49f0*/  STS [R235+0x1000], R13 ;  /* 0x0010000deb007388 */ /* 0x000fe20000000800 */
[----:B------:R-:W-:Y:S02]  /*4a00*/  FMUL.FTZ R45, R210, R45 ;  /* 0x0000002dd22d7220 */ /* 0x000fe40000410000 */
[----:B------:R-:W-:Y:S01]  /*4a10*/  FMUL.FTZ R46, R151, R46 ;  /* 0x0000002e972e7220 */ /* 0x000fe20000410000 */
[----:B------:R-:W-:Y:S01]  /*4a20*/  STS [R234+0x13c80], R6 ;  /* 0x013c8006ea007388 */ /* 0x000fe20000000800 */
[----:B------:R-:W-:Y:S01]  /*4a30*/  FMUL.FTZ R9, R204, R47 ;  /* 0x0000002fcc097220 */ /* 0x000fe20000410000 */
[----:B------:R-:W-:Y:S01]  /*4a40*/  F2FP.PACK_AB R16, R45, R44 ;  /* 0x0000002c2d10723e */ /* 0x000fe200000000ff */
[----:B------:R-:W-:Y:S01]  /*4a50*/  FMUL.FTZ R48, R160, R48 ;  /* 0x00000030a0307220 */ /* 0x000fe20000410000 */
[----:B------:R3:W-:Y:S01]  /*4a60*/  STS [R235+0x1800], R2 ;  /* 0x00180002eb007388 */ /* 0x0007e20000000800 */
[----:B------:R-:W-:Y:S01]  /*4a70*/  FMUL.FTZ R8, R205, R49 ;  /* 0x00000031cd087220 */ /* 0x000fe20000410000 */
[----:B------:R-:W-:Y:S02]  /*4a80*/  F2FP.PACK_AB R9, R9, R46 ;  /* 0x0000002e0909723e */ /* 0x000fe400000000ff */
[----:B------:R-:W-:Y:S02]  /*4a90*/  STS [R234+0x14480], R21 ;  /* 0x01448015ea007388 */ /* 0x000fe40000000800 */
[----:B------:R-:W-:Y:S02]  /*4aa0*/  F2FP.PACK_AB R8, R8, R48 ;  /* 0x000000300808723e */ /* 0x000fe400000000ff */
[----:B------:R-:W-:Y:S01]  /*4ab0*/  STS [R235+0x2000], R12 ;  /* 0x0020000ceb007388 */ /* 0x000fe20000000800 */
[--C-:B--2---:R-:W-:Y:S02]  /*4ac0*/  FADD.FTZ R35, R35, -R0.reuse ;  /* 0x8000000023237221 */ /* 0x104fe40000010000 */
[--C-:B------:R-:W-:Y:S01]  /*4ad0*/  FADD.FTZ R34, R34, -R0.reuse ;  /* 0x8000000022227221 */ /* 0x100fe20000010000 */
[----:B------:R-:W-:Y:S01]  /*4ae0*/  STS [R234+0x14c80], R4 ;  /* 0x014c8004ea007388 */ /* 0x000fe20000000800 */
[----:B----4-:R-:W-:Y:S02]  /*4af0*/  FMUL.FTZ R3, R25, R35 ;  /* 0x0000002319037220 */ /* 0x010fe40000410000 */
[----:B------:R-:W-:Y:S02]  /*4b00*/  FMUL.FTZ R34, R148, R34 ;  /* 0x0000002294227220 */ /* 0x000fe40000410000 */
[--C-:B------:R-:W-:Y:S02]  /*4b10*/  FADD.FTZ R39, R39, -R0.reuse ;  /* 0x8000000027277221 */ /* 0x100fe40000010000 */
[--C-:B------:R-:W-:Y:S01]  /*4b20*/  FADD.FTZ R38, R38, -R0.reuse ;  /* 0x8000000026267221 */ /* 0x100fe20000010000 */
[----:B------:R-:W-:Y:S01]  /*4b30*/  F2FP.PACK_AB R3, R3, R34 ;  /* 0x000000220303723e */ /* 0x000fe200000000ff */
[--C-:B------:R-:W-:Y:S02]  /*4b40*/  FADD.FTZ R51, R51, -R0.reuse ;  /* 0x8000000033337221 */ /* 0x100fe40000010000 */
[----:B------:R-:W-:Y:S01]  /*4b50*/  FMUL.FTZ R38, R24, R38 ;  /* 0x0000002618267220 */ /* 0x000fe20000410000 */
[C---:B---3--:R-:W-:Y:S01]  /*4b60*/  F2FP.PACK_AB R2, R211.reuse, R26 ;  /* 0x0000001ad302723e */ /* 0x048fe200000000ff */
        /* <DEDUP_REMOVED lines=33> */
[----:B------:R-:W-:Y:S01]  /*4d80*/  LDSM.16.MT88.4 R40, [R217+0xf080] ;  /* 0x00f08000d928783b */ /* 0x000fe20000004200 */
[-C--:B------:R-:W-:Y:S07]  /*4d90*/  HMMA.16816.F32 R68, R12, R10.reuse, R68 ;  /* 0x0000000a0c44723c */ /* 0x080fee0000001844 */
[----:B------:R-:W-:Y:S01]  /*4da0*/  LDSM.16.MT88.4 R44, [R216+0x13c80] ;  /* 0x013c8000d82c783b */ /* 0x000fe20000004200 */
[C---:B------:R-:W-:Y:S07]  /*4db0*/  HMMA.16816.F32 R72, R4.reuse, R10, R72 ;  /* 0x0000000a0448723c */ /* 0x040fee0000001848 */
[----:B------:R-:W5:Y:S01]  /*4dc0*/  LDSM.16.MT88.4 R8, [R217+0x10880] ;  /* 0x01088000d908783b */ /* 0x000f620000004200 */
[-C--:B----4-:R-:W-:Y:S07]  /*4dd0*/  HMMA.16816.F32 R76, R4, R20.reuse, R76 ;  /* 0x00000014044c723c */ /* 0x090fee000000184c */
[----:B------:R-:W-:Y:S01]  /*4de0*/  LDSM.16.MT88.4 R48, [R216+0x14080] ;  /* 0x01408000d830783b */ /* 0x000fe20000004200 */
[-C--:B------:R-:W-:Y:S07]  /*4df0*/  HMMA.16816.F32 R80, R12, R20.reuse, R80 ;  /* 0x000000140c50723c */ /* 0x080fee0000001850 */
[----:B------:R-:W-:Y:S01]  /*4e00*/  LDSM.16.MT88.4 R148, [R216+0x15080] ;  /* 0x01508000d894783b */ /* 0x000fe20000004200 */
[C---:B------:R-:W-:Y:S08]  /*4e10*/  HMMA.16816.F32 R84, R16.reuse, R20, R84 ;  /* 0x000000141054723c */ /* 0x040ff00000001854 */
[-C--:B------:R-:W-:Y:S01]  /*4e20*/  HMMA.16816.F32 R88, R16, R22.reuse, R88 ;  /* 0x000000161058723c */ /* 0x080fe20000001858 */
[----:B------:R-:W4:Y:S07]  /*4e30*/  LDSM.16.MT88.4 R16, [R216+0x12c80] ;  /* 0x012c8000d810783b */ /* 0x000f2e0000004200 */
[-C--:B------:R-:W-:Y:S01]  /*4e40*/  HMMA.16816.F32 R92, R12, R22.reuse, R92 ;  /* 0x000000160c5c723c */ /* 0x080fe2000000185c */
[----:B------:R-:W4:Y:S07]  /*4e50*/  LDSM.16.MT88.4 R12, [R216+0x14c80] ;  /* 0x014c8000d80c783b */ /* 0x000f2e0000004200 */
[----:B------:R-:W-:Y:S01]  /*4e60*/  HMMA.16816.F32 R96, R4, R22, R96 ;  /* 0x000000160460723c */ /* 0x000fe20000001860 */
[----:B------:R-:W4:Y:S07]  /*4e70*/  LDSM.16.MT88.4 R4, [R217+0x11080] ;  /* 0x01108000d904783b */ /* 0x000f2e0000004200 */
[-C--:B-1----:R-:W-:Y:S01]  /*4e80*/  HMMA.16816.F32 R52, R24, R28.reuse, R52 ;  /* 0x0000001c1834723c */ /* 0x082fe20000001834 */
[----:B------:R-:W-:Y:S07]  /*4e90*/  LDSM.16.MT88.4 R20, [R216+0x13080] ;  /* 0x01308000d814783b */ /* 0x000fee0000004200 */
[-C--:B--2---:R-:W-:Y:S08]  /*4ea0*/  HMMA.16816.F32 R56, R32, R28.reuse, R56 ;  /* 0x0000001c2038723c */ /* 0x084ff00000001838 */
[C---:B---3--:R-:W-:Y:S08]  /*4eb0*/  HMMA.16816.F32 R60, R36.reuse, R28, R60 ;  /* 0x0000001c243c723c */ /* 0x048ff0000000183c */
[-C--:B------:R-:W-:Y:S08]  /*4ec0*/  HMMA.16816.F32 R64, R36, R30.reuse, R64 ;  /* 0x0000001e2440723c */ /* 0x080ff00000001840 */
[-C--:B------:R-:W-:Y:S08]  /*4ed0*/  HMMA.16816.F32 R68, R32, R30.reuse, R68 ;  /* 0x0000001e2044723c */ /* 0x080ff00000001844 */
[C---:B------:R-:W-:Y:S01]  /*4ee0*/  HMMA.16816.F32 R72, R24.reuse, R30, R72 ;  /* 0x0000001e1848723c */ /* 0x040fe20000001848 */
[----:B------:R-:W1:Y:S07]  /*4ef0*/  LDSM.16.MT88.4 R28, [R217+0xf880] ;  /* 0x00f88000d91c783b */ /* 0x000e6e0000004200 */
[-C--:B-----5:R-:W-:Y:S08]  /*4f00*/  HMMA.16816.F32 R76, R24, R8.reuse, R76 ;  /* 0x00000008184c723c */ /* 0x0a0ff0000000184c */
[-C--:B------:R-:W-:Y:S08]  /*4f10*/  HMMA.16816.F32 R80, R32, R8.reuse, R80 ;  /* 0x000000082050723c */ /* 0x080ff00000001850 */
[C---:B------:R-:W-:Y:S08]  /*4f20*/  HMMA.16816.F32 R84, R36.reuse, R8, R84 ;  /* 0x000000082454723c */ /* 0x040ff00000001854 */
[-C--:B------:R-:W-:Y:S08]  /*4f30*/  HMMA.16816.F32 R88, R36, R10.reuse, R88 ;  /* 0x0000000a2458723c */ /* 0x080ff00000001858 */
[-C--:B------:R-:W-:Y:S08]  /*4f40*/  HMMA.16816.F32 R92, R32, R10.reuse, R92 ;  /* 0x0000000a205c723c */ /* 0x080ff0000000185c */
[----:B------:R-:W-:Y:S01]  /*4f50*/  HMMA.16816.F32 R96, R24, R10, R96 ;  /* 0x0000000a1860723c */ /* 0x000fe20000001860 */
[----:B------:R-:W2:Y:S07]  /*4f60*/  LDSM.16.MT88.4 R8, [R217+0x11880] ;  /* 0x01188000d908783b */ /* 0x000eae0000004200 */
[-C--:B----4-:R-:W-:Y:S01]  /*4f70*/  HMMA.16816.F32 R52, R16, R40.reuse, R52 ;  /* 0x000000281034723c */ /* 0x090fe20000001834 */
        /* <DEDUP_REMOVED lines=33> */
[----:B-1-34-:R-:W2:Y:S01]  /*5190*/  LDL.64 R214, [R1+0x8] ;  /* 0x0000080001d67983 */ /* 0x01aea20000100a00 */
[----:B------:R-:W-:Y:S01]  /*51a0*/  USHF.R.S32.HI UR21, URZ, 0x1f, UR20 ;  /* 0x0000001f3f157899 */ /* 0x000fe20008011414 */
[----:B------:R-:W-:Y:S01]  /*51b0*/  IMAD.MOV.U32 R2, RZ, RZ, R250 ;  /* 0x000000ffff027224 */ /* 0x000fe200078e00fa */
[----:B------:R-:W-:Y:S01]  /*51c0*/  ULDC.64 UR6, c[0x0][0x208] ;  /* 0x0000820000067ab9 */ /* 0x000fe20000000a00 */
[----:B------:R-:W3:Y:S01]  /*51d0*/  LDL.64 R236, [R1] ;  /* 0x0000000001ec7983 */ /* 0x000ee20000100a00 */
[----:B------:R-:W-:Y:S01]  /*51e0*/  UIMAD UR21, UR21, UR6, URZ ;  /* 0x00000006151572a4 */ /* 0x000fe2000f8e023f */
[----:B------:R-:W-:Y:S01]  /*51f0*/  IMAD.MOV.U32 R3, RZ, RZ, R251 ;  /* 0x000000ffff037224 */ /* 0x000fe200078e00fb */
[----:B------:R-:W-:Y:S01]  /*5200*/  UIMAD.WIDE.U32 UR28, UR20, UR6, URZ ;  /* 0x00000006141c72a5 */ /* 0x000fe2000f8e003f */
[----:B------:R-:W1:Y:S01]  /*5210*/  S2R R0, SR_CTAID.Y ;  /* 0x0000000000007919 */ /* 0x000e620000002600 */
[----:B------:R-:W-:Y:S01]  /*5220*/  IMAD.U32 R6, RZ, RZ, UR9 ;  /* 0x00000009ff067e24 */ /* 0x000fe2000f8e00ff */
[----:B------:R-:W-:Y:S02]  /*5230*/  UIMAD UR6, UR20, UR7, UR21 ;  /* 0x00000007140672a4 */ /* 0x000fe4000f8e0215 */
[----:B------:R-:W-:Y:S02]  /*5240*/  USHF.L.U32 UR7, UR28, 0x6, URZ ;  /* 0x000000061c077899 */ /* 0x000fe4000800063f */
[----:B------:R-:W-:Y:S02]  /*5250*/  USHF.L.U32 UR26, UR20, 0x6, URZ ;  /* 0x00000006141a7899 */ /* 0x000fe4000800063f */
[----:B------:R-:W-:Y:S02]  /*5260*/  UIADD3 UR6, UR29, UR6, URZ ;  /* 0x000000061d067290 */ /* 0x000fe4000fffe03f */
[----:B------:R-:W-:Y:S02]  /*5270*/  USHF.R.S32.HI UR21, URZ, 0x1f, UR26 ;  /* 0x0000001f3f157899 */ /* 0x000fe4000801141a */
[----:B------:R-:W-:Y:S01]  /*5280*/  IMAD.U32 R7, RZ, RZ, UR26 ;  /* 0x0000001aff077e24 */ /* 0x000fe2000f8e00ff */
[----:B------:R-:W-:Y:S03]  /*5290*/  USHF.L.U64.HI UR6, UR28, 0x6, UR6 ;  /* 0x000000061c067899 */ /* 0x000fe60008010206 */
[----:B------:R-:W-:Y:S01]  /*52a0*/  IMAD.U32 R8, RZ, RZ, UR21 ;  /* 0x00000015ff087e24 */ /* 0x000fe2000f8e00ff */
[----:B-1----:R-:W-:Y:S01]  /*52b0*/  SHF.R.S32.HI R4, RZ, 0x1f, R0 ;  /* 0x0000001fff047819 */ /* 0x002fe20000011400 */
[----:B------:R-:W-:Y:S04]  /*52c0*/  IMAD.WIDE.U32 R2, R0, c[0x0][0x288], R2 ;  /* 0x0000a20000027a25 */ /* 0x000fe800078e0002 */
[----:B------:R-:W-:Y:S01]  /*52d0*/  IMAD R4, R4, c[0x0][0x288], RZ ;  /* 0x0000a20004047a24 */ /* 0x000fe200078e02ff */
[----:B------:R-:W-:Y:S03]  /*52e0*/  IADD3 R7, P5, P1, R7, UR16, R2 ;  /* 0x0000001007077c10 */ /* 0x000fe6000f9be002 */
[----:B------:R-:W-:Y:S04]  /*52f0*/  IMAD R4, R0, c[0x0][0x28c], R4 ;  /* 0x0000a30000047a24 */ /* 0x000fe800078e0204 */
[----:B------:R-:W-:Y:S05]  /*5300*/  IMAD.IADD R2, R3, 0x1, R4 ;  /* 0x0000000103027824 */ /* 0x000fea00078e0204 */
[----:B------:R-:W-:Y:S01]  /*5310*/  IADD3.X R8, R8, UR11, R2, P5, P1 ;  /* 0x0000000b08087c10 */ /* 0x000fe2000afe2402 */
[----:B------:R-:W-:Y:S01]  /*5320*/  IMAD.U32 R2, RZ, RZ, UR8 ;  /* 0x00000008ff027e24 */ /* 0x000fe2000f8e00ff */
[----:B------:R-:W-:Y:S02]  /*5330*/  LOP3.LUT P5, RZ, R245, 0x1, RZ, 0xc0, !PT ;  /* 0x00000001f5ff7812 */ /* 0x000fe400078ac0ff */
[----:B--2---:R-:W-:Y:S04]  /*5340*/  IADD3 R0, P6, R214, UR7, RZ ;  /* 0x00000007d6007c10 */ /* 0x004fe8000ffde0ff */
[C---:B---3--:R-:W-:Y:S02]  /*5350*/  IADD3.X R3, R237.reuse, UR6, RZ, P6, !PT ;  /* 0x00000006ed037c10 */ /* 0x048fe4000b7fe4ff */
[C---:B------:R-:W-:Y:S04]  /*5360*/  LEA R4, P6, R0.reuse, c[0x0][0x1f0], 0x1 ;  /* 0x00007c0000047a11 */ /* 0x040fe800078c08ff */
[----:B------:R-:W-:Y:S01]  /*5370*/  LEA.HI.X R5, R0, c[0x0][0x1f4], R3, 0x1, P6 ;  /* 0x00007d0000057a11 */ /* 0x000fe200030f0c03 */
[----:B------:R-:W-:Y:S01]  /*5380*/  IMAD.U32 R0, RZ, RZ, UR26 ;  /* 0x0000001aff007e24 */ /* 0x000fe2000f8e00ff */
[----:B------:R-:W-:Y:S04]  /*5390*/  IADD3 R3, P6, P1, R214, UR7, R2 ;  /* 0x00000007d6037c10 */ /* 0x000fe8000f9de002 */
[----:B------:R-:W-:Y:S02]  /*53a0*/  IADD3 R0, -R248, c[0x0][0x168], -R0 ;  /* 0x00005a00f8007a10 */ /* 0x000fe40007ffe900 */
[----:B------:R-:W-:Y:S02]  /*53b0*/  IADD3.X R6, R237, UR6, R6, P6, P1 ;  /* 0x00000006ed067c10 */ /* 0x000fe4000b7e2406 */
[C---:B------:R-:W-:Y:S02]  /*53c0*/  ISETP.LT.OR P6, PT, R0.reuse, 0x1, !P5 ;  /* 0x000000010000780c */ /* 0x040fe40006fc1670 */
[C---:B------:R-:W-:Y:S02]  /*53d0*/  LEA R2, P1, R3.reuse, c[0x0][0x1f0], 0x1 ;  /* 0x00007c0003027a11 */ /* 0x040fe400078208ff */
[C---:B------:R-:W-:Y:S02]  /*53e0*/  ISETP.LT.OR P5, PT, R0.reuse, 0x21, !P5 ;  /* 0x000000210000780c */ /* 0x040fe40006fa1670 */
[----:B------:R-:W-:Y:S02]  /*53f0*/  LEA.HI.X R3, R3, c[0x0][0x1f4], R6, 0x1, P1 ;  /* 0x00007d0003037a11 */ /* 0x000fe400008f0c06 */
[C---:B------:R-:W-:Y:S04]  /*5400*/  LEA R6, P1, R7.reuse, c[0x0][0x280], 0x2 ;  /* 0x0000a00007067a11 */ /* 0x040fe800078210ff */
[----:B------:R-:W-:Y:S01]  /*5410*/  LEA.HI.X R7, R7, c[0x0][0x284], R8, 0x2, P1 ;  /* 0x0000a10007077a11 */ /* 0x000fe200008f1408 */
[----:B------:R-:W-:Y:S01]  /*5420*/  @!PT LDS RZ, [RZ] ;  /* 0x00000000fffff984 */ /* 0x000fe20000000800 */
[----:B------:R-:W-:Y:S01]  /*5430*/  @!PT LDS RZ, [RZ] ;  /* 0x00000000fffff984 */ /* 0x000fe20000000800 */
[----:B------:R-:W-:Y:S01]  /*5440*/  @!PT LDS RZ, [RZ] ;  /* 0x00000000fffff984 */ /* 0x000fe20000000800 */
[----:B------:R1:W-:Y:S01]  /*5450*/  LDGSTS.E.BYPASS.LTC128B.128 [R240+0xe080], [R4.64], !P6 ;  /* 0x0e08000004f07fae */ /* 0x0003e2000f101d58 */
[----:B------:R-:W-:Y:S04]  /*5460*/  LOP3.LUT P1, RZ, R245, 0x2, RZ, 0xc0, !PT ;  /* 0x00000002f5ff7812 */ /* 0x000fe8000782c0ff */
[C---:B------:R-:W-:Y:S02]  /*5470*/  ISETP.LT.OR P6, PT, R0.reuse, 0x1, !P1 ;  /* 0x000000010000780c */ /* 0x040fe40004fc1670 */
[----:B------:R-:W-:Y:S01]  /*5480*/  ISETP.LT.OR P1, PT, R0, 0x21, !P1 ;  /* 0x000000210000780c */ /* 0x000fe20004f21670 */
[----:B------:R-:W-:Y:S10]  /*5490*/  @!P2 IMAD.SHL.U32 R0, R246, 0x10, RZ ;  /* 0x00000010f600a824 */ /* 0x000ff400078e00ff */
[----:B------:R1:W-:Y:S04]  /*54a0*/  LDGSTS.E.BYPASS.LTC128B.128 [R240+0x10080], [R4.64+0x80], !P6 ;  /* 0x1008008004f07fae */ /* 0x0003e8000f101d58 */
[----:B------:R1:W-:Y:S04]  /*54b0*/  LDGSTS.E.BYPASS.LTC128B.128 [R240+0xf080], [R2.64], !P5 ;  /* 0x0f08000002f07fae */ /* 0x0003e8000e901d58 */
[----:B------:R1:W-:Y:S04]  /*54c0*/  LDGSTS.E.BYPASS.LTC128B.128 [R240+0x11080], [R2.64+0x80], !P1 ;  /* 0x1108008002f07fae */ /* 0x0003e8000c901d58 */
[----:B------:R1:W-:Y:S02]  /*54d0*/  @!P2 LDGSTS.E.BYPASS.LTC128B.128 [R0+0x12280], [R6.64] ;  /* 0x122800000600afae */ /* 0x0003e4000b901d58 */
.L_x_399:
[-C--:B-1-34-:R-:W-:Y:S01]  /*54e0*/  HMMA.16816.F32 R4, R32, R16.reuse, RZ ;  /* 0x000000102004723c */ /* 0x09afe200000018ff */
[----:B------:R-:W2:Y:S01]  /*54f0*/  LDL.64 R236, [R1+0x18] ;  /* 0x0000180001ec7983 */ /* 0x000ea20000100a00 */
[----:B------:R-:W-:Y:S02]  /*5500*/  USHF.L.U32 UR12, UR12, 0xd, URZ ;  /* 0x0000000d0c0c7899 */ /* 0x000fe4000800063f */
[----:B------:R-:W-:Y:S01]  /*5510*/  IMAD.U32 R0, RZ, RZ, UR4 ;  /* 0x00000004ff007e24 */ /* 0x000fe2000f8e00ff */
[----:B------:R-:W3:Y:S01]  /*5520*/  LDL R2, [R1+0x20] ;  /* 0x0000200001027983 */ /* 0x000ee20000100800 */
[----:B------:R-:W-:Y:S02]  /*5530*/  UIADD3 UR6, UR4, 0x1, URZ ;  /* 0x0000000104067890 */ /* 0x000fe4000fffe03f */
[C---:B------:R-:W-:Y:S01]  /*5540*/  HMMA.16816.F32 R8, R36.reuse, R16, RZ ;  /* 0x000000102408723c */ /* 0x040fe200000018ff */
[----:B------:R-:W-:Y:S01]  /*5550*/  LDSM.16.M88.4 R48, [R221+0x1000] ;  /* 0x00100000dd30783b */ /* 0x000fe20000000200 */
[----:B------:R-:W-:Y:S02]  /*5560*/  UISETP.GE.AND UP0, UPT, UR4, 0x1, UPT ;  /* 0x000000010400788c */ /* 0x000fe4000bf06270 */
[----:B------:R-:W-:Y:S01]  /*5570*/  IMAD R0, R0, 0x2000, R230 ;  /* 0x0000200000007824 */ /* 0x000fe200078e02e6 */
[----:B------:R-:W1:Y:S01]  /*5580*/  LDSM.16.MT88.4 R148, [R217+0x1080] ;  /* 0x00108000d994783b */ /* 0x000e620000004200 */
[----:B------:R-:W-:Y:S02]  /*5590*/  USEL UR4, UR6, URZ, !UP0 ;  /* 0x0000003f06047287 */ /* 0x000fe4000c000000 */
[-C--:B------:R-:W-:Y:S01]  /*55a0*/  HMMA.16816.F32 R12, R36, R18.reuse, RZ ;  /* 0x00000012240c723c */ /* 0x080fe200000018ff */
[----:B------:R-:W4:Y:S01]  /*55b0*/  LDSM.16.M88.4 R212, [R221+0x1800] ;  /* 0x00180000ddd4783b */ /* 0x000f220000000200 */
[----:B------:R-:W-:Y:S02]  /*55c0*/  UISETP.GE.AND UP0, UPT, UR20, UR13, UPT ;  /* 0x0000000d1400728c */ /* 0x000fe4000bf06270 */
[----:B------:R-:W-:Y:S01]  /*55d0*/  IMAD.SHL.U32 R0, R0, 0x2, RZ ;  /* 0x0000000200007824 */ /* 0x000fe200078e00ff */
[----:B------:R-:W0:Y:S01]  /*55e0*/  LDGDEPBAR ;  /* 0x00000000000079af */ /* 0x000e220000000000 */
[----:B------:R-:W-:Y:S02]  /*55f0*/  UIADD3 UR6, UR15, 0x1, URZ ;  /* 0x000000010f067890 */ /* 0x000fe4000fffe03f */
[C---:B------:R-:W-:Y:S01]  /*5600*/  HMMA.16816.F32 R16, R32.reuse, R18, RZ ;  /* 0x000000122010723c */ /* 0x040fe200000018ff */
[----:B------:R-:W-:Y:S01]  /*5610*/  PLOP3.LUT P1, PT, PT, PT, UP0, 0x80, 0x0 ;  /* 0x000000000000781c */ /* 0x000fe20003f2f008 */
[----:B------:R-:W-:Y:S04]  /*5620*/  UISETP.GE.AND UP0, UPT, UR15, 0x1, UPT ;  /* 0x000000010f00788c */ /* 0x000fe8000bf06270 */
[----:B------:R-:W-:Y:S02]  /*5630*/  USEL UR15, UR6, URZ, !UP0 ;  /* 0x0000003f060f7287 */ /* 0x000fe4000c000000 */
[-C--:B------:R-:W-:Y:S08]  /*5640*/  HMMA.16816.F32 R20, R32, R40.reuse, RZ ;  /* 0x000000282014723c */ /* 0x080ff000000018ff */
[C---:B------:R-:W-:Y:S08]  /*5650*/  HMMA.16816.F32 R24, R36.reuse, R40, RZ ;  /* 0x000000282418723c */ /* 0x040ff000000018ff */
[-C--:B------:R-:W-:Y:S01]  /*5660*/  HMMA.16816.F32 R28, R36, R42.reuse, RZ ;  /* 0x0000002a241c723c */ /* 0x080fe200000018ff */
[----:B------:R-:W5:Y:S07]  /*5670*/  LDSM.16.MT88.4 R36, [R217+0x4080] ;  /* 0x00408000d924783b */ /* 0x000f6e0000004200 */
[----:B------:R-:W-:Y:S01]  /*5680*/  HMMA.16816.F32 R32, R32, R42, RZ ;  /* 0x0000002a2020723c */ /* 0x000fe200000018ff */
[----:B------:R-:W-:Y:S07]  /*5690*/  LDSM.16.M88.4 R40, [R223+0x1000] ;  /* 0x00100000df28783b */ /* 0x000fee0000000200 */
[-C--:B------:R-:W-:Y:S08]  /*56a0*/  HMMA.16816.F32 R4, R44, R160.reuse, R4 ;  /* 0x000000a02c04723c */ /* 0x080ff00000001804 */
        /* <DEDUP_REMOVED lines=9> */
[----:B------:R-:W5:Y:S04]  /*5740*/  LDSM.16.MT88.4 R44, [R217+0x1880] ;  /* 0x00188000d92c783b */ /* 0x000f680000004200 */
[----:B------:R-:W-:Y:S03]  /*5750*/  LDSM.16.MT88.4 R208, [R217+0x2080] ;  /* 0x00208000d9d0783b */ /* 0x000fe60000004200 */
[-C--:B-1----:R-:W-:Y:S08]  /*5760*/  HMMA.16816.F32 R4, R48, R148.reuse, R4 ;  /* 0x000000943004723c */ /* 0x082ff00000001804 */
[C---:B----4-:R-:W-:Y:S08]  /*5770*/  HMMA.16816.F32 R8, R212.reuse, R148, R8 ;  /* 0x00000094d408723c */ /* 0x050ff00000001808 */
[-C--:B------:R-:W-:Y:S08]  /*5780*/  HMMA.16816.F32 R12, R212, R150.reuse, R12 ;  /* 0x00000096d40c723c */ /* 0x080ff0000000180c */
[C---:B------:R-:W-:Y:S01]  /*5790*/  HMMA.16816.F32 R16, R48.reuse, R150, R16 ;  /* 0x000000963010723c */ /* 0x040fe20000001810 */
[----:B------:R-:W1:Y:S07]  /*57a0*/  LDSM.16.M88.4 R148, [R223+0x1800] ;  /* 0x00180000df94783b */ /* 0x000e6e0000000200 */
[-C--:B-----5:R-:W-:Y:S08]  /*57b0*/  HMMA.16816.F32 R20, R48, R36.reuse, R20 ;  /* 0x000000243014723c */ /* 0x0a0ff00000001814 */
[C---:B------:R-:W-:Y:S08]  /*57c0*/  HMMA.16816.F32 R24, R212.reuse, R36, R24 ;  /* 0x00000024d418723c */ /* 0x040ff00000001818 */
[-C--:B------:R-:W-:Y:S08]  /*57d0*/  HMMA.16816.F32 R28, R212, R38.reuse, R28 ;  /* 0x00000026d41c723c */ /* 0x080ff0000000181c */
[----:B------:R-:W-:Y:S01]  /*57e0*/  HMMA.16816.F32 R32, R48, R38, R32 ;  /* 0x000000263020723c */ /* 0x000fe20000001820 */
[----:B------:R-:W4:Y:S04]  /*57f0*/  LDSM.16.M88.4 R36, [R221+0x2800] ;  /* 0x00280000dd24783b */ /* 0x000f280000000200 */
[----:B------:R-:W5:Y:S03]  /*5800*/  LDSM.16.MT88.4 R48, [R217+0x5080] ;  /* 0x00508000d930783b */ /* 0x000f660000004200 */
[-C--:B------:R-:W-:Y:S08]  /*5810*/  HMMA.16816.F32 R4, R40, R44.reuse, R4 ;  /* 0x0000002c2804723c */ /* 0x080ff00000001804 */
[C---:B-1----:R-:W-:Y:S08]  /*5820*/  HMMA.16816.F32 R8, R148.reuse, R44, R8 ;  /* 0x0000002c9408723c */ /* 0x042ff00000001808 */
        /* <DEDUP_REMOVED lines=8> */
[----:B------:R-:W1:Y:S04]  /*58b0*/  LDSM.16.M88.4 R40, [R223+0x2000] ;  /* 0x00200000df28783b */ /* 0x000e680000000200 */
[----:B------:R-:W1:Y:S03]  /*58c0*/  LDSM.16.MT88.4 R160, [R217+0x5880] ;  /* 0x00588000d9a0783b */ /* 0x000e660000004200 */
[-C--:B------:R-:W-:Y:S08]  /*58d0*/  HMMA.16816.F32 R4, R204, R208.reuse, R4 ;  /* 0x000000d0cc04723c */ /* 0x080ff00000001804 */
[C---:B----4-:R-:W-:Y:S08]  /*58e0*/  HMMA.16816.F32 R8, R36.reuse, R208, R8 ;  /* 0x000000d02408723c */ /* 0x050ff00000001808 */
[-C--:B------:R-:W-:Y:S08]  /*58f0*/  HMMA.16816.F32 R12, R36, R210.reuse, R12 ;  /* 0x000000d2240c723c */ /* 0x080ff0000000180c */
[C---:B------:R-:W-:Y:S08]  /*5900*/  HMMA.16816.F32 R16, R204.reuse, R210, R16 ;  /* 0x000000d2cc10723c */ /* 0x040ff00000001810 */
[-C--:B-----5:R-:W-:Y:S08]  /*5910*/  HMMA.16816.F32 R20, R204, R48.reuse, R20 ;  /* 0x00000030cc14723c */ /* 0x0a0ff00000001814 */
[C---:B------:R-:W-:Y:S04]  /*5920*/  HMMA.16816.F32 R24, R36.reuse, R48, R24 ;  /* 0x000000302418723c */ /* 0x040fe80000001818 */
[----:B--2---:R-:W-:Y:S04]  /*5930*/  IADD3 R3, P5, R236, UR12, RZ ;  /* 0x0000000cec037c10 */ /* 0x004fe8000ffbe0ff */
[-C--:B------:R-:W-:Y:S07]  /*5940*/  HMMA.16816.F32 R28, R36, R50.reuse, R28 ;  /* 0x00000032241c723c */ /* 0x080fee000000181c */
[----:B------:R-:W-:Y:S01]  /*5950*/  IMAD.U32 R36, RZ, RZ, UR12 ;  /* 0x0000000cff247e24 */ /* 0x000fe2000f8e00ff */
[----:B------:R-:W-:Y:S01]  /*5960*/  HMMA.16816.F32 R32, R204, R50, R32 ;  /* 0x00000032cc20723c */ /* 0x000fe20000001820 */
[----:B------:R-:W-:Y:S03]  /*5970*/  UMOV UR12, UR20 ;  /* 0x00000014000c7c82 */ /* 0x000fe60008000000 */
[----:B---3--:R-:W-:Y:S02]  /*5980*/  LEA.HI.X.SX32 R36, R36, R2, 0x1, P5 ;  /* 0x0000000224247211 */ /* 0x008fe400028f0eff */
[C---:B------:R-:W-:Y:S02]  /*5990*/  LEA R2, P5, R3.reuse, c[0x0][0x220], 0x2 ;  /* 0x0000880003027a11 */ /* 0x040fe400078a10ff */
[-C--:B-1----:R-:W-:Y:S05]  /*59a0*/  HMMA.16816.F32 R4, R40, R44.reuse, R4 ;  /* 0x0000002c2804723c */ /* 0x082fea0000001804 */
[----:B------:R-:W-:Y:S02]  /*59b0*/  LEA.HI.X R3, R3, c[0x0][0x224], R36, 0x2, P5 ;  /* 0x0000890003037a11 */ /* 0x000fe400028f1424 */
[----:B------:R-:W-:Y:S01]  /*59c0*/  LDSM.16.MT88.4 R36, [R216+0x17880] ;  /* 0x01788000d824783b */ /* 0x000fe20000004200 */
        /* <DEDUP_REMOVED lines=156> */
.L_x_381:
[----:B------:R-:W-:Y:S05]  /*6390*/  @P1 EXIT ;  /* 0x000000000000194d */ /* 0x000fea0003800000 */
[----:B------:R-:W1:Y:S01]  /*63a0*/  S2R R0, SR_CTAID.Y ;  /* 0x0000000000007919 */ /* 0x000e620000002600 */
[----:B------:R-:W2:Y:S01]  /*63b0*/  S2UR UR5, SR_CTAID.X ;  /* 0x00000000000579c3 */ /* 0x000ea20000002500 */
[----:B------:R-:W-:Y:S02]  /*63c0*/  MOV R2, 0x1 ;  /* 0x0000000100027802 */ /* 0x000fe40000000f00 */
[----:B------:R-:W3:Y:S04]  /*63d0*/  S2R R11, SR_CTAID.Z ;  /* 0x00000000000b7919 */ /* 0x000ee80000002700 */
[----:B------:R-:W-:Y:S01]  /*63e0*/  BAR.SYNC.DEFER_BLOCKING 0x1, 0x100 ;  /* 0x0044000000007b1d */ /* 0x000fe20000010000 */
[----:B------:R-:W-:-:S13]  /*63f0*/  ISETP.NE.AND P1, PT, R2, c[0x0][0x338], PT ;  /* 0x0000ce0002007a0c */ /* 0x000fda0003f25270 */
[----:B-1----:R-:W-:Y:S01]  /*6400*/  @P1 IMAD.HI.U32 R3, R0, c[0x0][0x33c], RZ ;  /* 0x0000cf0000031a27 */ /* 0x002fe200078e00ff */
[----:B--2---:R-:W-:-:S04]  /*6410*/  UIMAD UR5, UR5, 0x3000, URZ ;  /* 0x00003000050578a4 */ /* 0x004fc8000f8e023f */
[----:B------:R-:W-:Y:S01]  /*6420*/  @P1 SHF.R.U32.HI R0, RZ, c[0x0][0x340], R3 ;  /* 0x0000d000ff001a19 */ /* 0x000fe20000011603 */
[----:B------:R-:W-:Y:S01]  /*6430*/  USHF.R.S32.HI UR4, URZ, 0x1f, UR5 ;  /* 0x0000001f3f047899 */ /* 0x000fe20008011405 */
[----:B------:R-:W-:Y:S02]  /*6440*/  IADD3 R2, P0, R246, UR5, RZ ;  /* 0x00000005f6027c10 */ /* 0x000fe4000ff1e0ff */
[----:B------:R-:W-:-:S03]  /*6450*/  SHF.R.S32.HI R4, RZ, 0x1f, R0 ;  /* 0x0000001fff047819 */ /* 0x000fc60000011400 */
[----:B------:R-:W-:Y:S02]  /*6460*/  LEA.HI.X.SX32 R3, R246, UR4, 0x1, P0 ;  /* 0x00000004f6037c11 */ /* 0x000fe400080f0eff */
[C---:B------:R-:W-:Y:S02]  /*6470*/  IMAD R6, R4.reuse, c[0x0][0x328], RZ ;  /* 0x0000ca0004067a24 */ /* 0x040fe400078e02ff */
[----:B------:R-:W-:Y:S02]  /*6480*/  IMAD R7, R4, c[0x0][0x300], RZ ;  /* 0x0000c00004077a24 */ /* 0x000fe400078e02ff */
[----:B------:R-:W-:-:S04]  /*6490*/  IMAD.WIDE.U32 R4, R0, c[0x0][0x328], R2 ;  /* 0x0000ca0000047a25 */ /* 0x000fc800078e0002 */
[----:B------:R-:W-:-:S04]  /*64a0*/  IMAD.WIDE.U32 R2, R0, c[0x0][0x300], R2 ;  /* 0x0000c00000027a25 */ /* 0x000fc800078e0002 */
[C---:B------:R-:W-:Y:S02]  /*64b0*/  IMAD R6, R0.reuse, c[0x0][0x32c], R6 ;  /* 0x0000cb0000067a24 */ /* 0x040fe400078e0206 */
[----:B------:R-:W-:Y:S01]  /*64c0*/  IMAD R0, R0, c[0x0][0x304], R7 ;  /* 0x0000c10000007a24 */ /* 0x000fe200078e0207 */
[----:B---3--:R-:W-:Y:S02]  /*64d0*/  SHF.R.S32.HI R7, RZ, 0x1f, R11 ;  /* 0x0000001fff077819 */ /* 0x008fe4000001140b */
[----:B------:R-:W-:Y:S02]  /*64e0*/  IADD3 R5, R5, R6, RZ ;  /* 0x0000000605057210 */ /* 0x000fe40007ffe0ff */
[----:B------:R-:W-:Y:S01]  /*64f0*/  IADD3 R3, R3, R0, RZ ;  /* 0x0000000003037210 */ /* 0x000fe20007ffe0ff */
[----:B------:R-:W-:Y:S02]  /*6500*/  IMAD R10, R7, c[0x0][0x330], RZ ;  /* 0x0000cc00070a7a24 */ /* 0x000fe400078e02ff */
[----:B------:R-:W-:-:S04]  /*6510*/  IMAD.WIDE.U32 R8, R11, c[0x0][0x330], R4 ;  /* 0x0000cc000b087a25 */ /* 0x000fc800078e0004 */
[----:B------:R-:W-:Y:S01]  /*6520*/  IMAD R10, R11, c[0x0][0x334], R10 ;  /* 0x0000cd000b0a7a24 */ /* 0x000fe200078e020a */
[----:B------:R-:W-:Y:S01]  /*6530*/  LEA R4, P1, R8, c[0x0][0x310], 0x2 ;  /* 0x0000c40008047a11 */ /* 0x000fe200078210ff */
[----:B------:R-:W-:Y:S02]  /*6540*/  IMAD R0, R7, c[0x0][0x308], RZ ;  /* 0x0000c20007007a24 */ /* 0x000fe400078e02ff */
[----:B------:R-:W-:Y:S01]  /*6550*/  IMAD.WIDE.U32 R6, R11, c[0x0][0x308], R2 ;  /* 0x0000c2000b067a25 */ /* 0x000fe200078e0002 */
[----:B------:R-:W-:-:S03]  /*6560*/  IADD3 R10, R9, R10, RZ ;  /* 0x0000000a090a7210 */ /* 0x000fc60007ffe0ff */
[----:B------:R-:W-:Y:S01]  /*6570*/  IMAD R0, R11, c[0x0][0x30c], R0 ;  /* 0x0000c3000b007a24 */ /* 0x000fe200078e0200 */
[----:B------:R-:W-:Y:S02]  /*6580*/  LEA.HI.X R5, R8, c[0x0][0x314], R10, 0x2, P1 ;  /* 0x0000c50008057a11 */ /* 0x000fe400008f140a */
[C---:B------:R-:W-:Y:S02]  /*6590*/  LEA R2, P0, R6.reuse, c[0x0][0x2e8], 0x2 ;  /* 0x0000ba0006027a11 */ /* 0x040fe400078010ff */
[----:B------:R-:W-:Y:S01]  /*65a0*/  IADD3 R0, R7, R0, RZ ;  /* 0x0000000007007210 */ /* 0x000fe20007ffe0ff */
[----:B------:R-:W-:Y:S03]  /*65b0*/  RED.E.ADD.F32.FTZ.RN.STRONG.GPU [R4.64], R52 ;  /* 0x000000340400798e */ /* 0x000fe6000c10e798 */
[----:B------:R-:W-:Y:S01]  /*65c0*/  LEA.HI.X R3, R6, c[0x0][0x2ec], R0, 0x2, P0 ;  /* 0x0000bb0006037a11 */ /* 0x000fe200000f1400 */
        /* <DEDUP_REMOVED lines=96> */
.L_x_401:
        /* <DEDUP_REMOVED lines=11> */
.L_x_2297:


//--------------------- .text._ZN7cutlass13device_kernelIN5flash19enable_sm80_to_sm89INS1_16FlashAttnBwdSm80INS1_25CollectiveMainloopBwdSm80ILi2ELi1EN4cute5tupleIJNS5_1CILi64EEENS7_ILi96EEENS7_ILi128EEEEEENS_6half_tEfNS_4arch4Sm80ELb0ELb1ELb0ELb0ELb1ELb0ELb0ELb0ELi2ELi2ELi2ELi2ELb1EEENS1_24CollectiveEpilogueBwdGQAISB_fSE_Li256ELb0ELb1EEENS1_19SingleTileSchedulerILb0ELb0ELb0ELi96EEEEEEEEEvNT_6ParamsE --------------------------
	.section	.text._ZN7cutlass13device_kernelIN5flash19enable_sm80_to_sm89INS1_16FlashAttnBwdSm80INS1_25CollectiveMainloopBwdSm80ILi2ELi1EN4cute5tupleIJNS5_1CILi64EEENS7_ILi96EEENS7_ILi128EEEEEENS_6half_tEfNS_4arch4Sm80ELb0ELb1ELb0ELb0ELb1ELb0ELb0ELb0ELi2ELi2ELi2ELi2ELb1EEENS1_24CollectiveEpilogueBwdGQAISB_fSE_Li256ELb0ELb1EEENS1_19SingleTileSchedulerILb0ELb0ELb0ELi96EEEEEEEEEvNT_6ParamsE,"ax",@progbits
	.sectioninfo	@"SHI_REGISTERS=255"
	.align	128
.text._ZN7cutlass13device_kernelIN5flash19enable_sm80_to_sm89INS1_16FlashAttnBwdSm80INS1_25CollectiveMainloopBwdSm80ILi2ELi1EN4cute5tupleIJNS5_1CILi64EEENS7_ILi96EEENS7_ILi128EEEEEENS_6half_tEfNS_4arch4Sm80ELb0ELb1ELb0ELb0ELb1ELb0ELb0ELb0ELi2ELi2ELi2ELi2ELb1EEENS1_24CollectiveEpilogueBwdGQAISB_fSE_Li256ELb0ELb1EEENS1_19SingleTileSchedulerILb0ELb0ELb0ELi96EEEEEEEEEvNT_6ParamsE:
        .type           _ZN7cutlass13device_kernelIN5flash19enable_sm80_to_sm89INS1_16FlashAttnBwdSm80INS1_25CollectiveMainloopBwdSm80ILi2ELi1EN4cute5tupleIJNS5_1CILi64EEENS7_ILi96EEENS7_ILi128EEEEEENS_6half_tEfNS_4arch4Sm80ELb0ELb1ELb0ELb0ELb1ELb0ELb0ELb0ELi2ELi2ELi2ELi2ELb1EEENS1_24CollectiveEpilogueBwdGQAISB_fSE_Li256ELb0ELb1EEENS1_19SingleTileSchedulerILb0ELb0ELb0ELi96EEEEEEEEEvNT_6ParamsE,@function
        .size           _ZN7cutlass13device_kernelIN5flash19enable_sm80_to_sm89INS1_16FlashAttnBwdSm80INS1_25CollectiveMainloopBwdSm80ILi2ELi1EN4cute5tupleIJNS5_1CILi64EEENS7_ILi96EEENS7_ILi128EEEEEENS_6half_tEfNS_4arch4Sm80ELb0ELb1ELb0ELb0ELb1ELb0ELb0ELb0ELi2ELi2ELi2ELi2ELb1EEENS1_24CollectiveEpilogueBwdGQAISB_fSE_Li256ELb0ELb1EEENS1_19SingleTileSchedulerILb0ELb0ELb0ELi96EEEEEEEEEvNT_6ParamsE,(.L_x_2298 - _ZN7cutlass13device_kernelIN5flash19enable_sm80_to_sm89INS1_16FlashAttnBwdSm80INS1_25CollectiveMainloopBwdSm80ILi2ELi1EN4cute5tupleIJNS5_1CILi64EEENS7_ILi96EEENS7_ILi128EEEEEENS_6half_tEfNS_4arch4Sm80ELb0ELb1ELb0ELb0ELb1ELb0ELb0ELb0ELi2ELi2ELi2ELi2ELb1EEENS1_24CollectiveEpilogueBwdGQAISB_fSE_Li256ELb0ELb1EEENS1_19SingleTileSchedulerILb0ELb0ELb0ELi96EEEEEEEEEvNT_6ParamsE)
        .other          _ZN7cutlass13device_kernelIN5flash19enable_sm80_to_sm89INS1_16FlashAttnBwdSm80INS1_25CollectiveMainloopBwdSm80ILi2ELi1EN4cute5tupleIJNS5_1CILi64EEENS7_ILi96EEENS7_ILi128EEEEEENS_6half_tEfNS_4arch4Sm80ELb0ELb1ELb0ELb0ELb1ELb0ELb0ELb0ELi2ELi2ELi2ELi2ELb1EEENS1_24CollectiveEpilogueBwdGQAISB_fSE_Li256ELb0ELb1EEENS1_19SingleTileSchedulerILb0ELb0ELb0ELi96EEEEEEEEEvNT_6ParamsE,@"STO_CUDA_ENTRY STV_DEFAULT"
_ZN7cutlass13device_kernelIN5flash19enable_sm80_to_sm89INS1_16FlashAttnBwdSm80INS1_25CollectiveMainloopBwdSm80ILi2ELi1EN4cute5tupleIJNS5_1CILi64EEENS7_ILi96EEENS7_ILi128EEEEEENS_6half_tEfNS_4arch4Sm80ELb0ELb1ELb0ELb0ELb1ELb0ELb0ELb0ELi2ELi2ELi2ELi2ELb1EEENS1_24CollectiveEpilogueBwdGQAISB_fSE_Li256ELb0ELb1EEENS1_19SingleTileSchedulerILb0ELb0ELb0ELi96EEEEEEEEEvNT_6ParamsE:
        /* <DEDUP_REMOVED lines=26> */
.L_x_402:
        /* <DEDUP_REMOVED lines=204> */
[C---:B------:R-:W-:Y:S01]  /*0e60*/  ISETP.LT.OR P3, PT, R15.reuse, 0x21, P6 ;  /* 0x000000210f00780c */ /* 0x040fe20003761670 */
[C---:B------:R-:W-:Y:S01]  /*0e70*/  IMAD R7, R28.reuse, c[0x0][0x21c], R7 ;  /* 0x000087001c077a24 */ /* 0x040fe200078e0207 */
        /* <DEDUP_REMOVED lines=10> */
[----:B------:R-:W-:Y:S01]  /*0f20*/  IMAD.WIDE.U32 R246, R28, c[0x0][0x188], R12 ;  /* 0x000062001cf67a25 */ /* 0x000fe200078e000c */
        /* <DEDUP_REMOVED lines=340> */
.L_x_422:
        /* <DEDUP_REMOVED lines=144> */
.L_x_406:
[----:B------:R-:W-:Y:S04]  /*2d70*/  MOV R3, 0x1 ;  /* 0x0000000100037802 */ /* 0x000fe80000000f00 */
[----:B------:R-:W-:Y:S11]  /*2d80*/  ISETP.NE.AND P0, PT, R3, c[0x0][0x2a8], PT ;  /* 0x0000aa0003007a0c */ /* 0x000ff60003f05270 */
[----:B------:R-:W-:Y:S02]  /*2d90*/  @!UPT UIADD3 URZ, URZ, URZ, URZ ;  /* 0x0000003f3f3ff290 */ /* 0x000fe4000fffe03f */
[----:B------:R-:W-:Y:S05]  /*2da0*/  @P0 IMAD.HI.U32 R3, R2, c[0x0][0x2ac], RZ ;  /* 0x0000ab0002030a27 */ /* 0x000fea00078e00ff */
[----:B------:R-:W-:Y:S02]  /*2db0*/  @P0 SHF.R.U32.HI R2, RZ, c[0x0][0x2b0], R3 ;  /* 0x0000ac00ff020a19 */ /* 0x000fe40000011603 */
.L_x_407:
[----:B------:R-:W-:Y:S05]  /*2dc0*/  BSYNC B0 ;  /* 0x0000000000007941 */ /* 0x000fea0003800000 */
.L_x_405:
[----:B------:R-:W-:Y:S01]  /*2dd0*/  IADD3 R3, R0, c[0x0][0x2a4], R230 ;  /* 0x0000a90000037a10 */ /* 0x000fe20007ffe0e6 */
[----:B------:R-:W-:Y:S01]  /*2de0*/  IMAD R2, R2, c[0x0][0x2a8], R236 ;  /* 0x0000aa0002027a24 */ /* 0x000fe200078e02ec */
[----:B------:R-:W-:Y:S02]  /*2df0*/  IADD3 R145, R0, UR16, R230 ;  /* 0x0000001000917c10 */ /* 0x000fe4000fffe0e6 */
[----:B------:R-:W-:Y:S02]  /*2e00*/  IMNMX R3, R235, R3, PT ;  /* 0x00000003eb037217 */ /* 0x000fe40003800200 */
[----:B------:R-:W-:Y:S02]  /*2e10*/  IADD3 R146, R2, c[0x0][0x2a8], RZ ;  /* 0x0000aa0002927a10 */ /* 0x000fe40007ffe0ff */
[----:B------:R-:W-:Y:S02]  /*2e20*/  IMNMX R145, R145, R2, !PT ;  /* 0x0000000291917217 */ /* 0x000fe40007800200 */
[----:B------:R-:W-:Y:S02]  /*2e30*/  IMNMX R146, R3, R146, PT ;  /* 0x0000009203927217 */ /* 0x000fe40003800200 */
.L_x_404:
        /* <DEDUP_REMOVED lines=21> */
.L_x_410:
[----:B------:R-:W-:Y:S04]  /*2f90*/  MOV R28, 0x1 ;  /* 0x00000001001c7802 */ /* 0x000fe80000000f00 */
[----:B------:R-:W-:Y:S11]  /*2fa0*/  ISETP.NE.AND P0, PT, R28, c[0x0][0x2a8], PT ;  /* 0x0000aa001c007a0c */ /* 0x000ff60003f05270 */
[----:B------:R-:W-:Y:S02]  /*2fb0*/  @!UPT UIADD3 URZ, URZ, URZ, URZ ;  /* 0x0000003f3f3ff290 */ /* 0x000fe4000fffe03f */
[----:B------:R-:W-:Y:S05]  /*2fc0*/  @P0 IMAD.HI.U32 R28, R2, c[0x0][0x2ac], RZ ;  /* 0x0000ab00021c0a27 */ /* 0x000fea00078e00ff */
[----:B------:R-:W-:Y:S02]  /*2fd0*/  @P0 SHF.R.U32.HI R2, RZ, c[0x0][0x2b0], R28 ;  /* 0x0000ac00ff020a19 */ /* 0x000fe4000001161c */
.L_x_411:
[----:B------:R-:W-:Y:S05]  /*2fe0*/  BSYNC B0 ;  /* 0x0000000000007941 */ /* 0x000fea0003800000 */
.L_x_409:
[----:B------:R-:W-:Y:S05]  /*2ff0*/  IMAD R2, R2, c[0x0][0x2a8], R236 ;  /* 0x0000aa0002027a24 */ /* 0x000fea00078e02ec */
[----:B------:R-:W-:Y:S02]  /*3000*/  IADD3 R28, R2, c[0x0][0x2a8], RZ ;  /* 0x0000aa00021c7a10 */ /* 0x000fe40007ffe0ff */
[----:B------:R-:W-:Y:S02]  /*3010*/  IMNMX R3, R3, R2, !PT ;  /* 0x0000000203037217 */ /* 0x000fe40007800200 */
[----:B------:R-:W-:Y:S02]  /*3020*/  IMNMX R140, R140, R28, PT ;  /* 0x0000001c8c8c7217 */ /* 0x000fe40003800200 */
.L_x_408:
        /* <DEDUP_REMOVED lines=21> */
.L_x_414:
[----:B------:R-:W-:Y:S04]  /*3180*/  MOV R28, 0x1 ;  /* 0x00000001001c7802 */ /* 0x000fe80000000f00 */
[----:B------:R-:W-:Y:S11]  /*3190*/  ISETP.NE.AND P0, PT, R28, c[0x0][0x2a8], PT ;  /* 0x0000aa001c007a0c */ /* 0x000ff60003f05270 */
[----:B------:R-:W-:Y:S02]  /*31a0*/  @!UPT UIADD3 URZ, URZ, URZ, URZ ;  /* 0x0000003f3f3ff290 */ /* 0x000fe4000fffe03f */
[----:B------:R-:W-:Y:S05]  /*31b0*/  @P0 IMAD.HI.U32 R28, R2, c[0x0][0x2ac], RZ ;  /* 0x0000ab00021c0a27 */ /* 0x000fea00078e00ff */
[----:B------:R-:W-:Y:S02]  /*31c0*/  @P0 SHF.R.U32.HI R2, RZ, c[0x0][0x2b0], R28 ;  /* 0x0000ac00ff020a19 */ /* 0x000fe4000001161c */
.L_x_415:
[----:B------:R-:W-:Y:S05]  /*31d0*/  BSYNC B0 ;  /* 0x0000000000007941 */ /* 0x000fea0003800000 */
.L_x_413:
[----:B------:R-:W-:Y:S05]  /*31e0*/  IMAD R2, R2, c[0x0][0x2a8], R236 ;  /* 0x0000aa0002027a24 */ /* 0x000fea00078e02ec */
[----:B------:R-:W-:Y:S02]  /*31f0*/  IADD3 R28, R2, c[0x0][0x2a8], RZ ;  /* 0x0000aa00021c7a10 */ /* 0x000fe40007ffe0ff */
[----:B------:R-:W-:Y:S02]  /*3200*/  IMNMX R143, R143, R2, !PT ;  /* 0x000000028f8f7217 */ /* 0x000fe40007800200 */
[----:B------:R-:W-:Y:S02]  /*3210*/  IMNMX R144, R144, R28, PT ;  /* 0x0000001c90907217 */ /* 0x000fe40003800200 */
.L_x_412:
        /* <DEDUP_REMOVED lines=21> */
.L_x_418:
[----:B------:R-:W-:Y:S04]  /*3370*/  MOV R2, 0x1 ;  /* 0x0000000100027802 */ /* 0x000fe80000000f00 */
[----:B------:R-:W-:Y:S11]  /*3380*/  ISETP.NE.AND P0, PT, R2, c[0x0][0x2a8], PT ;  /* 0x0000aa0002007a0c */ /* 0x000ff60003f05270 */
[----:B------:R-:W-:Y:S02]  /*3390*/  @!UPT UIADD3 URZ, URZ, URZ, URZ ;  /* 0x0000003f3f3ff290 */ /* 0x000fe4000fffe03f */
[----:B------:R-:W-:Y:S05]  /*33a0*/  @P0 IMAD.HI.U32 R2, R0, c[0x0][0x2ac], RZ ;  /* 0x0000ab0000020a27 */ /* 0x000fea00078e00ff */
[----:B------:R-:W-:Y:S02]  /*33b0*/  @P0 SHF.R.U32.HI R0, RZ, c[0x0][0x2b0], R2 ;  /* 0x0000ac00ff000a19 */ /* 0x000fe40000011602 */
.L_x_419:
[----:B------:R-:W-:Y:S05]  /*33c0*/  BSYNC B0 ;  /* 0x0000000000007941 */ /* 0x000fea0003800000 */
.L_x_417:
[----:B------:R-:W-:Y:S05]  /*33d0*/  IMAD R0, R0, c[0x0][0x2a8], R236 ;  /* 0x0000aa0000007a24 */ /* 0x000fea00078e02ec */
[----:B------:R-:W-:Y:S02]  /*33e0*/  IADD3 R2, R0, c[0x0][0x2a8], RZ ;  /* 0x0000aa0000027a10 */ /* 0x000fe40007ffe0ff */
[----:B------:R-:W-:Y:S02]  /*33f0*/  IMNMX R141, R141, R0, !PT ;  /* 0x000000008d8d7217 */ /* 0x000fe40007800200 */
[----:B------:R-:W-:Y:S02]  /*3400*/  IMNMX R142, R142, R2, PT ;  /* 0x000000028e8e7217 */ /* 0x000fe40003800200 */
.L_x_416:
        /* <DEDUP_REMOVED lines=74> */
.L_x_420:
        /* <DEDUP_REMOVED lines=443> */
.L_x_421:
        /* <DEDUP_REMOVED lines=235> */
.L_x_403:
[----:B------:R-:W-:Y:S05]  /*6310*/  @P1 EXIT ;  /* 0x000000000000194d */ /* 0x000fea0003800000 */
[----:B------:R-:W1:Y:S01]  /*6320*/  S2UR UR6, SR_CTAID.X ;  /* 0x00000000000679c3 */ /* 0x000e620000002500 */
[----:B------:R-:W2:Y:S01]  /*6330*/  S2R R2, SR_CTAID.Y ;  /* 0x0000000000027919 */ /* 0x000ea20000002600 */
[----:B------:R-:W-:Y:S01]  /*6340*/  IMAD.MOV.U32 R0, RZ, RZ, c[0x0][0x338] ;  /* 0x0000ce00ff007624 */ /* 0x000fe200078e00ff */
[----:B------:R-:W-:Y:S01]  /*6350*/  ULDC UR5, c[0x0][0x358] ;  /* 0x0000d60000057ab9 */ /* 0x000fe20000000800 */
[----:B------:R-:W-:Y:S01]  /*6360*/  BSSY B0, `(.L_x_423) ;  /* 0x000001e000007945 */ /* 0x000fe20003800000 */
[----:B------:R-:W3:Y:S01]  /*6370*/  S2R R15, SR_CTAID.Z ;  /* 0x00000000000f7919 */ /* 0x000ee20000002700 */
[----:B------:R-:W-:-:S03]  /*6380*/  ULDC UR4, c[0x0][0x2f4] ;  /* 0x0000bd0000047ab9 */ /* 0x000fc60000000800 */
[----:B------:R-:W-:Y:S01]  /*6390*/  BAR.SYNC.DEFER_BLOCKING 0x1, 0x100 ;  /* 0x0044000000007b1d */ /* 0x000fe20000010000 */
[----:B------:R-:W-:Y:S01]  /*63a0*/  ISETP.NE.AND P0, PT, R0, 0x1, PT ;  /* 0x000000010000780c */ /* 0x000fe20003f05270 */
[----:B-1----:R-:W-:-:S12]  /*63b0*/  UIMAD UR5, UR6, UR5, URZ ;  /* 0x00000005060572a4 */ /* 0x002fd8000f8e023f */
[----:B--2---:R-:W-:Y:S01]  /*63c0*/  @P0 IMAD.HI.U32 R0, R2, c[0x0][0x33c], RZ ;  /* 0x0000cf0002000a27 */ /* 0x004fe200078e00ff */
[----:B------:R-:W-:-:S03]  /*63d0*/  UIMAD UR5, UR5, UR4, URZ ;  /* 0x00000004050572a4 */ /* 0x000fc6000f8e023f */
[----:B------:R-:W-:Y:S01]  /*63e0*/  IMAD.MOV.U32 R7, RZ, RZ, R2 ;  /* 0x000000ffff077224 */ /* 0x000fe200078e0002 */
[----:B------:R-:W-:Y:S01]  /*63f0*/  @P0 SHF.R.U32.HI R7, RZ, c[0x0][0x340], R0 ;  /* 0x0000d000ff070a19 */ /* 0x000fe20000011600 */
[----:B---3--:R-:W-:Y:S01]  /*6400*/  IMAD R3, R15, c[0x0][0x2f4], RZ ;  /* 0x0000bd000f037a24 */ /* 0x008fe200078e02ff */
[----:B------:R-:W-:Y:S01]  /*6410*/  USHF.R.S32.HI UR4, URZ, 0x1f, UR5 ;  /* 0x0000001f3f047899 */ /* 0x000fe20008011405 */
[----:B------:R-:W-:Y:S02]  /*6420*/  SHF.R.S32.HI R16, RZ, 0x1f, R15 ;  /* 0x0000001fff107819 */ /* 0x000fe4000001140f */
[--C-:B------:R-:W-:Y:S01]  /*6430*/  SHF.R.S32.HI R10, RZ, 0x1f, R7.reuse ;  /* 0x0000001fff0a7819 */ /* 0x100fe20000011407 */
[----:B------:R-:W-:Y:S01]  /*6440*/  IMAD.MOV R6, RZ, RZ, -R7 ;  /* 0x000000ffff067224 */ /* 0x000fe200078e0a07 */
[----:B------:R-:W-:Y:S02]  /*6450*/  SHF.R.S32.HI R14, RZ, 0x1f, R3 ;  /* 0x0000001fff0e7819 */ /* 0x000fe40000011403 */
[----:B------:R-:W-:Y:S01]  /*6460*/  IADD3 R0, P1, P0, R3, UR5, R7 ;  /* 0x0000000503007c10 */ /* 0x000fe2000f83e007 */
[----:B------:R-:W-:-:S03]  /*6470*/  IMAD R6, R6, c[0x0][0x338], R2 ;  /* 0x0000ce0006067a24 */ /* 0x000fc600078e0202 */
[----:B------:R-:W-:Y:S01]  /*6480*/  IADD3.X R14, R14, UR4, R10, P1, P0 ;  /* 0x000000040e0e7c10 */ /* 0x000fe20008fe040a */
[----:B------:R-:W-:Y:S01]  /*6490*/  IMAD.SHL.U32 R11, R0, 0x4, RZ ;  /* 0x00000004000b7824 */ /* 0x000fe200078e00ff */
[----:B------:R-:W-:Y:S02]  /*64a0*/  ISETP.NE.AND P1, PT, R242, RZ, PT ;  /* 0x000000fff200720c */ /* 0x000fe40003f25270 */
[----:B------:R-:W-:Y:S02]  /*64b0*/  SHF.L.U64.HI R14, R0, 0x2, R14 ;  /* 0x00000002000e7819 */ /* 0x000fe4000001020e */
[----:B------:R-:W-:-:S04]  /*64c0*/  IADD3 R4, P0, R11, c[0x0][0x350], RZ ;  /* 0x0000d4000b047a10 */ /* 0x000fc80007f1e0ff */
[----:B------:R-:W-:-:S05]  /*64d0*/  IADD3.X R5, R14, c[0x0][0x354], RZ, P0, !PT ;  /* 0x0000d5000e057a10 */ /* 0x000fca00007fe4ff */
[----:B------:R-:W-:Y:S05]  /*64e0*/  @P1 BRA `(.L_x_424) ;  /* 0x0000005000001947 */ /* 0x000fea0003800000 */
.L_x_425:
[----:B------:R-:W2:Y:S01]  /*64f0*/  LDG.E.STRONG.GPU R0, [R4.64] ;  /* 0x0000000e04007981 */ /* 0x000ea2000c1ef900 */
[----:B------:R-:W-:Y:S01]  /*6500*/  YIELD ;  /* 0x0000000000007946 */ /* 0x000fe20003800000 */
[----:B--2---:R-:W-:Y:S01]  /*6510*/  ISETP.NE.AND P0, PT, R0, R6, PT ;  /* 0x000000060000720c */ /* 0x004fe20003f05270 */
[----:B------:R-:W-:-:S12]  /*6520*/  CCTL.IVALL ;  /* 0x00000000ff00798f */ /* 0x000fd80002000000 */
[----:B------:R-:W-:Y:S05]  /*6530*/  @P0 BRA `(.L_x_425) ;  /* 0xffffffb000000947 */ /* 0x000fea000383ffff */
.L_x_424:
[----:B------:R-:W-:Y:S05]  /*6540*/  BSYNC B0 ;  /* 0x0000000000007941 */ /* 0x000fea0003800000 */
.L_x_423:
[----:B------:R-:W-:Y:S01]  /*6550*/  MOV R17, 0xffffffff ;  /* 0xffffffff00117802 */ /* 0x000fe20000000f00 */
[----:B------:R-:W-:Y:S05]  /*6560*/  BRA.CONV ~URZ, `(.L_x_426) ;  /* 0x000000237f007947 */ /* 0x000fea000b800000 */
[----:B------:R-:W-:Y:S02]  /*6570*/  MOV R2, 0x6590 ;  /* 0x0000659000027802 */ /* 0x000fe40000000f00 */
[----:B------:R-:W-:Y:S05]  /*6580*/  CALL.REL.NOINC `($__internal_2_$__cuda_sm70_warpsync) ;  /* 0x00000a8000007944 */ /* 0x000fea0003c00000 */
.L_x_426:
[----:B------:R-:W-:Y:S01]  /*6590*/  UIMAD UR5, UR6, 0x3000, URZ ;  /* 0x00003000060578a4 */ /* 0x000fe2000f8e023f */
[----:B------:R-:W-:Y:S01]  /*65a0*/  IMAD R0, R10, c[0x0][0x328], RZ ;  /* 0x0000ca000a007a24 */ /* 0x000fe200078e02ff */
[----:B------:R-:W-:-:S06]  /*65b0*/  NOP ;  /* 0x0000000000007918 */ /* 0x000fcc0000000000 */
[----:B------:R-:W-:Y:S01]  /*65c0*/  USHF.R.S32.HI UR4, URZ, 0x1f, UR5 ;  /* 0x0000001f3f047899 */ /* 0x000fe20008011405 */
[----:B------:R-:W-:Y:S01]  /*65d0*/  IADD3 R8, P0, R242, UR5, RZ ;  /* 0x00000005f2087c10 */ /* 0x000fe2000ff1e0ff */
[----:B------:R-:W-:Y:S02]  /*65e0*/  IMAD R0, R7, c[0x0][0x32c], R0 ;  /* 0x0000cb0007007a24 */ /* 0x000fe400078e0200 */
[----:B------:R-:W-:Y:S02]  /*65f0*/  IMAD R12, R16, c[0x0][0x330], RZ ;  /* 0x0000cc00100c7a24 */ /* 0x000fe400078e02ff */
[----:B------:R-:W-:-:S05]  /*6600*/  LEA.HI.X.SX32 R9, R242, UR4, 0x1, P0 ;  /* 0x00000004f2097c11 */ /* 0x000fca00080f0eff */
        /* <DEDUP_REMOVED lines=56> */
[----:B-1----:R-:W-:Y:S02]  /*6990*/  MOV R2, 0x69b0 ;  /* 0x000069b000027802 */ /* 0x002fe40000000f00 */
[----:B------:R-:W-:Y:S05]  /*69a0*/  CALL.REL.NOINC `($__internal_2_$__cuda_sm70_warpsync) ;  /* 0x0000066000007944 */ /* 0x000fea0003c00000 */
.L_x_427:
        /* <DEDUP_REMOVED lines=12> */
.L_x_429:
[----:B------:R-:W-:Y:S05]  /*6a70*/  BSYNC B0 ;  /* 0x0000000000007941 */ /* 0x000fea0003800000 */
.L_x_428:
[----:B--2---:R-:W-:Y:S01]  /*6a80*/  IADD3 R4, P0, R11, c[0x0][0x348], RZ ;  /* 0x0000d2000b047a10 */ /* 0x004fe20007f1e0ff */
[----:B------:R-:W-:Y:S03]  /*6a90*/  BSSY B0, `(.L_x_430) ;  /* 0x0000008000007945 */ /* 0x000fe60003800000 */
[----:B------:R-:W-:Y:S01]  /*6aa0*/  IADD3.X R5, R14, c[0x0][0x34c], RZ, P0, !PT ;  /* 0x0000d3000e057a10 */ /* 0x000fe200007fe4ff */
[----:B------:R-:W-:Y:S05]  /*6ab0*/  @P1 BRA `(.L_x_431) ;  /* 0x0000005000001947 */ /* 0x000fea0003800000 */
.L_x_432:
[----:B------:R-:W2:Y:S01]  /*6ac0*/  LDG.E.STRONG.GPU R0, [R4.64] ;  /* 0x0000000e04007981 */ /* 0x000ea2000c1ef900 */
[----:B------:R-:W-:Y:S01]  /*6ad0*/  YIELD ;  /* 0x0000000000007946 */ /* 0x000fe20003800000 */
[----:B--2---:R-:W-:Y:S01]  /*6ae0*/  ISETP.NE.AND P0, PT, R0, R6, PT ;  /* 0x000000060000720c */ /* 0x004fe20003f05270 */
[----:B------:R-:W-:-:S12]  /*6af0*/  CCTL.IVALL ;  /* 0x00000000ff00798f */ /* 0x000fd80002000000 */
[----:B------:R-:W-:Y:S05]  /*6b00*/  @P0 BRA `(.L_x_432) ;  /* 0xffffffb000000947 */ /* 0x000fea000383ffff */
.L_x_431:
[----:B------:R-:W-:Y:S05]  /*6b10*/  BSYNC B0 ;  /* 0x0000000000007941 */ /* 0x000fea0003800000 */
.L_x_430:
[----:B------:R-:W-:Y:S05]  /*6b20*/  BRA.CONV ~URZ, `(.L_x_433) ;  /* 0x000000237f007947 */ /* 0x000fea000b800000 */
[----:B-1----:R-:W-:Y:S02]  /*6b30*/  MOV R2, 0x6b50 ;  /* 0x00006b5000027802 */ /* 0x002fe40000000f00 */
[----:B------:R-:W-:Y:S05]  /*6b40*/  CALL.REL.NOINC `($__internal_2_$__cuda_sm70_warpsync) ;  /* 0x000004c000007944 */ /* 0x000fea0003c00000 */
.L_x_433:
        /* <DEDUP_REMOVED lines=64> */
.L_x_434:
        /* <DEDUP_REMOVED lines=12> */
        .weak           $__internal_2_$__cuda_sm70_warpsync
        .type           $__internal_2_$__cuda_sm70_warpsync,@function
        .size           $__internal_2_$__cuda_sm70_warpsync,(.L_x_2298 - $__internal_2_$__cuda_sm70_warpsync)
$__internal_2_$__cuda_sm70_warpsync:
[----:B------:R-:W-:Y:S01]  /*7010*/  MOV R3, 0x0 ;  /* 0x0000000000037802 */ /* 0x000fe20000000f00 */
[----:B------:R-:W-:Y:S04]  /*7020*/  WARPSYNC R17 ;  /* 0x0000001100007348 */ /* 0x000fe80003800000 */
[----:B------:R-:W-:Y:S05]  /*7030*/  RET.REL.NODEC R2 `(_ZN7cutlass13device_kernelIN5flash19enable_sm80_to_sm89INS1_16FlashAttnBwdSm80INS1_25CollectiveMainloopBwdSm80ILi2ELi1EN4cute5tupleIJNS5_1CILi64EEENS7_ILi96EEENS7_ILi128EEEEEENS_6half_tEfNS_4arch4Sm80ELb0ELb1ELb0ELb0ELb1ELb0ELb0ELb0ELi2ELi2ELi2ELi2ELb1EEENS1_24CollectiveEpilogueBwdGQAISB_fSE_Li256ELb0ELb1EEENS1_19SingleTileSchedulerILb0ELb0ELb0ELi96EEEEEEEEEvNT_6ParamsE) ;  /* 0xffff8fc002007950 */ /* 0x000fea0003c3ffff */
.L_x_435:
        /* <DEDUP_REMOVED lines=12> */
.L_x_2298:


//--------------------- .text._ZN7cutlass13device_kernelIN5flash19enable_sm80_to_sm89INS1_16FlashAttnBwdSm80INS1_25CollectiveMainloopBwdSm80ILi2ELi1EN4cute5tupleIJNS5_1CILi64EEENS7_ILi96EEENS7_ILi128EEEEEENS_6half_tEfNS_4arch4Sm80ELb0ELb1ELb0ELb1ELb0ELb0ELb0ELb0ELi2ELi2ELi2ELi2ELb1EEENS1_21CollectiveEpilogueBwdISB_SC_SE_Li256ELb1ELb0ELi4EEENS1_19SingleTileSchedulerILb1ELb0ELb0ELi96EEEEEEEEEvNT_6ParamsE --------------------------
	.section	.text._ZN7cutlass13device_kernelIN5flash19enable_sm80_to_sm89INS1_16FlashAttnBwdSm80INS1_25CollectiveMainloopBwdSm80ILi2ELi1EN4cute5tupleIJNS5_1CILi64EEENS7_ILi96EEENS7_ILi128EEEEEENS_6half_tEfNS_4arch4Sm80ELb0ELb1ELb0ELb1ELb0ELb0ELb0ELb0ELi2ELi2ELi2ELi2ELb1EEENS1_21CollectiveEpilogueBwdISB_SC_SE_Li256ELb1ELb0ELi4EEENS1_19SingleTileSchedulerILb1ELb0ELb0ELi96EEEEEEEEEvNT_6ParamsE,"ax",@progbits
	.sectioninfo	@"SHI_REGISTERS=255"
	.align	128
.text._ZN7cutlass13device_kernelIN5flash19enable_sm80_to_sm89INS1_16FlashAttnBwdSm80INS1_25CollectiveMainloopBwdSm80ILi2ELi1EN4cute5tupleIJNS5_1CILi64EEENS7_ILi96EEENS7_ILi128EEEEEENS_6half_tEfNS_4arch4Sm80ELb0ELb1ELb0ELb1ELb0ELb0ELb0ELb0ELi2ELi2ELi2ELi2ELb1EEENS1_21CollectiveEpilogueBwdISB_SC_SE_Li256ELb1ELb0ELi4EEENS1_19SingleTileSchedulerILb1ELb0ELb0ELi96EEEEEEEEEvNT_6ParamsE:
        .type           _ZN7cutlass13device_kernelIN5flash19enable_sm80_to_sm89INS1_16FlashAttnBwdSm80INS1_25CollectiveMainloopBwdSm80ILi2ELi1EN4cute5tupleIJNS5_1CILi64EEENS7_ILi96EEENS7_ILi128EEEEEENS_6half_tEfNS_4arch4Sm80ELb0ELb1ELb0ELb1ELb0ELb0ELb0ELb0ELi2ELi2ELi2ELi2ELb1EEENS1_21CollectiveEpilogueBwdISB_SC_SE_Li256ELb1ELb0ELi4EEENS1_19SingleTileSchedulerILb1ELb0ELb0ELi96EEEEEEEEEvNT_6ParamsE,@function
        .size           _ZN7cutlass13device_kernelIN5flash19enable_sm80_to_sm89INS1_16FlashAttnBwdSm80INS1_25CollectiveMainloopBwdSm80ILi2ELi1EN4cute5tupleIJNS5_1CILi64EEENS7_ILi96EEENS7_ILi128EEEEEENS_6half_tEfNS_4arch4Sm80ELb0ELb1ELb0ELb1ELb0ELb0ELb0ELb0ELi2ELi2ELi2ELi2ELb1EEENS1_21CollectiveEpilogueBwdISB_SC_SE_Li256ELb1ELb0ELi4EEENS1_19SingleTileSchedulerILb1ELb0ELb0ELi96EEEEEEEEEvNT_6ParamsE,(.L_x_2300 - _ZN7cutlass13device_kernelIN5flash19enable_sm80_to_sm89INS1_16FlashAttnBwdSm80INS1_25CollectiveMainloopBwdSm80ILi2ELi1EN4cute5tupleIJNS5_1CILi64EEENS7_ILi96EEENS7_ILi128EEEEEENS_6half_tEfNS_4arch4Sm80ELb0ELb1ELb0ELb1ELb0ELb0ELb0ELb0ELi2ELi2ELi2ELi2ELb1EEENS1_21CollectiveEpilogueBwdISB_SC_SE_Li256ELb1ELb0ELi4EEENS1_19SingleTileSchedulerILb1ELb0ELb0ELi96EEEEEEEEEvNT_6ParamsE)
        .other          _ZN7cutlass13device_kernelIN5flash19enable_sm80_to_sm89INS1_16FlashAttnBwdSm80INS1_25CollectiveMainloopBwdSm80ILi2ELi1EN4cute5tupleIJNS5_1CILi64EEENS7_ILi96EEENS7_ILi128EEEEEENS_6half_tEfNS_4arch4Sm80ELb0ELb1ELb0ELb1ELb0ELb0ELb0ELb0ELi2ELi2ELi2ELi2ELb1EEENS1_21CollectiveEpilogueBwdISB_SC_SE_Li256ELb1ELb0ELi4EEENS1_19SingleTileSchedulerILb1ELb0ELb0ELi96EEEEEEEEEvNT_6ParamsE,@"STO_CUDA_ENTRY STV_DEFAULT"
_ZN7cutlass13device_kernelIN5flash19enable_sm80_to_sm89INS1_16FlashAttnBwdSm80INS1_25CollectiveMainloopBwdSm80ILi2ELi1EN4cute5tupleIJNS5_1CILi64EEENS7_ILi96EEENS7_ILi128EEEEEENS_6half_tEfNS_4arch4Sm80ELb0ELb1ELb0ELb1ELb0ELb0ELb0ELb0ELi2ELi2ELi2ELi2ELb1EEENS1_21CollectiveEpilogueBwdISB_SC_SE_Li256ELb1ELb0ELi4EEENS1_19SingleTileSchedulerILb1ELb0ELb0ELi96EEEEEEEEEvNT_6ParamsE:
[----:B------:R-:W-:Y:S02]  /*0000*/  MOV R1, c[0x0][0x28] ;  /* 0x00000a0000017a02 */ /* 0x000fe40000000f00 */
[----:B------:R-:W1:Y:S01]  /*0010*/  S2R R82, SR_TID.X ;  /* 0x0000000000527919 */ /* 0x000e620000002100 */
[----:B------:R-:W2:Y:S01]  /*0020*/  S2UR UR17, SR_CTAID.Z ;  /* 0x00000000001179c3 */ /* 0x000ea20000002700 */
[----:B------:R-:W-:Y:S01]  /*0030*/  UMOV UR6, 0x4 ;  /* 0x0000000400067882 */ /* 0x000fe20000000000 */
[----:B------:R-:W-:Y:S01]  /*0040*/  IADD3 R1, R1, -0x28, RZ ;  /* 0xffffffd801017810 */ /* 0x000fe20007ffe0ff */
[----:B------:R-:W3:Y:S01]  /*0050*/  S2R R80, SR_CTAID.Y ;  /* 0x0000000000507919 */ /* 0x000ee20000002600 */
[----:B------:R-:W-:Y:S02]  /*0060*/  ULDC.64 UR4, c[0x0][0x3c0] ;  /* 0x0000f00000047ab9 */ /* 0x000fe40000000a00 */
[----:B------:R-:W-:Y:S02]  /*0070*/  ULDC.64 UR18, c[0x0][0x118] ;  /* 0x0000460000127ab9 */ /* 0x000fe40000000a00 */
[----:B------:R-:W4:Y:S01]  /*0080*/  S2UR UR12, SR_CTAID.X ;  /* 0x00000000000c79c3 */ /* 0x000f220000002500 */
[----:B-1----:R-:W-:Y:S01]  /*0090*/  SHF.R.U32.HI R0, RZ, 0x5, R82 ;  /* 0x00000005ff007819 */ /* 0x002fe20000011652 */
[----:B--2---:R-:W-:-:S05]  /*00a0*/  UIMAD.WIDE UR4, UR17, UR6, UR4 ;  /* 0x00000006110472a5 */ /* 0x004fca000f8e0204 */
[----:B------:R-:W1:Y:S02]  /*00b0*/  SHFL.IDX PT, R0, R0, RZ, 0x1f ;  /* 0x00001fff00007589 */ /* 0x000e6400000e0000 */
[----:B-1----:R-:W-:-:S13]  /*00c0*/  ISETP.NE.AND P0, PT, R0, RZ, PT ;  /* 0x000000ff0000720c */ /* 0x002fda0003f05270 */
[----:B----4-:R-:W-:Y:S05]  /*00d0*/  @!P0 BRA `(.L_x_436) ;  /* 0x000001a000008947 */ /* 0x010fea0003800000 */
[----:B---3--:R-:W-:-:S04]  /*00e0*/  ISETP.NE.U32.AND P0, PT, RZ, c[0x0][0x3c0], PT ;  /* 0x0000f000ff007a0c */ /* 0x008fc80003f05070 */
[----:B------:R-:W-:-:S13]  /*00f0*/  ISETP.NE.AND.EX P0, PT, RZ, c[0x0][0x3c4], PT, P0 ;  /* 0x0000f100ff007a0c */ /* 0x000fda0003f05300 */
[----:B------:R-:W-:Y:S05]  /*0100*/  @!P0 BRA `(.L_x_437) ;  /* 0x0000005000008947 */ /* 0x000fea0003800000 */
[----:B------:R-:W-:Y:S02]  /*0110*/  MOV R2, UR4 ;  /* 0x0000000400027c02 */ /* 0x000fe40008000f00 */
[----:B------:R-:W-:-:S05]  /*0120*/  MOV R3, UR5 ;  /* 0x0000000500037c02 */ /* 0x000fca0008000f00 */
[----:B------:R-:W2:Y:S02]  /*0130*/  LDG.E R0, [R2.64] ;  /* 0x0000001202007981 */ /* 0x000ea4000c1e1900 */
[----:B--2---:R1:W2:Y:S02]  /*0140*/  R2UR UR5, R0 ;  /* 0x00000000000573c2 */ /* 0x0042a400000e0000 */
[----:B-12---:R-:W-:Y:S05]  /*0150*/  BRA `(.L_x_438) ;  /* 0x000000e000007947 */ /* 0x006fea0003800000 */
.L_x_437:
[----:B------:R-:W-:-:S04]  /*0160*/  ISETP.NE.U32.AND P0, PT, RZ, c[0x0][0x3b8], PT ;  /* 0x0000ee00ff007a0c */ /* 0x000fc80003f05070 */
[----:B------:R-:W-:-:S13]  /*0170*/  ISETP.NE.AND.EX P0, PT, RZ, c[0x0][0x3bc], PT, P0 ;  /* 0x0000ef00ff007a0c */ /* 0x000fda0003f05300 */
[----:B------:R-:W-:Y:S05]  /*0180*/  @!P0 BRA `(.L_x_439) ;  /* 0x000000a000008947 */ /* 0x000fea0003800000 */
[----:B------:R-:W-:Y:S02]  /*0190*/  ULDC.64 UR4, c[0x0][0x3b8] ;  /* 0x0000ee0000047ab9 */ /* 0x000fe40000000a00 */
[----:B------:R-:W-:-:S06]  /*01a0*/  UIMAD.WIDE UR4, UR17, UR6, UR4 ;  /* 0x00000006110472a5 */ /* 0x000fcc000f8e0204 */
[----:B------:R-:W-:Y:S02]  /*01b0*/  MOV R2, UR4 ;  /* 0x0000000400027c02 */ /* 0x000fe40008000f00 */
[----:B------:R-:W-:-:S05]  /*01c0*/  MOV R3, UR5 ;  /* 0x0000000500037c02 */ /* 0x000fca0008000f00 */
[----:B------:R1:W2:Y:S04]  /*01d0*/  LDG.E R0, [R2.64] ;  /* 0x0000001202007981 */ /* 0x0002a8000c1e1900 */
[----:B-1----:R-:W3:Y:S01]  /*01e0*/  LDG.E R2, [R2.64+0x4] ;  /* 0x0000041202027981 */ /* 0x002ee2000c1e1900 */
[----:B--2---:R-:W1:Y:S08]  /*01f0*/  R2UR UR5, R0 ;  /* 0x00000000000573c2 */ /* 0x004e7000000e0000 */
[----:B---3--:R-:W1:Y:S02]  /*0200*/  R2UR UR4, R2 ;  /* 0x00000000020473c2 */ /* 0x008e6400000e0000 */
[----:B-1----:R-:W-:Y:S01]  /*0210*/  UIADD3 UR5, -UR5, UR4, URZ ;  /* 0x0000000405057290 */ /* 0x002fe2000fffe13f */
[----:B------:R-:W-:Y:S05]  /*0220*/  BRA `(.L_x_438) ;  /* 0x0000001000007947 */ /* 0x000fea0003800000 */
.L_x_439:
[----:B------:R-:W-:Y:S02]  /*0230*/  ULDC UR5, c[0x0][0x3a4] ;  /* 0x0000e90000057ab9 */ /* 0x000fe40000000800 */
.L_x_438:
[----:B------:R-:W-:-:S04]  /*0240*/  UIMAD UR4, UR12, 0x60, URZ ;  /* 0x000000600c0478a4 */ /* 0x000fc8000f8e023f */
[----:B------:R-:W-:-:S04]  /*0250*/  UISETP.GE.AND UP0, UPT, UR4, UR5, UPT ;  /* 0x000000050400728c */ /* 0x000fc8000bf06270 */
[----:B------:R-:W-:Y:S01]  /*0260*/  USEL UR17, UR17, 0xffffffff, !UP0 ;  /* 0xffffffff11117887 */ /* 0x000fe2000c000000 */
[----:B------:R-:W-:Y:S05]  /*0270*/  BRA `(.L_x_440) ;  /* 0x0000019000007947 */ /* 0x000fea0003800000 */
.L_x_436:
        /* <DEDUP_REMOVED lines=8> */
.L_x_441:
        /* <DEDUP_REMOVED lines=13> */
.L_x_443:
[----:B------:R-:W-:Y:S02]  /*03d0*/  ULDC UR5, c[0x0][0x3a4] ;  /* 0x0000e90000057ab9 */ /* 0x000fe40000000800 */
.L_x_442:
[----:B------:R-:W-:-:S04]  /*03e0*/  UIMAD UR4, UR12, 0x60, URZ ;  /* 0x000000600c0478a4 */ /* 0x000fc8000f8e023f */
[----:B------:R-:W-:-:S04]  /*03f0*/  UISETP.GE.AND UP0, UPT, UR4, UR5, UPT ;  /* 0x000000050400728c */ /* 0x000fc8000bf06270 */
[----:B------:R-:W-:-:S06]  /*0400*/  USEL UR17, UR17, 0xffffffff, !UP0 ;  /* 0xffffffff11117887 */ /* 0x000fcc000c000000 */
.L_x_440:
[----:B------:R-:W-:-:S13]  /*0410*/  ISETP.LE.AND P0, PT, RZ, UR17, PT ;  /* 0x00000011ff007c0c */ /* 0x000fda000bf03270 */
[----:B------:R-:W-:Y:S05]  /*0420*/  @!P0 EXIT ;  /* 0x000000000000894d */ /* 0x000fea0003800000 */
[----:B------:R-:W-:Y:S02]  /*0430*/  ULDC.64 UR4, c[0x0][0x2c8] ;  /* 0x0000b20000047ab9 */ /* 0x000fe40000000a00 */
[----:B------:R-:W-:Y:S02]  /*0440*/  UISETP.NE.U32.AND UP2, UPT, URZ, UR4, UPT ;  /* 0x000000043f00728c */ /* 0x000fe4000bf45070 */
[----:B------:R-:W-:Y:S02]  /*0450*/  ULDC.64 UR8, c[0x0][0x2c8] ;  /* 0x0000b20000087ab9 */ /* 0x000fe40000000a00 */
[----:B------:R-:W-:Y:S02]  /*0460*/  UISETP.NE.AND.EX UP2, UPT, URZ, UR5, UPT, UP2 ;  /* 0x000000053f00728c */ /* 0x000fe4000bf45320 */
[----:B------:R-:W-:Y:S02]  /*0470*/  UIMAD.WIDE UR8, UR17, UR6, UR8 ;  /* 0x00000006110872a5 */ /* 0x000fe4000f8e0208 */
[----:B------:R-:W-:-:S02]  /*0480*/  ULDC.64 UR4, c[0x0][0x2d8] ;  /* 0x0000b60000047ab9 */ /* 0x000fc40000000a00 */
[----:B------:R-:W-:Y:S01]  /*0490*/  PLOP3.LUT P2, PT, PT, PT, UP2, 0x80, 0x0 ;  /* 0x000000000000781c */ /* 0x000fe20003f4f028 */
[----:B------:R-:W-:Y:S01]  /*04a0*/  UISETP.NE.U32.AND UP0, UPT, URZ, UR4, UPT ;  /* 0x000000043f00728c */ /* 0x000fe2000bf05070 */
[----:B------:R-:W-:Y:S02]  /*04b0*/  IMAD.U32 R6, RZ, RZ, UR8 ;  /* 0x00000008ff067e24 */ /* 0x000fe4000f8e00ff */
[----:B------:R-:W-:Y:S01]  /*04c0*/  IMAD.U32 R7, RZ, RZ, UR9 ;  /* 0x00000009ff077e24 */ /* 0x000fe2000f8e00ff */
[----:B------:R-:W-:-:S08]  /*04d0*/  UISETP.NE.AND.EX UP0, UPT, URZ, UR5, UPT, UP0 ;  /* 0x000000053f00728c */ /* 0x000fd0000bf05300 */
[----:B------:R-:W2:Y:S01]  /*04e0*/  @P2 LDG.E R4, [R6.64] ;  /* 0x0000001206042981 */ /* 0x000ea2000c1e1900 */
[----:B------:R-:W-:Y:S01]  /*04f0*/  ULDC.64 UR4, c[0x0][0x2d8] ;  /* 0x0000b60000047ab9 */ /* 0x000fe20000000a00 */
[----:B------:R-:W-:Y:S01]  /*0500*/  PLOP3.LUT P0, PT, PT, PT, UP0, 0x80, 0x0 ;  /* 0x000000000000781c */ /* 0x000fe20003f0f008 */
[----:B------:R-:W-:-:S06]  /*0510*/  @UP0 UIMAD.WIDE UR4, UR17, UR6, UR4 ;  /* 0x00000006110402a5 */ /* 0x000fcc000f8e0204 */
[----:B------:R-:W-:Y:S01]  /*0520*/  MOV R2, UR4 ;  /* 0x0000000400027c02 */ /* 0x000fe20008000f00 */
[----:B------:R-:W-:Y:S01]  /*0530*/  IMAD.U32 R3, RZ, RZ, UR5 ;  /* 0x00000005ff037e24 */ /* 0x000fe2000f8e00ff */
[----:B------:R-:W-:Y:S02]  /*0540*/  ULDC.64 UR4, c[0x0][0x2d0] ;  /* 0x0000b40000047ab9 */ /* 0x000fe40000000a00 */
[----:B------:R-:W-:Y:S01]  /*0550*/  UISETP.NE.U32.AND UP1, UPT, URZ, UR4, UPT ;  /* 0x000000043f00728c */ /* 0x000fe2000bf25070 */
[----:B------:R-:W-:Y:S01]  /*0560*/  MOV R5, RZ ;  /* 0x000000ff00057202 */ /* 0x000fe20000000f00 */
[----:B------:R1:W3:Y:S01]  /*0570*/  @P0 LDG.E R0, [R2.64] ;  /* 0x0000001202000981 */ /* 0x0002e2000c1e1900 */
[----:B------:R-:W-:Y:S01]  /*0580*/  IMAD.MOV.U32 R9, RZ, RZ, RZ ;  /* 0x000000ffff097224 */ /* 0x000fe200078e00ff */
[----:B------:R-:W-:-:S03]  /*0590*/  UISETP.NE.AND.EX UP1, UPT, URZ, UR5, UPT, UP1 ;  /* 0x000000053f00728c */ /* 0x000fc6000bf25310 */
[----:B------:R-:W-:Y:S01]  /*05a0*/  ULDC.64 UR4, c[0x0][0x2d0] ;  /* 0x0000b40000047ab9 */ /* 0x000fe20000000a00 */
[----:B------:R4:W5:Y:S01]  /*05b0*/  @P2 LDG.E R5, [R6.64] ;  /* 0x0000001206052981 */ /* 0x000962000c1e1900 */
[----:B------:R-:W-:Y:S01]  /*05c0*/  UIMAD.WIDE UR4, UR17, UR6, UR4 ;  /* 0x00000006110472a5 */ /* 0x000fe2000f8e0204 */
[----:B------:R-:W-:-:S05]  /*05d0*/  PLOP3.LUT P1, PT, PT, PT, UP1, 0x80, 0x0 ;  /* 0x000000000000781c */ /* 0x000fca0003f2f018 */
[----:B-1----:R-:W-:Y:S01]  /*05e0*/  MOV R2, UR4 ;  /* 0x0000000400027c02 */ /* 0x002fe20008000f00 */
[----:B------:R-:W-:-:S07]  /*05f0*/  IMAD.U32 R3, RZ, RZ, UR5 ;  /* 0x00000005ff037e24 */ /* 0x000fce000f8e00ff */
[----:B------:R4:W5:Y:S01]  /*0600*/  @P1 LDG.E R9, [R2.64] ;  /* 0x0000001202091981 */ /* 0x000962000c1e1900 */
[----:B------:R-:W-:Y:S02]  /*0610*/  ULDC UR16, c[0x0][0x168] ;  /* 0x00005a0000107ab9 */ /* 0x000fe40000000800 */
[----:B------:R-:W-:Y:S02]  /*0620*/  UMOV UR20, URZ ;  /* 0x0000003f00147c82 */ /* 0x000fe40008000000 */
[----:B------:R-:W-:Y:S01]  /*0630*/  ULDC UR15, c[0x0][0x198] ;  /* 0x00006600000f7ab9 */ /* 0x000fe20000000800 */
[----:B--2---:R-:W1:Y:S02]  /*0640*/  @P2 R2UR UR5, R4 ;  /* 0x00000000040523c2 */ /* 0x004e6400000e0000 */
[----:B-1----:R-:W-:-:S04]  /*0650*/  @UP2 ULEA UR5, UR17, UR5, 0x6 ;  /* 0x0000000511052291 */ /* 0x002fc8000f8e303f */
[----:B------:R-:W-:-:S04]  /*0660*/  @UP2 USHF.R.S32.HI UR4, URZ, 0x1f, UR5 ;  /* 0x0000001f3f042899 */ /* 0x000fc80008011405 */
[----:B------:R-:W-:Y:S01]  /*0670*/  @UP2 ULEA.HI UR4, UR4, UR5, URZ, 0x6 ;  /* 0x0000000504042291 */ /* 0x000fe2000f8f303f */
[----:B---3--:R4:W1:Y:S03]  /*0680*/  @P0 R2UR UR16, R0 ;  /* 0x00000000001003c2 */ /* 0x00886600000e0000 */
[----:B------:R-:W-:Y:S01]  /*0690*/  @UP2 ULOP3.LUT UR20, UR4, 0xffffffc0, URZ, 0xc0, !UPT ;  /* 0xffffffc004142892 */ /* 0x000fe2000f8ec03f */
[----:B------:R-:W-:Y:S06]  /*06a0*/  @P0 BRA `(.L_x_444) ;  /* 0x0000006000000947 */ /* 0x000fec0003800000 */
[----:B------:R-:W-:Y:S05]  /*06b0*/  @!P2 BRA `(.L_x_444) ;  /* 0x000000500000a947 */ /* 0x000fea0003800000 */
[----:B------:R-:W2:Y:S04]  /*06c0*/  LDG.E R4, [R6.64] ;  /* 0x0000001206047981 */ /* 0x000ea8000c1e1900 */
[----:B----4-:R-:W3:Y:S01]  /*06d0*/  LDG.E R0, [R6.64+0x4] ;  /* 0x0000041206007981 */ /* 0x010ee2000c1e1900 */
[----:B-12---:R-:W1:Y:S08]  /*06e0*/  R2UR UR16, R4 ;  /* 0x00000000041073c2 */ /* 0x006e7000000e0000 */
[----:B---3--:R-:W1:Y:S02]  /*06f0*/  R2UR UR4, R0 ;  /* 0x00000000000473c2 */ /* 0x008e6400000e0000 */
[----:B-1----:R-:W-:-:S06]  /*0700*/  UIADD3 UR16, -UR16, UR4, URZ ;  /* 0x0000000410107290 */ /* 0x002fcc000fffe13f */
.L_x_444:
[----:B------:R-:W-:-:S04]  /*0710*/  ISETP.NE.U32.AND P0, PT, RZ, c[0x0][0x2e0], PT ;  /* 0x0000b800ff007a0c */ /* 0x000fc80003f05070 */
[----:B------:R-:W-:-:S13]  /*0720*/  ISETP.NE.AND.EX P0, PT, RZ, c[0x0][0x2e4], PT, P0 ;  /* 0x0000b900ff007a0c */ /* 0x000fda0003f05300 */
[----:B------:R-:W-:Y:S05]  /*0730*/  @!P0 BRA `(.L_x_445) ;  /* 0x0000007000008947 */ /* 0x000fea0003800000 */
[----:B------:R-:W-:Y:S02]  /*0740*/  ULDC.64 UR4, c[0x0][0x2e0] ;  /* 0x0000b80000047ab9 */ /* 0x000fe40000000a00 */
[----:B------:R-:W-:-:S06]  /*0750*/  UIMAD.WIDE UR4, UR17, UR6, UR4 ;  /* 0x00000006110472a5 */ /* 0x000fcc000f8e0204 */
[----:B----4-:R-:W-:Y:S02]  /*0760*/  MOV R2, UR4 ;  /* 0x0000000400027c02 */ /* 0x010fe40008000f00 */
[----:B------:R-:W-:-:S05]  /*0770*/  MOV R3, UR5 ;  /* 0x0000000500037c02 */ /* 0x000fca0008000f00 */
[----:B------:R-:W2:Y:S02]  /*0780*/  LDG.E R0, [R2.64] ;  /* 0x0000001202007981 */ /* 0x000ea4000c1e1900 */
[----:B--2---:R2:W3:Y:S02]  /*0790*/  R2UR UR15, R0 ;  /* 0x00000000000f73c2 */ /* 0x0044e400000e0000 */
[----:B--23--:R-:W-:Y:S05]  /*07a0*/  BRA `(.L_x_446) ;  /* 0x0000006000007947 */ /* 0x00cfea0003800000 */
.L_x_445:
[----:B------:R-:W-:Y:S05]  /*07b0*/  @!P1 BRA `(.L_x_446) ;  /* 0x0000005000009947 */ /* 0x000fea0003800000 */
[----:B----4-:R2:W3:Y:S04]  /*07c0*/  LDG.E R0, [R2.64] ;  /* 0x0000001202007981 */ /* 0x0104e8000c1e1900 */
[----:B--2---:R-:W2:Y:S01]  /*07d0*/  LDG.E R2, [R2.64+0x4] ;  /* 0x0000041202027981 */ /* 0x004ea2000c1e1900 */
[----:B---3--:R-:W3:Y:S08]  /*07e0*/  R2UR UR15, R0 ;  /* 0x00000000000f73c2 */ /* 0x008ef000000e0000 */
[----:B--2---:R-:W3:Y:S02]  /*07f0*/  R2UR UR4, R2 ;  /* 0x00000000020473c2 */ /* 0x004ee400000e0000 */
[----:B---3--:R-:W-:-:S06]  /*0800*/  UIADD3 UR15, -UR15, UR4, URZ ;  /* 0x000000040f0f7290 */ /* 0x008fcc000fffe13f */
.L_x_446:
[----:B-1----:R-:W-:Y:S01]  /*0810*/  UIADD3 UR5, UR16, 0x3f, URZ ;  /* 0x0000003f10057890 */ /* 0x002fe2000fffe03f */
[----:B------:R-:W-:-:S03]  /*0820*/  ISETP.LE.AND P0, PT, RZ, UR12, PT ;  /* 0x0000000cff007c0c */ /* 0x000fc6000bf03270 */
[----:B------:R-:W-:-:S04]  /*0830*/  USHF.R.S32.HI UR4, URZ, 0x1f, UR5 ;  /* 0x0000001f3f047899 */ /* 0x000fc80008011405 */
[----:B------:R-:W-:-:S04]  /*0840*/  ULEA.HI UR4, UR4, UR5, URZ, 0x6 ;  /* 0x0000000504047291 */ /* 0x000fc8000f8f303f */
[----:B------:R-:W-:Y:S02]  /*0850*/  USHF.R.S32.HI UR14, URZ, 0x6, UR4 ;  /* 0x000000063f0e7899 */ /* 0x000fe40008011404 */
[----:B------:R-:W-:Y:S05]  /*0860*/  @!P0 BRA `(.L_x_447) ;  /* 0x0000009000008947 */ /* 0x000fea0003800000 */
[----:B------:R-:W-:Y:S02]  /*0870*/  UIADD3 UR4, -UR15, 0x9f, UR16 ;  /* 0x0000009f0f047890 */ /* 0x000fe4000fffe110 */
[----:B------:R-:W-:Y:S02]  /*0880*/  ULDC UR5, c[0x0][0x2a0] ;  /* 0x0000a80000057ab9 */ /* 0x000fe40000000800 */
[----:B------:R-:W-:-:S04]  /*0890*/  UIMAD UR4, UR12, 0x60, UR4 ;  /* 0x000000600c0478a4 */ /* 0x000fc8000f8e0204 */
[----:B------:R-:W-:-:S04]  /*08a0*/  UIADD3 UR5, UR4, UR5, URZ ;  /* 0x0000000504057290 */ /* 0x000fc8000fffe03f */
[----:B------:R-:W-:-:S04]  /*08b0*/  USHF.R.S32.HI UR4, URZ, 0x1f, UR5 ;  /* 0x0000001f3f047899 */ /* 0x000fc80008011405 */
[----:B------:R-:W-:-:S04]  /*08c0*/  ULEA.HI UR4, UR4, UR5, URZ, 0x6 ;  /* 0x0000000504047291 */ /* 0x000fc8000f8f303f */
[----:B------:R-:W-:-:S04]  /*08d0*/  USHF.R.S32.HI UR4, URZ, 0x6, UR4 ;  /* 0x000000063f047899 */ /* 0x000fc80008011404 */
[----:B------:R-:W-:-:S04]  /*08e0*/  UISETP.LT.AND UP0, UPT, UR14, UR4, UPT ;  /* 0x000000040e00728c */ /* 0x000fc8000bf01270 */
[----:B------:R-:W-:Y:S02]  /*08f0*/  USEL UR14, UR14, UR4, UP0 ;  /* 0x000000040e0e7287 */ /* 0x000fe40008000000 */
.L_x_447:
[----:B------:R-:W-:Y:S01]  /*0900*/  UIADD3 UR4, -UR15, UR16, URZ ;  /* 0x000000100f047290 */ /* 0x000fe2000fffe13f */
[----:B------:R-:W-:Y:S01]  /*0910*/  PLOP3.LUT P1, PT, PT, PT, PT, 0x80, 0x0 ;  /* 0x000000000000781c */ /* 0x000fe20003f2f070 */
[----:B------:R-:W-:Y:S01]  /*0920*/  ULDC UR5, c[0x0][0x2a4] ;  /* 0x0000a90000057ab9 */ /* 0x000fe20000000800 */
[----:B------:R-:W-:Y:S01]  /*0930*/  CS2R R122, SRZ ;  /* 0x00000000007a7805 */ /* 0x000fe2000001ff00 */
[----:B------:R-:W-:Y:S01]  /*0940*/  UIMAD UR4, UR12, 0x60, UR4 ;  /* 0x000000600c0478a4 */ /* 0x000fe2000f8e0204 */
[----:B------:R-:W-:Y:S01]  /*0950*/  CS2R R120, SRZ ;  /* 0x0000000000787805 */ /* 0x000fe2000001ff00 */
[----:B------:R-:W-:Y:S01]  /*0960*/  CS2R R126, SRZ ;  /* 0x00000000007e7805 */ /* 0x000fe2000001ff00 */
[----:B------:R-:W-:Y:S01]  /*0970*/  CS2R R124, SRZ ;  /* 0x00000000007c7805 */ /* 0x000fe2000001ff00 */
[----:B------:R-:W-:Y:S01]  /*0980*/  UIADD3 UR5, UR4, -UR5, URZ ;  /* 0x8000000504057290 */ /* 0x000fe2000fffe03f */
[----:B----4-:R-:W-:Y:S01]  /*0990*/  IMAD.MOV.U32 R7, RZ, RZ, RZ ;  /* 0x000000ffff077224 */ /* 0x010fe200078e00ff */
[----:B------:R-:W-:Y:S01]  /*09a0*/  MOV R8, RZ ;  /* 0x000000ff00087202 */ /* 0x000fe20000000f00 */
[----:B------:R-:W-:Y:S01]  /*09b0*/  IMAD.MOV.U32 R130, RZ, RZ, RZ ;  /* 0x000000ffff827224 */ /* 0x000fe200078e00ff */
[----:B------:R-:W-:Y:S01]  /*09c0*/  USHF.R.S32.HI UR4, URZ, 0x1f, UR5 ;  /* 0x0000001f3f047899 */ /* 0x000fe20008011405 */
[----:B------:R-:W-:Y:S01]  /*09d0*/  IMAD.MOV.U32 R128, RZ, RZ, RZ ;  /* 0x000000ffff807224 */ /* 0x000fe200078e00ff */
[----:B------:R-:W-:Y:S01]  /*09e0*/  CS2R R118, SRZ ;  /* 0x0000000000767805 */ /* 0x000fe2000001ff00 */
        /* <DEDUP_REMOVED lines=58> */
[----:B------:R-:W-:Y:S01]  /*0d90*/  USHF.L.U32 UR4, UR20, 0x7, URZ ;  /* 0x0000000714047899 */ /* 0x000fe2000800063f */
[----:B------:R-:W1:Y:S01]  /*0da0*/  S2R R14, SR_CTAID.X ;  /* 0x00000000000e7919 */ /* 0x000e620000002500 */
[----:B------:R-:W-:Y:S01]  /*0db0*/  SHF.R.S32.HI R32, RZ, 0x1f, R82 ;  /* 0x0000001fff207819 */ /* 0x000fe20000011452 */
[----:B------:R-:W-:Y:S01]  /*0dc0*/  IMAD.MOV.U32 R8, RZ, RZ, R80 ;  /* 0x000000ffff087224 */ /* 0x000fe200078e0050 */
[----:B------:R-:W-:Y:S01]  /*0dd0*/  ISETP.NE.AND P1, PT, R0, 0x1, PT ;  /* 0x000000010000780c */ /* 0x000fe20003f25270 */
[----:B------:R-:W-:Y:S01]  /*0de0*/  IMAD.MOV.U32 R0, RZ, RZ, 0x1 ;  /* 0x00000001ff007424 */ /* 0x000fe200078e00ff */
[----:B------:R-:W-:Y:S01]  /*0df0*/  SHF.R.S32.HI R4, RZ, 0x1f, R82 ;  /* 0x0000001fff047819 */ /* 0x000fe20000011452 */
[----:B------:R-:W-:Y:S01]  /*0e00*/  USHF.R.S32.HI UR10, URZ, 0x1f, UR17 ;  /* 0x0000001f3f0a7899 */ /* 0x000fe20008011411 */
[----:B------:R-:W-:Y:S01]  /*0e10*/  IADD3 R20, P0, R82, UR4, RZ ;  /* 0x0000000452147c10 */ /* 0x000fe2000ff1e0ff */
[----:B------:R-:W-:Y:S01]  /*0e20*/  USEL UR9, UR17, URZ, !UP1 ;  /* 0x0000003f11097287 */ /* 0x000fe2000c800000 */
[----:B------:R-:W-:Y:S01]  /*0e30*/  ISETP.LE.AND P4, PT, R0, c[0x0][0x2a8], PT ;  /* 0x0000aa0000007a0c */ /* 0x000fe20003f83270 */
[----:B------:R-:W-:Y:S01]  /*0e40*/  IMAD.U32 R0, RZ, RZ, UR4 ;  /* 0x00000004ff007e24 */ /* 0x000fe2000f8e00ff */
[CC--:B------:R-:W-:Y:S01]  /*0e50*/  LEA.HI R202, R32.reuse, R82.reuse, RZ, 0x3 ;  /* 0x0000005220ca7211 */ /* 0x0c0fe200078f18ff */
[----:B------:R-:W-:Y:S01]  /*0e60*/  USEL UR8, UR10, URZ, !UP1 ;  /* 0x0000003f0a087287 */ /* 0x000fe2000c800000 */
[----:B------:R-:W-:Y:S01]  /*0e70*/  LEA.HI R2, R32, R82, RZ, 0x6 ;  /* 0x0000005220027211 */ /* 0x000fe200078f30ff */
[----:B------:R-:W-:Y:S01]  /*0e80*/  ULDC.64 UR4, c[0x0][0x1e8] ;  /* 0x00007a0000047ab9 */ /* 0x000fe20000000a00 */
[----:B------:R-:W-:Y:S01]  /*0e90*/  LEA.HI.X.SX32 R21, R0, R4, 0x1, P0 ;  /* 0x0000000400157211 */ /* 0x000fe200000f0eff */
[----:B------:R-:W-:Y:S01]  /*0ea0*/  @P1 IMAD.HI.U32 R3, R80, c[0x0][0x24c], RZ ;  /* 0x0000930050031a27 */ /* 0x000fe200078e00ff */
[----:B------:R-:W-:Y:S01]  /*0eb0*/  SHF.R.S32.HI R252, RZ, 0x3, R202 ;  /* 0x00000003fffc7819 */ /* 0x000fe200000114ca */
[----:B------:R-:W-:Y:S01]  /*0ec0*/  UIMAD UR4, UR8, UR4, URZ ;  /* 0x00000004080472a4 */ /* 0x000fe2000f8e023f */
[----:B------:R-:W-:Y:S01]  /*0ed0*/  LOP3.LUT R0, R202, 0xfffffff8, RZ, 0xc0, !PT ;  /* 0xfffffff8ca007812 */ /* 0x000fe200078ec0ff */
[----:B------:R-:W-:Y:S01]  /*0ee0*/  USEL UR11, UR17, URZ, !UP2 ;  /* 0x0000003f110b7287 */ /* 0x000fe2000d000000 */
[----:B------:R-:W-:Y:S01]  /*0ef0*/  @P1 SHF.R.U32.HI R8, RZ, c[0x0][0x250], R3 ;  /* 0x00009400ff081a19 */ /* 0x000fe20000011603 */
[----:B------:R-:W-:Y:S01]  /*0f00*/  IMAD.SHL.U32 R4, R252, 0x40, RZ ;  /* 0x00000040fc047824 */ /* 0x000fe200078e00ff */
[----:B------:R-:W-:Y:S01]  /*0f10*/  SHF.R.S32.HI R23, RZ, 0x6, R2 ;  /* 0x00000006ff177819 */ /* 0x000fe20000011402 */
[----:B------:R-:W-:Y:S01]  /*0f20*/  IMAD.IADD R22, R82, 0x1, -R0 ;  /* 0x0000000152167824 */ /* 0x000fe200078e0a00 */
[----:B------:R-:W-:Y:S01]  /*0f30*/  SHF.R.S32.HI R3, RZ, 0x1f, R252 ;  /* 0x0000001fff037819 */ /* 0x000fe200000114fc */
[----:B------:R-:W-:Y:S01]  /*0f40*/  UIMAD UR21, UR9, UR5, UR4 ;  /* 0x00000005091572a4 */ /* 0x000fe2000f8e0204 */
[----:B-----5:R-:W-:Y:S01]  /*0f50*/  IADD3 R6, P1, R252, R5, RZ ;  /* 0x00000005fc067210 */ /* 0x020fe20007f3e0ff */
[----:B------:R-:W-:Y:S01]  /*0f60*/  IMAD.SHL.U32 R16, R22, 0x8, RZ ;  /* 0x0000000816107824 */ /* 0x000fe200078e00ff */
[----:B------:R-:W-:Y:S01]  /*0f70*/  IADD3 R2, P0, R252, R9, RZ ;  /* 0x00000009fc027210 */ /* 0x000fe20007f1e0ff */
[----:B------:R-:W-:Y:S01]  /*0f80*/  IMAD.SHL.U32 R28, R23, 0x200, RZ ;  /* 0x00000200171c7824 */ /* 0x000fe200078e00ff */
[-C--:B------:R-:W-:Y:S01]  /*0f90*/  LEA.HI.X.SX32 R0, R5, R3.reuse, 0x1, P1 ;  /* 0x0000000305007211 */ /* 0x080fe200008f0eff */
[----:B------:R-:W-:Y:S01]  /*0fa0*/  ULDC.64 UR4, c[0x0][0x1b8] ;  /* 0x00006e0000047ab9 */ /* 0x000fe20000000a00 */
[----:B------:R-:W-:Y:S01]  /*0fb0*/  LEA.HI.X.SX32 R3, R9, R3, 0x1, P0 ;  /* 0x0000000309037211 */ /* 0x000fe200000f0eff */
[----:B------:R-:W-:Y:S01]  /*0fc0*/  UIMAD UR4, UR8, UR4, URZ ;  /* 0x00000004080472a4 */ /* 0x000fe2000f8e023f */
[----:B------:R-:W-:Y:S01]  /*0fd0*/  LOP3.LUT R4, R4, 0x1c0, RZ, 0xc0, !PT ;  /* 0x000001c004047812 */ /* 0x000fe200078ec0ff */
[----:B------:R-:W-:Y:S01]  /*0fe0*/  USEL UR10, UR10, URZ, !UP2 ;  /* 0x0000003f0a0a7287 */ /* 0x000fe2000d000000 */
[----:B------:R-:W-:Y:S01]  /*0ff0*/  SHF.R.S32.HI R7, RZ, 0x1f, R8 ;  /* 0x0000001fff077819 */ /* 0x000fe20000011408 */
[----:B-1----:R-:W-:Y:S01]  /*1000*/  IMAD.WIDE R14, R14, 0x60, R2 ;  /* 0x000000600e0e7825 */ /* 0x002fe200078e0202 */
[--C-:B------:R-:W-:Y:S01]  /*1010*/  SHF.R.S32.HI R17, RZ, 0x1f, R16.reuse ;  /* 0x0000001fff117819 */ /* 0x100fe20000011410 */
[----:B------:R-:W-:Y:S01]  /*1020*/  UIMAD UR5, UR9, UR5, UR4 ;  /* 0x00000005090572a4 */ /* 0x000fe2000f8e0204 */
[----:B------:R-:W-:Y:S01]  /*1030*/  LOP3.LUT R5, R4, 0x38, R16, 0xf8, !PT ;  /* 0x0000003804057812 */ /* 0x000fe200078ef810 */
[C---:B------:R-:W-:Y:S01]  /*1040*/  IMAD R2, R0.reuse, c[0x0][0x178], RZ ;  /* 0x00005e0000027a24 */ /* 0x040fe200078e02ff */
[----:B------:R-:W-:Y:S01]  /*1050*/  SHF.R.U32.HI R4, RZ, 0x3, R4 ;  /* 0x00000003ff047819 */ /* 0x000fe20000011604 */
[----:B------:R-:W-:Y:S01]  /*1060*/  IMAD R0, R0, c[0x0][0x208], RZ ;  /* 0x0000820000007a24 */ /* 0x000fe200078e02ff */
[----:B------:R-:W-:Y:S01]  /*1070*/  ULDC.64 UR6, c[0x0][0x218] ;  /* 0x0000860000067ab9 */ /* 0x000fe20000000a00 */
[----:B------:R-:W-:Y:S01]  /*1080*/  IMAD R9, R6, c[0x0][0x17c], R2 ;  /* 0x00005f0006097a24 */ /* 0x000fe200078e0202 */
[----:B------:R-:W-:Y:S01]  /*1090*/  LOP3.LUT R240, R28, R5, R4, 0xf6, !PT ;  /* 0x000000051cf07212 */ /* 0x000fe200078ef604 */
[C---:B------:R-:W-:Y:S01]  /*10a0*/  IMAD R10, R7.reuse, c[0x0][0x1e0], RZ ;  /* 0x00007800070a7a24 */ /* 0x040fe200078e02ff */
[----:B------:R-:W-:Y:S01]  /*10b0*/  UIMAD UR6, UR10, UR6, URZ ;  /* 0x000000060a0672a4 */ /* 0x000fe2000f8e023f */
[C---:B------:R-:W-:Y:S01]  /*10c0*/  IMAD R11, R6.reuse, c[0x0][0x20c], R0 ;  /* 0x00008300060b7a24 */ /* 0x040fe200078e0200 */
[----:B------:R-:W-:Y:S01]  /*10d0*/  UIMAD UR12, UR12, -0x60, URZ ;  /* 0xffffffa00c0c78a4 */ /* 0x000fe2000f8e023f */
[--C-:B------:R-:W-:Y:S01]  /*10e0*/  IMAD.WIDE.U32 R2, R6, c[0x0][0x208], R16.reuse ;  /* 0x0000820006027a25 */ /* 0x100fe200078e0010 */
[----:B------:R-:W-:Y:S01]  /*10f0*/  UIMAD UR7, UR11, UR7, UR6 ;  /* 0x000000070b0772a4 */ /* 0x000fe2000f8e0206 */
[C---:B------:R-:W-:Y:S01]  /*1100*/  ISETP.GE.AND P3, PT, R16.reuse, c[0x0][0x1cc], PT ;  /* 0x0000730010007a0c */ /* 0x040fe20003f66270 */
[----:B------:R-:W-:Y:S01]  /*1110*/  UMOV UR22, 0x6 ;  /* 0x0000000600167882 */ /* 0x000fe20000000000 */
[----:B------:R-:W-:Y:S01]  /*1120*/  IMAD R0, R7, c[0x0][0x1b0], RZ ;  /* 0x00006c0007007a24 */ /* 0x000fe200078e02ff */
[----:B------:R-:W-:Y:S01]  /*1130*/  IADD3 R31, R16, 0x40, RZ ;  /* 0x00000040101f7810 */ /* 0x000fe20007ffe0ff */
[----:B------:R-:W-:Y:S01]  /*1140*/  IMAD.WIDE.U32 R4, R6, c[0x0][0x178], R16 ;  /* 0x00005e0006047a25 */ /* 0x000fe200078e0010 */
[----:B------:R-:W-:Y:S01]  /*1150*/  CS2R R130, SRZ ;  /* 0x0000000000827805 */ /* 0x000fe2000001ff00 */
[----:B------:R-:W-:Y:S01]  /*1160*/  CS2R R128, SRZ ;  /* 0x0000000000807805 */ /* 0x000fe2000001ff00 */
[----:B------:R-:W-:Y:S01]  /*1170*/  ISETP.GE.AND P2, PT, R31, c[0x0][0x1cc], PT ;  /* 0x000073001f007a0c */ /* 0x000fe20003f46270 */
[C---:B------:R-:W-:Y:S01]  /*1180*/  IMAD R18, R8.reuse, c[0x0][0x1e4], R10 ;  /* 0x0000790008127a24 */ /* 0x040fe200078e020a */
[----:B------:R-:W-:Y:S01]  /*1190*/  CS2R R126, SRZ ;  /* 0x00000000007e7805 */ /* 0x000fe2000001ff00 */
[----:B------:R-:W-:Y:S01]  /*11a0*/  IMAD.IADD R7, R3, 0x1, R11 ;  /* 0x0000000103077824 */ /* 0x000fe200078e020b */
[----:B------:R-:W-:Y:S01]  /*11b0*/  CS2R R124, SRZ ;  /* 0x00000000007c7805 */ /* 0x000fe2000001ff00 */
[C---:B------:R-:W-:Y:S01]  /*11c0*/  IMAD.WIDE.U32 R10, R8.reuse, c[0x0][0x1e0], R16 ;  /* 0x00007800080a7a25 */ /* 0x040fe200078e0010 */
[----:B------:R-:W-:Y:S01]  /*11d0*/  CS2R R122, SRZ ;  /* 0x00000000007a7805 */ /* 0x000fe2000001ff00 */
[----:B------:R-:W-:Y:S01]  /*11e0*/  CS2R R120, SRZ ;  /* 0x0000000000787805 */ /* 0x000fe2000001ff00 */
[----:B------:R-:W-:Y:S01]  /*11f0*/  CS2R R118, SRZ ;  /* 0x0000000000767805 */ /* 0x000fe2000001ff00 */
[----:B------:R-:W-:Y:S01]  /*1200*/  IMAD.IADD R9, R5, 0x1, R9 ;  /* 0x0000000105097824 */ /* 0x000fe200078e0209 */
[----:B------:R-:W-:Y:S01]  /*1210*/  CS2R R116, SRZ ;  /* 0x0000000000747805 */ /* 0x000fe2000001ff00 */
[----:B------:R-:W-:Y:S01]  /*1220*/  IMAD.IADD R5, R11, 0x1, R18 ;  /* 0x000000010b057824 */ /* 0x000fe200078e0212 */
[----:B------:R-:W-:Y:S01]  /*1230*/  SHF.R.S32.HI R18, RZ, 0x1f, R80 ;  /* 0x0000001fff127819 */ /* 0x000fe20000011450 */
        /* <DEDUP_REMOVED lines=8> */
[----:B------:R-:W-:Y:S01]  /*12c0*/  IMAD R0, R18, c[0x0][0x180], RZ ;  /* 0x0000600012007a24 */ /* 0x000fe200078e02ff */
[----:B------:R-:W-:Y:S01]  /*12d0*/  CS2R R104, SRZ ;  /* 0x0000000000687805 */ /* 0x000fe2000001ff00 */
[----:B------:R-:W-:Y:S01]  /*12e0*/  IMAD.MOV.U32 R6, RZ, RZ, R2 ;  /* 0x000000ffff067224 */ /* 0x000fe200078e0002 */
[----:B------:R-:W-:Y:S01]  /*12f0*/  CS2R R102, SRZ ;  /* 0x0000000000667805 */ /* 0x000fe2000001ff00 */
[----:B------:R-:W-:Y:S01]  /*1300*/  IMAD.MOV.U32 R2, RZ, RZ, R12 ;  /* 0x000000ffff027224 */ /* 0x000fe200078e000c */
[----:B------:R-:W-:Y:S01]  /*1310*/  CS2R R100, SRZ ;  /* 0x0000000000647805 */ /* 0x000fe2000001ff00 */
[----:B------:R-:W-:Y:S01]  /*1320*/  IMAD.MOV.U32 R8, RZ, RZ, R4 ;  /* 0x000000ffff087224 */ /* 0x000fe200078e0004 */
[----:B------:R-:W-:Y:S01]  /*1330*/  CS2R R98, SRZ ;  /* 0x0000000000627805 */ /* 0x000fe2000001ff00 */
[----:B------:R-:W-:Y:S01]  /*1340*/  IMAD R12, R80, c[0x0][0x184], R0 ;  /* 0x00006100500c7a24 */ /* 0x000fe200078e0200 */
[----:B------:R-:W-:Y:S01]  /*1350*/  CS2R R96, SRZ ;  /* 0x0000000000607805 */ /* 0x000fe2000001ff00 */
[----:B------:R-:W-:Y:S01]  /*1360*/  IMAD.MOV.U32 R4, RZ, RZ, R10 ;  /* 0x000000ffff047224 */ /* 0x000fe200078e000a */
[----:B------:R-:W-:Y:S01]  /*1370*/  CS2R R94, SRZ ;  /* 0x00000000005e7805 */ /* 0x000fe2000001ff00 */
[----:B------:R-:W-:Y:S01]  /*1380*/  IMAD.U32 R0, RZ, RZ, UR9 ;  /* 0x00000009ff007e24 */ /* 0x000fe2000f8e00ff */
[----:B------:R-:W-:Y:S01]  /*1390*/  ULDC.64 UR8, c[0x0][0x208] ;  /* 0x0000820000087ab9 */ /* 0x000fe20000000a00 */
[----:B------:R-:W-:Y:S01]  /*13a0*/  IMAD R10, R18, c[0x0][0x210], RZ ;  /* 0x00008400120a7a24 */ /* 0x000fe200078e02ff */
[----:B------:R-:W-:Y:S01]  /*13b0*/  USHF.L.U32 UR4, UR8, 0x6, URZ ;  /* 0x0000000608047899 */ /* 0x000fe2000800063f */
[----:B------:R-:W-:Y:S01]  /*13c0*/  IMAD.WIDE.U32 R8, R80, c[0x0][0x180], R8 ;  /* 0x0000600050087a25 */ /* 0x000fe200078e0008 */
[----:B------:R-:W-:Y:S01]  /*13d0*/  USHF.L.U64.HI UR6, UR8, UR22, UR9 ;  /* 0x0000001608067299 */ /* 0x000fe20008010209 */
[----:B------:R-:W-:Y:S01]  /*13e0*/  CS2R R92, SRZ ;  /* 0x00000000005c7805 */ /* 0x000fe2000001ff00 */
[----:B------:R-:W-:Y:S01]  /*13f0*/  CS2R R90, SRZ ;  /* 0x00000000005a7805 */ /* 0x000fe2000001ff00 */
[C---:B------:R-:W-:Y:S01]  /*1400*/  IMAD.WIDE.U32 R4, R0.reuse, c[0x0][0x1e8], R4 ;  /* 0x00007a0000047a25 */ /* 0x040fe200078e0004 */
[----:B------:R-:W-:Y:S01]  /*1410*/  UIMAD UR6, UR6, UR13, URZ ;  /* 0x0000000d060672a4 */ /* 0x000fe2000f8e023f */
[----:B------:R-:W-:Y:S01]  /*1420*/  CS2R R88, SRZ ;  /* 0x0000000000587805 */ /* 0x000fe2000001ff00 */
[----:B------:R-:W-:Y:S01]  /*1430*/  CS2R R86, SRZ ;  /* 0x0000000000567805 */ /* 0x000fe2000001ff00 */
[----:B------:R-:W-:Y:S01]  /*1440*/  IMAD.WIDE.U32 R2, R0, c[0x0][0x1b8], R2 ;  /* 0x00006e0000027a25 */ /* 0x000fe200078e0002 */
[----:B------:R-:W-:Y:S01]  /*1450*/  IADD3 R5, R5, UR21, RZ ;  /* 0x0000001505057c10 */ /* 0x000fe2000fffe0ff */
[----:B------:R-:W-:Y:S01]  /*1460*/  USHF.R.S32.HI UR21, URZ, 0x1f, UR13 ;  /* 0x0000001f3f157899 */ /* 0x000fe2000801140d */
[----:B------:R-:W-:Y:S01]  /*1470*/  CS2R R84, SRZ ;  /* 0x0000000000547805 */ /* 0x000fe2000001ff00 */
[C---:B------:R-:W-:Y:S01]  /*1480*/  IMAD R10, R80.reuse, c[0x0][0x214], R10 ;  /* 0x00008500500a7a24 */ /* 0x040fe200078e020a */
[----:B------:R-:W-:Y:S01]  /*1490*/  IADD3 R3, R3, UR5, RZ ;  /* 0x0000000503037c10 */ /* 0x000fe2000fffe0ff */
[----:B------:R-:W-:Y:S01]  /*14a0*/  IMAD.IADD R13, R9, 0x1, R12 ;  /* 0x00000001090d7824 */ /* 0x000fe200078e020c */
[----:B------:R-:W-:Y:S01]  /*14b0*/  UIMAD UR6, UR21, UR4, UR6 ;  /* 0x00000004150672a4 */ /* 0x000fe2000f8e0206 */
[----:B------:R-:W-:Y:S01]  /*14c0*/  IMAD.WIDE.U32 R6, R80, c[0x0][0x210], R6 ;  /* 0x0000840050067a25 */ /* 0x000fe200078e0006 */
[----:B------:R-:W-:Y:S01]  /*14d0*/  CS2R R78, SRZ ;  /* 0x00000000004e7805 */ /* 0x000fe2000001ff00 */
[----:B------:R-:W-:Y:S01]  /*14e0*/  CS2R R76, SRZ ;  /* 0x00000000004c7805 */ /* 0x000fe2000001ff00 */
[----:B------:R-:W-:Y:S01]  /*14f0*/  CS2R R74, SRZ ;  /* 0x00000000004a7805 */ /* 0x000fe2000001ff00 */
[----:B------:R-:W-:Y:S01]  /*1500*/  IMAD.MOV.U32 R12, RZ, RZ, R8 ;  /* 0x000000ffff0c7224 */ /* 0x000fe200078e0008 */
[----:B------:R-:W-:Y:S01]  /*1510*/  CS2R R72, SRZ ;  /* 0x0000000000487805 */ /* 0x000fe2000001ff00 */
[----:B------:R-:W-:Y:S01]  /*1520*/  IMAD R8, R15, c[0x0][0x1d8], RZ ;  /* 0x000076000f087a24 */ /* 0x000fe200078e02ff */
[----:B------:R-:W-:Y:S01]  /*1530*/  CS2R R70, SRZ ;  /* 0x0000000000467805 */ /* 0x000fe2000001ff00 */
[----:B------:R-:W-:Y:S01]  /*1540*/  IMAD.IADD R7, R7, 0x1, R10 ;  /* 0x0000000107077824 */ /* 0x000fe200078e020a */
[----:B------:R-:W-:Y:S01]  /*1550*/  CS2R R68, SRZ ;  /* 0x0000000000447805 */ /* 0x000fe2000001ff00 */
[----:B------:R-:W-:Y:S01]  /*1560*/  IMAD R0, R15, c[0x0][0x1a8], RZ ;  /* 0x00006a000f007a24 */ /* 0x000fe200078e02ff */
[----:B------:R-:W-:Y:S01]  /*1570*/  CS2R R66, SRZ ;  /* 0x0000000000427805 */ /* 0x000fe2000001ff00 */
[----:B------:R-:W-:Y:S01]  /*1580*/  IMAD.U32 R26, RZ, RZ, UR11 ;  /* 0x0000000bff1a7e24 */ /* 0x000fe2000f8e00ff */
[----:B------:R-:W-:Y:S01]  /*1590*/  CS2R R64, SRZ ;  /* 0x0000000000407805 */ /* 0x000fe2000001ff00 */
[----:B------:R-:W-:Y:S01]  /*15a0*/  IMAD.U32 R10, RZ, RZ, UR15 ;  /* 0x0000000fff0a7e24 */ /* 0x000fe2000f8e00ff */
[----:B------:R-:W-:Y:S01]  /*15b0*/  CS2R R62, SRZ ;  /* 0x00000000003e7805 */ /* 0x000fe2000001ff00 */
[C---:B------:R-:W-:Y:S01]  /*15c0*/  IMAD R17, R14.reuse, c[0x0][0x1dc], R8 ;  /* 0x000077000e117a24 */ /* 0x040fe200078e0208 */
[----:B------:R-:W-:Y:S01]  /*15d0*/  CS2R R60, SRZ ;  /* 0x00000000003c7805 */ /* 0x000fe2000001ff00 */
[----:B------:R-:W-:Y:S01]  /*15e0*/  IMAD.WIDE.U32 R8, R14, c[0x0][0x1d8], R4 ;  /* 0x000076000e087a25 */ /* 0x000fe200078e0004 */
[----:B------:R-:W-:Y:S01]  /*15f0*/  IADD3 R10, R10, UR12, -R252 ;  /* 0x0000000c0a0a7c10 */ /* 0x000fe2000fffe8fc */
[----:B------:R-:W-:Y:S01]  /*1600*/  CS2R R58, SRZ ;  /* 0x00000000003a7805 */ /* 0x000fe2000001ff00 */
[----:B------:R-:W-:Y:S01]  /*1610*/  CS2R R56, SRZ ;  /* 0x0000000000387805 */ /* 0x000fe2000001ff00 */
[----:B------:R-:W-:Y:S01]  /*1620*/  IMAD R15, R14, c[0x0][0x1ac], R0 ;  /* 0x00006b000e0f7a24 */ /* 0x000fe200078e0200 */
[----:B------:R-:W-:Y:S01]  /*1630*/  ISETP.LT.OR P6, PT, R10, 0x1, P3 ;  /* 0x000000010a00780c */ /* 0x000fe20001fc1670 */
[----:B------:R-:W-:Y:S01]  /*1640*/  IMAD.WIDE.U32 R4, R14, c[0x0][0x1a8], R2 ;  /* 0x00006a000e047a25 */ /* 0x000fe200078e0002 */
[----:B------:R-:W-:Y:S01]  /*1650*/  LEA R2, P1, R8, c[0x0][0x1c0], 0x1 ;  /* 0x0000700008027a11 */ /* 0x000fe200078208ff */
[----:B------:R-:W-:Y:S01]  /*1660*/  CS2R R54, SRZ ;  /* 0x0000000000367805 */ /* 0x000fe2000001ff00 */
[----:B------:R-:W-:Y:S01]  /*1670*/  ISETP.LT.OR P5, PT, R10, 0x1, P2 ;  /* 0x000000010a00780c */ /* 0x000fe200017a1670 */
[----:B------:R-:W-:Y:S01]  /*1680*/  IMAD.WIDE.U32 R250, R26, c[0x0][0x218], R6 ;  /* 0x000086001afa7a25 */ /* 0x000fe200078e0006 */
[C---:B------:R-:W-:Y:S01]  /*1690*/  LEA R6, P0, R4.reuse, c[0x0][0x190], 0x1 ;  /* 0x0000640004067a11 */ /* 0x040fe200078008ff */
[----:B------:R-:W-:Y:S01]  /*16a0*/  CS2R R52, SRZ ;  /* 0x0000000000347805 */ /* 0x000fe2000001ff00 */
[----:B------:R-:W-:Y:S01]  /*16b0*/  CS2R R50, SRZ ;  /* 0x0000000000327805 */ /* 0x000fe2000001ff00 */
[----:B------:R-:W-:Y:S01]  /*16c0*/  IMAD.IADD R5, R5, 0x1, R15 ;  /* 0x0000000105057824 */ /* 0x000fe200078e020f */
[----:B------:R-:W-:Y:S01]  /*16d0*/  IADD3 R247, R251, UR7, RZ ;  /* 0x00000007fbf77c10 */ /* 0x000fe2000fffe0ff */
[----:B------:R-:W-:Y:S01]  /*16e0*/  IMAD.U32 R11, RZ, RZ, UR4 ;  /* 0x00000004ff0b7e24 */ /* 0x000fe2000f8e00ff */
[----:B------:R-:W-:Y:S01]  /*16f0*/  ULDC.64 UR4, c[0x0][0x1d8] ;  /* 0x0000760000047ab9 */ /* 0x000fe20000000a00 */
[----:B------:R-:W-:Y:S01]  /*1700*/  IMAD.MOV.U32 R246, RZ, RZ, R250 ;  /* 0x000000fffff67224 */ /* 0x000fe200078e00fa */
[----:B------:R-:W-:Y:S01]  /*1710*/  LEA.HI.X R7, R4, c[0x0][0x194], R5, 0x1, P0 ;  /* 0x0000650004077a11 */ /* 0x000fe200000f0c05 */
[----:B------:R-:W-:Y:S01]  /*1720*/  IMAD.IADD R0, R9, 0x1, R17 ;  /* 0x0000000109007824 */ /* 0x000fe200078e0211 */
[----:B------:R-:W-:Y:S01]  /*1730*/  USHF.L.U32 UR23, UR4, 0x6, URZ ;  /* 0x0000000604177899 */ /* 0x000fe2000800063f */
[----:B------:R-:W-:Y:S01]  /*1740*/  IMAD.WIDE.U32 R4, R11, UR13, R246 ;  /* 0x0000000d0b047c25 */ /* 0x000fe2000f8e00f6 */
[----:B------:R-:W-:Y:S01]  /*1750*/  USHF.L.U64.HI UR24, UR4, UR22, UR5 ;  /* 0x0000001604187299 */ /* 0x000fe20008010205 */
[----:B------:R-:W-:Y:S01]  /*1760*/  CS2R R48, SRZ ;  /* 0x0000000000307805 */ /* 0x000fe2000001ff00 */
[----:B------:R-:W-:Y:S01]  /*1770*/  LEA.HI.X R3, R8, c[0x0][0x1c4], R0, 0x1, P1 ;  /* 0x0000710008037a11 */ /* 0x000fe200008f0c00 */
[----:B------:R-:W-:Y:S01]  /*1780*/  IMAD.SHL.U32 R240, R240, 0x2, RZ ;  /* 0x00000002f0f07824 */ /* 0x000fe200078e00ff */
[----:B------:R-:W-:Y:S01]  /*1790*/  IADD3 R0, R5, UR6, RZ ;  /* 0x0000000605007c10 */ /* 0x000fe2000fffe0ff */
[----:B------:R-:W-:Y:S01]  /*17a0*/  IMAD.U32 R8, RZ, RZ, UR23 ;  /* 0x00000017ff087e24 */ /* 0x000fe2000f8e00ff */
[----:B------:R-:W-:Y:S01]  /*17b0*/  LEA R14, P0, R4, c[0x0][0x1f0], 0x1 ;  /* 0x00007c00040e7a11 */ /* 0x000fe200078008ff */
[----:B------:R-:W-:Y:S01]  /*17c0*/  ULDC.64 UR4, c[0x0][0x188] ;  /* 0x0000620000047ab9 */ /* 0x000fe20000000a00 */
[----:B------:R-:W-:Y:S01]  /*17d0*/  @!PT LDS RZ, [RZ] ;  /* 0x00000000fffff984 */ /* 0x000fe20000000800 */
[----:B------:R-:W-:Y:S01]  /*17e0*/  @!PT LDS RZ, [RZ] ;  /* 0x00000000fffff984 */ /* 0x000fe20000000800 */
[----:B------:R-:W-:Y:S01]  /*17f0*/  @!PT LDS RZ, [RZ] ;  /* 0x00000000fffff984 */ /* 0x000fe20000000800 */
[----:B------:R1:W-:Y:S01]  /*1800*/  LDGSTS.E.BYPASS.LTC128B.128 [R240+0x6080], [R2.64], !P6 ;  /* 0x0608000002f07fae */ /* 0x0003e2000f101d52 */
[----:B------:R-:W-:Y:S01]  /*1810*/  ISETP.LT.OR P6, PT, R10, 0x21, P3 ;  /* 0x000000210a00780c */ /* 0x000fe20001fc1670 */
[----:B------:R-:W-:Y:S01]  /*1820*/  UIMAD UR4, UR10, UR4, URZ ;  /* 0x000000040a0472a4 */ /* 0x000fe2000f8e023f */
[----:B------:R-:W-:Y:S01]  /*1830*/  LEA.HI.X R15, R4, c[0x0][0x1f4], R0, 0x1, P0 ;  /* 0x00007d00040f7a11 */ /* 0x000fe200000f0c00 */
[----:B------:R1:W-:Y:S01]  /*1840*/  LDGSTS.E.BYPASS.LTC128B.128 [R240+0x9080], [R2.64+0x80], !P5 ;  /* 0x0908008002f07fae */ /* 0x0003e2000e901d52 */
[----:B------:R-:W-:Y:S01]  /*1850*/  IADD3 R4, P0, R2, UR23, RZ ;  /* 0x0000001702047c10 */ /* 0x000fe2000ff1e0ff */
[----:B------:R-:W-:Y:S01]  /*1860*/  IMAD.SHL.U32 R19, R82, 0x4, RZ ;  /* 0x0000000452137824 */ /* 0x000fe200078e00ff */
[----:B------:R-:W-:Y:S01]  /*1870*/  ISETP.LT.OR P5, PT, R10, 0x21, P2 ;  /* 0x000000210a00780c */ /* 0x000fe200017a1670 */
[----:B------:R-:W-:Y:S01]  /*1880*/  ULDC.64 UR6, c[0x0][0x1a8] ;  /* 0x00006a0000067ab9 */ /* 0x000fe20000000a00 */
[----:B------:R-:W-:Y:S01]  /*1890*/  IADD3.X R5, R3, UR24, RZ, P0, !PT ;  /* 0x0000001803057c10 */ /* 0x000fe200087fe4ff */
[----:B------:R-:W-:Y:S01]  /*18a0*/  USHF.L.U64.HI UR7, UR6, UR22, UR7 ;  /* 0x0000001606077299 */ /* 0x000fe20008010207 */
[----:B------:R-:W-:Y:S01]  /*18b0*/  IADD3 R8, P1, P0, R8, 0x80, R2 ;  /* 0x0000008008087810 */ /* 0x000fe2000783e002 */
[----:B------:R-:W-:Y:S01]  /*18c0*/  UIMAD UR22, UR11, UR5, UR4 ;  /* 0x000000050b1672a4 */ /* 0x000fe2000f8e0204 */
[C---:B------:R-:W-:Y:S01]  /*18d0*/  ISETP.LT.OR P3, PT, R10.reuse, 0x41, P3 ;  /* 0x000000410a00780c */ /* 0x040fe20001f61670 */
[----:B------:R2:W-:Y:S01]  /*18e0*/  LDGSTS.E.BYPASS.LTC128B.128 [R240+0x7080], [R4.64], !P6 ;  /* 0x0708000004f07fae */ /* 0x0005e2000f101d52 */
[----:B------:R-:W-:Y:S01]  /*18f0*/  ISETP.LT.OR P2, PT, R10, 0x41, P2 ;  /* 0x000000410a00780c */ /* 0x000fe20001741670 */
[----:B------:R-:W-:Y:S01]  /*1900*/  ULDC.64 UR4, c[0x0][0x178] ;  /* 0x00005e0000047ab9 */ /* 0x000fe20000000a00 */
[----:B------:R-:W-:Y:S01]  /*1910*/  IADD3.X R9, RZ, UR24, R3, P1, P0 ;  /* 0x00000018ff097c10 */ /* 0x000fe20008fe0403 */
[----:B------:R-:W-:Y:S01]  /*1920*/  UIMAD UR21, UR21, UR4, URZ ;  /* 0x00000004151572a4 */ /* 0x000fe2000f8e023f */
[----:B------:R-:W-:Y:S01]  /*1930*/  IMAD.WIDE.U32 R248, R26, c[0x0][0x188], R12 ;  /* 0x000062001af87a25 */ /* 0x000fe200078e000c */
[----:B------:R-:W-:Y:S01]  /*1940*/  USHF.L.U32 UR6, UR6, 0x6, URZ ;  /* 0x0000000606067899 */ /* 0x000fe2000800063f */
[----:B------:R-:W-:Y:S01]  /*1950*/  CS2R R46, SRZ ;  /* 0x00000000002e7805 */ /* 0x000fe2000001ff00 */
[----:B------:R3:W-:Y:S01]  /*1960*/  LDGSTS.E.BYPASS.LTC128B.128 [R240+0xa080], [R8.64], !P5 ;  /* 0x0a08000008f07fae */ /* 0x0007e2000e901d52 */
[----:B------:R-:W-:Y:S01]  /*1970*/  UIMAD UR21, UR13, UR5, UR21 ;  /* 0x000000050d1572a4 */ /* 0x000fe2000f8e0215 */
[C---:B------:R-:W-:Y:S01]  /*1980*/  IMAD R27, R18.reuse, c[0x0][0x270], RZ ;  /* 0x00009c00121b7a24 */ /* 0x040fe200078e02ff */
[----:B------:R-:W-:Y:S01]  /*1990*/  IADD3 R245, R249, UR22, RZ ;  /* 0x00000016f9f57c10 */ /* 0x000fe2000fffe0ff */
[C---:B------:R-:W-:Y:S01]  /*19a0*/  IMAD R29, R18.reuse, c[0x0][0x288], RZ ;  /* 0x0000a200121d7a24 */ /* 0x040fe200078e02ff */
[----:B------:R-:W-:Y:S01]  /*19b0*/  CS2R R44, SRZ ;  /* 0x00000000002c7805 */ /* 0x000fe2000001ff00 */
[----:B------:R-:W-:Y:S01]  /*19c0*/  IMAD R30, R18, c[0x0][0x238], RZ ;  /* 0x00008e00121e7a24 */ /* 0x000fe200078e02ff */
[----:B------:R-:W-:Y:S01]  /*19d0*/  CS2R R42, SRZ ;  /* 0x00000000002a7805 */ /* 0x000fe2000001ff00 */
[----:B------:R-:W-:Y:S01]  /*19e0*/  IMAD.WIDE.U32 R24, R80, c[0x0][0x238], R20 ;  /* 0x00008e0050187a25 */ /* 0x000fe200078e0014 */
[----:B-1----:R-:W-:Y:S01]  /*19f0*/  IADD3 R2, P0, R4, UR23, RZ ;  /* 0x0000001704027c10 */ /* 0x002fe2000ff1e0ff */
[----:B------:R-:W-:Y:S01]  /*1a00*/  USHF.R.S32.HI UR23, URZ, 0x1f, UR20 ;  /* 0x0000001f3f177899 */ /* 0x000fe20008011414 */
[----:B------:R-:W-:Y:S01]  /*1a10*/  CS2R R40, SRZ ;  /* 0x0000000000287805 */ /* 0x000fe2000001ff00 */
[----:B------:R-:W-:Y:S01]  /*1a20*/  IMAD.MOV.U32 R226, RZ, RZ, 0x40 ;  /* 0x00000040ffe27424 */ /* 0x000fe200078e00ff */
[----:B------:R-:W-:Y:S01]  /*1a30*/  IADD3.X R3, R5, UR24, RZ, P0, !PT ;  /* 0x0000001805037c10 */ /* 0x000fe200087fe4ff */
[----:B------:R-:W-:Y:S01]  /*1a40*/  UIMAD.WIDE.U32 UR24, UR13, UR4, URZ ;  /* 0x000000040d1872a5 */ /* 0x000fe2000f8e003f */
[----:B------:R-:W-:Y:S01]  /*1a50*/  IMAD.MOV.U32 R228, RZ, RZ, 0x20 ;  /* 0x00000020ffe47424 */ /* 0x000fe200078e00ff */
[----:B------:R-:W-:Y:S01]  /*1a60*/  CS2R R38, SRZ ;  /* 0x0000000000267805 */ /* 0x000fe2000001ff00 */
[C---:B------:R-:W-:Y:S01]  /*1a70*/  IMAD R27, R80.reuse, c[0x0][0x274], R27 ;  /* 0x00009d00501b7a24 */ /* 0x040fe200078e021b */
[----:B------:R1:W-:Y:S01]  /*1a80*/  LDGSTS.E.BYPASS.LTC128B.128 [R240+0x8080], [R2.64], !P3 ;  /* 0x0808000002f07fae */ /* 0x0003e2000d901d52 */
[C---:B--2---:R-:W-:Y:S01]  /*1a90*/  IADD3 R4, P0, R19.reuse, UR20, RZ ;  /* 0x0000001413047c10 */ /* 0x044fe2000ff1e0ff */
[----:B------:R-:W-:Y:S01]  /*1aa0*/  UIADD3 UR21, UR25, UR21, URZ ;  /* 0x0000001519157290 */ /* 0x000fe2000fffe03f */
[----:B------:R-:W-:Y:S01]  /*1ab0*/  IMAD R29, R80, c[0x0][0x28c], R29 ;  /* 0x0000a300501d7a24 */ /* 0x000fe200078e021d */
[----:B------:R1:W-:Y:S01]  /*1ac0*/  LDGSTS.E.BYPASS.LTC128B.128 [R240+0xb080], [R2.64+0x80], !P2 ;  /* 0x0b08008002f07fae */ /* 0x0003e2000d101d52 */
[----:B------:R-:W-:Y:S01]  /*1ad0*/  LEA.HI.X.SX32 R5, R19, UR23, 0x1, P0 ;  /* 0x0000001713057c11 */ /* 0x000fe200080f0eff */
[----:B------:R-:W-:Y:S01]  /*1ae0*/  USHF.L.U32 UR20, UR13, 0x6, URZ ;  /* 0x000000060d147899 */ /* 0x000fe2000800063f */
[----:B------:R-:W-:Y:S01]  /*1af0*/  ISETP.GE.AND P0, PT, R16, c[0x0][0x19c], PT ;  /* 0x0000670010007a0c */ /* 0x000fe20003f06270 */
[----:B------:R-:W-:Y:S01]  /*1b00*/  IMAD.U32 R0, RZ, RZ, UR21 ;  /* 0x00000015ff007e24 */ /* 0x000fe2000f8e00ff */
[----:B------:R-:W-:Y:S01]  /*1b10*/  ISETP.GE.AND P2, PT, R31, c[0x0][0x19c], PT ;  /* 0x000067001f007a0c */ /* 0x000fe20003f46270 */
[----:B---3--:R-:W-:Y:S01]  /*1b20*/  IMAD.U32 R8, RZ, RZ, UR24 ;  /* 0x00000018ff087e24 */ /* 0x008fe2000f8e00ff */
[C---:B------:R-:W-:Y:S01]  /*1b30*/  ISETP.LT.OR P6, PT, R10.reuse, 0x1, P0 ;  /* 0x000000010a00780c */ /* 0x040fe200007c1670 */
[----:B------:R-:W-:Y:S01]  /*1b40*/  IMAD.U32 R9, RZ, RZ, UR25 ;  /* 0x00000019ff097e24 */ /* 0x000fe2000f8e00ff */
[----:B------:R-:W-:Y:S01]  /*1b50*/  ISETP.LT.OR P5, PT, R10, 0x1, P2 ;  /* 0x000000010a00780c */ /* 0x000fe200017a1670 */
[--C-:B------:R-:W-:Y:S01]  /*1b60*/  IMAD.WIDE.U32 R18, R80, c[0x0][0x270], R4.reuse ;  /* 0x00009c0050127a25 */ /* 0x100fe200078e0004 */
[----:B------:R-:W-:Y:S01]  /*1b70*/  LEA R9, P3, R8, R248, 0x6 ;  /* 0x000000f808097211 */ /* 0x000fe200078630ff */
[----:B------:R-:W0:Y:S01]  /*1b80*/  LDGDEPBAR ;  /* 0x00000000000079af */ /* 0x000e220000000000 */
[----:B------:R-:W-:Y:S01]  /*1b90*/  USHF.R.S32.HI UR21, URZ, 0x1f, UR20 ;  /* 0x0000001f3f157899 */ /* 0x000fe20008011414 */
[----:B------:R-:W-:Y:S01]  /*1ba0*/  IMAD.WIDE.U32 R20, R80, c[0x0][0x288], R4 ;  /* 0x0000a20050147a25 */ /* 0x000fe200078e0004 */
[----:B------:R-:W-:Y:S01]  /*1bb0*/  LEA.HI.X R11, R8, R245, R0, 0x6, P3 ;  /* 0x000000f5080b7211 */ /* 0x000fe200018f3400 */
[----:B------:R-:W-:Y:S01]  /*1bc0*/  CS2R R36, SRZ ;  /* 0x0000000000247805 */ /* 0x000fe2000001ff00 */
[----:B------:R-:W-:Y:S01]  /*1bd0*/  UISETP.GE.AND UP6, UPT, UR12, 0x1, UPT ;  /* 0x000000010c00788c */ /* 0x000fe2000bfc6270 */
[----:B------:R-:W-:Y:S01]  /*1be0*/  IMAD.U32 R4, RZ, RZ, UR6 ;  /* 0x00000006ff047e24 */ /* 0x000fe2000f8e00ff */
[----:B------:R-:W-:Y:S01]  /*1bf0*/  UISETP.GE.AND UP5, UPT, UR12, 0x2, UPT ;  /* 0x000000020c00788c */ /* 0x000fe2000bfa6270 */
[----:B------:R2:W-:Y:S01]  /*1c00*/  LDGSTS.E.BYPASS.LTC128B.128 [R240+0x80], [R6.64], !P6 ;  /* 0x0008000006f07fae */ /* 0x0005e2000f101d52 */
[----:B------:R-:W-:Y:S01]  /*1c10*/  IMAD.SHL.U32 R0, R22, 0x40, RZ ;  /* 0x0000004016007824 */ /* 0x000fe200078e00ff */
[----:B------:R-:W-:Y:S01]  /*1c20*/  ISETP.GE.AND P6, PT, R16, c[0x0][0x16c], PT ;  /* 0x00005b0010007a0c */ /* 0x000fe20003fc6270 */
[----:B------:R-:W-:Y:S01]  /*1c30*/  IMAD.U32 R17, RZ, RZ, UR20 ;  /* 0x00000014ff117e24 */ /* 0x000fe2000f8e00ff */
[----:B------:R2:W-:Y:S01]  /*1c40*/  LDGSTS.E.BYPASS.LTC128B.128 [R240+0x3080], [R6.64+0x80], !P5 ;  /* 0x0308008006f07fae */ /* 0x0005e2000e901d52 */
[----:B------:R-:W-:Y:S01]  /*1c50*/  IADD3 R4, P5, P3, R4, 0x80, R6 ;  /* 0x0000008004047810 */ /* 0x000fe20007bbe006 */
[----:B------:R-:W-:Y:S01]  /*1c60*/  IMAD R30, R80, c[0x0][0x23c], R30 ;  /* 0x00008f00501e7a24 */ /* 0x000fe200078e021e */
[----:B-1----:R-:W-:Y:S01]  /*1c70*/  IADD3 R2, P1, R6, UR6, RZ ;  /* 0x0000000606027c10 */ /* 0x002fe2000ff3e0ff */
[----:B------:R-:W-:Y:S01]  /*1c80*/  IMAD.MOV.U32 R231, RZ, RZ, 0x10 ;  /* 0x00000010ffe77424 */ /* 0x000fe200078e00ff */
[----:B------:R-:W-:Y:S01]  /*1c90*/  IADD3.X R5, RZ, UR7, R7, P5, P3 ;  /* 0x00000007ff057c10 */ /* 0x000fe2000afe6407 */
[----:B------:R-:W-:Y:S01]  /*1ca0*/  IMAD.MOV.U32 R220, RZ, RZ, RZ ;  /* 0x000000ffffdc7224 */ /* 0x000fe200078e00ff */
[----:B------:R-:W-:Y:S01]  /*1cb0*/  IADD3.X R3, R7, UR7, RZ, P1, !PT ;  /* 0x0000000707037c10 */ /* 0x000fe20008ffe4ff */
[----:B------:R-:W-:Y:S01]  /*1cc0*/  UISETP.GE.AND UP4, UPT, UR12, 0x21, UPT ;  /* 0x000000210c00788c */ /* 0x000fe2000bf86270 */
[C---:B------:R-:W-:Y:S01]  /*1cd0*/  ISETP.LT.OR P1, PT, R10.reuse, 0x21, P0 ;  /* 0x000000210a00780c */ /* 0x040fe20000721670 */
[----:B------:R-:W-:Y:S01]  /*1ce0*/  UISETP.GE.AND UP3, UPT, UR12, 0x22, UPT ;  /* 0x000000220c00788c */ /* 0x000fe2000bf66270 */
[C---:B------:R-:W-:Y:S01]  /*1cf0*/  ISETP.LT.OR P3, PT, R10.reuse, 0x21, P2 ;  /* 0x000000210a00780c */ /* 0x040fe20001761670 */
[----:B------:R-:W-:Y:S01]  /*1d00*/  UISETP.GE.AND UP2, UPT, UR12, 0x41, UPT ;  /* 0x000000410c00788c */ /* 0x000fe2000bf46270 */
[C---:B------:R-:W-:Y:S01]  /*1d10*/  ISETP.LT.OR P0, PT, R10.reuse, 0x41, P0 ;  /* 0x000000410a00780c */ /* 0x040fe20000701670 */
[----:B------:R-:W-:Y:S01]  /*1d20*/  UISETP.GE.AND UP1, UPT, UR12, 0x42, UPT ;  /* 0x000000420c00788c */ /* 0x000fe2000bf26270 */
[----:B------:R-:W-:-:S02]  /*1d30*/  ISETP.LT.OR P2, PT, R10, 0x41, P2 ;  /* 0x000000410a00780c */ /* 0x000fc40001741670 */
[----:B------:R-:W-:Y:S02]  /*1d40*/  ISETP.GE.AND P5, PT, R31, c[0x0][0x16c], PT ;  /* 0x00005b001f007a0c */ /* 0x000fe40003fa6270 */
[----:B------:R-:W-:-:S03]  /*1d50*/  LOP3.LUT R0, R0, 0x1c0, RZ, 0xc0, !PT ;  /* 0x000001c000007812 */ /* 0x000fc600078ec0ff */
[----:B------:R1:W-:Y:S01]  /*1d60*/  LDGSTS.E.BYPASS.LTC128B.128 [R240+0x1080], [R2.64], !P1 ;  /* 0x0108000002f07fae */ /* 0x0003e2000c901d52 */
[----:B------:R-:W-:Y:S02]  /*1d70*/  LOP3.LUT R8, R0, 0x8, R202, 0xf8, !PT ;  /* 0x0000000800087812 */ /* 0x000fe400078ef8ca */
[----:B------:R-:W-:Y:S01]  /*1d80*/  SHF.R.U32.HI R0, RZ, 0x3, R0 ;  /* 0x00000003ff007819 */ /* 0x000fe20000011600 */
[----:B------:R3:W-:Y:S01]  /*1d90*/  LDGSTS.E.BYPASS.LTC128B.128 [R240+0x4080], [R4.64], !P3 ;  /* 0x0408000004f07fae */ /* 0x0007e2000d901d52 */
[----:B--2---:R-:W-:Y:S02]  /*1da0*/  SEL R6, RZ, 0x1, P6 ;  /* 0x00000001ff067807 */ /* 0x004fe40003000000 */
[----:B------:R-:W-:Y:S02]  /*1db0*/  SEL R7, RZ, 0x2, P5 ;  /* 0x00000002ff077807 */ /* 0x000fe40002800000 */
[----:B------:R-:W-:Y:S02]  /*1dc0*/  LOP3.LUT R0, R28, R8, R0, 0xf6, !PT ;  /* 0x000000081c007212 */ /* 0x000fe400078ef600 */
[----:B------:R-:W-:Y:S01]  /*1dd0*/  LEA.HI R28, R32, R82, RZ, 0x5 ;  /* 0x00000052201c7211 */ /* 0x000fe200078f28ff */
[----:B------:R-:W-:-:S02]  /*1de0*/  IMAD.IADD R6, R7, 0x1, R6 ;  /* 0x0000000107067824 */ /* 0x000fc400078e0206 */
[----:B------:R-:W-:Y:S02]  /*1df0*/  IMAD.U32 R7, RZ, RZ, UR4 ;  /* 0x00000004ff077e24 */ /* 0x000fe4000f8e00ff */
[----:B------:R-:W-:Y:S01]  /*1e00*/  IMAD.SHL.U32 R222, R0, 0x2, RZ ;  /* 0x0000000200de7824 */ /* 0x000fe200078e00ff */
[----:B------:R-:W-:Y:S02]  /*1e10*/  LOP3.LUT P3, RZ, R6, 0x1, RZ, 0xc0, !PT ;  /* 0x0000000106ff7812 */ /* 0x000fe4000786c0ff */
[----:B-1----:R-:W-:Y:S01]  /*1e20*/  IADD3 R2, P1, R2, UR6, RZ ;  /* 0x0000000602027c10 */ /* 0x002fe2000ff3e0ff */
[----:B------:R-:W-:Y:S02]  /*1e30*/  UMOV UR6, 0x5 ;  /* 0x0000000500067882 */ /* 0x000fe40000000000 */
[----:B------:R-:W-:Y:S01]  /*1e40*/  USHF.L.U64.HI UR9, UR8, UR6, UR9 ;  /* 0x0000000608097299 */ /* 0x000fe20008010209 */
[----:B------:R-:W-:Y:S01]  /*1e50*/  IADD3.X R3, R3, UR7, RZ, P1, !PT ;  /* 0x0000000703037c10 */ /* 0x000fe20008ffe4ff */
[----:B---3--:R-:W-:Y:S01]  /*1e60*/  IMAD.U32 R4, RZ, RZ, UR5 ;  /* 0x00000005ff047e24 */ /* 0x008fe2000f8e00ff */
[----:B------:R-:W-:Y:S01]  /*1e70*/  LEA R12, P1, R9, c[0x0][0x160], 0x1 ;  /* 0x00005800090c7a11 */ /* 0x000fe200078208ff */
[----:B------:R-:W-:-:S02]  /*1e80*/  USHF.L.U32 UR8, UR8, 0x5, URZ ;  /* 0x0000000508087899 */ /* 0x000fc4000800063f */
[----:B------:R1:W-:Y:S01]  /*1e90*/  LDGSTS.E.BYPASS.LTC128B.128 [R240+0x2080], [R2.64], !P0 ;  /* 0x0208000002f07fae */ /* 0x0003e2000c101d52 */
[----:B------:R-:W-:Y:S01]  /*1ea0*/  LEA.HI.X R13, R9, c[0x0][0x164], R11, 0x1, P1 ;  /* 0x00005900090d7a11 */ /* 0x000fe200008f0c0b */
[----:B------:R-:W-:Y:S01]  /*1eb0*/  ULDC.64 UR6, c[0x0][0x278] ;  /* 0x00009e0000067ab9 */ /* 0x000fe20000000a00 */
[C---:B------:R-:W-:Y:S01]  /*1ec0*/  LEA R8, P1, R7.reuse, R12, 0x6 ;  /* 0x0000000c07087211 */ /* 0x040fe200078230ff */
[----:B------:R1:W-:Y:S01]  /*1ed0*/  LDGSTS.E.BYPASS.LTC128B.128 [R240+0x5080], [R2.64+0x80], !P2 ;  /* 0x0508008002f07fae */ /* 0x0003e2000d101d52 */
[C---:B------:R-:W-:Y:S01]  /*1ee0*/  LOP3.LUT P2, RZ, R22.reuse, 0x2, RZ, 0xc0, !PT ;  /* 0x0000000216ff7812 */ /* 0x040fe2000784c0ff */
[----:B------:R-:W-:Y:S01]  /*1ef0*/  UIMAD UR6, UR10, UR6, URZ ;  /* 0x000000060a0672a4 */ /* 0x000fe2000f8e023f */
[----:B------:R-:W-:Y:S01]  /*1f00*/  LEA.HI.X R9, R7, R13, R4, 0x6, P1 ;  /* 0x0000000d07097211 */ /* 0x000fe200008f3404 */
[----:B------:R-:W0:Y:S01]  /*1f10*/  LDGDEPBAR ;  /* 0x00000000000079af */ /* 0x000e220000000000 */
[----:B------:R-:W-:Y:S01]  /*1f20*/  LOP3.LUT P1, RZ, R22, 0x4, RZ, 0xc0, !PT ;  /* 0x0000000416ff7812 */ /* 0x000fe2000782c0ff */
[----:B------:R-:W-:Y:S01]  /*1f30*/  UIMAD UR7, UR11, UR7, UR6 ;  /* 0x000000070b0772a4 */ /* 0x000fe2000f8e0206 */
[----:B------:R-:W-:Y:S01]  /*1f40*/  SEL R0, R228, 0xffffffe0, !P2 ;  /* 0xffffffe0e4007807 */ /* 0x000fe20005000000 */
[----:B------:R-:W-:Y:S01]  /*1f50*/  IMAD.U32 R5, RZ, RZ, UR8 ;  /* 0x00000008ff057e24 */ /* 0x000fe2000f8e00ff */
[----:B------:R-:W-:Y:S01]  /*1f60*/  SEL R226, R226, 0xffffffc0, !P1 ;  /* 0xffffffc0e2e27807 */ /* 0x000fe20004800000 */
[----:B------:R-:W-:Y:S01]  /*1f70*/  IMAD.SHL.U32 R22, R22, 0x20, RZ ;  /* 0x0000002016167824 */ /* 0x000fe200078e00ff */
[----:B------:R-:W-:Y:S01]  /*1f80*/  LOP3.LUT P0, RZ, R6, 0x2, RZ, 0xc0, !PT ;  /* 0x0000000206ff7812 */ /* 0x000fe2000780c0ff */
[C---:B------:R-:W-:Y:S01]  /*1f90*/  IMAD.IADD R224, R222.reuse, 0x1, R0 ;  /* 0x00000001dee07824 */ /* 0x040fe200078e0200 */
[----:B------:R-:W-:Y:S01]  /*1fa0*/  SHF.R.S32.HI R4, RZ, 0x5, R28 ;  /* 0x00000005ff047819 */ /* 0x000fe2000001141c */
[----:B------:R-:W-:-:S02]  /*1fb0*/  IMAD.IADD R223, R222, 0x1, R226 ;  /* 0x00000001dedf7824 */ /* 0x000fc400078e02e2 */
[----:B------:R-:W-:Y:S01]  /*1fc0*/  IMAD.IADD R226, R226, 0x1, R224 ;  /* 0x00000001e2e27824 */ /* 0x000fe200078e02e0 */
[----:B------:R-:W-:Y:S01]  /*1fd0*/  LEA.HI R11, R28, R4, RZ, 0x1 ;  /* 0x000000041c0b7211 */ /* 0x000fe200078f08ff */
[----:B------:R-:W-:-:S03]  /*1fe0*/  IMAD.IADD R0, R0, 0x1, R223 ;  /* 0x0000000100007824 */ /* 0x000fc600078e02df */
[----:B------:R-:W-:-:S05]  /*1ff0*/  LOP3.LUT R11, R11, 0xfffffffe, RZ, 0xc0, !PT ;  /* 0xfffffffe0b0b7812 */ /* 0x000fca00078ec0ff */
[----:B------:R-:W-:Y:S01]  /*2000*/  IMAD.IADD R11, R4, 0x1, -R11 ;  /* 0x00000001040b7824 */ /* 0x000fe200078e0a0b */
[----:B-1----:R-:W-:Y:S01]  /*2010*/  IADD3 R2, -R252, UR16, -R17 ;  /* 0x00000010fc027c10 */ /* 0x002fe2000fffe911 */
[----:B------:R-:W-:-:S04]  /*2020*/  DEPBAR.LE SB0, 0x1 ;  /* 0x000080400000791a */ /* 0x000fc80000000000 */
[----:B------:R-:W-:Y:S01]  /*2030*/  BAR.SYNC.DEFER_BLOCKING 0x0 ;  /* 0x0000000000007b1d */ /* 0x000fe20000010000 */
[C---:B------:R-:W-:Y:S01]  /*2040*/  ISETP.LT.OR P2, PT, R2.reuse, 0x1, !P3 ;  /* 0x000000010200780c */ /* 0x040fe20005f41670 */
[----:B------:R-:W-:Y:S01]  /*2050*/  IMAD.IADD R3, R19, 0x1, R27 ;  /* 0x0000000113037824 */ /* 0x000fe200078e021b */
[C---:B------:R-:W-:Y:S01]  /*2060*/  ISETP.LT.OR P1, PT, R2.reuse, 0x1, !P0 ;  /* 0x000000010200780c */ /* 0x040fe20004721670 */
[----:B------:R-:W-:Y:S01]  /*2070*/  IMAD.U32 R4, RZ, RZ, UR9 ;  /* 0x00000009ff047e24 */ /* 0x000fe2000f8e00ff */
[C---:B------:R-:W-:Y:S01]  /*2080*/  ISETP.LT.OR P3, PT, R2.reuse, 0x21, !P3 ;  /* 0x000000210200780c */ /* 0x040fe20005f61670 */
[----:B------:R-:W-:Y:S01]  /*2090*/  IMAD.SHL.U32 R225, R11, 0x200, RZ ;  /* 0x000002000be17824 */ /* 0x000fe200078e00ff */
[----:B------:R-:W-:Y:S01]  /*20a0*/  ISETP.LT.OR P0, PT, R2, 0x21, !P0 ;  /* 0x000000210200780c */ /* 0x000fe20004701670 */
[----:B------:R-:W-:Y:S01]  /*20b0*/  IMAD.MOV.U32 R2, RZ, RZ, R18 ;  /* 0x000000ffff027224 */ /* 0x000fe200078e0012 */
[CC--:B------:R-:W-:Y:S02]  /*20c0*/  LEA.HI R19, R32.reuse, R82.reuse, RZ, 0x2 ;  /* 0x0000005220137211 */ /* 0x0c0fe400078f10ff */
[----:B------:R-:W-:Y:S01]  /*20d0*/  LEA.HI R18, R32, R82, RZ, 0x4 ;  /* 0x0000005220127211 */ /* 0x000fe200078f20ff */
[----:B------:R-:W-:Y:S01]  /*20e0*/  IMAD.WIDE.U32 R34, R26, c[0x0][0x278], R2 ;  /* 0x00009e001a227a25 */ /* 0x000fe200078e0002 */
[----:B------:R-:W-:-:S02]  /*20f0*/  SHF.R.S32.HI R7, RZ, 0x2, R19 ;  /* 0x00000002ff077819 */ /* 0x000fc40000011413 */
[----:B------:R-:W-:Y:S02]  /*2100*/  SHF.R.S32.HI R6, RZ, 0x4, R18 ;  /* 0x00000004ff067819 */ /* 0x000fe40000011412 */
[----:B------:R-:W-:Y:S01]  /*2110*/  IADD3 R33, R35, UR7, RZ ;  /* 0x0000000723217c10 */ /* 0x000fe2000fffe0ff */
[----:B------:R-:W-:Y:S01]  /*2120*/  STL.64 [R1+0x8], R34 ;  /* 0x0000082201007387 */ /* 0x000fe20000100a00 */
[----:B------:R-:W-:Y:S01]  /*2130*/  LEA.HI R10, R18, R6, RZ, 0x1 ;  /* 0x00000006120a7211 */ /* 0x000fe200078f08ff */
[----:B------:R-:W-:Y:S02]  /*2140*/  ULDC.64 UR6, c[0x0][0x290] ;  /* 0x0000a40000067ab9 */ /* 0x000fe40000000a00 */
[----:B------:R-:W-:Y:S01]  /*2150*/  STL [R1+0x14], R33 ;  /* 0x0000142101007387 */ /* 0x000fe20000100800 */
[----:B------:R-:W-:Y:S01]  /*2160*/  LOP3.LUT R10, R10, 0xfffffffe, RZ, 0xc0, !PT ;  /* 0xfffffffe0a0a7812 */ /* 0x000fe200078ec0ff */
[----:B------:R-:W-:Y:S02]  /*2170*/  UIMAD UR6, UR10, UR6, URZ ;  /* 0x000000060a0672a4 */ /* 0x000fe4000f8e023f */
[----:B------:R-:W1:Y:S02]  /*2180*/  LDSM.16.M88.2 R172, [R0+0x6080] ;  /* 0x0060800000ac783b */ /* 0x000e640000000100 */
[----:B------:R-:W-:Y:S01]  /*2190*/  IMAD.IADD R10, R6, 0x1, -R10 ;  /* 0x00000001060a7824 */ /* 0x000fe200078e0a0a */
[----:B------:R-:W-:Y:S01]  /*21a0*/  UIMAD UR6, UR11, UR7, UR6 ;  /* 0x000000070b0672a4 */ /* 0x000fe2000f8e0206 */
[----:B------:R-:W2:Y:S01]  /*21b0*/  LDSM.16.M88.2 R174, [R0+0x7080] ;  /* 0x0070800000ae783b */ /* 0x000ea20000000100 */
[----:B------:R-:W-:-:S02]  /*21c0*/  IMAD.MOV.U32 R6, RZ, RZ, R20 ;  /* 0x000000ffff067224 */ /* 0x000fc400078e0014 */
[----:B------:R-:W-:Y:S01]  /*21d0*/  IMAD.SHL.U32 R221, R10, 0x8, RZ ;  /* 0x000000080add7824 */ /* 0x000fe200078e00ff */
[----:B------:R-:W3:Y:S04]  /*21e0*/  LDSM.16.M88.2 R176, [R0+0x8080] ;  /* 0x0080800000b0783b */ /* 0x000ee80000000100 */
[----:B------:R-:W4:Y:S01]  /*21f0*/  LDSM.16.M88.2 R196, [R0+0x9080] ;  /* 0x0090800000c4783b */ /* 0x000f220000000100 */
[----:B------:R-:W-:-:S03]  /*2200*/  LOP3.LUT R221, R221, 0x8, RZ, 0xc0, !PT ;  /* 0x00000008dddd7812 */ /* 0x000fc600078ec0ff */
[----:B------:R-:W1:Y:S04]  /*2210*/  LDSM.16.M88.2 R198, [R0+0xa080] ;  /* 0x00a0800000c6783b */ /* 0x000e680000000100 */
[----:B------:R2:W1:Y:S04]  /*2220*/  LDSM.16.M88.2 R200, [R0+0xb080] ;  /* 0x00b0800000c8783b */ /* 0x0004680000000100 */
[----:B------:R-:W1:Y:S04]  /*2230*/  LDSM.16.M88.2 R154, [R222+0x6080] ;  /* 0x00608000de9a783b */ /* 0x000e680000000100 */
[----:B------:R-:W1:Y:S04]  /*2240*/  LDSM.16.M88.2 R156, [R222+0x7080] ;  /* 0x00708000de9c783b */ /* 0x000e680000000100 */
[----:B------:R-:W1:Y:S04]  /*2250*/  LDSM.16.M88.2 R158, [R222+0x8080] ;  /* 0x00808000de9e783b */ /* 0x000e680000000100 */
[----:B------:R-:W1:Y:S04]  /*2260*/  LDSM.16.M88.2 R160, [R224+0x6080] ;  /* 0x00608000e0a0783b */ /* 0x000e680000000100 */
[----:B------:R-:W1:Y:S01]  /*2270*/  LDSM.16.M88.2 R162, [R224+0x7080] ;  /* 0x00708000e0a2783b */ /* 0x000e620000000100 */
[----:B--2---:R-:W-:-:S03]  /*2280*/  SHF.R.S32.HI R0, RZ, 0x1f, R19 ;  /* 0x0000001fff007819 */ /* 0x004fc60000011413 */
[----:B------:R-:W2:Y:S01]  /*2290*/  LDSM.16.M88.2 R164, [R224+0x8080] ;  /* 0x00808000e0a4783b */ /* 0x000ea20000000100 */
[----:B------:R-:W-:-:S03]  /*22a0*/  LEA.HI R0, R0, R7, RZ, 0x3 ;  /* 0x0000000700007211 */ /* 0x000fc600078f18ff */
[----:B------:R-:W1:Y:S01]  /*22b0*/  LDSM.16.M88.2 R178, [R222+0x9080] ;  /* 0x00908000deb2783b */ /* 0x000e620000000100 */
[----:B------:R-:W-:-:S03]  /*22c0*/  LOP3.LUT R0, R0, 0xfffffff8, RZ, 0xc0, !PT ;  /* 0xfffffff800007812 */ /* 0x000fc600078ec0ff */
[----:B------:R-:W1:Y:S04]  /*22d0*/  LDSM.16.M88.2 R180, [R222+0xa080] ;  /* 0x00a08000deb4783b */ /* 0x000e680000000100 */
[----:B------:R-:W1:Y:S01]  /*22e0*/  LDSM.16.M88.2 R182, [R222+0xb080] ;  /* 0x00b08000deb6783b */ /* 0x000e620000000100 */
[----:B------:R-:W-:Y:S02]  /*22f0*/  IMAD.IADD R3, R7, 0x1, -R0 ;  /* 0x0000000107037824 */ /* 0x000fe400078e0a00 */
[----:B------:R-:W-:Y:S01]  /*2300*/  IMAD.IADD R7, R21, 0x1, R29 ;  /* 0x0000000115077824 */ /* 0x000fe200078e021d */
        /* <DEDUP_REMOVED lines=14> */
[----:B------:R-:W-:-:S03]  /*23f0*/  ISETP.GE.AND P2, PT, R16, c[0x0][0x1fc], PT ;  /* 0x00007f0010007a0c */ /* 0x000fc60003f46270 */
[----:B------:R1:W-:Y:S01]  /*2400*/  LDGSTS.E.BYPASS.LTC128B.128 [R240+0x8080], [R12.64+0x80], !P1 ;  /* 0x080800800cf07fae */ /* 0x0003e2000c901d52 */
[----:B------:R-:W-:Y:S02]  /*2410*/  ISETP.GE.AND P1, PT, R16, c[0x0][0x1fc], PT ;  /* 0x00007f0010007a0c */ /* 0x000fe40003f26270 */
[----:B------:R-:W-:Y:S01]  /*2420*/  SHF.R.S32.HI R16, RZ, 0x1f, R23 ;  /* 0x0000001fff107819 */ /* 0x000fe20000011417 */
[----:B------:R1:W-:Y:S01]  /*2430*/  LDGSTS.E.BYPASS.LTC128B.128 [R240+0x7080], [R8.64], !P3 ;  /* 0x0708000008f07fae */ /* 0x0003e2000d901d52 */
[C---:B------:R-:W-:Y:S02]  /*2440*/  ISETP.GT.AND P3, PT, R82.reuse, 0xf, PT ;  /* 0x0000000f5200780c */ /* 0x040fe40003f64270 */
[----:B------:R-:W-:Y:S01]  /*2450*/  SEL R244, RZ, 0x1, P2 ;  /* 0x00000001fff47807 */ /* 0x000fe20001000000 */
[----:B------:R1:W-:Y:S10]  /*2460*/  LDGSTS.E.BYPASS.LTC128B.128 [R240+0x9080], [R8.64+0x80], !P0 ;  /* 0x0908008008f07fae */ /* 0x0003f4000c101d52 */
[----:B------:R-:W-:-:S02]  /*2470*/  @!P3 IMAD.SHL.U32 R21, R82, 0x10, RZ ;  /* 0x000000105215b824 */ /* 0x000fc400078e00ff */
[----:B-1----:R-:W-:-:S05]  /*2480*/  IMAD.U32 R8, RZ, RZ, UR8 ;  /* 0x00000008ff087e24 */ /* 0x002fca000f8e00ff */
[----:B------:R-:W-:-:S04]  /*2490*/  LEA R8, P0, R8, R14, 0x1 ;  /* 0x0000000e08087211 */ /* 0x000fc800078008ff */
[----:B------:R-:W-:Y:S01]  /*24a0*/  LEA.HI.X R9, R5, R15, R4, 0x1, P0 ;  /* 0x0000000f05097211 */ /* 0x000fe200000f0c04 */
[----:B------:R-:W-:Y:S01]  /*24b0*/  IMAD.IADD R5, R25, 0x1, R30 ;  /* 0x0000000119057824 */ /* 0x000fe200078e021e */
[----:B------:R-:W-:Y:S01]  /*24c0*/  @!P3 IADD3 R0, P0, R34, UR20, RZ ;  /* 0x000000142200bc10 */ /* 0x000fe2000ff1e0ff */
[----:B------:R-:W-:Y:S01]  /*24d0*/  IMAD.MOV.U32 R4, RZ, RZ, R24 ;  /* 0x000000ffff047224 */ /* 0x000fe200078e0018 */
[----:B------:R-:W-:Y:S02]  /*24e0*/  CS2R R34, SRZ ;  /* 0x0000000000227805 */ /* 0x000fe4000001ff00 */
[----:B------:R-:W-:Y:S01]  /*24f0*/  @!P3 IADD3.X R2, R33, UR21, RZ, P0, !PT ;  /* 0x000000152102bc10 */ /* 0x000fe200087fe4ff */
[----:B------:R-:W-:Y:S01]  /*2500*/  IMAD.WIDE.U32 R80, R26, c[0x0][0x240], R4 ;  /* 0x000090001a507a25 */ /* 0x000fe200078e0004 */
[----:B------:R-:W-:-:S03]  /*2510*/  @!P3 LEA R12, P0, R0, c[0x0][0x258], 0x2 ;  /* 0x00009600000cba11 */ /* 0x000fc600078010ff */
[----:B------:R-:W-:Y:S01]  /*2520*/  IMAD.WIDE.U32 R32, R26, c[0x0][0x290], R6 ;  /* 0x0000a4001a207a25 */ /* 0x000fe200078e0006 */
[----:B------:R-:W-:Y:S02]  /*2530*/  @!P3 LEA.HI.X R13, R0, c[0x0][0x25c], R2, 0x2, P0 ;  /* 0x00009700000dba11 */ /* 0x000fe400000f1402 */
[----:B------:R-:W-:Y:S01]  /*2540*/  IADD3 R0, -R17, UR16, -R252 ;  /* 0x0000001011007c10 */ /* 0x000fe2000fffe9fc */
[----:B------:R-:W-:Y:S01]  /*2550*/  IMAD.SHL.U32 R7, R3, 0x20, RZ ;  /* 0x0000002003077824 */ /* 0x000fe200078e00ff */
[----:B------:R-:W-:Y:S01]  /*2560*/  LEA.HI R2, R16, R23, RZ, 0x2 ;  /* 0x0000001710027211 */ /* 0x000fe200078f10ff */
[----:B------:R1:W-:Y:S01]  /*2570*/  @!P3 LDGSTS.E.BYPASS.LTC128B.128 [R21+0x12080], [R12.64] ;  /* 0x120800000c15bfae */ /* 0x0003e2000b901d52 */
[----:B------:R-:W-:Y:S01]  /*2580*/  ISETP.LT.OR P2, PT, R0, 0x1, P1 ;  /* 0x000000010000780c */ /* 0x000fe20000f41670 */
[----:B------:R-:W-:Y:S01]  /*2590*/  IMAD.SHL.U32 R6, R10, 0x20, RZ ;  /* 0x000000200a067824 */ /* 0x000fe200078e00ff */
[----:B------:R-:W-:Y:S01]  /*25a0*/  LOP3.LUT R17, R28, 0xffffffe0, RZ, 0xc0, !PT ;  /* 0xffffffe01c117812 */ /* 0x000fe200078ec0ff */
[----:B------:R-:W0:Y:S01]  /*25b0*/  LDGDEPBAR ;  /* 0x00000000000079af */ /* 0x000e220000000000 */
[----:B------:R-:W-:-:S02]  /*25c0*/  ISETP.GE.AND P0, PT, R31, c[0x0][0x1fc], PT ;  /* 0x00007f001f007a0c */ /* 0x000fc40003f06270 */
[----:B------:R-:W-:Y:S01]  /*25d0*/  LOP3.LUT R16, R2, 0x1ffffffc, RZ, 0xc0, !PT ;  /* 0x1ffffffc02107812 */ /* 0x000fe200078ec0ff */
[----:B------:R-:W-:Y:S01]  /*25e0*/  IMAD.IADD R2, R82, 0x1, -R17 ;  /* 0x0000000152027824 */ /* 0x000fe200078e0a11 */
[----:B------:R-:W-:Y:S01]  /*25f0*/  SEL R20, RZ, 0xffffffff, P0 ;  /* 0xffffffffff147807 */ /* 0x000fe20000000000 */
[----:B------:R1:W-:Y:S01]  /*2600*/  STL.64 [R1], R32 ;  /* 0x0000002001007387 */ /* 0x0003e20000100a00 */
[----:B------:R-:W-:Y:S01]  /*2610*/  ISETP.GE.AND P0, PT, R31, c[0x0][0x1fc], PT ;  /* 0x00007f001f007a0c */ /* 0x000fe20003f06270 */
[C---:B------:R-:W-:Y:S01]  /*2620*/  IMAD.IADD R16, R23.reuse, 0x1, -R16 ;  /* 0x0000000117107824 */ /* 0x040fe200078e0a10 */
[----:B------:R-:W-:Y:S01]  /*2630*/  SHF.R.S32.HI R238, RZ, 0x1f, R2 ;  /* 0x0000001fffee7819 */ /* 0x000fe20000011402 */
[----:B------:R2:W-:Y:S01]  /*2640*/  LDGSTS.E.BYPASS.LTC128B.128 [R240+0xe080], [R14.64], !P2 ;  /* 0x0e0800000ef07fae */ /* 0x0005e2000d101d52 */
[----:B------:R-:W-:Y:S01]  /*2650*/  ISETP.LT.OR P2, PT, R0, 0x1, P0 ;  /* 0x000000010000780c */ /* 0x000fe20000741670 */
[----:B------:R-:W-:Y:S01]  /*2660*/  IMAD.SHL.U32 R23, R23, 0x8, RZ ;  /* 0x0000000817177824 */ /* 0x000fe200078e00ff */
[----:B------:R-:W-:Y:S01]  /*2670*/  LEA.HI R238, R238, R2, RZ, 0x2 ;  /* 0x00000002eeee7211 */ /* 0x000fe200078f10ff */
[----:B------:R2:W-:Y:S01]  /*2680*/  STL.64 [R1+0x18], R80 ;  /* 0x0000185001007387 */ /* 0x0005e20000100a00 */
[----:B------:R-:W-:-:S02]  /*2690*/  ISETP.LT.OR P1, PT, R0, 0x21, P1 ;  /* 0x000000210000780c */ /* 0x000fc40000f21670 */
[----:B------:R-:W-:Y:S02]  /*26a0*/  LOP3.LUT R5, R238, 0x7ffffffc, RZ, 0xc0, !PT ;  /* 0x7ffffffcee057812 */ /* 0x000fe400078ec0ff */
[----:B------:R-:W-:Y:S01]  /*26b0*/  ISETP.LT.OR P0, PT, R0, 0x21, P0 ;  /* 0x000000210000780c */ /* 0x000fe20000701670 */
[----:B------:R-:W-:Y:S01]  /*26c0*/  IMAD.SHL.U32 R0, R11, 0x10, RZ ;  /* 0x000000100b007824 */ /* 0x000fe200078e00ff */
[----:B------:R-:W-:Y:S01]  /*26d0*/  LOP3.LUT R4, R23, 0x18, RZ, 0xc0, !PT ;  /* 0x0000001817047812 */ /* 0x000fe200078ec0ff */
[----:B------:R-:W-:Y:S01]  /*26e0*/  IMAD.IADD R5, R2, 0x1, -R5 ;  /* 0x0000000102057824 */ /* 0x000fe200078e0a05 */
[----:B------:R-:W-:Y:S01]  /*26f0*/  LOP3.LUT R2, R19, 0x3ffffffc, RZ, 0xc0, !PT ;  /* 0x3ffffffc13027812 */ /* 0x000fe200078ec0ff */
[----:B------:R2:W-:Y:S01]  /*2700*/  LDGSTS.E.BYPASS.LTC128B.128 [R240+0x10080], [R14.64+0x80], !P2 ;  /* 0x100800800ef07fae */ /* 0x0005e2000d101d52 */
[C---:B------:R-:W-:Y:S01]  /*2710*/  LOP3.LUT P2, RZ, R3.reuse, 0x1, RZ, 0xc0, !PT ;  /* 0x0000000103ff7812 */ /* 0x040fe2000784c0ff */
[----:B------:R-:W-:Y:S01]  /*2720*/  IMAD.SHL.U32 R3, R3, 0x4, RZ ;  /* 0x0000000403037824 */ /* 0x000fe200078e00ff */
[----:B------:R-:W-:Y:S01]  /*2730*/  LOP3.LUT R7, R4, 0xe0, R7, 0xf8, !PT ;  /* 0x000000e004077812 */ /* 0x000fe200078ef807 */
[----:B------:R-:W-:Y:S01]  /*2740*/  IMAD.IADD R2, R82, 0x1, -R2 ;  /* 0x0000000152027824 */ /* 0x000fe200078e0a02 */
[----:B------:R-:W-:Y:S01]  /*2750*/  LEA.HI.SX32 R238, R238, R0, 0x1e ;  /* 0x00000000eeee7211 */ /* 0x000fe200078ff2ff */
[----:B------:R-:W-:Y:S01]  /*2760*/  IMAD R16, R16, 0x4, R5 ;  /* 0x0000000410107824 */ /* 0x000fe200078e0205 */
[----:B------:R-:W-:Y:S01]  /*2770*/  LOP3.LUT R0, R0, 0x10, RZ, 0xc0, !PT ;  /* 0x0000001000007812 */ /* 0x000fe200078ec0ff */
[----:B------:R-:W-:Y:S01]  /*2780*/  IMAD.SHL.U32 R5, R10, 0x100, RZ ;  /* 0x000001000a057824 */ /* 0x000fe200078e00ff */
[----:B-1----:R-:W-:Y:S01]  /*2790*/  LOP3.LUT R12, R4, 0x20, R6, 0xf8, !PT ;  /* 0x00000020040c7812 */ /* 0x002fe200078ef806 */
[----:B------:R-:W-:Y:S01]  /*27a0*/  IMAD.SHL.U32 R6, R20, 0x2, RZ ;  /* 0x0000000214067824 */ /* 0x000fe200078e00ff */
[----:B------:R-:W-:Y:S01]  /*27b0*/  LOP3.LUT R4, R7, 0x18, R3, 0x78, !PT ;  /* 0x0000001807047812 */ /* 0x000fe200078e7803 */
[----:B------:R1:W-:Y:S01]  /*27c0*/  LDGSTS.E.BYPASS.LTC128B.128 [R240+0xf080], [R8.64], !P1 ;  /* 0x0f08000008f07fae */ /* 0x0003e2000c901d52 */
[----:B------:R-:W-:Y:S01]  /*27d0*/  LOP3.LUT R3, R0, 0xe0, R22, 0xf8, !PT ;  /* 0x000000e000037812 */ /* 0x000fe200078ef816 */
[----:B------:R-:W-:Y:S01]  /*27e0*/  IMAD R0, R2, 0x2, R225 ;  /* 0x0000000202007824 */ /* 0x000fe200078e02e1 */
[----:B------:R-:W-:Y:S01]  /*27f0*/  LOP3.LUT R2, R18, 0xfffffff0, RZ, 0xc0, !PT ;  /* 0xfffffff012027812 */ /* 0x000fe200078ec0ff */
[----:B------:R1:W-:Y:S01]  /*2800*/  LDGSTS.E.BYPASS.LTC128B.128 [R240+0x11080], [R8.64+0x80], !P0 ;  /* 0x1108008008f07fae */ /* 0x0003e2000c101d52 */
[----:B------:R-:W-:Y:S01]  /*2810*/  LOP3.LUT R244, R6, 0x2, R244, 0xe2, !PT ;  /* 0x0000000206f47812 */ /* 0x000fe200078ee2f4 */
[----:B------:R-:W-:Y:S01]  /*2820*/  IMAD.IADD R236, R0, 0x1, R4 ;  /* 0x0000000100ec7824 */ /* 0x000fe200078e0204 */
[----:B------:R-:W-:Y:S01]  /*2830*/  LOP3.LUT R5, R3, 0x100, R5, 0xf8, !PT ;  /* 0x0000010003057812 */ /* 0x000fe200078ef805 */
[----:B------:R-:W-:Y:S01]  /*2840*/  IMAD.IADD R0, R82, 0x1, -R2 ;  /* 0x0000000152007824 */ /* 0x000fe200078e0a02 */
[----:B------:R-:W-:Y:S01]  /*2850*/  IADD3 R27, R33, UR6, RZ ;  /* 0x00000006211b7c10 */ /* 0x000fe2000fffe0ff */
[----:B------:R-:W-:Y:S01]  /*2860*/  ULDC.64 UR6, c[0x0][0x240] ;  /* 0x0000900000067ab9 */ /* 0x000fe20000000a00 */
[----:B------:R-:W-:Y:S01]  /*2870*/  IADD3 R3, P1, R32, UR20, RZ ;  /* 0x0000001420037c10 */ /* 0x000fe2000ff3e0ff */
[C---:B------:R-:W-:Y:S01]  /*2880*/  IMAD.SHL.U32 R6, R0.reuse, 0x20, RZ ;  /* 0x0000002000067824 */ /* 0x040fe200078e00ff */
[----:B------:R-:W-:Y:S01]  /*2890*/  SHF.R.S32.HI R4, RZ, 0x1f, R0 ;  /* 0x0000001fff047819 */ /* 0x000fe20000011400 */
[C---:B------:R-:W-:Y:S01]  /*28a0*/  IMAD.SHL.U32 R7, R0.reuse, 0x4, RZ ;  /* 0x0000000400077824 */ /* 0x040fe200078e00ff */
[----:B------:R-:W-:Y:S01]  /*28b0*/  LOP3.LUT P0, RZ, R0, 0x4, RZ, 0xc0, !PT ;  /* 0x0000000400ff7812 */ /* 0x000fe2000780c0ff */
[----:B------:R-:W-:Y:S01]  /*28c0*/  UIMAD UR10, UR10, UR6, URZ ;  /* 0x000000060a0a72a4 */ /* 0x000fe2000f8e023f */
[----:B------:R-:W-:Y:S01]  /*28d0*/  LEA.HI R4, R4, R0, RZ, 0x3 ;  /* 0x0000000004047211 */ /* 0x000fe200078f18ff */
[----:B------:R-:W-:Y:S01]  /*28e0*/  IMAD.SHL.U32 R236, R236, 0x2, RZ ;  /* 0x00000002ecec7824 */ /* 0x000fe200078e00ff */
[----:B------:R2:W-:Y:S01]  /*28f0*/  STL [R1+0x10], R27 ;  /* 0x0000101b01007387 */ /* 0x0005e20000100800 */
[----:B------:R-:W-:Y:S01]  /*2900*/  UIMAD UR10, UR11, UR7, UR10 ;  /* 0x000000070b0a72a4 */ /* 0x000fe2000f8e020a */
[C---:B------:R-:W-:Y:S01]  /*2910*/  LOP3.LUT R2, R4.reuse, 0xfffffff8, RZ, 0xc0, !PT ;  /* 0xfffffff804027812 */ /* 0x040fe200078ec0ff */
[----:B------:R-:W-:Y:S01]  /*2920*/  IMAD.SHL.U32 R4, R4, 0x40, RZ ;  /* 0x0000004004047824 */ /* 0x000fe200078e00ff */
[----:B------:R-:W-:Y:S01]  /*2930*/  IADD3 R237, R236, 0x126c0, RZ ;  /* 0x000126c0eced7810 */ /* 0x000fe20007ffe0ff */
[----:B------:R-:W-:Y:S01]  /*2940*/  UIADD3 UR7, UR15, -UR16, URZ ;  /* 0x800000100f077290 */ /* 0x000fe2000fffe03f */
[----:B------:R-:W-:Y:S01]  /*2950*/  LOP3.LUT R202, R5, 0x8, R202, 0xf8, !PT ;  /* 0x0000000805ca7812 */ /* 0x000fe200078ef8ca */
[----:B------:R-:W-:Y:S01]  /*2960*/  IMAD.IADD R229, R0, 0x1, -R2 ;  /* 0x0000000100e57824 */ /* 0x000fe200078e0a02 */
[----:B------:R-:W-:Y:S01]  /*2970*/  LOP3.LUT R2, R221, 0x1e0, R6, 0xf8, !PT ;  /* 0x000001e0dd027812 */ /* 0x000fe200078ef806 */
[----:B------:R-:W-:Y:S01]  /*2980*/  UIADD3 UR15, UR12, UR15, URZ ;  /* 0x0000000f0c0f7290 */ /* 0x000fe2000fffe03f */
[----:B------:R-:W-:Y:S01]  /*2990*/  IADD3.X R0, R27, UR21, RZ, P1, !PT ;  /* 0x000000151b007c10 */ /* 0x000fe20008ffe4ff */
[----:B------:R-:W-:Y:S01]  /*29a0*/  USHF.L.U64.HI UR20, UR4, 0x5, UR5 ;  /* 0x0000000504147899 */ /* 0x000fe20008010205 */
[----:B------:R-:W-:Y:S01]  /*29b0*/  LEA R6, P1, R3, c[0x0][0x280], 0x2 ;  /* 0x0000a00003067a11 */ /* 0x000fe200078210ff */
[----:B-1----:R-:W-:Y:S01]  /*29c0*/  IMAD.SHL.U32 R8, R229, 0x40, RZ ;  /* 0x00000040e5087824 */ /* 0x002fe200078e00ff */
[----:B------:R-:W-:Y:S01]  /*29d0*/  LOP3.LUT R9, R2, 0x38, R7, 0x78, !PT ;  /* 0x0000003802097812 */ /* 0x000fe200078e7807 */
[----:B------:R-:W-:Y:S01]  /*29e0*/  UIADD3 UR5, -UR16, 0x1, UR15 ;  /* 0x0000000110057890 */ /* 0x000fe2000fffe10f */
[----:B------:R-:W-:Y:S01]  /*29f0*/  LEA.HI.X R7, R3, c[0x0][0x284], R0, 0x2, P1 ;  /* 0x0000a10003077a11 */ /* 0x000fe200008f1400 */
[----:B------:R-:W-:Y:S01]  /*2a00*/  IMAD.SHL.U32 R243, R16, 0x2, RZ ;  /* 0x0000000210f37824 */ /* 0x000fe200078e00ff */
[----:B------:R-:W-:Y:S01]  /*2a10*/  LOP3.LUT R3, R8, 0x1c0, RZ, 0xc0, !PT ;  /* 0x000001c008037812 */ /* 0x000fe200078ec0ff */
[----:B------:R-:W-:Y:S01]  /*2a20*/  USHF.L.U32 UR6, UR4, 0x5, URZ ;  /* 0x0000000504067899 */ /* 0x000fe2000800063f */
[----:B------:R-:W-:Y:S01]  /*2a30*/  ISETP.GE.AND P1, PT, R82, 0x10, PT ;  /* 0x000000105200780c */ /* 0x000fe20003f26270 */
[----:B------:R-:W-:Y:S01]  /*2a40*/  CS2R R32, SRZ ;  /* 0x0000000000207805 */ /* 0x000fe2000001ff00 */
[----:B------:R-:W-:Y:S01]  /*2a50*/  LOP3.LUT R0, R4, 0xfffffe00, RZ, 0xc0, !PT ;  /* 0xfffffe0004007812 */ /* 0x000fe200078ec0ff */
[----:B------:R-:W-:Y:S01]  /*2a60*/  ULDC UR4, c[0x0][0x2a0] ;  /* 0x0000a80000047ab9 */ /* 0x000fe20000000800 */
[----:B------:R-:W-:Y:S01]  /*2a70*/  SHF.R.U32.HI R4, RZ, 0x3, R3 ;  /* 0x00000003ff047819 */ /* 0x000fe20000011603 */
[----:B------:R-:W-:Y:S01]  /*2a80*/  ULOP3.LUT UR4, URZ, UR4, URZ, 0x33, !UPT ;  /* 0x000000043f047292 */ /* 0x000fe2000f8e333f */
[----:B------:R-:W-:Y:S01]  /*2a90*/  LOP3.LUT R5, R5, 0x1c0, RZ, 0xc0, !PT ;  /* 0x000001c005057812 */ /* 0x000fe200078ec0ff */
[----:B------:R-:W-:Y:S01]  /*2aa0*/  IMAD R2, R11, 0x400, R0 ;  /* 0x000004000b027824 */ /* 0x000fe200078e0200 */
[C---:B------:R-:W-:Y:S01]  /*2ab0*/  LOP3.LUT R221, R4.reuse, R3, R221, 0x1e, !PT ;  /* 0x0000000304dd7212 */ /* 0x040fe200078e1edd */
[----:B------:R-:W-:Y:S01]  /*2ac0*/  UMOV UR11, 0x1 ;  /* 0x00000001000b7882 */ /* 0x000fe20000000000 */
[----:B------:R-:W-:-:S02]  /*2ad0*/  LOP3.LUT R3, R4, R12, R3, 0x1e, !PT ;  /* 0x0000000c04037212 */ /* 0x000fc400078e1e03 */
[----:B------:R-:W-:Y:S01]  /*2ae0*/  SHF.R.U32.HI R5, RZ, 0x3, R5 ;  /* 0x00000003ff057819 */ /* 0x000fe20000011605 */
[----:B------:R-:W-:Y:S01]  /*2af0*/  IMAD.IADD R221, R2, 0x1, R221 ;  /* 0x0000000102dd7824 */ /* 0x000fe200078e02dd */
[----:B------:R-:W-:Y:S01]  /*2b00*/  LOP3.LUT R230, R3, R0, RZ, 0xfc, !PT ;  /* 0x0000000003e67212 */ /* 0x000fe200078efcff */
[----:B------:R-:W-:Y:S01]  /*2b10*/  @!P1 IMAD.SHL.U32 R2, R82, 0x10, RZ ;  /* 0x0000001052029824 */ /* 0x000fe200078e00ff */
[----:B------:R-:W-:Y:S02]  /*2b20*/  IADD3 R0, R236, 0x12480, RZ ;  /* 0x00012480ec007810 */ /* 0x000fe40007ffe0ff */
[----:B------:R-:W-:Y:S02]  /*2b30*/  LOP3.LUT R225, R9, R225, RZ, 0xfc, !PT ;  /* 0x000000e109e17212 */ /* 0x000fe400078efcff */
[----:B------:R1:W-:Y:S01]  /*2b40*/  @!P1 LDGSTS.E.BYPASS.LTC128B.128 [R2+0x12280], [R6.64] ;  /* 0x1228000006029fae */ /* 0x0003e2000b901d52 */
[----:B------:R-:W-:Y:S02]  /*2b50*/  @P2 IADD3 R237, R0, 0x1c0, RZ ;  /* 0x000001c000ed2810 */ /* 0x000fe40007ffe0ff */
[----:B------:R-:W-:Y:S01]  /*2b60*/  IADD3 R0, R240, 0x6080, RZ ;  /* 0x00006080f0007810 */ /* 0x000fe20007ffe0ff */
[----:B------:R-:W0:Y:S01]  /*2b70*/  LDGDEPBAR ;  /* 0x00000000000079af */ /* 0x000e220000000000 */
[----:B------:R-:W-:-:S02]  /*2b80*/  R2P PR, R229, 0x6 ;  /* 0x00000006e5007804 */ /* 0x000fc40000000000 */
[----:B------:R-:W-:Y:S01]  /*2b90*/  SEL R227, R231, 0xfffffff0, !P0 ;  /* 0xfffffff0e7e37807 */ /* 0x000fe20004000000 */
[----:B------:R-:W0:Y:S01]  /*2ba0*/  LDGDEPBAR ;  /* 0x00000000000079af */ /* 0x000e220000000000 */
[----:B------:R-:W-:Y:S02]  /*2bb0*/  LOP3.LUT R202, R5, R202, RZ, 0x3c, !PT ;  /* 0x000000ca05ca7212 */ /* 0x000fe400078e3cff */
[----:B------:R-:W-:Y:S02]  /*2bc0*/  SEL R228, R228, 0xffffffe0, !P2 ;  /* 0xffffffe0e4e47807 */ /* 0x000fe40005000000 */
[----:B------:R-:W-:Y:S01]  /*2bd0*/  SEL R231, R231, 0xfffffff0, !P1 ;  /* 0xfffffff0e7e77807 */ /* 0x000fe20004800000 */
[----:B------:R-:W-:Y:S01]  /*2be0*/  IMAD.SHL.U32 R202, R202, 0x2, RZ ;  /* 0x00000002caca7824 */ /* 0x000fe200078e00ff */
[----:B------:R-:W-:Y:S01]  /*2bf0*/  IADD3 R241, -R243, UR5, RZ ;  /* 0x00000005f3f17c10 */ /* 0x000fe2000fffe1ff */
[--C-:B------:R-:W-:Y:S01]  /*2c00*/  IMAD.IADD R232, R221, 0x1, R228.reuse ;  /* 0x00000001dde87824 */ /* 0x100fe200078e02e4 */
[----:B------:R-:W-:Y:S01]  /*2c10*/  LEA R225, R225, 0x15480, 0x1 ;  /* 0x00015480e1e17811 */ /* 0x000fe200078e08ff */
[----:B------:R-:W-:Y:S01]  /*2c20*/  IMAD.IADD R235, R231, 0x1, R228 ;  /* 0x00000001e7eb7824 */ /* 0x000fe200078e02e4 */
[----:B------:R-:W-:Y:S01]  /*2c30*/  IADD3 R242, -R243, UR15, RZ ;  /* 0x0000000ff3f27c10 */ /* 0x000fe2000fffe1ff */
[----:B------:R-:W-:Y:S01]  /*2c40*/  IMAD.IADD R234, R221, 0x1, R231 ;  /* 0x00000001ddea7824 */ /* 0x000fe200078e02e7 */
[----:B------:R-:W-:Y:S01]  /*2c50*/  IADD3 R239, R241, c[0x0][0x2a4], RZ ;  /* 0x0000a900f1ef7a10 */ /* 0x000fe20007ffe0ff */
[----:B------:R-:W-:Y:S01]  /*2c60*/  IMAD R227, R227, 0x2, R225 ;  /* 0x00000002e3e37824 */ /* 0x000fe200078e02e1 */
[----:B------:R-:W-:Y:S01]  /*2c70*/  IADD3 R243, -R243, UR12, RZ ;  /* 0x0000000cf3f37c10 */ /* 0x000fe2000fffe1ff */
[----:B------:R-:W-:Y:S01]  /*2c80*/  IMAD.IADD R233, R231, 0x1, R232 ;  /* 0x00000001e7e97824 */ /* 0x000fe200078e02e8 */
[----:B------:R-:W-:-:S02]  /*2c90*/  IADD3 R241, R241, UR4, RZ ;  /* 0x00000004f1f17c10 */ /* 0x000fc4000fffe0ff */
[----:B-1----:R-:W-:-:S05]  /*2ca0*/  IADD3 R2, R81, UR10, RZ ;  /* 0x0000000a51027c10 */ /* 0x002fca000fffe0ff */
[----:B------:R1:W-:Y:S04]  /*2cb0*/  STL [R1+0x20], R2 ;  /* 0x0000200201007387 */ /* 0x0003e80000100800 */
[----:B--234-:R1:W-:Y:S02]  /*2cc0*/  STL [R1+0x24], R0 ;  /* 0x0000240001007387 */ /* 0x01c3e40000100800 */
.L_x_467:
[----:B------:R-:W-:Y:S04]  /*2cd0*/  DEPBAR.LE SB0, 0x1 ;  /* 0x000080400000791a */ /* 0x000fe80000000000 */
[----:B------:R-:W-:Y:S01]  /*2ce0*/  BAR.SYNC.DEFER_BLOCKING 0x0 ;  /* 0x0000000000007b1d */ /* 0x000fe20000010000 */
[C---:B-1----:R-:W-:Y:S02]  /*2cf0*/  IMAD R0, R220.reuse, 0x2000, R221 ;  /* 0x00002000dc007824 */ /* 0x042fe400078e02dd */
[----:B------:R-:W-:Y:S03]  /*2d00*/  IMAD R148, R220, 0x2000, R231 ;  /* 0x00002000dc947824 */ /* 0x000fe600078e02e7 */
[----:B------:R-:W-:Y:S02]  /*2d10*/  SHF.L.U32 R0, R0, 0x1, RZ ;  /* 0x0000000100007819 */ /* 0x000fe400000006ff */
[CC--:B------:R-:W-:Y:S02]  /*2d20*/  IADD3 R203, R221.reuse, R148.reuse, RZ ;  /* 0x00000094ddcb7210 */ /* 0x0c0fe40007ffe0ff */
[----:B------:R-:W-:Y:S03]  /*2d30*/  IADD3 R148, R221, R148, R228 ;  /* 0x00000094dd947210 */ /* 0x000fe60007ffe0e4 */
        /* <DEDUP_REMOVED lines=13> */
[----:B------:R-:W-:Y:S04]  /*2e10*/  LDSM.16.M88.2 R146, [R223+0x2080] ;  /* 0x00208000df92783b */ /* 0x000fe80000000100 */
[----:B------:R-:W-:Y:S01]  /*2e20*/  LDSM.16.M88.2 R152, [R226+0x1080] ;  /* 0x00108000e298783b */ /* 0x000fe20000000100 */
[C---:B--2---:R-:W-:Y:S03]  /*2e30*/  HMMA.16816.F32 R8, R24.reuse, R2, RZ ;  /* 0x000000021808723c */ /* 0x044fe600000018ff */
[----:B------:R-:W1:Y:S05]  /*2e40*/  LDSM.16.M88.2 R2, [R224+0x2080] ;  /* 0x00208000e002783b */ /* 0x000e6a0000000100 */
[-C--:B---3--:R-:W-:Y:S08]  /*2e50*/  HMMA.16816.F32 R12, R24, R16.reuse, RZ ;  /* 0x00000010180c723c */ /* 0x088ff000000018ff */
[C---:B------:R-:W-:Y:S08]  /*2e60*/  HMMA.16816.F32 R16, R20.reuse, R16, RZ ;  /* 0x000000101410723c */ /* 0x040ff000000018ff */
[-C--:B----4-:R-:W-:Y:S08]  /*2e70*/  HMMA.16816.F32 R20, R20, R28.reuse, RZ ;  /* 0x0000001c1414723c */ /* 0x090ff000000018ff */
[----:B------:R-:W-:Y:S07]  /*2e80*/  HMMA.16816.F32 R24, R24, R28, RZ ;  /* 0x0000001c1818723c */ /* 0x000fee00000018ff */
[----:B------:R-:W-:Y:S01]  /*2e90*/  LEA R28, R220, R228, 0xd ;  /* 0x000000e4dc1c7211 */ /* 0x000fe200078e68ff */
[-C--:B-----5:R-:W-:Y:S05]  /*2ea0*/  HMMA.16816.F32 R4, R80, R30.reuse, R4 ;  /* 0x0000001e5004723c */ /* 0x0a0fea0000001804 */
[C---:B------:R-:W-:Y:S03]  /*2eb0*/  IMAD.IADD R28, R221.reuse, 0x1, R28 ;  /* 0x00000001dd1c7824 */ /* 0x040fe600078e021c */
[C---:B------:R-:W-:Y:S04]  /*2ec0*/  HMMA.16816.F32 R8, R132.reuse, R30, R8 ;  /* 0x0000001e8408723c */ /* 0x040fe80000001808 */
[----:B------:R-:W-:Y:S04]  /*2ed0*/  SHF.L.U32 R204, R28, 0x1, RZ ;  /* 0x000000011ccc7819 */ /* 0x000fe800000006ff */
[-C--:B------:R-:W-:Y:S01]  /*2ee0*/  HMMA.16816.F32 R12, R132, R136.reuse, R12 ;  /* 0x00000088840c723c */ /* 0x080fe2000000180c */
[----:B------:R-:W2:Y:S04]  /*2ef0*/  LDSM.16.M88.4 R28, [R204+0x6080] ;  /* 0x00608000cc1c783b */ /* 0x000ea80000000200 */
[----:B------:R-:W3:Y:S03]  /*2f00*/  LDSM.16.M88.4 R140, [R204+0x7080] ;  /* 0x00708000cc8c783b */ /* 0x000ee60000000200 */
[C---:B------:R-:W-:Y:S07]  /*2f10*/  HMMA.16816.F32 R16, R80.reuse, R136, R16 ;  /* 0x000000885010723c */ /* 0x040fee0000001810 */
[----:B------:R-:W-:Y:S01]  /*2f20*/  IMAD R136, R220, 0x2000, R235 ;  /* 0x00002000dc887824 */ /* 0x000fe200078e02eb */
[-C--:B-1----:R-:W-:Y:S04]  /*2f30*/  HMMA.16816.F32 R20, R80, R2.reuse, R20 ;  /* 0x000000025014723c */ /* 0x082fe80000001814 */
[----:B------:R-:W-:Y:S03]  /*2f40*/  IADD3 R136, R221, R136, RZ ;  /* 0x00000088dd887210 */ /* 0x000fe60007ffe0ff */
[----:B------:R-:W-:Y:S01]  /*2f50*/  IMAD.SHL.U32 R80, R148, 0x2, RZ ;  /* 0x0000000294507824 */ /* 0x000fe200078e00ff */
[----:B------:R-:W-:Y:S01]  /*2f60*/  HMMA.16816.F32 R24, R132, R2, R24 ;  /* 0x000000028418723c */ /* 0x000fe20000001818 */
[----:B------:R-:W-:Y:S03]  /*2f70*/  LDSM.16.M88.2 R2, [R226+0x2080] ;  /* 0x00208000e202783b */ /* 0x000fe60000000100 */
[----:B------:R-:W-:Y:S01]  /*2f80*/  SHF.L.U32 R205, R136, 0x1, RZ ;  /* 0x0000000188cd7819 */ /* 0x000fe200000006ff */
[----:B------:R-:W-:Y:S04]  /*2f90*/  LDSM.16.M88.4 R80, [R80+0x6080] ;  /* 0x006080005050783b */ /* 0x000fe80000000200 */
[----:B------:R-:W1:Y:S04]  /*2fa0*/  LDSM.16.M88.2 R136, [R226+0x80] ;  /* 0x00008000e288783b */ /* 0x000e680000000100 */
[----:B------:R-:W4:Y:S01]  /*2fb0*/  LDSM.16.M88.4 R148, [R205+0x7080] ;  /* 0x00708000cd94783b */ /* 0x000f220000000200 */
[-C--:B--2---:R-:W-:Y:S03]  /*2fc0*/  HMMA.16816.F32 R4, R28, R138.reuse, R4 ;  /* 0x0000008a1c04723c */ /* 0x084fe60000001804 */
[----:B------:R-:W-:Y:S04]  /*2fd0*/  LDSM.16.M88.2 R132, [R222+0x3080] ;  /* 0x00308000de84783b */ /* 0x000fe80000000100 */
[----:B------:R-:W-:Y:S01]  /*2fe0*/  LDSM.16.M88.2 R134, [R222+0x4080] ;  /* 0x00408000de86783b */ /* 0x000fe20000000100 */
[C---:B---3--:R-:W-:Y:S03]  /*2ff0*/  HMMA.16816.F32 R8, R140.reuse, R138, R8 ;  /* 0x0000008a8c08723c */ /* 0x048fe60000001808 */
[----:B------:R-:W-:Y:S05]  /*3000*/  LDSM.16.M88.2 R138, [R222+0x5080] ;  /* 0x00508000de8a783b */ /* 0x000fea0000000100 */
[-C--:B------:R-:W-:Y:S08]  /*3010*/  HMMA.16816.F32 R12, R140, R144.reuse, R12 ;  /* 0x000000908c0c723c */ /* 0x080ff0000000180c */
[C---:B------:R-:W-:Y:S08]  /*3020*/  HMMA.16816.F32 R16, R28.reuse, R144, R16 ;  /* 0x000000901c10723c */ /* 0x040ff00000001810 */
[-C--:B------:R-:W-:Y:S01]  /*3030*/  HMMA.16816.F32 R20, R28, R146.reuse, R20 ;  /* 0x000000921c14723c */ /* 0x080fe20000001814 */
[----:B------:R-:W2:Y:S07]  /*3040*/  LDSM.16.M88.4 R28, [R0+0x8080] ;  /* 0x00808000001c783b */ /* 0x000eae0000000200 */
[----:B------:R-:W-:Y:S01]  /*3050*/  HMMA.16816.F32 R24, R140, R146, R24 ;  /* 0x000000928c18723c */ /* 0x000fe20000001818 */
[----:B------:R3:W5:Y:S04]  /*3060*/  LDSM.16.M88.4 R140, [R0+0x9080] ;  /* 0x00908000008c783b */ /* 0x0007680000000200 */
[----:B------:R-:W-:Y:S03]  /*3070*/  LDSM.16.M88.4 R144, [R203+0x9080] ;  /* 0x00908000cb90783b */ /* 0x000fe60000000200 */
[-C--:B-1----:R-:W-:Y:S08]  /*3080*/  HMMA.16816.F32 R4, R80, R136.reuse, R4 ;  /* 0x000000885004723c */ /* 0x082ff00000001804 */
[C---:B----4-:R-:W-:Y:S01]  /*3090*/  HMMA.16816.F32 R8, R148.reuse, R136, R8 ;  /* 0x000000889408723c */ /* 0x050fe20000001808 */
[----:B------:R-:W-:Y:S07]  /*30a0*/  LDSM.16.M88.2 R136, [R224+0x4080] ;  /* 0x00408000e088783b */ /* 0x000fee0000000100 */
[-C--:B------:R-:W-:Y:S04]  /*30b0*/  HMMA.16816.F32 R12, R148, R152.reuse, R12 ;  /* 0x00000098940c723c */ /* 0x080fe8000000180c */
[----:B---3--:R-:W-:Y:S04]  /*30c0*/  IMAD R0, R220, 0x2000, R234 ;  /* 0x00002000dc007824 */ /* 0x008fe800078e02ea */
[C---:B------:R-:W-:Y:S04]  /*30d0*/  HMMA.16816.F32 R16, R80.reuse, R152, R16 ;  /* 0x000000985010723c */ /* 0x040fe80000001810 */
[----:B------:R-:W-:Y:S04]  /*30e0*/  SHF.L.U32 R0, R0, 0x1, RZ ;  /* 0x0000000100007819 */ /* 0x000fe800000006ff */
[-C--:B------:R-:W-:Y:S01]  /*30f0*/  HMMA.16816.F32 R20, R80, R2.reuse, R20 ;  /* 0x000000025014723c */ /* 0x080fe20000001814 */
[----:B------:R1:W-:Y:S07]  /*3100*/  LDSM.16.M88.4 R80, [R0+0x8080] ;  /* 0x008080000050783b */ /* 0x0003ee0000000200 */
[----:B------:R-:W-:Y:S01]  /*3110*/  HMMA.16816.F32 R24, R148, R2, R24 ;  /* 0x000000029418723c */ /* 0x000fe20000001818 */
[----:B------:R-:W3:Y:S04]  /*3120*/  LDSM.16.M88.2 R2, [R224+0x3080] ;  /* 0x00308000e002783b */ /* 0x000ee80000000100 */
[----:B------:R-:W4:Y:S03]  /*3130*/  LDSM.16.M88.2 R148, [R224+0x5080] ;  /* 0x00508000e094783b */ /* 0x000f260000000100 */
[-C--:B--2---:R-:W-:Y:S08]  /*3140*/  HMMA.16816.F32 R4, R28, R132.reuse, R4 ;  /* 0x000000841c04723c */ /* 0x084ff00000001804 */
[C---:B-----5:R-:W-:Y:S01]  /*3150*/  HMMA.16816.F32 R8, R140.reuse, R132, R8 ;  /* 0x000000848c08723c */ /* 0x060fe20000001808 */
[----:B------:R-:W-:Y:S03]  /*3160*/  LDSM.16.M88.2 R132, [R223+0x3080] ;  /* 0x00308000df84783b */ /* 0x000fe60000000100 */
[----:B-1----:R-:W-:Y:S04]  /*3170*/  IMAD R0, R220, 0x2000, R232 ;  /* 0x00002000dc007824 */ /* 0x002fe800078e02e8 */
[-C--:B------:R-:W-:Y:S04]  /*3180*/  HMMA.16816.F32 R12, R140, R134.reuse, R12 ;  /* 0x000000868c0c723c */ /* 0x080fe8000000180c */
[----:B------:R-:W-:Y:S04]  /*3190*/  SHF.L.U32 R0, R0, 0x1, RZ ;  /* 0x0000000100007819 */ /* 0x000fe800000006ff */
[C---:B------:R-:W-:Y:S01]  /*31a0*/  HMMA.16816.F32 R16, R28.reuse, R134, R16 ;  /* 0x000000861c10723c */ /* 0x040fe20000001810 */
[----:B------:R-:W-:Y:S07]  /*31b0*/  LDSM.16.M88.2 R134, [R223+0x4080] ;  /* 0x00408000df86783b */ /* 0x000fee0000000100 */
[-C--:B------:R-:W-:Y:S01]  /*31c0*/  HMMA.16816.F32 R20, R28, R138.reuse, R20 ;  /* 0x0000008a1c14723c */ /* 0x080fe20000001814 */
[----:B------:R1:W2:Y:S07]  /*31d0*/  LDSM.16.M88.4 R28, [R0+0x8080] ;  /* 0x00808000001c783b */ /* 0x0002ae0000000200 */
[----:B------:R-:W-:Y:S01]  /*31e0*/  HMMA.16816.F32 R24, R140, R138, R24 ;  /* 0x0000008a8c18723c */ /* 0x000fe20000001818 */
[----:B------:R-:W5:Y:S04]  /*31f0*/  LDSM.16.M88.4 R140, [R204+0x9080] ;  /* 0x00908000cc8c783b */ /* 0x000f680000000200 */
[----:B------:R-:W2:Y:S03]  /*3200*/  LDSM.16.M88.2 R138, [R223+0x5080] ;  /* 0x00508000df8a783b */ /* 0x000ea60000000100 */
[-C--:B---3--:R-:W-:Y:S08]  /*3210*/  HMMA.16816.F32 R4, R80, R2.reuse, R4 ;  /* 0x000000025004723c */ /* 0x088ff00000001804 */
[C---:B------:R-:W-:Y:S01]  /*3220*/  HMMA.16816.F32 R8, R144.reuse, R2, R8 ;  /* 0x000000029008723c */ /* 0x040fe20000001808 */
[----:B------:R-:W-:Y:S03]  /*3230*/  LDSM.16.M88.2 R2, [R226+0x3080] ;  /* 0x00308000e202783b */ /* 0x000fe60000000100 */
[----:B-1----:R-:W-:Y:S04]  /*3240*/  IMAD R0, R220, 0x2000, R233 ;  /* 0x00002000dc007824 */ /* 0x002fe800078e02e9 */
[-C--:B------:R-:W-:Y:S04]  /*3250*/  HMMA.16816.F32 R12, R144, R136.reuse, R12 ;  /* 0x00000088900c723c */ /* 0x080fe8000000180c */
[----:B------:R-:W-:Y:S04]  /*3260*/  SHF.L.U32 R0, R0, 0x1, RZ ;  /* 0x0000000100007819 */ /* 0x000fe800000006ff */
[C---:B------:R-:W-:Y:S01]  /*3270*/  HMMA.16816.F32 R16, R80.reuse, R136, R16 ;  /* 0x000000885010723c */ /* 0x040fe20000001810 */
[----:B------:R-:W-:Y:S07]  /*3280*/  LDSM.16.M88.2 R136, [R226+0x4080] ;  /* 0x00408000e288783b */ /* 0x000fee0000000100 */
[-C--:B----4-:R-:W-:Y:S01]  /*3290*/  HMMA.16816.F32 R20, R80, R148.reuse, R20 ;  /* 0x000000945014723c */ /* 0x090fe20000001814 */
[----:B------:R1:W3:Y:S07]  /*32a0*/  LDSM.16.M88.4 R80, [R0+0x8080] ;  /* 0x008080000050783b */ /* 0x0002ee0000000200 */
[----:B------:R-:W-:Y:S01]  /*32b0*/  HMMA.16816.F32 R24, R144, R148, R24 ;  /* 0x000000949018723c */ /* 0x000fe20000001818 */
[----:B------:R-:W4:Y:S04]  /*32c0*/  LDSM.16.M88.4 R144, [R205+0x9080] ;  /* 0x00908000cd90783b */ /* 0x000f280000000200 */
[----:B------:R-:W3:Y:S03]  /*32d0*/  LDSM.16.M88.2 R148, [R226+0x5080] ;  /* 0x00508000e294783b */ /* 0x000ee60000000100 */
[-C--:B--2---:R-:W-:Y:S08]  /*32e0*/  HMMA.16816.F32 R4, R28, R132.reuse, R4 ;  /* 0x000000841c04723c */ /* 0x084ff00000001804 */
[C---:B-----5:R-:W-:Y:S04]  /*32f0*/  HMMA.16816.F32 R8, R140.reuse, R132, R8 ;  /* 0x000000848c08723c */ /* 0x060fe80000001808 */
[--C-:B-1----:R-:W-:Y:S04]  /*3300*/  IMAD R0, R220, 0x40, R238.reuse ;  /* 0x00000040dc007824 */ /* 0x102fe800078e02ee */
[-C--:B------:R-:W-:Y:S01]  /*3310*/  HMMA.16816.F32 R12, R140, R134.reuse, R12 ;  /* 0x000000868c0c723c */ /* 0x080fe2000000180c */
[----:B------:R-:W1:Y:S04]  /*3320*/  LDS R150, [R0.X4+0x12080] ;  /* 0x0120800000967984 */ /* 0x000e680000004800 */
[----:B------:R-:W2:Y:S03]  /*3330*/  LDS R151, [R0.X4+0x120a0] ;  /* 0x0120a00000977984 */ /* 0x000ea60000004800 */
[C---:B------:R-:W-:Y:S01]  /*3340*/  HMMA.16816.F32 R16, R28.reuse, R134, R16 ;  /* 0x000000861c10723c */ /* 0x040fe20000001810 */
[----:B------:R-:W1:Y:S04]  /*3350*/  LDS R152, [R0.X4+0x12100] ;  /* 0x0121000000987984 */ /* 0x000e680000004800 */
[----:B------:R5:W1:Y:S03]  /*3360*/  LDS R153, [R0.X4+0x12120] ;  /* 0x0121200000997984 */ /* 0x000a660000004800 */
[-C--:B------:R-:W-:Y:S08]  /*3370*/  HMMA.16816.F32 R20, R28, R138.reuse, R20 ;  /* 0x0000008a1c14723c */ /* 0x080ff00000001814 */
[----:B------:R-:W-:Y:S08]  /*3380*/  HMMA.16816.F32 R24, R140, R138, R24 ;  /* 0x0000008a8c18723c */ /* 0x000ff00000001818 */
[-C--:B---3--:R-:W-:Y:S01]  /*3390*/  HMMA.16816.F32 R4, R80, R2.reuse, R4 ;  /* 0x000000025004723c */ /* 0x088fe20000001804 */
[----:B-----5:R-:W-:Y:S07]  /*33a0*/  MOV R0, UR13 ;  /* 0x0000000d00007c02 */ /* 0x020fee0008000f00 */
[C---:B----4-:R-:W-:Y:S04]  /*33b0*/  HMMA.16816.F32 R8, R144.reuse, R2, R8 ;  /* 0x000000029008723c */ /* 0x050fe80000001808 */
[----:B------:R-:W-:Y:S04]  /*33c0*/  IMAD R0, R0, 0x40, R238 ;  /* 0x0000004000007824 */ /* 0x000fe800078e02ee */
[-C--:B------:R-:W-:Y:S08]  /*33d0*/  HMMA.16816.F32 R12, R144, R136.reuse, R12 ;  /* 0x00000088900c723c */ /* 0x080ff0000000180c */
[C---:B------:R-:W-:Y:S08]  /*33e0*/  HMMA.16816.F32 R16, R80.reuse, R136, R16 ;  /* 0x000000885010723c */ /* 0x040ff00000001810 */
[-C--:B------:R-:W-:Y:S08]  /*33f0*/  HMMA.16816.F32 R20, R80, R148.reuse, R20 ;  /* 0x000000945014723c */ /* 0x080ff00000001814 */
[----:B------:R-:W-:Y:S07]  /*3400*/  HMMA.16816.F32 R24, R144, R148, R24 ;  /* 0x000000949018723c */ /* 0x000fee0000001818 */
[----:B------:R-:W-:Y:S01]  /*3410*/  IADD3 R145, R239, R0, RZ ;  /* 0x00000000ef917210 */ /* 0x000fe20007ffe0ff */
[----:B------:R-:W-:Y:S04]  /*3420*/  IMAD.IADD R144, R241, 0x1, R0 ;  /* 0x00000001f1907824 */ /* 0x000fe800078e0200 */
[----:B------:R-:W-:Y:S01]  /*3430*/  IMNMX R145, R242, R145, PT ;  /* 0x00000091f2917217 */ /* 0x000fe20003800200 */
[----:B------:R-:W-:-:S05]  /*3440*/  @!P4 BRA `(.L_x_449) ;  /* 0x000001a00000c947 */ /* 0x000fca0003800000 */
[----:B-12---:R-:W-:Y:S01]  /*3450*/  IADD3 R2, R0, UR7, RZ ;  /* 0x0000000700027c10 */ /* 0x006fe2000fffe0ff */
[----:B------:R-:W-:Y:S03]  /*3460*/  BSSY B0, `(.L_x_450) ;  /* 0x0000011000007945 */ /* 0x000fe60003800000 */
        /* <DEDUP_REMOVED lines=11> */
.L_x_451:
[----:B------:R-:W-:Y:S04]  /*3520*/  MOV R3, 0x1 ;  /* 0x0000000100037802 */ /* 0x000fe80000000f00 */
[----:B------:R-:W-:Y:S11]  /*3530*/  ISETP.NE.AND P0, PT, R3, c[0x0][0x2a8], PT ;  /* 0x0000aa0003007a0c */ /* 0x000ff60003f05270 */
[----:B------:R-:W-:Y:S02]  /*3540*/  @!UPT UIADD3 URZ, URZ, URZ, URZ ;  /* 0x0000003f3f3ff290 */ /* 0x000fe4000fffe03f */
[----:B------:R-:W-:Y:S05]  /*3550*/  @P0 IMAD.HI.U32 R3, R2, c[0x0][0x2ac], RZ ;  /* 0x0000ab0002030a27 */ /* 0x000fea00078e00ff */
[----:B------:R-:W-:Y:S02]  /*3560*/  @P0 SHF.R.U32.HI R2, RZ, c[0x0][0x2b0], R3 ;  /* 0x0000ac00ff020a19 */ /* 0x000fe40000011603 */
.L_x_452:
[----:B------:R-:W-:Y:S05]  /*3570*/  BSYNC B0 ;  /* 0x0000000000007941 */ /* 0x000fea0003800000 */
.L_x_450:
[----:B------:R-:W-:Y:S02]  /*3580*/  IMAD R2, R2, c[0x0][0x2a8], R243 ;  /* 0x0000aa0002027a24 */ /* 0x000fe400078e02f3 */
[--C-:B------:R-:W-:Y:S02]  /*3590*/  IMAD.IADD R3, R239, 0x1, R0.reuse ;  /* 0x00000001ef037824 */ /* 0x100fe400078e0200 */
[----:B------:R-:W-:Y:S01]  /*35a0*/  IMAD.IADD R144, R241, 0x1, R0 ;  /* 0x00000001f1907824 */ /* 0x000fe200078e0200 */
[----:B------:R-:W-:Y:S02]  /*35b0*/  IADD3 R145, R2, c[0x0][0x2a8], RZ ;  /* 0x0000aa0002917a10 */ /* 0x000fe40007ffe0ff */
[----:B------:R-:W-:Y:S02]  /*35c0*/  IMNMX R3, R242, R3, PT ;  /* 0x00000003f2037217 */ /* 0x000fe40003800200 */
[----:B------:R-:W-:Y:S02]  /*35d0*/  IMNMX R144, R144, R2, !PT ;  /* 0x0000000290907217 */ /* 0x000fe40007800200 */
[----:B------:R-:W-:Y:S02]  /*35e0*/  IMNMX R145, R3, R145, PT ;  /* 0x0000009103917217 */ /* 0x000fe40003800200 */
.L_x_449:
[----:B-12---:R-:W-:Y:S05]  /*35f0*/  IADD3 R28, R0, 0x8, RZ ;  /* 0x00000008001c7810 */ /* 0x006fea0007ffe0ff */
[--C-:B------:R-:W-:Y:S02]  /*3600*/  IMAD.IADD R3, R239, 0x1, R28.reuse ;  /* 0x00000001ef037824 */ /* 0x100fe400078e021c */
[----:B------:R-:W-:Y:S03]  /*3610*/  IMAD.IADD R2, R241, 0x1, R28 ;  /* 0x00000001f1027824 */ /* 0x000fe600078e021c */
[----:B------:R-:W-:Y:S01]  /*3620*/  IMNMX R3, R242, R3, PT ;  /* 0x00000003f2037217 */ /* 0x000fe20003800200 */
[----:B------:R-:W-:-:S05]  /*3630*/  @!P4 BRA `(.L_x_453) ;  /* 0x000001700000c947 */ /* 0x000fca0003800000 */
[----:B------:R-:W-:Y:S01]  /*3640*/  IADD3 R28, R28, UR7, RZ ;  /* 0x000000071c1c7c10 */ /* 0x000fe2000fffe0ff */
        /* <DEDUP_REMOVED lines=12> */
.L_x_455:
[----:B------:R-:W-:Y:S04]  /*3710*/  MOV R29, 0x1 ;  /* 0x00000001001d7802 */ /* 0x000fe80000000f00 */
[----:B------:R-:W-:Y:S11]  /*3720*/  ISETP.NE.AND P0, PT, R29, c[0x0][0x2a8], PT ;  /* 0x0000aa001d007a0c */ /* 0x000ff60003f05270 */
[----:B------:R-:W-:Y:S02]  /*3730*/  @!UPT UIADD3 URZ, URZ, URZ, URZ ;  /* 0x0000003f3f3ff290 */ /* 0x000fe4000fffe03f */
[----:B------:R-:W-:Y:S05]  /*3740*/  @P0 IMAD.HI.U32 R29, R28, c[0x0][0x2ac], RZ ;  /* 0x0000ab001c1d0a27 */ /* 0x000fea00078e00ff */
[----:B------:R-:W-:Y:S02]  /*3750*/  @P0 SHF.R.U32.HI R28, RZ, c[0x0][0x2b0], R29 ;  /* 0x0000ac00ff1c0a19 */ /* 0x000fe4000001161d */
.L_x_456:
[----:B------:R-:W-:Y:S05]  /*3760*/  BSYNC B0 ;  /* 0x0000000000007941 */ /* 0x000fea0003800000 */
.L_x_454:
[----:B------:R-:W-:Y:S05]  /*3770*/  IMAD R28, R28, c[0x0][0x2a8], R243 ;  /* 0x0000aa001c1c7a24 */ /* 0x000fea00078e02f3 */
[----:B------:R-:W-:Y:S02]  /*3780*/  IADD3 R29, R28, c[0x0][0x2a8], RZ ;  /* 0x0000aa001c1d7a10 */ /* 0x000fe40007ffe0ff */
[----:B------:R-:W-:Y:S02]  /*3790*/  IMNMX R2, R2, R28, !PT ;  /* 0x0000001c02027217 */ /* 0x000fe40007800200 */
[----:B------:R-:W-:Y:S02]  /*37a0*/  IMNMX R3, R3, R29, PT ;  /* 0x0000001d03037217 */ /* 0x000fe40003800200 */
.L_x_453:
[----:B------:R-:W-:Y:S05]  /*37b0*/  IADD3 R28, R0, 0x20, RZ ;  /* 0x00000020001c7810 */ /* 0x000fea0007ffe0ff */
        /* <DEDUP_REMOVED lines=17> */
.L_x_459:
[----:B------:R-:W-:Y:S04]  /*38d0*/  MOV R29, 0x1 ;  /* 0x00000001001d7802 */ /* 0x000fe80000000f00 */
[----:B------:R-:W-:Y:S11]  /*38e0*/  ISETP.NE.AND P0, PT, R29, c[0x0][0x2a8], PT ;  /* 0x0000aa001d007a0c */ /* 0x000ff60003f05270 */
[----:B------:R-:W-:Y:S02]  /*38f0*/  @!UPT UIADD3 URZ, URZ, URZ, URZ ;  /* 0x0000003f3f3ff290 */ /* 0x000fe4000fffe03f */
[----:B------:R-:W-:Y:S05]  /*3900*/  @P0 IMAD.HI.U32 R29, R28, c[0x0][0x2ac], RZ ;  /* 0x0000ab001c1d0a27 */ /* 0x000fea00078e00ff */
[----:B------:R-:W-:Y:S02]  /*3910*/  @P0 SHF.R.U32.HI R28, RZ, c[0x0][0x2b0], R29 ;  /* 0x0000ac00ff1c0a19 */ /* 0x000fe4000001161d */
.L_x_460:
[----:B------:R-:W-:Y:S05]  /*3920*/  BSYNC B0 ;  /* 0x0000000000007941 */ /* 0x000fea0003800000 */
.L_x_458:
[----:B------:R-:W-:Y:S05]  /*3930*/  IMAD R28, R28, c[0x0][0x2a8], R243 ;  /* 0x0000aa001c1c7a24 */ /* 0x000fea00078e02f3 */
[----:B------:R-:W-:Y:S02]  /*3940*/  IADD3 R29, R28, c[0x0][0x2a8], RZ ;  /* 0x0000aa001c1d7a10 */ /* 0x000fe40007ffe0ff */
[----:B------:R-:W-:Y:S02]  /*3950*/  IMNMX R141, R141, R28, !PT ;  /* 0x0000001c8d8d7217 */ /* 0x000fe40007800200 */
[----:B------:R-:W-:Y:S02]  /*3960*/  IMNMX R142, R142, R29, PT ;  /* 0x0000001d8e8e7217 */ /* 0x000fe40003800200 */
.L_x_457:
        /* <DEDUP_REMOVED lines=18> */
.L_x_463:
[----:B------:R-:W-:Y:S04]  /*3a90*/  MOV R28, 0x1 ;  /* 0x00000001001c7802 */ /* 0x000fe80000000f00 */
[----:B------:R-:W-:Y:S11]  /*3aa0*/  ISETP.NE.AND P0, PT, R28, c[0x0][0x2a8], PT ;  /* 0x0000aa001c007a0c */ /* 0x000ff60003f05270 */
[----:B------:R-:W-:Y:S02]  /*3ab0*/  @!UPT UIADD3 URZ, URZ, URZ, URZ ;  /* 0x0000003f3f3ff290 */ /* 0x000fe4000fffe03f */
[----:B------:R-:W-:Y:S05]  /*3ac0*/  @P0 IMAD.HI.U32 R28, R0, c[0x0][0x2ac], RZ ;  /* 0x0000ab00001c0a27 */ /* 0x000fea00078e00ff */
[----:B------:R-:W-:Y:S02]  /*3ad0*/  @P0 SHF.R.U32.HI R0, RZ, c[0x0][0x2b0], R28 ;  /* 0x0000ac00ff000a19 */ /* 0x000fe4000001161c */
.L_x_464:
[----:B------:R-:W-:Y:S05]  /*3ae0*/  BSYNC B0 ;  /* 0x0000000000007941 */ /* 0x000fea0003800000 */
.L_x_462:
[----:B------:R-:W-:Y:S05]  /*3af0*/  IMAD R0, R0, c[0x0][0x2a8], R243 ;  /* 0x0000aa0000007a24 */ /* 0x000fea00078e02f3 */
[----:B------:R-:W-:Y:S02]  /*3b00*/  IADD3 R28, R0, c[0x0][0x2a8], RZ ;  /* 0x0000aa00001c7a10 */ /* 0x000fe40007ffe0ff */
[----:B------:R-:W-:Y:S02]  /*3b10*/  IMNMX R140, R140, R0, !PT ;  /* 0x000000008c8c7217 */ /* 0x000fe40007800200 */
[----:B------:R-:W-:Y:S02]  /*3b20*/  IMNMX R143, R143, R28, PT ;  /* 0x0000001c8f8f7217 */ /* 0x000fe40003800200 */
.L_x_461:
        /* <DEDUP_REMOVED lines=11> */
[----:B------:R-:W3:Y:S04]  /*3be0*/  LDSM.16.M88.4 R80, [R80+0xf080] ;  /* 0x00f080005050783b */ /* 0x000ee80000000200 */
[----:B------:R1:W4:Y:S04]  /*3bf0*/  LDSM.16.M88.4 R132, [R0+0xe080] ;  /* 0x00e080000084783b */ /* 0x0003280000000200 */
[----:B------:R1:W1:Y:S01]  /*3c00*/  LDSM.16.M88.4 R136, [R0+0xf080] ;  /* 0x00f080000088783b */ /* 0x0002620000000200 */
[----:B------:R-:W-:-:S05]  /*3c10*/  @P0 BRA `(.L_x_465) ;  /* 0x0000030000000947 */ /* 0x000fca0003800000 */
[----:B------:R-:W5:Y:S01]  /*3c20*/  LDL R206, [R1+0x24] ;  /* 0x0000240001ce7983 */ /* 0x000f620000100800 */
[----:B------:R-:W-:Y:S01]  /*3c30*/  USHF.R.S32.HI UR12, URZ, 0x1f, UR10 ;  /* 0x0000001f3f0c7899 */ /* 0x000fe2000801140a */
[----:B------:R-:W-:Y:S01]  /*3c40*/  IMAD.U32 R204, RZ, RZ, UR11 ;  /* 0x0000000bffcc7e24 */ /* 0x000fe2000f8e00ff */
[----:B------:R-:W-:Y:S01]  /*3c50*/  ULDC.64 UR4, c[0x0][0x178] ;  /* 0x00005e0000047ab9 */ /* 0x000fe20000000a00 */
[----:B----4-:R-:W4:Y:S01]  /*3c60*/  LDL.64 R208, [R1+0x8] ;  /* 0x0000080001d07983 */ /* 0x010f220000100a00 */
[----:B------:R-:W-:Y:S01]  /*3c70*/  UIMAD UR12, UR12, UR4, URZ ;  /* 0x000000040c0c72a4 */ /* 0x000fe2000f8e023f */
[----:B------:R-:W-:Y:S01]  /*3c80*/  IMAD.U32 R203, RZ, RZ, UR13 ;  /* 0x0000000dffcb7e24 */ /* 0x000fe2000f8e00ff */
[----:B------:R-:W-:Y:S01]  /*3c90*/  UIMAD.WIDE.U32 UR22, UR10, UR4, URZ ;  /* 0x000000040a1672a5 */ /* 0x000fe2000f8e003f */
[----:B---3--:R-:W3:Y:S01]  /*3ca0*/  LDL R207, [R1+0x14] ;  /* 0x0000140001cf7983 */ /* 0x008ee20000100800 */
[----:B------:R-:W-:Y:S02]  /*3cb0*/  UIMAD UR12, UR10, UR5, UR12 ;  /* 0x000000050a0c72a4 */ /* 0x000fe4000f8e020c */
[----:B------:R-:W-:Y:S01]  /*3cc0*/  @!P3 LEA R205, R203, 0x40, 0x6 ;  /* 0x00000040cbcdb811 */ /* 0x000fe200078e30ff */
[----:B------:R-:W-:Y:S02]  /*3cd0*/  UIMAD UR5, UR10, -0x40, UR16 ;  /* 0xffffffc00a0578a4 */ /* 0x000fe4000f8e0210 */
[----:B------:R-:W-:Y:S02]  /*3ce0*/  USHF.L.U32 UR4, UR22, 0x6, URZ ;  /* 0x0000000616047899 */ /* 0x000fe4000800063f */
[----:B------:R-:W-:Y:S02]  /*3cf0*/  UIADD3 UR12, UR23, UR12, URZ ;  /* 0x0000000c170c7290 */ /* 0x000fe4000fffe03f */
[----:B------:R-:W-:Y:S02]  /*3d00*/  IADD3 R147, -R252, UR5, RZ ;  /* 0x00000005fc937c10 */ /* 0x000fe4000fffe1ff */
[----:B------:R-:W-:Y:S01]  /*3d10*/  IADD3 R146, P0, R248, UR4, RZ ;  /* 0x00000004f8927c10 */ /* 0x000fe2000ff1e0ff */
[----:B------:R-:W-:Y:S01]  /*3d20*/  USHF.L.U64.HI UR12, UR22, 0x6, UR12 ;  /* 0x00000006160c7899 */ /* 0x000fe2000801020c */
[C---:B------:R-:W-:Y:S02]  /*3d30*/  ISETP.LT.OR P2, PT, R147.reuse, 0x1, P6 ;  /* 0x000000019300780c */ /* 0x040fe40003741670 */
[----:B------:R-:W-:Y:S03]  /*3d40*/  ISETP.LT.OR P1, PT, R147, 0x1, P5 ;  /* 0x000000019300780c */ /* 0x000fe60002f21670 */
[----:B------:R-:W-:Y:S02]  /*3d50*/  IADD3.X R149, R245, UR12, RZ, P0, !PT ;  /* 0x0000000cf5957c10 */ /* 0x000fe400087fe4ff */
[C---:B------:R-:W-:Y:S04]  /*3d60*/  LEA R148, P0, R146.reuse, c[0x0][0x160], 0x1 ;  /* 0x0000580092947a11 */ /* 0x040fe800078008ff */
[----:B------:R-:W-:Y:S01]  /*3d70*/  LEA.HI.X R149, R146, c[0x0][0x164], R149, 0x1, P0 ;  /* 0x0000590092957a11 */ /* 0x000fe200000f0c95 */
[----:B-----5:R-:W-:Y:S02]  /*3d80*/  IMAD R146, R204, 0x4000, R206 ;  /* 0x00004000cc927824 */ /* 0x020fe400078e02ce */
[----:B------:R-:W-:Y:S01]  /*3d90*/  IMAD.U32 R204, RZ, RZ, UR6 ;  /* 0x00000006ffcc7e24 */ /* 0x000fe2000f8e00ff */
[C---:B----4-:R-:W-:Y:S02]  /*3da0*/  @!P3 IADD3 R203, P0, R205.reuse, R208, RZ ;  /* 0x000000d0cdcbb210 */ /* 0x050fe40007f1e0ff */
[----:B------:R-:W-:Y:S01]  /*3db0*/  @!PT LDS RZ, [RZ] ;  /* 0x00000000fffff984 */ /* 0x000fe20000000800 */
[----:B------:R-:W-:Y:S01]  /*3dc0*/  @!PT LDS RZ, [RZ] ;  /* 0x00000000fffff984 */ /* 0x000fe20000000800 */
[----:B------:R-:W-:Y:S01]  /*3dd0*/  @!PT LDS RZ, [RZ] ;  /* 0x00000000fffff984 */ /* 0x000fe20000000800 */
[----:B------:R3:W-:Y:S01]  /*3de0*/  LDGSTS.E.BYPASS.LTC128B.128 [R146], [R148.64], !P2 ;  /* 0x0000000094927fae */ /* 0x0007e2000d101d52 */
[----:B------:R-:W-:Y:S03]  /*3df0*/  IMAD.U32 R206, RZ, RZ, UR20 ;  /* 0x00000014ffce7e24 */ /* 0x000fe6000f8e00ff */
[----:B------:R3:W-:Y:S02]  /*3e00*/  LDGSTS.E.BYPASS.LTC128B.128 [R146+0x2000], [R148.64+0x80], !P1 ;  /* 0x0200008094927fae */ /* 0x0007e4000c901d52 */
[----:B---3--:R-:W-:Y:S02]  /*3e10*/  @!P3 LEA.HI.X.SX32 R148, R205, R207, 0x1, P0 ;  /* 0x000000cfcd94b211 */ /* 0x008fe400000f0eff */
[----:B------:R-:W3:Y:S01]  /*3e20*/  S2R R207, SR_TID.X ;  /* 0x0000000000cf7919 */ /* 0x000ee20000002100 */
[----:B------:R-:W-:Y:S02]  /*3e30*/  IADD3 R149, P2, P1, R248, UR4, R204 ;  /* 0x00000004f8957c10 */ /* 0x000fe4000f95e0cc */
[----:B------:R-:W-:Y:S02]  /*3e40*/  @!P3 LEA R204, P0, R203, c[0x0][0x258], 0x2 ;  /* 0x00009600cbccba11 */ /* 0x000fe400078010ff */
[----:B------:R-:W-:Y:S02]  /*3e50*/  IADD3.X R206, R245, UR12, R206, P2, P1 ;  /* 0x0000000cf5ce7c10 */ /* 0x000fe400097e24ce */
[C---:B------:R-:W-:Y:S02]  /*3e60*/  ISETP.LT.OR P2, PT, R147.reuse, 0x21, P6 ;  /* 0x000000219300780c */ /* 0x040fe40003741670 */
[----:B------:R-:W-:Y:S01]  /*3e70*/  ISETP.LT.OR P1, PT, R147, 0x21, P5 ;  /* 0x000000219300780c */ /* 0x000fe20002f21670 */
[----:B------:R-:W-:Y:S01]  /*3e80*/  IMAD.U32 R147, RZ, RZ, UR11 ;  /* 0x0000000bff937e24 */ /* 0x000fe2000f8e00ff */
[----:B------:R-:W-:Y:S02]  /*3e90*/  @!P3 LEA.HI.X R205, R203, c[0x0][0x25c], R148, 0x2, P0 ;  /* 0x00009700cbcdba11 */ /* 0x000fe400000f1494 */
[C---:B------:R-:W-:Y:S04]  /*3ea0*/  LEA R148, P0, R149.reuse, c[0x0][0x160], 0x1 ;  /* 0x0000580095947a11 */ /* 0x040fe800078008ff */
[----:B------:R-:W-:Y:S05]  /*3eb0*/  LEA.HI.X R149, R149, c[0x0][0x164], R206, 0x1, P0 ;  /* 0x0000590095957a11 */ /* 0x000fea00000f0cce */
[----:B------:R4:W-:Y:S01]  /*3ec0*/  LDGSTS.E.BYPASS.LTC128B.128 [R146+0x1000], [R148.64], !P2 ;  /* 0x0100000094927fae */ /* 0x0009e2000d101d52 */
[----:B---3--:R-:W-:Y:S03]  /*3ed0*/  IMAD.SHL.U32 R207, R207, 0x4, RZ ;  /* 0x00000004cfcf7824 */ /* 0x008fe600078e00ff */
[----:B------:R4:W-:Y:S01]  /*3ee0*/  LDGSTS.E.BYPASS.LTC128B.128 [R146+0x3000], [R148.64+0x80], !P1 ;  /* 0x0300008094927fae */ /* 0x0009e2000c901d52 */
[----:B------:R-:W-:Y:S04]  /*3ef0*/  @!P3 IMAD R147, R147, 0x40, R207 ;  /* 0x000000409393b824 */ /* 0x000fe800078e02cf */
[----:B------:R-:W-:Y:S05]  /*3f00*/  @!P3 IMAD.SHL.U32 R147, R147, 0x4, RZ ;  /* 0x000000049393b824 */ /* 0x000fea00078e00ff */
[----:B------:R4:W-:Y:S02]  /*3f10*/  @!P3 LDGSTS.E.BYPASS.LTC128B.128 [R147+0x12080], [R204.64] ;  /* 0x12080000cc93bfae */ /* 0x0009e4000b901d52 */
.L_x_465:
[----:B------:R-:W-:Y:S01]  /*3f20*/  PLOP3.LUT P1, PT, PT, PT, UP6, 0x40, 0x0 ;  /* 0x000000000000781c */ /* 0x000fe20003f2e868 */
[----:B------:R-:W0:Y:S01]  /*3f30*/  LDGDEPBAR ;  /* 0x00000000000079af */ /* 0x000e220000000000 */
[----:B------:R-:W-:Y:S02]  /*3f40*/  PLOP3.LUT P0, PT, PT, PT, UP5, 0x40, 0x0 ;  /* 0x000000000000781c */ /* 0x000fe40003f0e858 */
[C---:B------:R-:W-:Y:S02]  /*3f50*/  ISETP.GT.AND P1, PT, R144.reuse, RZ, P1 ;  /* 0x000000ff9000720c */ /* 0x040fe40000f24270 */
[----:B------:R-:W-:Y:S02]  /*3f60*/  ISETP.GT.AND P0, PT, R144, 0x1, P0 ;  /* 0x000000019000780c */ /* 0x000fe40000704270 */
[C---:B------:R-:W-:Y:S02]  /*3f70*/  ISETP.LT.OR P1, PT, R145.reuse, 0x1, P1 ;  /* 0x000000019100780c */ /* 0x040fe40000f21670 */
[----:B------:R-:W-:Y:S02]  /*3f80*/  ISETP.LT.OR P0, PT, R145, 0x2, P0 ;  /* 0x000000029100780c */ /* 0x000fe40000701670 */
[----:B----4-:R-:W-:Y:S02]  /*3f90*/  FSEL R147, R4, -INF , !P1 ;  /* 0xff80000004937808 */ /* 0x010fe40004800000 */
[----:B------:R-:W-:Y:S02]  /*3fa0*/  FSEL R146, R5, -INF , !P0 ;  /* 0xff80000005927808 */ /* 0x000fe40004000000 */
[----:B------:R-:W-:Y:S01]  /*3fb0*/  PLOP3.LUT P2, PT, PT, PT, UP6, 0x40, 0x0 ;  /* 0x000000000000781c */ /* 0x000fe20003f4e868 */
[--C-:B------:R-:W-:Y:S01]  /*3fc0*/  FFMA.FTZ R215, R147, c[0x0][0x29c], -R150.reuse ;  /* 0x0000a70093d77a23 */ /* 0x100fe20000010896 */
[----:B------:R-:W-:Y:S01]  /*3fd0*/  PLOP3.LUT P1, PT, PT, PT, UP5, 0x40, 0x0 ;  /* 0x000000000000781c */ /* 0x000fe20003f2e858 */
[--C-:B------:R-:W-:Y:S01]  /*3fe0*/  FFMA.FTZ R214, R146, c[0x0][0x29c], -R150.reuse ;  /* 0x0000a70092d67a23 */ /* 0x100fe20000010896 */
[----:B------:R-:W-:Y:S02]  /*3ff0*/  PLOP3.LUT P0, PT, PT, PT, UP4, 0x40, 0x0 ;  /* 0x000000000000781c */ /* 0x000fe40003f0e848 */
[C---:B------:R-:W-:Y:S02]  /*4000*/  ISETP.GT.AND P2, PT, R2.reuse, RZ, P2 ;  /* 0x000000ff0200720c */ /* 0x040fe40001744270 */
[----:B------:R-:W-:Y:S02]  /*4010*/  ISETP.GT.AND P1, PT, R2, 0x1, P1 ;  /* 0x000000010200780c */ /* 0x000fe40000f24270 */
[----:B------:R-:W-:Y:S02]  /*4020*/  ISETP.GT.AND P0, PT, R144, 0x20, P0 ;  /* 0x000000209000780c */ /* 0x000fe40000704270 */
[C---:B------:R-:W-:Y:S02]  /*4030*/  ISETP.LT.OR P2, PT, R3.reuse, 0x1, P2 ;  /* 0x000000010300780c */ /* 0x040fe40001741670 */
[----:B------:R-:W-:Y:S02]  /*4040*/  ISETP.LT.OR P1, PT, R3, 0x2, P1 ;  /* 0x000000020300780c */ /* 0x000fe40000f21670 */
[----:B------:R-:W-:Y:S02]  /*4050*/  ISETP.LT.OR P0, PT, R145, 0x21, P0 ;  /* 0x000000219100780c */ /* 0x000fe40000701670 */
[----:B------:R-:W-:Y:S02]  /*4060*/  FSEL R208, R6, -INF , !P2 ;  /* 0xff80000006d07808 */ /* 0x000fe40005000000 */
[----:B------:R-:W-:Y:S02]  /*4070*/  FSEL R207, R7, -INF , !P1 ;  /* 0xff80000007cf7808 */ /* 0x000fe40004800000 */
[-C--:B--2---:R-:W-:Y:S01]  /*4080*/  HMMA.16816.F32 R4, R28, R154.reuse, RZ ;  /* 0x0000009a1c04723c */ /* 0x084fe200000018ff */
[----:B------:R-:W-:Y:S02]  /*4090*/  PLOP3.LUT P1, PT, PT, PT, UP4, 0x40, 0x0 ;  /* 0x000000000000781c */ /* 0x000fe40003f2e848 */
[----:B------:R-:W-:Y:S01]  /*40a0*/  FSEL R16, R16, -INF , !P0 ;  /* 0xff80000010107808 */ /* 0x000fe20004000000 */
[--C-:B------:R-:W-:Y:S01]  /*40b0*/  FFMA.FTZ R207, R207, c[0x0][0x29c], -R151.reuse ;  /* 0x0000a700cfcf7a23 */ /* 0x100fe20000010897 */
[----:B------:R-:W-:Y:S02]  /*40c0*/  PLOP3.LUT P0, PT, PT, PT, UP3, 0x40, 0x0 ;  /* 0x000000000000781c */ /* 0x000fe40003f0e838 */
[----:B------:R-:W-:Y:S01]  /*40d0*/  PLOP3.LUT P2, PT, PT, PT, UP3, 0x40, 0x0 ;  /* 0x000000000000781c */ /* 0x000fe20003f4e838 */
[--C-:B------:R-:W-:Y:S01]  /*40e0*/  FFMA.FTZ R213, R16, c[0x0][0x29c], -R150.reuse ;  /* 0x0000a70010d57a23 */ /* 0x100fe20000010896 */
[C---:B------:R-:W-:Y:S02]  /*40f0*/  ISETP.GT.AND P1, PT, R2.reuse, 0x20, P1 ;  /* 0x000000200200780c */ /* 0x040fe40000f24270 */
[----:B------:R-:W-:Y:S02]  /*4100*/  ISETP.GT.AND P0, PT, R2, 0x21, P0 ;  /* 0x000000210200780c */ /* 0x000fe40000704270 */
[----:B------:R-:W-:Y:S02]  /*4110*/  ISETP.GT.AND P2, PT, R144, 0x21, P2 ;  /* 0x000000219000780c */ /* 0x000fe40001744270 */
[----:B------:R-:W-:Y:S02]  /*4120*/  ISETP.LT.OR P1, PT, R3, 0x21, P1 ;  /* 0x000000210300780c */ /* 0x000fe40000f21670 */
[----:B------:R-:W-:Y:S02]  /*4130*/  ISETP.LT.OR P2, PT, R145, 0x22, P2 ;  /* 0x000000229100780c */ /* 0x000fe40001741670 */
[----:B------:R-:W-:Y:S02]  /*4140*/  ISETP.LT.OR P0, PT, R3, 0x22, P0 ;  /* 0x000000220300780c */ /* 0x000fe40000701670 */
[----:B------:R-:W-:Y:S02]  /*4150*/  FSEL R17, R17, -INF , !P2 ;  /* 0xff80000011117808 */ /* 0x000fe40005000000 */
[----:B------:R-:W-:Y:S02]  /*4160*/  FSEL R204, R18, -INF , !P1 ;  /* 0xff80000012cc7808 */ /* 0x000fe40004800000 */
[----:B------:R-:W-:Y:S01]  /*4170*/  FSEL R203, R19, -INF , !P0 ;  /* 0xff80000013cb7808 */ /* 0x000fe20004000000 */
[--C-:B------:R-:W-:Y:S01]  /*4180*/  FFMA.FTZ R212, R17, c[0x0][0x29c], -R150.reuse ;  /* 0x0000a70011d47a23 */ /* 0x100fe20000010896 */
[----:B------:R-:W-:Y:S01]  /*4190*/  PLOP3.LUT P0, PT, PT, PT, UP2, 0x40, 0x0 ;  /* 0x000000000000781c */ /* 0x000fe20003f0e828 */
[--C-:B------:R-:W-:Y:S01]  /*41a0*/  FFMA.FTZ R204, R204, c[0x0][0x29c], -R151.reuse ;  /* 0x0000a700cccc7a23 */ /* 0x100fe20000010897 */
[----:B------:R-:W-:Y:S01]  /*41b0*/  PLOP3.LUT P2, PT, PT, PT, UP2, 0x40, 0x0 ;  /* 0x000000000000781c */ /* 0x000fe20003f4e828 */
[--C-:B------:R-:W-:Y:S01]  /*41c0*/  FFMA.FTZ R146, R203, c[0x0][0x29c], -R151.reuse ;  /* 0x0000a700cb927a23 */ /* 0x100fe20000010897 */
[----:B------:R-:W-:Y:S02]  /*41d0*/  PLOP3.LUT P1, PT, PT, PT, UP1, 0x40, 0x0 ;  /* 0x000000000000781c */ /* 0x000fe40003f2e818 */
[----:B------:R-:W-:Y:S02]  /*41e0*/  ISETP.GT.AND P0, PT, R2, 0x40, P0 ;  /* 0x000000400200780c */ /* 0x000fe40000704270 */
[C---:B------:R-:W-:Y:S01]  /*41f0*/  ISETP.GT.AND P2, PT, R144.reuse, 0x40, P2 ;  /* 0x000000409000780c */ /* 0x040fe20001744270 */
[----:B------:R-:W-:Y:S01]  /*4200*/  MUFU.EX2 R146, R146 ;  /* 0x0000009200927308 */ /* 0x000fe20000000800 */
[----:B------:R-:W-:Y:S02]  /*4210*/  ISETP.GT.AND P1, PT, R144, 0x41, P1 ;  /* 0x000000419000780c */ /* 0x000fe40000f24270 */
[C---:B------:R-:W-:Y:S02]  /*4220*/  ISETP.LT.OR P2, PT, R145.reuse, 0x41, P2 ;  /* 0x000000419100780c */ /* 0x040fe40001741670 */
[----:B------:R-:W-:Y:S02]  /*4230*/  ISETP.LT.OR P1, PT, R145, 0x42, P1 ;  /* 0x000000429100780c */ /* 0x000fe40000f21670 */
[----:B------:R-:W-:Y:S02]  /*4240*/  ISETP.LT.OR P0, PT, R3, 0x41, P0 ;  /* 0x000000410300780c */ /* 0x000fe40000701670 */
[----:B------:R-:W-:Y:S02]  /*4250*/  FSEL R20, R20, -INF , !P2 ;  /* 0xff80000014147808 */ /* 0x000fe40005000000 */
[----:B------:R-:W-:Y:S02]  /*4260*/  FSEL R21, R21, -INF , !P1 ;  /* 0xff80000015157808 */ /* 0x000fe40004800000 */
[----:B------:R-:W-:Y:S01]  /*4270*/  FSEL R144, R22, -INF , !P0 ;  /* 0xff80000016907808 */ /* 0x000fe20004000000 */
[--C-:B------:R-:W-:Y:S01]  /*4280*/  FFMA.FTZ R211, R20, c[0x0][0x29c], -R150.reuse ;  /* 0x0000a70014d37a23 */ /* 0x100fe20000010896 */
[----:B------:R-:W-:Y:S01]  /*4290*/  PLOP3.LUT P2, PT, PT, PT, UP1, 0x40, 0x0 ;  /* 0x000000000000781c */ /* 0x000fe20003f4e818 */
[----:B------:R-:W-:Y:S01]  /*42a0*/  FFMA.FTZ R150, R21, c[0x0][0x29c], -R150 ;  /* 0x0000a70015967a23 */ /* 0x000fe20000010896 */
[----:B------:R-:W-:Y:S01]  /*42b0*/  PLOP3.LUT P1, PT, PT, PT, UP6, 0x40, 0x0 ;  /* 0x000000000000781c */ /* 0x000fe20003f2e868 */
[----:B------:R-:W-:Y:S01]  /*42c0*/  FFMA.FTZ R144, R144, c[0x0][0x29c], -R151 ;  /* 0x0000a70090907a23 */ /* 0x000fe20000010897 */
[----:B------:R-:W-:Y:S02]  /*42d0*/  PLOP3.LUT P0, PT, PT, PT, UP5, 0x40, 0x0 ;  /* 0x000000000000781c */ /* 0x000fe40003f0e858 */
[----:B------:R-:W-:Y:S01]  /*42e0*/  ISETP.GT.AND P2, PT, R2, 0x41, P2 ;  /* 0x000000410200780c */ /* 0x000fe20001744270 */
[----:B------:R-:W-:Y:S01]  /*42f0*/  MUFU.EX2 R150, R150 ;  /* 0x0000009600967308 */ /* 0x000fe20000000800 */
[C---:B------:R-:W-:Y:S02]  /*4300*/  ISETP.GT.AND P1, PT, R141.reuse, RZ, P1 ;  /* 0x000000ff8d00720c */ /* 0x040fe40000f24270 */
[----:B------:R-:W-:Y:S02]  /*4310*/  ISETP.GT.AND P0, PT, R141, 0x1, P0 ;  /* 0x000000018d00780c */ /* 0x000fe40000704270 */
[----:B------:R-:W-:Y:S02]  /*4320*/  ISETP.LT.OR P2, PT, R3, 0x42, P2 ;  /* 0x000000420300780c */ /* 0x000fe40001741670 */
[C---:B------:R-:W-:Y:S02]  /*4330*/  ISETP.LT.OR P1, PT, R142.reuse, 0x1, P1 ;  /* 0x000000018e00780c */ /* 0x040fe40000f21670 */
[----:B------:R-:W-:Y:S02]  /*4340*/  ISETP.LT.OR P0, PT, R142, 0x2, P0 ;  /* 0x000000028e00780c */ /* 0x000fe40000701670 */
[----:B------:R-:W-:Y:S02]  /*4350*/  FSEL R148, R23, -INF , !P2 ;  /* 0xff80000017947808 */ /* 0x000fe40005000000 */
[----:B------:R-:W-:Y:S02]  /*4360*/  FSEL R149, R8, -INF , !P1 ;  /* 0xff80000008957808 */ /* 0x000fe40004800000 */
[----:B------:R-:W-:Y:S02]  /*4370*/  FSEL R145, R9, -INF , !P0 ;  /* 0xff80000009917808 */ /* 0x000fe40004000000 */
[----:B------:R-:W-:Y:S01]  /*4380*/  PLOP3.LUT P2, PT, PT, PT, UP6, 0x40, 0x0 ;  /* 0x000000000000781c */ /* 0x000fe20003f4e868 */
[--C-:B------:R-:W-:Y:S01]  /*4390*/  FFMA.FTZ R147, R149, c[0x0][0x29c], -R152.reuse ;  /* 0x0000a70095937a23 */ /* 0x100fe20000010898 */
[----:B------:R-:W-:Y:S02]  /*43a0*/  PLOP3.LUT P0, PT, PT, PT, UP4, 0x40, 0x0 ;  /* 0x000000000000781c */ /* 0x000fe40003f0e848 */
[----:B------:R-:W-:Y:S02]  /*43b0*/  PLOP3.LUT P1, PT, PT, PT, UP5, 0x40, 0x0 ;  /* 0x000000000000781c */ /* 0x000fe40003f2e858 */
[C---:B------:R-:W-:Y:S01]  /*43c0*/  ISETP.GT.AND P2, PT, R140.reuse, RZ, P2 ;  /* 0x000000ff8c00720c */ /* 0x040fe20001744270 */
[----:B------:R-:W-:Y:S01]  /*43d0*/  MUFU.EX2 R147, R147 ;  /* 0x0000009300937308 */ /* 0x000fe20000000800 */
[----:B------:R-:W-:Y:S02]  /*43e0*/  ISETP.GT.AND P0, PT, R141, 0x20, P0 ;  /* 0x000000208d00780c */ /* 0x000fe40000704270 */
[----:B------:R-:W-:Y:S02]  /*43f0*/  ISETP.GT.AND P1, PT, R140, 0x1, P1 ;  /* 0x000000018c00780c */ /* 0x000fe40000f24270 */
[C---:B------:R-:W-:Y:S02]  /*4400*/  ISETP.LT.OR P2, PT, R143.reuse, 0x1, P2 ;  /* 0x000000018f00780c */ /* 0x040fe40001741670 */
[----:B------:R-:W-:Y:S02]  /*4410*/  ISETP.LT.OR P1, PT, R143, 0x2, P1 ;  /* 0x000000028f00780c */ /* 0x000fe40000f21670 */
[----:B------:R-:W-:Y:S02]  /*4420*/  ISETP.LT.OR P0, PT, R142, 0x21, P0 ;  /* 0x000000218e00780c */ /* 0x000fe40000701670 */
[----:B------:R-:W-:Y:S02]  /*4430*/  FSEL R210, R10, -INF , !P2 ;  /* 0xff8000000ad27808 */ /* 0x000fe40005000000 */
[----:B------:R-:W-:Y:S02]  /*4440*/  FSEL R209, R11, -INF , !P1 ;  /* 0xff8000000bd17808 */ /* 0x000fe40004800000 */
[C---:B---3--:R-:W-:Y:S01]  /*4450*/  HMMA.16816.F32 R8, R80.reuse, R154, RZ ;  /* 0x0000009a5008723c */ /* 0x048fe200000018ff */
[----:B------:R-:W-:Y:S01]  /*4460*/  PLOP3.LUT P2, PT, PT, PT, UP3, 0x40, 0x0 ;  /* 0x000000000000781c */ /* 0x000fe20003f4e838 */
[--C-:B------:R-:W-:Y:S01]  /*4470*/  FFMA.FTZ R149, R210, c[0x0][0x29c], -R153.reuse ;  /* 0x0000a700d2957a23 */ /* 0x100fe20000010899 */
[----:B------:R-:W-:Y:S01]  /*4480*/  FSEL R2, R12, -INF , !P0 ;  /* 0xff8000000c027808 */ /* 0x000fe20004000000 */
[--C-:B------:R-:W-:Y:S01]  /*4490*/  FFMA.FTZ R209, R209, c[0x0][0x29c], -R153.reuse ;  /* 0x0000a700d1d17a23 */ /* 0x100fe20000010899 */
[----:B------:R-:W-:Y:S02]  /*44a0*/  PLOP3.LUT P1, PT, PT, PT, UP4, 0x40, 0x0 ;  /* 0x000000000000781c */ /* 0x000fe40003f2e848 */
[----:B------:R-:W-:Y:S01]  /*44b0*/  PLOP3.LUT P0, PT, PT, PT, UP3, 0x40, 0x0 ;  /* 0x000000000000781c */ /* 0x000fe20003f0e838 */
[--C-:B------:R-:W-:Y:S01]  /*44c0*/  FFMA.FTZ R203, R2, c[0x0][0x29c], -R152.reuse ;  /* 0x0000a70002cb7a23 */ /* 0x100fe20000010898 */
[----:B------:R-:W-:Y:S01]  /*44d0*/  ISETP.GT.AND P2, PT, R141, 0x21, P2 ;  /* 0x000000218d00780c */ /* 0x000fe20001744270 */
[----:B------:R-:W-:Y:S01]  /*44e0*/  MUFU.EX2 R149, R149 ;  /* 0x0000009500957308 */ /* 0x000fe20000000800 */
[C---:B------:R-:W-:Y:S02]  /*44f0*/  ISETP.GT.AND P1, PT, R140.reuse, 0x20, P1 ;  /* 0x000000208c00780c */ /* 0x040fe40000f24270 */
[----:B------:R-:W-:Y:S02]  /*4500*/  ISETP.GT.AND P0, PT, R140, 0x21, P0 ;  /* 0x000000218c00780c */ /* 0x000fe40000704270 */
[----:B------:R-:W-:Y:S02]  /*4510*/  ISETP.LT.OR P2, PT, R142, 0x22, P2 ;  /* 0x000000228e00780c */ /* 0x000fe40001741670 */
[C---:B------:R-:W-:Y:S02]  /*4520*/  ISETP.LT.OR P1, PT, R143.reuse, 0x21, P1 ;  /* 0x000000218f00780c */ /* 0x040fe40000f21670 */
[----:B------:R-:W-:Y:S02]  /*4530*/  ISETP.LT.OR P0, PT, R143, 0x22, P0 ;  /* 0x000000228f00780c */ /* 0x000fe40000701670 */
[----:B------:R-:W-:Y:S02]  /*4540*/  FSEL R3, R13, -INF , !P2 ;  /* 0xff8000000d037808 */ /* 0x000fe40005000000 */
[----:B------:R-:W-:Y:S02]  /*4550*/  FSEL R206, R14, -INF , !P1 ;  /* 0xff8000000ece7808 */ /* 0x000fe40004800000 */
[----:B------:R-:W-:Y:S02]  /*4560*/  FSEL R205, R15, -INF , !P0 ;  /* 0xff8000000fcd7808 */ /* 0x000fe40004000000 */
[-C--:B------:R-:W-:Y:S01]  /*4570*/  HMMA.16816.F32 R12, R80, R156.reuse, RZ ;  /* 0x0000009c500c723c */ /* 0x080fe200000018ff */
[--C-:B------:R-:W-:Y:S01]  /*4580*/  FFMA.FTZ R206, R206, c[0x0][0x29c], -R153.reuse ;  /* 0x0000a700cece7a23 */ /* 0x100fe20000010899 */
[----:B------:R-:W-:Y:S01]  /*4590*/  PLOP3.LUT P2, PT, PT, PT, UP2, 0x40, 0x0 ;  /* 0x000000000000781c */ /* 0x000fe20003f4e828 */
[----:B------:R-:W-:Y:S01]  /*45a0*/  FFMA.FTZ R205, R205, c[0x0][0x29c], -R153 ;  /* 0x0000a700cdcd7a23 */ /* 0x000fe20000010899 */
[----:B------:R-:W-:Y:S02]  /*45b0*/  PLOP3.LUT P0, PT, PT, PT, UP1, 0x40, 0x0 ;  /* 0x000000000000781c */ /* 0x000fe40003f0e818 */
[C---:B------:R-:W-:Y:S02]  /*45c0*/  ISETP.GT.AND P2, PT, R141.reuse, 0x40, P2 ;  /* 0x000000408d00780c */ /* 0x040fe40001744270 */
[C---:B------:R-:W-:Y:S02]  /*45d0*/  HMMA.16816.F32 R16, R28.reuse, R156, RZ ;  /* 0x0000009c1c10723c */ /* 0x040fe400000018ff */
[----:B------:R-:W-:Y:S02]  /*45e0*/  ISETP.LT.OR P1, PT, R142, 0x41, P2 ;  /* 0x000000418e00780c */ /* 0x000fe40001721670 */
[----:B------:R-:W-:Y:S01]  /*45f0*/  ISETP.GT.AND P0, PT, R141, 0x41, P0 ;  /* 0x000000418d00780c */ /* 0x000fe20000704270 */
[--C-:B------:R-:W-:Y:S01]  /*4600*/  FFMA.FTZ R141, R145, c[0x0][0x29c], -R152.reuse ;  /* 0x0000a700918d7a23 */ /* 0x100fe20000010898 */
[----:B------:R-:W-:Y:S02]  /*4610*/  FSEL R24, R24, -INF , !P1 ;  /* 0xff80000018187808 */ /* 0x000fe40004800000 */
[-C--:B------:R-:W-:Y:S01]  /*4620*/  HMMA.16816.F32 R20, R28, R158.reuse, RZ ;  /* 0x0000009e1c14723c */ /* 0x080fe200000018ff */
[----:B------:R-:W-:Y:S02]  /*4630*/  PLOP3.LUT P2, PT, PT, PT, UP2, 0x40, 0x0 ;  /* 0x000000000000781c */ /* 0x000fe40003f4e828 */
[----:B------:R-:W-:Y:S01]  /*4640*/  PLOP3.LUT P1, PT, PT, PT, UP1, 0x40, 0x0 ;  /* 0x000000000000781c */ /* 0x000fe20003f2e818 */
[--C-:B------:R-:W-:Y:S01]  /*4650*/  FFMA.FTZ R145, R24, c[0x0][0x29c], -R152.reuse ;  /* 0x0000a70018917a23 */ /* 0x100fe20000010898 */
[----:B------:R-:W-:Y:S01]  /*4660*/  ISETP.LT.OR P0, PT, R142, 0x42, P0 ;  /* 0x000000428e00780c */ /* 0x000fe20000701670 */
[--C-:B------:R-:W-:Y:S01]  /*4670*/  FFMA.FTZ R142, R208, c[0x0][0x29c], -R151.reuse ;  /* 0x0000a700d08e7a23 */ /* 0x100fe20000010897 */
[C---:B------:R-:W-:Y:S01]  /*4680*/  ISETP.GT.AND P2, PT, R140.reuse, 0x40, P2 ;  /* 0x000000408c00780c */ /* 0x040fe20001744270 */
[----:B------:R-:W-:Y:S02]  /*4690*/  HMMA.16816.F32 R28, R80, R158, RZ ;  /* 0x0000009e501c723c */ /* 0x000fe400000018ff */
[----:B------:R-:W-:Y:S01]  /*46a0*/  ISETP.GT.AND P1, PT, R140, 0x41, P1 ;  /* 0x000000418c00780c */ /* 0x000fe20000f24270 */
[----:B------:R-:W-:Y:S01]  /*46b0*/  MUFU.EX2 R145, R145 ;  /* 0x0000009100917308 */ /* 0x000fe20000000800 */
[----:B------:R-:W-:Y:S01]  /*46c0*/  IMAD.MOV.U32 R140, RZ, RZ, 0x40 ;  /* 0x00000040ff8c7424 */ /* 0x000fe200078e00ff */
[----:B------:R-:W-:Y:S01]  /*46d0*/  FSEL R25, R25, -INF , !P0 ;  /* 0xff80000019197808 */ /* 0x000fe20004000000 */
[----:B------:R-:W-:Y:S01]  /*46e0*/  FFMA.FTZ R151, R148, c[0x0][0x29c], -R151 ;  /* 0x0000a70094977a23 */ /* 0x000fe20000010897 */
[----:B------:R-:W-:Y:S01]  /*46f0*/  LOP3.LUT P0, RZ, R229, 0x4, RZ, 0xc0, !PT ;  /* 0x00000004e5ff7812 */ /* 0x000fe2000780c0ff */
[-C--:B------:R-:W-:Y:S05]  /*4700*/  HMMA.16816.F32 R4, R132, R160.reuse, R4 ;  /* 0x000000a08404723c */ /* 0x080fea0000001804 */
[C---:B------:R-:W-:Y:S01]  /*4710*/  ISETP.LT.OR P2, PT, R143.reuse, 0x41, P2 ;  /* 0x000000418f00780c */ /* 0x040fe20001741670 */
[----:B------:R-:W-:Y:S01]  /*4720*/  MUFU.EX2 R142, R142 ;  /* 0x0000008e008e7308 */ /* 0x000fe20000000800 */
[----:B------:R-:W-:Y:S01]  /*4730*/  ISETP.LT.OR P1, PT, R143, 0x42, P1 ;  /* 0x000000428f00780c */ /* 0x000fe20000f21670 */
[C---:B-1----:R-:W-:Y:S04]  /*4740*/  HMMA.16816.F32 R8, R136.reuse, R160, R8 ;  /* 0x000000a08808723c */ /* 0x042fe80000001808 */
[----:B------:R-:W-:Y:S01]  /*4750*/  SEL R140, R140, 0xffffffc0, !P0 ;  /* 0xffffffc08c8c7807 */ /* 0x000fe20004000000 */
[----:B------:R-:W-:Y:S01]  /*4760*/  FFMA.FTZ R143, R3, c[0x0][0x29c], -R152 ;  /* 0x0000a700038f7a23 */ /* 0x000fe20000010898 */
[----:B------:R-:W-:Y:S01]  /*4770*/  FSEL R26, R26, -INF , !P2 ;  /* 0xff8000001a1a7808 */ /* 0x000fe20005000000 */
[----:B------:R-:W-:Y:S01]  /*4780*/  IMAD.SHL.U32 R3, R221, 0x2, RZ ;  /* 0x00000002dd037824 */ /* 0x000fe200078e00ff */
[-C--:B------:R-:W-:Y:S01]  /*4790*/  HMMA.16816.F32 R12, R136, R162.reuse, R12 ;  /* 0x000000a2880c723c */ /* 0x080fe2000000180c */
[----:B------:R-:W-:Y:S01]  /*47a0*/  MUFU.EX2 R148, R144 ;  /* 0x0000009000947308 */ /* 0x000fe20000000800 */
[----:B------:R-:W-:Y:S02]  /*47b0*/  PLOP3.LUT P0, PT, PT, PT, UP0, 0x80, 0x0 ;  /* 0x000000000000781c */ /* 0x000fe40003f0f008 */
[----:B------:R-:W-:Y:S01]  /*47c0*/  FSEL R27, R27, -INF , !P1 ;  /* 0xff8000001b1b7808 */ /* 0x000fe20004800000 */
[----:B------:R-:W-:Y:S02]  /*47d0*/  IMAD.IADD R2, R3, 0x1, R140 ;  /* 0x0000000103027824 */ /* 0x000fe400078e028c */
[----:B------:R-:W-:Y:S01]  /*47e0*/  FFMA.FTZ R152, R25, c[0x0][0x29c], -R152 ;  /* 0x0000a70019987a23 */ /* 0x000fe20000010898 */
[C---:B------:R-:W-:Y:S02]  /*47f0*/  HMMA.16816.F32 R16, R132.reuse, R162, R16 ;  /* 0x000000a28410723c */ /* 0x040fe40000001810 */
[----:B------:R-:W-:Y:S01]  /*4800*/  LDSM.16.M88.4 R80, [R2+0xf080] ;  /* 0x00f080000250783b */ /* 0x000fe20000000200 */
[----:B------:R-:W-:Y:S01]  /*4810*/  MUFU.EX2 R144, R141 ;  /* 0x0000008d00907308 */ /* 0x000fe20000000800 */
[--C-:B------:R-:W-:Y:S02]  /*4820*/  FFMA.FTZ R208, R26, c[0x0][0x29c], -R153.reuse ;  /* 0x0000a7001ad07a23 */ /* 0x100fe40000010899 */
[----:B------:R-:W-:Y:S02]  /*4830*/  FFMA.FTZ R153, R27, c[0x0][0x29c], -R153 ;  /* 0x0000a7001b997a23 */ /* 0x000fe40000010899 */
[-C--:B------:R-:W-:Y:S02]  /*4840*/  HMMA.16816.F32 R20, R132, R164.reuse, R20 ;  /* 0x000000a48414723c */ /* 0x080fe40000001814 */
[----:B------:R-:W1:Y:S03]  /*4850*/  LDSM.16.M88.4 R24, [R2+0xe080] ;  /* 0x00e080000218783b */ /* 0x000e660000000200 */
[----:B------:R-:W-:Y:S02]  /*4860*/  MUFU.EX2 R141, R203 ;  /* 0x000000cb008d7308 */ /* 0x000fe40000000800 */
[----:B------:R-:W-:Y:S01]  /*4870*/  IMAD.IADD R132, R140, 0x1, R0 ;  /* 0x000000018c847824 */ /* 0x000fe200078e0200 */
[----:B------:R-:W-:Y:S07]  /*4880*/  HMMA.16816.F32 R28, R136, R164, R28 ;  /* 0x000000a4881c723c */ /* 0x000fee000000181c */
[----:B------:R-:W-:Y:S10]  /*4890*/  MUFU.EX2 R136, R215 ;  /* 0x000000d700887308 */ /* 0x000ff40000000800 */
[----:B------:R-:W2:Y:S10]  /*48a0*/  MUFU.EX2 R137, R214 ;  /* 0x000000d600897308 */ /* 0x000eb40000000800 */
[----:B------:R-:W-:Y:S01]  /*48b0*/  MUFU.EX2 R140, R211 ;  /* 0x000000d3008c7308 */ /* 0x000fe20000000800 */
[-C--:B-1----:R-:W-:Y:S09]  /*48c0*/  HMMA.16816.F32 R4, R24, R166.reuse, R4 ;  /* 0x000000a61804723c */ /* 0x082ff20000001804 */
[----:B------:R-:W-:Y:S01]  /*48d0*/  MUFU.EX2 R143, R143 ;  /* 0x0000008f008f7308 */ /* 0x000fe20000000800 */
[C---:B------:R-:W-:Y:S09]  /*48e0*/  HMMA.16816.F32 R8, R80.reuse, R166, R8 ;  /* 0x000000a65008723c */ /* 0x040ff20000001808 */
[----:B------:R-:W-:Y:S01]  /*48f0*/  MUFU.EX2 R138, R213 ;  /* 0x000000d5008a7308 */ /* 0x000fe20000000800 */
[-C--:B------:R-:W-:Y:S09]  /*4900*/  HMMA.16816.F32 R12, R80, R168.reuse, R12 ;  /* 0x000000a8500c723c */ /* 0x080ff2000000180c */
[----:B------:R-:W1:Y:S01]  /*4910*/  MUFU.EX2 R139, R212 ;  /* 0x000000d4008b7308 */ /* 0x000e620000000800 */
[C---:B------:R-:W-:Y:S08]  /*4920*/  HMMA.16816.F32 R16, R24.reuse, R168, R16 ;  /* 0x000000a81810723c */ /* 0x040ff00000001810 */
[-C--:B------:R-:W-:Y:S01]  /*4930*/  HMMA.16816.F32 R20, R24, R170.reuse, R20 ;  /* 0x000000aa1814723c */ /* 0x080fe20000001814 */
[----:B------:R-:W3:Y:S01]  /*4940*/  LDSM.16.M88.4 R24, [R132+0xe080] ;  /* 0x00e080008418783b */ /* 0x000ee20000000200 */
[----:B------:R-:W-:Y:S06]  /*4950*/  MUFU.EX2 R151, R151 ;  /* 0x0000009700977308 */ /* 0x000fec0000000800 */
[----:B------:R-:W-:Y:S01]  /*4960*/  HMMA.16816.F32 R28, R80, R170, R28 ;  /* 0x000000aa501c723c */ /* 0x000fe2000000181c */
[----:B------:R-:W4:Y:S03]  /*4970*/  LDSM.16.M88.4 R80, [R132+0xf080] ;  /* 0x00f080008450783b */ /* 0x000f260000000200 */
[----:B------:R-:W-:Y:S10]  /*4980*/  MUFU.EX2 R152, R152 ;  /* 0x0000009800987308 */ /* 0x000ff40000000800 */
[----:B------:R-:W-:Y:S01]  /*4990*/  MUFU.EX2 R153, R153 ;  /* 0x0000009900997308 */ /* 0x000fe20000000800 */
[-C--:B---3--:R-:W-:Y:S08]  /*49a0*/  HMMA.16816.F32 R4, R24, R172.reuse, R4 ;  /* 0x000000ac1804723c */ /* 0x088ff00000001804 */
[C---:B----4-:R-:W-:Y:S08]  /*49b0*/  HMMA.16816.F32 R8, R80.reuse, R172, R8 ;  /* 0x000000ac5008723c */ /* 0x050ff00000001808 */
[-C--:B------:R-:W-:Y:S08]  /*49c0*/  HMMA.16816.F32 R12, R80, R174.reuse, R12 ;  /* 0x000000ae500c723c */ /* 0x080ff0000000180c */
[C---:B------:R-:W-:Y:S08]  /*49d0*/  HMMA.16816.F32 R16, R24.reuse, R174, R16 ;  /* 0x000000ae1810723c */ /* 0x040ff00000001810 */
[-C--:B------:R-:W-:Y:S01]  /*49e0*/  HMMA.16816.F32 R20, R24, R176.reuse, R20 ;  /* 0x000000b01814723c */ /* 0x080fe20000001814 */
[----:B------:R-:W3:Y:S07]  /*49f0*/  LDSM.16.M88.4 R24, [R3+0x10080] ;  /* 0x010080000318783b */ /* 0x000eee0000000200 */
[----:B------:R-:W-:Y:S01]  /*4a00*/  HMMA.16816.F32 R28, R80, R176, R28 ;  /* 0x000000b0501c723c */ /* 0x000fe2000000181c */
[----:B------:R-:W4:Y:S08]  /*4a10*/  LDSM.16.M88.4 R80, [R3+0x11080] ;  /* 0x011080000350783b */ /* 0x000f300000000200 */
[----:B------:R-:W-:Y:S01]  /*4a20*/  LDS R3, [R238.X4+0x12280] ;  /* 0x01228000ee037984 */ /* 0x000fe20000004800 */
        /* <DEDUP_REMOVED lines=25> */
[----:B------:R-:W4:Y:S01]  /*4bc0*/  LDSM.16.M88.4 R132, [R132+0x11080] ;  /* 0x011080008484783b */ /* 0x000f220000000200 */
[----:B------:R-:W5:Y:S05]  /*4bd0*/  MUFU.EX2 R82, R207 ;  /* 0x000000cf00527308 */ /* 0x000f6a0000000800 */
[----:B--2---:R-:W-:Y:S02]  /*4be0*/  F2FP.PACK_AB R81, R137, R136 ;  /* 0x000000888951723e */ /* 0x004fe400000000ff */
[----:B-1----:R-:W-:Y:S03]  /*4bf0*/  F2FP.PACK_AB R80, R139, R138 ;  /* 0x0000008a8b50723e */ /* 0x002fe600000000ff */
[----:B------:R-:W1:Y:S01]  /*4c00*/  MUFU.EX2 R83, R204 ;  /* 0x000000cc00537308 */ /* 0x000e620000000800 */
[-C--:B---3--:R-:W-:Y:S08]  /*4c10*/  HMMA.16816.F32 R4, R24, R196.reuse, R4 ;  /* 0x000000c41804723c */ /* 0x088ff00000001804 */
[C---:B----4-:R-:W-:Y:S08]  /*4c20*/  HMMA.16816.F32 R8, R132.reuse, R196, R8 ;  /* 0x000000c48408723c */ /* 0x050ff00000001808 */
        /* <DEDUP_REMOVED lines=117> */
[----:B------:R-:W2:Y:S01]  /*5380*/  LDSM.16.MT88.4 R136, [R0+0x10880] ;  /* 0x010880000088783b */ /* 0x000ea20000004200 */
[-C--:B------:R-:W-:Y:S07]  /*5390*/  HMMA.16816.F32 R44, R16, R10.reuse, R44 ;  /* 0x0000000a102c723c */ /* 0x080fee000000182c */
[----:B------:R-:W-:Y:S01]  /*53a0*/  LDSM.16.MT88.4 R140, [R0+0xf880] ;  /* 0x00f88000008c783b */ /* 0x000fe20000004200 */
[-C--:B------:R-:W-:Y:S07]  /*53b0*/  HMMA.16816.F32 R48, R12, R10.reuse, R48 ;  /* 0x0000000a0c30723c */ /* 0x080fee0000001830 */
[----:B------:R-:W-:Y:S01]  /*53c0*/  LDSM.16.MT88.4 R144, [R202+0x14080] ;  /* 0x01408000ca90783b */ /* 0x000fe20000004200 */
[C---:B------:R-:W-:Y:S07]  /*53d0*/  HMMA.16816.F32 R52, R4.reuse, R10, R52 ;  /* 0x0000000a0434723c */ /* 0x040fee0000001834 */
[----:B------:R-:W-:Y:S01]  /*53e0*/  LDSM.16.MT88.4 R8, [R0+0xf080] ;  /* 0x00f080000008783b */ /* 0x000fe20000004200 */
[-C--:B---3--:R-:W-:Y:S07]  /*53f0*/  HMMA.16816.F32 R56, R4, R20.reuse, R56 ;  /* 0x000000140438723c */ /* 0x088fee0000001838 */
[----:B------:R-:W-:Y:S01]  /*5400*/  LDSM.16.MT88.4 R148, [R202+0x15080] ;  /* 0x01508000ca94783b */ /* 0x000fe20000004200 */
        /* <DEDUP_REMOVED lines=30> */
[-C--:B----4-:R-:W-:Y:S08]  /*55f0*/  HMMA.16816.F32 R56, R4, R20.reuse, R56 ;  /* 0x000000140438723c */ /* 0x090ff00000001838 */
[-C--:B------:R-:W-:Y:S01]  /*5600*/  HMMA.16816.F32 R60, R12, R20.reuse, R60 ;  /* 0x000000140c3c723c */ /* 0x080fe2000000183c */
[----:B------:R3:W4:Y:S07]  /*5610*/  LDSM.16.M88.4 R80, [R225] ;  /* 0x00000000e150783b */ /* 0x00072e0000000200 */
[C---:B------:R-:W-:Y:S01]  /*5620*/  HMMA.16816.F32 R64, R16.reuse, R20, R64 ;  /* 0x000000141040723c */ /* 0x040fe20000001840 */
[----:B------:R3:W2:Y:S07]  /*5630*/  LDSM.16.M88.4 R132, [R225+0x800] ;  /* 0x00080000e184783b */ /* 0x0006ae0000000200 */
[-C--:B------:R-:W-:Y:S01]  /*5640*/  HMMA.16816.F32 R68, R16, R22.reuse, R68 ;  /* 0x000000161044723c */ /* 0x080fe20000001844 */
[----:B------:R3:W2:Y:S07]  /*5650*/  LDSM.16.MT88.4 R16, [R0+0x80] ;  /* 0x000080000010783b */ /* 0x0006ae0000004200 */
[-C--:B------:R-:W-:Y:S01]  /*5660*/  HMMA.16816.F32 R72, R12, R22.reuse, R72 ;  /* 0x000000160c48723c */ /* 0x080fe20000001848 */
[----:B------:R3:W2:Y:S07]  /*5670*/  LDSM.16.MT88.4 R136, [R0+0x3080] ;  /* 0x003080000088783b */ /* 0x0006ae0000004200 */
[----:B------:R-:W-:Y:S01]  /*5680*/  HMMA.16816.F32 R76, R4, R22, R76 ;  /* 0x00000016044c723c */ /* 0x000fe2000000184c */
[----:B------:R3:W2:Y:S07]  /*5690*/  LDSM.16.M88.4 R204, [R227] ;  /* 0x00000000e3cc783b */ /* 0x0006ae0000000200 */
        /* <DEDUP_REMOVED lines=16> */
[----:B-1-34-:R-:W2:Y:S01]  /*57a0*/  LDL.64 R152, [R1] ;  /* 0x0000000001987983 */ /* 0x01aea20000100a00 */
[----:B------:R-:W-:Y:S01]  /*57b0*/  USHF.R.S32.HI UR12, URZ, 0x1f, UR10 ;  /* 0x0000001f3f0c7899 */ /* 0x000fe2000801140a */
[----:B------:R-:W-:Y:S01]  /*57c0*/  IMAD.U32 R5, RZ, RZ, UR8 ;  /* 0x00000008ff057e24 */ /* 0x000fe2000f8e00ff */
[----:B------:R-:W-:Y:S01]  /*57d0*/  ULDC.64 UR4, c[0x0][0x208] ;  /* 0x0000820000047ab9 */ /* 0x000fe20000000a00 */
[----:B------:R-:W3:Y:S01]  /*57e0*/  LDL R203, [R1+0x10] ;  /* 0x0000100001cb7983 */ /* 0x000ee20000100800 */
[----:B------:R-:W-:Y:S01]  /*57f0*/  UIMAD UR12, UR12, UR4, URZ ;  /* 0x000000040c0c72a4 */ /* 0x000fe2000f8e023f */
[----:B------:R-:W-:Y:S01]  /*5800*/  IMAD.U32 R10, RZ, RZ, UR9 ;  /* 0x00000009ff0a7e24 */ /* 0x000fe2000f8e00ff */
[----:B------:R-:W-:Y:S02]  /*5810*/  UIMAD.WIDE.U32 UR22, UR10, UR4, URZ ;  /* 0x000000040a1672a5 */ /* 0x000fe4000f8e003f */
[----:B------:R-:W-:Y:S02]  /*5820*/  UIMAD UR12, UR10, UR5, UR12 ;  /* 0x000000050a0c72a4 */ /* 0x000fe4000f8e020c */
[----:B------:R-:W-:Y:S02]  /*5830*/  USHF.L.U32 UR15, UR10, 0x6, URZ ;  /* 0x000000060a0f7899 */ /* 0x000fe4000800063f */
[----:B------:R-:W-:Y:S02]  /*5840*/  USHF.L.U32 UR4, UR22, 0x6, URZ ;  /* 0x0000000616047899 */ /* 0x000fe4000800063f */
[----:B------:R-:W-:Y:S02]  /*5850*/  UIADD3 UR12, UR23, UR12, URZ ;  /* 0x0000000c170c7290 */ /* 0x000fe4000fffe03f */
[----:B------:R-:W-:Y:S02]  /*5860*/  IMAD.U32 R6, RZ, RZ, UR15 ;  /* 0x0000000fff067e24 */ /* 0x000fe4000f8e00ff */
[----:B------:R-:W-:Y:S01]  /*5870*/  IADD3 R5, P2, P1, R250, UR4, R5 ;  /* 0x00000004fa057c10 */ /* 0x000fe2000f95e005 */
[----:B------:R-:W-:Y:S01]  /*5880*/  USHF.L.U64.HI UR12, UR22, 0x6, UR12 ;  /* 0x00000006160c7899 */ /* 0x000fe2000801020c */
[----:B------:R-:W-:Y:S05]  /*5890*/  IMAD.U32 R2, RZ, RZ, UR15 ;  /* 0x0000000fff027e24 */ /* 0x000fea000f8e00ff */
[----:B------:R-:W-:Y:S02]  /*58a0*/  IADD3.X R10, R247, UR12, R10, P2, P1 ;  /* 0x0000000cf70a7c10 */ /* 0x000fe400097e240a */
[----:B------:R-:W-:Y:S02]  /*58b0*/  IADD3 R2, -R252, UR16, -R2 ;  /* 0x00000010fc027c10 */ /* 0x000fe4000fffe902 */
[----:B------:R-:W-:Y:S02]  /*58c0*/  IADD3 R4, P2, R250, UR4, RZ ;  /* 0x00000004fa047c10 */ /* 0x000fe4000ff5e0ff */
[----:B--2---:R-:W-:Y:S04]  /*58d0*/  IADD3 R3, P0, R152, UR15, RZ ;  /* 0x0000000f98037c10 */ /* 0x004fe8000ff1e0ff */
[----:B---3--:R-:W-:Y:S02]  /*58e0*/  LEA.HI.X.SX32 R6, R6, R203, 0x1, P0 ;  /* 0x000000cb06067211 */ /* 0x008fe400000f0eff */
[----:B------:R-:W-:Y:S01]  /*58f0*/  LOP3.LUT P0, RZ, R244, 0x1, RZ, 0xc0, !PT ;  /* 0x00000001f4ff7812 */ /* 0x000fe2000780c0ff */
[----:B------:R-:W1:Y:S01]  /*5900*/  S2R R203, SR_TID.X ;  /* 0x0000000000cb7919 */ /* 0x000e620000002100 */
[C---:B------:R-:W-:Y:S04]  /*5910*/  LEA R8, P1, R3.reuse, c[0x0][0x280], 0x2 ;  /* 0x0000a00003087a11 */ /* 0x040fe800078210ff */
[----:B------:R-:W-:Y:S02]  /*5920*/  LEA.HI.X R9, R3, c[0x0][0x284], R6, 0x2, P1 ;  /* 0x0000a10003097a11 */ /* 0x000fe400008f1406 */
[----:B------:R-:W-:Y:S02]  /*5930*/  ISETP.LT.OR P1, PT, R2, 0x1, !P0 ;  /* 0x000000010200780c */ /* 0x000fe40004721670 */
[----:B------:R-:W-:Y:S02]  /*5940*/  IADD3.X R3, R247, UR12, RZ, P2, !PT ;  /* 0x0000000cf7037c10 */ /* 0x000fe400097fe4ff */
[----:B------:R-:W-:Y:S02]  /*5950*/  LEA R6, P2, R4, c[0x0][0x1f0], 0x1 ;  /* 0x00007c0004067a11 */ /* 0x000fe400078408ff */
[----:B------:R-:W-:Y:S02]  /*5960*/  ISETP.LT.OR P0, PT, R2, 0x21, !P0 ;  /* 0x000000210200780c */ /* 0x000fe40004701670 */
[----:B------:R-:W-:Y:S02]  /*5970*/  LEA.HI.X R7, R4, c[0x0][0x1f4], R3, 0x1, P2 ;  /* 0x00007d0004077a11 */ /* 0x000fe400010f0c03 */
[C---:B------:R-:W-:Y:S03]  /*5980*/  LEA R4, P2, R5.reuse, c[0x0][0x1f0], 0x1 ;  /* 0x00007c0005047a11 */ /* 0x040fe600078408ff */
[----:B------:R-:W-:Y:S01]  /*5990*/  @!PT LDS RZ, [RZ] ;  /* 0x00000000fffff984 */ /* 0x000fe20000000800 */
[----:B------:R-:W-:Y:S01]  /*59a0*/  @!PT LDS RZ, [RZ] ;  /* 0x00000000fffff984 */ /* 0x000fe20000000800 */
[----:B------:R-:W-:Y:S01]  /*59b0*/  @!PT LDS RZ, [RZ] ;  /* 0x00000000fffff984 */ /* 0x000fe20000000800 */
[----:B------:R2:W-:Y:S01]  /*59c0*/  LDGSTS.E.BYPASS.LTC128B.128 [R240+0xe080], [R6.64], !P1 ;  /* 0x0e08000006f07fae */ /* 0x0005e2000c901d52 */
[----:B------:R-:W-:Y:S02]  /*59d0*/  LEA.HI.X R5, R5, c[0x0][0x1f4], R10, 0x1, P2 ;  /* 0x00007d0005057a11 */ /* 0x000fe400010f0c0a */
[----:B------:R-:W-:Y:S04]  /*59e0*/  LOP3.LUT P2, RZ, R244, 0x2, RZ, 0xc0, !PT ;  /* 0x00000002f4ff7812 */ /* 0x000fe8000784c0ff */
[C---:B------:R-:W-:Y:S02]  /*59f0*/  ISETP.LT.OR P1, PT, R2.reuse, 0x1, !P2 ;  /* 0x000000010200780c */ /* 0x040fe40005721670 */
[----:B------:R-:W-:Y:S01]  /*5a00*/  ISETP.LT.OR P2, PT, R2, 0x21, !P2 ;  /* 0x000000210200780c */ /* 0x000fe20005741670 */
[----:B-1----:R-:W-:Y:S10]  /*5a10*/  @!P3 IMAD.SHL.U32 R2, R203, 0x10, RZ ;  /* 0x00000010cb02b824 */ /* 0x002ff400078e00ff */
[----:B------:R2:W-:Y:S04]  /*5a20*/  LDGSTS.E.BYPASS.LTC128B.128 [R240+0x10080], [R6.64+0x80], !P1 ;  /* 0x1008008006f07fae */ /* 0x0005e8000c901d52 */
[----:B------:R2:W-:Y:S04]  /*5a30*/  LDGSTS.E.BYPASS.LTC128B.128 [R240+0xf080], [R4.64], !P0 ;  /* 0x0f08000004f07fae */ /* 0x0005e8000c101d52 */
[----:B------:R2:W-:Y:S04]  /*5a40*/  LDGSTS.E.BYPASS.LTC128B.128 [R240+0x11080], [R4.64+0x80], !P2 ;  /* 0x1108008004f07fae */ /* 0x0005e8000d101d52 */
[----:B------:R2:W-:Y:S02]  /*5a50*/  @!P3 LDGSTS.E.BYPASS.LTC128B.128 [R2+0x12280], [R8.64] ;  /* 0x122800000802bfae */ /* 0x0005e4000b901d52 */
.L_x_466:
[-C--:B-1234-:R-:W-:Y:S01]  /*5a60*/  HMMA.16816.F32 R4, R80, R16.reuse, RZ ;  /* 0x000000105004723c */ /* 0x09efe200000018ff */
[----:B------:R-:W2:Y:S01]  /*5a70*/  LDL.64 R152, [R1+0x18] ;  /* 0x0000180001987983 */ /* 0x000ea20000100a00 */
[----:B------:R-:W-:Y:S01]  /*5a80*/  USHF.L.U32 UR13, UR13, 0xd, URZ ;  /* 0x0000000d0d0d7899 */ /* 0x000fe2000800063f */
[----:B------:R-:W-:Y:S01]  /*5a90*/  ISETP.GE.AND P1, PT, R220, 0x1, PT ;  /* 0x00000001dc00780c */ /* 0x000fe20003f26270 */
[----:B------:R-:W-:Y:S01]  /*5aa0*/  UISETP.GE.AND UP0, UPT, UR10, UR14, UPT ;  /* 0x0000000e0a00728c */ /* 0x000fe2000bf06270 */
[----:B------:R-:W3:Y:S01]  /*5ab0*/  LDL R2, [R1+0x20] ;  /* 0x0000200001027983 */ /* 0x000ee20000100800 */
[----:B------:R-:W-:Y:S02]  /*5ac0*/  UIADD3 UR4, UR11, 0x1, URZ ;  /* 0x000000010b047890 */ /* 0x000fe4000fffe03f */
[C---:B------:R-:W-:Y:S01]  /*5ad0*/  HMMA.16816.F32 R8, R132.reuse, R16, RZ ;  /* 0x000000108408723c */ /* 0x040fe200000018ff */
[----:B------:R-:W-:Y:S03]  /*5ae0*/  LDSM.16.M88.4 R140, [R225+0x1800] ;  /* 0x00180000e18c783b */ /* 0x000fe60000000200 */
[----:B------:R-:W-:Y:S01]  /*5af0*/  IMAD.U32 R3, RZ, RZ, UR13 ;  /* 0x0000000dff037e24 */ /* 0x000fe2000f8e00ff */
[----:B------:R-:W-:Y:S03]  /*5b00*/  LDSM.16.MT88.4 R144, [R0+0x4080] ;  /* 0x004080000090783b */ /* 0x000fe60000004200 */
[-C--:B------:R-:W-:Y:S01]  /*5b10*/  HMMA.16816.F32 R12, R132, R18.reuse, RZ ;  /* 0x00000012840c723c */ /* 0x080fe200000018ff */
[----:B------:R-:W-:Y:S04]  /*5b20*/  LDSM.16.M88.4 R148, [R227+0x1000] ;  /* 0x00100000e394783b */ /* 0x000fe80000000200 */
[----:B------:R-:W0:Y:S03]  /*5b30*/  LDGDEPBAR ;  /* 0x00000000000079af */ /* 0x000e260000000000 */
        /* <DEDUP_REMOVED lines=16> */
[----:B------:R-:W4:Y:S07]  /*5c40*/  LDSM.16.MT88.4 R204, [R0+0x1880] ;  /* 0x0018800000cc783b */ /* 0x000f2e0000004200 */
        /* <DEDUP_REMOVED lines=10> */
[----:B------:R-:W5:Y:S04]  /*5cf0*/  LDSM.16.M88.4 R132, [R225+0x2000] ;  /* 0x00200000e184783b */ /* 0x000f680000000200 */
[----:B------:R-:W5:Y:S03]  /*5d00*/  LDSM.16.M88.4 R144, [R225+0x2800] ;  /* 0x00280000e190783b */ /* 0x000f660000000200 */
[-C--:B----4-:R-:W-:Y:S08]  /*5d10*/  HMMA.16816.F32 R4, R148, R204.reuse, R4 ;  /* 0x000000cc9404723c */ /* 0x090ff00000001804 */
[C---:B------:R-:W-:Y:S08]  /*5d20*/  HMMA.16816.F32 R8, R208.reuse, R204, R8 ;  /* 0x000000ccd008723c */ /* 0x040ff00000001808 */
[-C--:B------:R-:W-:Y:S08]  /*5d30*/  HMMA.16816.F32 R12, R208, R206.reuse, R12 ;  /* 0x000000ced00c723c */ /* 0x080ff0000000180c */
[C---:B------:R-:W-:Y:S01]  /*5d40*/  HMMA.16816.F32 R16, R148.reuse, R206, R16 ;  /* 0x000000ce9410723c */ /* 0x040fe20000001810 */
[----:B------:R-:W-:Y:S07]  /*5d50*/  LDSM.16.MT88.4 R204, [R0+0x2880] ;  /* 0x0028800000cc783b */ /* 0x000fee0000004200 */
[-C--:B-1----:R-:W-:Y:S08]  /*5d60*/  HMMA.16816.F32 R20, R148, R136.reuse, R20 ;  /* 0x000000889414723c */ /* 0x082ff00000001814 */
[C---:B------:R-:W-:Y:S08]  /*5d70*/  HMMA.16816.F32 R24, R208.reuse, R136, R24 ;  /* 0x00000088d018723c */ /* 0x040ff00000001818 */
[-C--:B------:R-:W-:Y:S01]  /*5d80*/  HMMA.16816.F32 R28, R208, R138.reuse, R28 ;  /* 0x0000008ad01c723c */ /* 0x080fe2000000181c */
[----:B------:R-:W-:Y:S07]  /*5d90*/  LDSM.16.M88.4 R208, [R227+0x2800] ;  /* 0x00280000e3d0783b */ /* 0x000fee0000000200 */
[----:B------:R-:W-:Y:S01]  /*5da0*/  HMMA.16816.F32 R80, R148, R138, R80 ;  /* 0x0000008a9450723c */ /* 0x000fe20000001850 */
[----:B------:R-:W1:Y:S04]  /*5db0*/  LDSM.16.MT88.4 R136, [R0+0x5080] ;  /* 0x005080000088783b */ /* 0x000e680000004200 */
[----:B------:R-:W4:Y:S03]  /*5dc0*/  LDSM.16.M88.4 R148, [R227+0x2000] ;  /* 0x00200000e394783b */ /* 0x000f260000000200 */
[-C--:B-----5:R-:W-:Y:S08]  /*5dd0*/  HMMA.16816.F32 R4, R132, R140.reuse, R4 ;  /* 0x0000008c8404723c */ /* 0x0a0ff00000001804 */
[C---:B------:R-:W-:Y:S08]  /*5de0*/  HMMA.16816.F32 R8, R144.reuse, R140, R8 ;  /* 0x0000008c9008723c */ /* 0x040ff00000001808 */
[-C--:B------:R-:W-:Y:S08]  /*5df0*/  HMMA.16816.F32 R12, R144, R142.reuse, R12 ;  /* 0x0000008e900c723c */ /* 0x080ff0000000180c */
[C---:B------:R-:W-:Y:S01]  /*5e00*/  HMMA.16816.F32 R16, R132.reuse, R142, R16 ;  /* 0x0000008e8410723c */ /* 0x040fe20000001810 */
[----:B------:R2:W5:Y:S07]  /*5e10*/  LDSM.16.MT88.4 R140, [R0+0x5880] ;  /* 0x00588000008c783b */ /* 0x00056e0000004200 */
[-C--:B-1----:R-:W-:Y:S08]  /*5e20*/  HMMA.16816.F32 R20, R132, R136.reuse, R20 ;  /* 0x000000888414723c */ /* 0x082ff00000001814 */
[C---:B------:R-:W-:Y:S04]  /*5e30*/  HMMA.16816.F32 R24, R144.reuse, R136, R24 ;  /* 0x000000889018723c */ /* 0x040fe80000001818 */
[----:B--2---:R-:W-:Y:S04]  /*5e40*/  IADD3 R0, P0, R152, UR13, RZ ;  /* 0x0000000d98007c10 */ /* 0x004fe8000ff1e0ff */
[-C--:B------:R-:W-:Y:S01]  /*5e50*/  HMMA.16816.F32 R28, R144, R138.reuse, R28 ;  /* 0x0000008a901c723c */ /* 0x080fe2000000181c */
[----:B------:R-:W-:Y:S03]  /*5e60*/  UMOV UR13, UR10 ;  /* 0x0000000a000d7c82 */ /* 0x000fe60008000000 */
[----:B---3--:R-:W-:Y:S02]  /*5e70*/  LEA.HI.X.SX32 R3, R3, R2, 0x1, P0 ;  /* 0x0000000203037211 */ /* 0x008fe400000f0eff */
[C---:B------:R-:W-:Y:S02]  /*5e80*/  LEA R2, P0, R0.reuse, c[0x0][0x220], 0x2 ;  /* 0x0000880000027a11 */ /* 0x040fe400078010ff */
[----:B------:R-:W-:Y:S01]  /*5e90*/  HMMA.16816.F32 R80, R132, R138, R80 ;  /* 0x0000008a8450723c */ /* 0x000fe20000001850 */
[----:B------:R-:W-:Y:S03]  /*5ea0*/  LDSM.16.MT88.4 R132, [R202+0x17880] ;  /* 0x01788000ca84783b */ /* 0x000fe60000004200 */
[----:B------:R-:W-:Y:S01]  /*5eb0*/  LEA.HI.X R3, R0, c[0x0][0x224], R3, 0x2, P0 ;  /* 0x0000890000037a11 */ /* 0x000fe200000f1403 */
[----:B------:R-:W-:Y:S01]  /*5ec0*/  IMAD R0, R220, 0x2000, R230 ;  /* 0x00002000dc007824 */ /* 0x000fe200078e02e6 */
[----:B------:R-:W-:Y:S01]  /*5ed0*/  PLOP3.LUT P0, PT, PT, PT, UP0, 0x80, 0x0 ;  /* 0x000000000000781c */ /* 0x000fe20003f0f008 */
[----:B------:R-:W-:Y:S01]  /*5ee0*/  UISETP.GE.AND UP0, UPT, UR11, 0x1, UPT ;  /* 0x000000010b00788c */ /* 0x000fe2000bf06270 */
[-C--:B----4-:R-:W-:Y:S03]  /*5ef0*/  HMMA.16816.F32 R4, R148, R204.reuse, R4 ;  /* 0x000000cc9404723c */ /* 0x090fe60000001804 */
[----:B------:R-:W-:Y:S02]  /*5f00*/  USEL UR11, UR4, URZ, !UP0 ;  /* 0x0000003f040b7287 */ /* 0x000fe4000c000000 */
[----:B------:R-:W-:Y:S01]  /*5f10*/  IMAD.SHL.U32 R0, R0, 0x2, RZ ;  /* 0x0000000200007824 */ /* 0x000fe200078e00ff */
[----:B------:R-:W-:Y:S02]  /*5f20*/  IADD3 R220, R220, 0x1, RZ ;  /* 0x00000001dcdc7810 */ /* 0x000fe40007ffe0ff */
[C---:B------:R-:W-:Y:S02]  /*5f30*/  HMMA.16816.F32 R8, R208.reuse, R204, R8 ;  /* 0x000000ccd008723c */ /* 0x040fe40000001808 */
[----:B------:R-:W-:Y:S02]  /*5f40*/  LDSM.16.MT88.4 R136, [R0+0x8880] ;  /* 0x008880000088783b */ /* 0x000fe40000004200 */
[----:B------:R-:W-:Y:S04]  /*5f50*/  SEL R220, R220, RZ, !P1 ;  /* 0x000000ffdcdc7207 */ /* 0x000fe80004800000 */
[-C--:B------:R-:W-:Y:S07]  /*5f60*/  HMMA.16816.F32 R12, R208, R206.reuse, R12 ;  /* 0x000000ced00c723c */ /* 0x080fee000000180c */
        /* <DEDUP_REMOVED lines=153> */
.L_x_448:
[----:B------:R-:W-:Y:S05]  /*6900*/  @P1 BRA `(.L_x_468) ;  /* 0x0000193000001947 */ /* 0x000fea0003800000 */
[----:B------:R-:W1:Y:S01]  /*6910*/  S2R R28, SR_TID.X ;  /* 0x00000000001c7919 */ /* 0x000e620000002100 */
[----:B------:R-:W-:Y:S01]  /*6920*/  F2FP.PACK_AB R32, R33, R32 ;  /* 0x000000202120723e */ /* 0x000fe200000000ff */
[----:B------:R-:W-:Y:S01]  /*6930*/  ULDC.64 UR4, c[0x0][0x358] ;  /* 0x0000d60000047ab9 */ /* 0x000fe20000000a00 */
[----:B------:R-:W-:Y:S01]  /*6940*/  F2FP.PACK_AB R34, R35, R34 ;  /* 0x000000222322723e */ /* 0x000fe200000000ff */
[----:B------:R-:W-:Y:S01]  /*6950*/  UISETP.NE.U32.AND UP1, UPT, URZ, UR4, UPT ;  /* 0x000000043f00728c */ /* 0x000fe2000bf25070 */
[----:B------:R-:W-:Y:S01]  /*6960*/  F2FP.PACK_AB R52, R53, R52 ;  /* 0x000000343534723e */ /* 0x000fe200000000ff */
[----:B------:R-:W-:Y:S01]  /*6970*/  UMOV UR6, 0x4 ;  /* 0x0000000400067882 */ /* 0x000fe20000000000 */
[----:B------:R-:W-:Y:S01]  /*6980*/  F2FP.PACK_AB R54, R55, R54 ;  /* 0x000000363736723e */ /* 0x000fe200000000ff */
[----:B------:R-:W-:Y:S01]  /*6990*/  UISETP.NE.AND.EX UP1, UPT, URZ, UR5, UPT, UP1 ;  /* 0x000000053f00728c */ /* 0x000fe2000bf25310 */
[----:B------:R-:W-:-:S02]  /*69a0*/  F2FP.PACK_AB R36, R37, R36 ;  /* 0x000000242524723e */ /* 0x000fc400000000ff */
[----:B------:R-:W-:Y:S01]  /*69b0*/  F2FP.PACK_AB R38, R39, R38 ;  /* 0x000000262726723e */ /* 0x000fe200000000ff */
[----:B------:R-:W-:Y:S01]  /*69c0*/  ULDC.64 UR4, c[0x0][0x358] ;  /* 0x0000d60000047ab9 */ /* 0x000fe20000000a00 */
[----:B------:R-:W-:Y:S01]  /*69d0*/  F2FP.PACK_AB R48, R49, R48 ;  /* 0x000000303130723e */ /* 0x000fe200000000ff */
[----:B------:R-:W-:Y:S01]  /*69e0*/  UIMAD.WIDE UR4, UR17, UR6, UR4 ;  /* 0x00000006110472a5 */ /* 0x000fe2000f8e0204 */
[----:B------:R-:W-:Y:S02]  /*69f0*/  F2FP.PACK_AB R50, R51, R50 ;  /* 0x000000323332723e */ /* 0x000fe400000000ff */
[----:B------:R-:W-:Y:S02]  /*6a00*/  F2FP.PACK_AB R40, R41, R40 ;  /* 0x000000282928723e */ /* 0x000fe400000000ff */
[----:B------:R-:W-:Y:S02]  /*6a10*/  F2FP.PACK_AB R42, R43, R42 ;  /* 0x0000002a2b2a723e */ /* 0x000fe400000000ff */
[----:B------:R-:W-:-:S02]  /*6a20*/  F2FP.PACK_AB R44, R45, R44 ;  /* 0x0000002c2d2c723e */ /* 0x000fc400000000ff */
[----:B------:R-:W-:Y:S02]  /*6a30*/  F2FP.PACK_AB R46, R47, R46 ;  /* 0x0000002e2f2e723e */ /* 0x000fe400000000ff */
[----:B-1----:R-:W-:Y:S02]  /*6a40*/  SHF.R.S32.HI R27, RZ, 0x1f, R28 ;  /* 0x0000001fff1b7819 */ /* 0x002fe4000001141c */
[----:B------:R-:W-:Y:S02]  /*6a50*/  F2FP.PACK_AB R56, R57, R56 ;  /* 0x000000383938723e */ /* 0x000fe400000000ff */
[CC--:B------:R-:W-:Y:S02]  /*6a60*/  LEA.HI R4, R27.reuse, R28.reuse, RZ, 0x2 ;  /* 0x0000001c1b047211 */ /* 0x0c0fe400078f10ff */
[----:B------:R-:W-:Y:S02]  /*6a70*/  LEA.HI R2, R27, R28, RZ, 0x5 ;  /* 0x0000001c1b027211 */ /* 0x000fe400078f28ff */
[----:B------:R-:W-:-:S02]  /*6a80*/  SHF.R.S32.HI R6, RZ, 0x2, R4 ;  /* 0x00000002ff067819 */ /* 0x000fc40000011404 */
[----:B------:R-:W-:Y:S02]  /*6a90*/  SHF.R.S32.HI R0, RZ, 0x1f, R4 ;  /* 0x0000001fff007819 */ /* 0x000fe40000011404 */
[----:B------:R-:W-:Y:S02]  /*6aa0*/  SHF.R.S32.HI R3, RZ, 0x5, R2 ;  /* 0x00000005ff037819 */ /* 0x000fe40000011402 */
[----:B------:R-:W-:Y:S02]  /*6ab0*/  LEA.HI R0, R0, R6, RZ, 0x3 ;  /* 0x0000000600007211 */ /* 0x000fe400078f18ff */
[----:B-----5:R-:W-:Y:S02]  /*6ac0*/  LEA.HI R5, R27, R28, RZ, 0x6 ;  /* 0x0000001c1b057211 */ /* 0x020fe400078f30ff */
[----:B------:R-:W-:Y:S02]  /*6ad0*/  LOP3.LUT R0, R0, 0xfffffff8, RZ, 0xc0, !PT ;  /* 0xfffffff800007812 */ /* 0x000fe400078ec0ff */
[----:B------:R-:W-:-:S02]  /*6ae0*/  LOP3.LUT R4, R4, 0x3ffffffc, RZ, 0xc0, !PT ;  /* 0x3ffffffc04047812 */ /* 0x000fc400078ec0ff */
[----:B------:R-:W-:Y:S01]  /*6af0*/  SHF.R.U32.HI R5, RZ, 0x3, R5 ;  /* 0x00000003ff057819 */ /* 0x000fe20000011605 */
[----:B------:R-:W-:Y:S01]  /*6b00*/  IMAD.IADD R6, R6, 0x1, -R0 ;  /* 0x0000000106067824 */ /* 0x000fe200078e0a00 */
[----:B------:R-:W-:Y:S02]  /*6b10*/  LEA.HI R0, R2, R3, RZ, 0x1 ;  /* 0x0000000302007211 */ /* 0x000fe400078f08ff */
        /* <DEDUP_REMOVED lines=60> */
[----:B------:R-:W-:-:S03]  /*6ee0*/  PLOP3.LUT P1, PT, PT, PT, UP1, 0x80, 0x0 ;  /* 0x000000000000781c */ /* 0x000fc60003f2f018 */
        /* <DEDUP_REMOVED lines=33> */
[----:B------:R-:W-:Y:S04]  /*7100*/  STS [R2+0x4480], R5 ;  /* 0x0044800502007388 */ /* 0x000fe80000000800 */
[----:B------:R-:W-:Y:S04]  /*7110*/  STS [R0+0x5080], R10 ;  /* 0x0050800a00007388 */ /* 0x000fe80000000800 */
[----:B------:R3:W-:Y:S01]  /*7120*/  STS [R0+0x5480], R9 ;  /* 0x0054800900007388 */ /* 0x0007e20000000800 */
[----:B-1----:R-:W-:-:S03]  /*7130*/  IMAD.U32 R7, RZ, RZ, UR5 ;  /* 0x00000005ff077e24 */ /* 0x002fc6000f8e00ff */
[----:B------:R-:W-:Y:S04]  /*7140*/  STS [R2+0x5080], R4 ;  /* 0x0050800402007388 */ /* 0x000fe80000000800 */
[----:B------:R1:W-:Y:S01]  /*7150*/  STS [R2+0x5480], R3 ;  /* 0x0054800302007388 */ /* 0x0003e20000000800 */
[----:B--2---:R-:W-:-:S03]  /*7160*/  IMAD.U32 R6, RZ, RZ, UR4 ;  /* 0x00000004ff067e24 */ /* 0x004fc6000f8e00ff */
[----:B------:R-:W-:Y:S06]  /*7170*/  BAR.SYNC.DEFER_BLOCKING 0x1, 0x100 ;  /* 0x0044000000007b1d */ /* 0x000fec0000010000 */
[----:B------:R-:W-:Y:S02]  /*7180*/  ULDC.64 UR4, c[0x0][0x360] ;  /* 0x0000d80000047ab9 */ /* 0x000fe40000000a00 */
[----:B------:R-:W-:Y:S01]  /*7190*/  UISETP.NE.U32.AND UP0, UPT, URZ, UR4, UPT ;  /* 0x000000043f00728c */ /* 0x000fe2000bf05070 */
[----:B---3--:R-:W2:Y:S03]  /*71a0*/  @P1 LDG.E R0, [R6.64] ;  /* 0x0000001206001981 */ /* 0x008ea6000c1e1900 */
[----:B------:R-:W-:Y:S01]  /*71b0*/  UISETP.NE.AND.EX UP0, UPT, URZ, UR5, UPT, UP0 ;  /* 0x000000053f00728c */ /* 0x000fe2000bf05300 */
[----:B------:R-:W-:-:S02]  /*71c0*/  IMAD.MOV.U32 R5, RZ, RZ, c[0x0][0x2f0] ;  /* 0x0000bc00ff057624 */ /* 0x000fc400078e00ff */
[----:B------:R-:W-:-:S03]  /*71d0*/  ULDC.64 UR4, c[0x0][0x360] ;  /* 0x0000d80000047ab9 */ /* 0x000fc60000000a00 */
[----:B------:R-:W-:-:S05]  /*71e0*/  PLOP3.LUT P0, PT, PT, PT, UP0, 0x80, 0x0 ;  /* 0x000000000000781c */ /* 0x000fca0003f0f008 */
[----:B------:R-:W-:-:S06]  /*71f0*/  @UP0 UIMAD.WIDE UR4, UR17, UR6, UR4 ;  /* 0x00000006110402a5 */ /* 0x000fcc000f8e0204 */
[----:B-1----:R-:W-:Y:S02]  /*7200*/  IMAD.U32 R2, RZ, RZ, UR4 ;  /* 0x00000004ff027e24 */ /* 0x002fe4000f8e00ff */
[----:B------:R-:W-:-:S05]  /*7210*/  IMAD.U32 R3, RZ, RZ, UR5 ;  /* 0x00000005ff037e24 */ /* 0x000fca000f8e00ff */
[----:B------:R1:W5:Y:S01]  /*7220*/  @P0 LDG.E R5, [R2.64] ;  /* 0x0000001202050981 */ /* 0x000362000c1e1900 */
[----:B------:R-:W-:Y:S02]  /*7230*/  UMOV UR8, URZ ;  /* 0x0000003f00087c82 */ /* 0x000fe40008000000 */
[----:B------:R-:W-:Y:S01]  /*7240*/  UMOV UR9, URZ ;  /* 0x0000003f00097c82 */ /* 0x000fe20008000000 */
[----:B--2---:R-:W2:Y:S02]  /*7250*/  @P1 R2UR UR5, R0 ;  /* 0x00000000000513c2 */ /* 0x004ea400000e0000 */
[----:B--2---:R-:W-:Y:S02]  /*7260*/  @UP1 USHF.R.S32.HI UR4, URZ, 0x1f, UR5 ;  /* 0x0000001f3f041899 */ /* 0x004fe40008011405 */
[----:B------:R-:W-:-:S05]  /*7270*/  @UP1 UMOV UR8, UR5 ;  /* 0x0000000500081c82 */ /* 0x000fca0008000000 */
[----:B------:R-:W-:Y:S01]  /*7280*/  @UP1 UMOV UR9, UR4 ;  /* 0x0000000400091c82 */ /* 0x000fe20008000000 */
[----:B------:R-:W-:Y:S05]  /*7290*/  @P0 BRA `(.L_x_469) ;  /* 0x0000004000000947 */ /* 0x000fea0003800000 */
[----:B-1----:R-:W-:Y:S05]  /*72a0*/  @!P1 BRA `(.L_x_469) ;  /* 0x0000003000009947 */ /* 0x002fea0003800000 */
[----:B------:R-:W2:Y:S04]  /*72b0*/  LDG.E R0, [R6.64] ;  /* 0x0000001206007981 */ /* 0x000ea8000c1e1900 */
[----:B------:R-:W2:Y:S02]  /*72c0*/  LDG.E R2, [R6.64+0x4] ;  /* 0x0000041206027981 */ /* 0x000ea4000c1e1900 */
[----:B--2--5:R-:W-:Y:S02]  /*72d0*/  IADD3 R5, -R0, R2, RZ ;  /* 0x0000000200057210 */ /* 0x024fe40007ffe1ff */
.L_x_469:
[CC--:B-1----:R-:W-:Y:S01]  /*72e0*/  LEA.HI R2, R27.reuse, R28.reuse, RZ, 0x4 ;  /* 0x0000001c1b027211 */ /* 0x0c2fe200078f20ff */
[----:B------:R-:W1:Y:S01]  /*72f0*/  S2R R8, SR_CTAID.X ;  /* 0x0000000000087919 */ /* 0x000e620000002500 */
[----:B------:R-:W-:Y:S01]  /*7300*/  USHF.R.S32.HI UR6, URZ, 0x1f, UR17 ;  /* 0x0000001f3f067899 */ /* 0x000fe20008011411 */
[----:B------:R-:W-:Y:S01]  /*7310*/  BSSY B0, `(.L_x_470) ;  /* 0x000003e000007945 */ /* 0x000fe20003800000 */
[----:B------:R-:W-:Y:S01]  /*7320*/  LOP3.LUT R0, R2, 0xfffffff0, RZ, 0xc0, !PT ;  /* 0xfffffff002007812 */ /* 0x000fe200078ec0ff */
[----:B------:R-:W2:Y:S01]  /*7330*/  S2R R37, SR_CTAID.Y ;  /* 0x0000000000257919 */ /* 0x000ea20000002600 */
[----:B------:R-:W-:Y:S01]  /*7340*/  SHF.R.S32.HI R14, RZ, 0x4, R2 ;  /* 0x00000004ff0e7819 */ /* 0x000fe20000011402 */
[----:B------:R-:W-:Y:S01]  /*7350*/  USEL UR17, UR17, URZ, !UP1 ;  /* 0x0000003f11117287 */ /* 0x000fe2000c800000 */
[----:B------:R-:W-:Y:S01]  /*7360*/  LEA.HI R2, R27, R28, RZ, 0x7 ;  /* 0x0000001c1b027211 */ /* 0x000fe200078f38ff */
[----:B------:R-:W-:Y:S01]  /*7370*/  IMAD.IADD R0, R28, 0x1, -R0 ;  /* 0x000000011c007824 */ /* 0x000fe200078e0a00 */
[----:B------:R-:W-:Y:S01]  /*7380*/  USEL UR6, UR6, URZ, !UP1 ;  /* 0x0000003f06067287 */ /* 0x000fe2000c800000 */
[----:B------:R-:W-:Y:S01]  /*7390*/  IMAD.SHL.U32 R6, R14, 0x40, RZ ;  /* 0x000000400e067824 */ /* 0x000fe200078e00ff */
[----:B------:R-:W-:Y:S01]  /*73a0*/  ULDC.64 UR4, c[0x0][0x340] ;  /* 0x0000d00000047ab9 */ /* 0x000fe20000000a00 */
[----:B------:R-:W-:Y:S01]  /*73b0*/  IMAD.SHL.U32 R3, R2, 0x4, RZ ;  /* 0x0000000402037824 */ /* 0x000fe200078e00ff */
[----:B------:R-:W-:Y:S01]  /*73c0*/  SHF.R.S32.HI R4, RZ, 0x1f, R0 ;  /* 0x0000001fff047819 */ /* 0x000fe20000011400 */
[----:B------:R-:W-:Y:S01]  /*73d0*/  IMAD.SHL.U32 R12, R0, 0x8, RZ ;  /* 0x00000008000c7824 */ /* 0x000fe200078e00ff */
[----:B------:R-:W-:Y:S01]  /*73e0*/  UIMAD UR4, UR6, UR4, URZ ;  /* 0x00000004060472a4 */ /* 0x000fe2000f8e023f */
[----:B------:R-:W-:Y:S01]  /*73f0*/  IMAD.U32 R36, RZ, RZ, UR17 ;  /* 0x00000011ff247e24 */ /* 0x000fe2000f8e00ff */
[----:B------:R-:W-:-:S02]  /*7400*/  LEA.HI R2, R4, R0, RZ, 0x3 ;  /* 0x0000000004027211 */ /* 0x000fc400078f18ff */
[----:B------:R-:W-:Y:S01]  /*7410*/  LOP3.LUT R0, R6, 0x1c0, RZ, 0xc0, !PT ;  /* 0x000001c006007812 */ /* 0x000fe200078ec0ff */
[----:B------:R-:W-:Y:S01]  /*7420*/  UIMAD UR4, UR17, UR5, UR4 ;  /* 0x00000005110472a4 */ /* 0x000fe2000f8e0204 */
[----:B------:R-:W-:Y:S02]  /*7430*/  LOP3.LUT R3, R3, 0xfffffe00, RZ, 0xc0, !PT ;  /* 0xfffffe0003037812 */ /* 0x000fe400078ec0ff */
[----:B------:R-:W-:Y:S01]  /*7440*/  LOP3.LUT R4, R0, 0x38, R12, 0xf8, !PT ;  /* 0x0000003800047812 */ /* 0x000fe200078ef80c */
[----:B-1---5:R-:W-:Y:S01]  /*7450*/  IMAD R5, R8, -0x60, R5 ;  /* 0xffffffa008057824 */ /* 0x022fe200078e0205 */
[----:B------:R-:W-:Y:S02]  /*7460*/  SHF.R.S32.HI R2, RZ, 0x3, R2 ;  /* 0x00000003ff027819 */ /* 0x000fe40000011402 */
[----:B------:R-:W-:Y:S02]  /*7470*/  SHF.R.U32.HI R0, RZ, 0x3, R0 ;  /* 0x00000003ff007819 */ /* 0x000fe40000011600 */
[----:B--2---:R-:W-:Y:S01]  /*7480*/  SHF.R.S32.HI R38, RZ, 0x1f, R37 ;  /* 0x0000001fff267819 */ /* 0x004fe20000011425 */
[----:B------:R-:W-:Y:S01]  /*7490*/  IMAD R2, R2, 0x1800, R3 ;  /* 0x0000180002027824 */ /* 0x000fe200078e0203 */
[----:B------:R-:W-:-:S02]  /*74a0*/  LOP3.LUT R0, R4, R0, RZ, 0x3c, !PT ;  /* 0x0000000004007212 */ /* 0x000fc400078e3cff */
[----:B------:R-:W-:Y:S01]  /*74b0*/  IMNMX R15, R5, 0x60, PT ;  /* 0x00000060050f7817 */ /* 0x000fe20003800200 */
[----:B------:R-:W-:Y:S01]  /*74c0*/  IMAD R4, R38, c[0x0][0x338], RZ ;  /* 0x0000ce0026047a24 */ /* 0x000fe200078e02ff */
[----:B------:R-:W-:Y:S01]  /*74d0*/  SHF.R.S32.HI R13, RZ, 0x1f, R12 ;  /* 0x0000001fff0d7819 */ /* 0x000fe2000001140c */
[----:B------:R-:W-:Y:S01]  /*74e0*/  IMAD.IADD R0, R2, 0x1, R0 ;  /* 0x0000000102007824 */ /* 0x000fe200078e0200 */
[C---:B------:R-:W-:Y:S01]  /*74f0*/  IADD3 R6, P0, R14.reuse, UR8, RZ ;  /* 0x000000080e067c10 */ /* 0x040fe2000ff1e0ff */
[C---:B------:R-:W-:Y:S01]  /*7500*/  IMAD R4, R37.reuse, c[0x0][0x33c], R4 ;  /* 0x0000cf0025047a24 */ /* 0x040fe200078e0204 */
[----:B------:R-:W-:Y:S01]  /*7510*/  ISETP.GE.AND P5, PT, R14, R15, PT ;  /* 0x0000000f0e00720c */ /* 0x000fe20003fa6270 */
[----:B------:R-:W-:Y:S01]  /*7520*/  IMAD.SHL.U32 R0, R0, 0x2, RZ ;  /* 0x0000000200007824 */ /* 0x000fe200078e00ff */
[----:B------:R-:W-:Y:S01]  /*7530*/  LEA.HI.X.SX32 R7, R14, UR9, 0x1, P0 ;  /* 0x000000090e077c11 */ /* 0x000fe200080f0eff */
[----:B------:R-:W-:Y:S01]  /*7540*/  IMAD.WIDE.U32 R2, R37, c[0x0][0x338], R12 ;  /* 0x0000ce0025027a25 */ /* 0x000fe200078e000c */
[----:B------:R-:W-:-:S02]  /*7550*/  ISETP.GE.OR P0, PT, R12, c[0x0][0x324], P5 ;  /* 0x0000c9000c007a0c */ /* 0x000fc40002f06670 */
[----:B------:R1:W2:Y:S01]  /*7560*/  LDS.128 R20, [R0+0x6880] ;  /* 0x0068800000147984 */ /* 0x0002a20000000c00 */
[----:B------:R-:W-:Y:S02]  /*7570*/  IMAD.IADD R3, R3, 0x1, R4 ;  /* 0x0000000103037824 */ /* 0x000fe400078e0204 */
[----:B------:R-:W-:Y:S01]  /*7580*/  IMAD.WIDE R6, R8, 0x60, R6 ;  /* 0x0000006008067825 */ /* 0x000fe200078e0206 */
[----:B------:R1:W3:Y:S03]  /*7590*/  LDS.128 R24, [R0+0x7080] ;  /* 0x0070800000187984 */ /* 0x0002e60000000c00 */
[----:B------:R-:W-:Y:S01]  /*75a0*/  IMAD.WIDE.U32 R10, R36, c[0x0][0x340], R2 ;  /* 0x0000d000240a7a25 */ /* 0x000fe200078e0002 */
[----:B------:R1:W4:Y:S04]  /*75b0*/  LDS.128 R28, [R0+0x7880] ;  /* 0x00788000001c7984 */ /* 0x0003280000000c00 */
[----:B------:R1:W1:Y:S01]  /*75c0*/  LDS.128 R32, [R0+0x8080] ;  /* 0x0080800000207984 */ /* 0x0002620000000c00 */
[----:B------:R-:W-:-:S03]  /*75d0*/  IADD3 R9, R11, UR4, RZ ;  /* 0x000000040b097c10 */ /* 0x000fc6000fffe0ff */
        /* <DEDUP_REMOVED lines=17> */
.L_x_471:
[----:B--2---:R-:W-:Y:S05]  /*76f0*/  BSYNC B0 ;  /* 0x0000000000007941 */ /* 0x004fea0003800000 */
.L_x_470:
        /* <DEDUP_REMOVED lines=16> */
.L_x_473:
[----:B------:R-:W-:Y:S05]  /*7800*/  BSYNC B0 ;  /* 0x0000000000007941 */ /* 0x000fea0003800000 */
.L_x_472:
        /* <DEDUP_REMOVED lines=16> */
.L_x_475:
[----:B------:R-:W-:Y:S05]  /*7910*/  BSYNC B0 ;  /* 0x0000000000007941 */ /* 0x000fea0003800000 */
.L_x_474:
        /* <DEDUP_REMOVED lines=16> */
.L_x_477:
[----:B------:R-:W-:Y:S05]  /*7a20*/  BSYNC B0 ;  /* 0x0000000000007941 */ /* 0x000fea0003800000 */
.L_x_476:
        /* <DEDUP_REMOVED lines=16> */
.L_x_479:
[----:B------:R-:W-:Y:S05]  /*7b30*/  BSYNC B0 ;  /* 0x0000000000007941 */ /* 0x000fea0003800000 */
.L_x_478:
        /* <DEDUP_REMOVED lines=16> */
.L_x_481:
[----:B------:R-:W-:Y:S05]  /*7c40*/  BSYNC B0 ;  /* 0x0000000000007941 */ /* 0x000fea0003800000 */
.L_x_480:
[----:B------:R-:W-:Y:S01]  /*7c50*/  IMAD R0, R38, c[0x0][0x308], RZ ;  /* 0x0000c20026007a24 */ /* 0x000fe200078e02ff */
[----:B------:R-:W-:Y:S01]  /*7c60*/  ULDC.64 UR4, c[0x0][0x310] ;  /* 0x0000c40000047ab9 */ /* 0x000fe20000000a00 */
[C---:B-1----:R-:W-:Y:S01]  /*7c70*/  IMAD.WIDE.U32 R2, R37.reuse, c[0x0][0x308], R12 ;  /* 0x0000c20025027a25 */ /* 0x042fe200078e000c */
[----:B------:R-:W-:Y:S01]  /*7c80*/  ISETP.GE.OR P5, PT, R12, c[0x0][0x2f4], P5 ;  /* 0x0000bd000c007a0c */ /* 0x000fe20002fa6670 */
[----:B------:R-:W-:Y:S01]  /*7c90*/  UIMAD UR4, UR6, UR4, URZ ;  /* 0x00000004060472a4 */ /* 0x000fe2000f8e023f */
[----:B------:R-:W-:Y:S01]  /*7ca0*/  BSSY B0, `(.L_x_482) ;  /* 0x000000f000007945 */ /* 0x000fe20003800000 */
[----:B------:R-:W-:Y:S02]  /*7cb0*/  IMAD R0, R37, c[0x0][0x30c], R0 ;  /* 0x0000c30025007a24 */ /* 0x000fe400078e0200 */
[----:B------:R-:W-:-:S03]  /*7cc0*/  UIMAD UR4, UR17, UR5, UR4 ;  /* 0x00000005110472a4 */ /* 0x000fc6000f8e0204 */
[----:B------:R-:W-:-:S05]  /*7cd0*/  IADD3 R3, R3, R0, RZ ;  /* 0x0000000003037210 */ /* 0x000fca0007ffe0ff */
[----:B------:R-:W-:-:S05]  /*7ce0*/  IMAD.WIDE.U32 R10, R36, c[0x0][0x310], R2 ;  /* 0x0000c400240a7a25 */ /* 0x000fca00078e0002 */
[----:B------:R-:W-:Y:S01]  /*7cf0*/  IADD3 R9, R11, UR4, RZ ;  /* 0x000000040b097c10 */ /* 0x000fe2000fffe0ff */
        /* <DEDUP_REMOVED lines=9> */
.L_x_483:
[----:B------:R-:W-:Y:S05]  /*7d90*/  BSYNC B0 ;  /* 0x0000000000007941 */ /* 0x000fea0003800000 */
.L_x_482:
        /* <DEDUP_REMOVED lines=14> */
.L_x_485:
[----:B------:R-:W-:Y:S05]  /*7e80*/  BSYNC B0 ;  /* 0x0000000000007941 */ /* 0x000fea0003800000 */
.L_x_484:
        /* <DEDUP_REMOVED lines=14> */
.L_x_487:
[----:B------:R-:W-:Y:S05]  /*7f70*/  BSYNC B0 ;  /* 0x0000000000007941 */ /* 0x000fea0003800000 */
.L_x_486:
        /* <DEDUP_REMOVED lines=14> */
.L_x_489:
[----:B------:R-:W-:Y:S05]  /*8060*/  BSYNC B0 ;  /* 0x0000000000007941 */ /* 0x000fea0003800000 */
.L_x_488:
        /* <DEDUP_REMOVED lines=14> */
.L_x_491:
[----:B------:R-:W-:Y:S05]  /*8150*/  BSYNC B0 ;  /* 0x0000000000007941 */ /* 0x000fea0003800000 */
.L_x_490:
        /* <DEDUP_REMOVED lines=14> */
.L_x_468:
[----:B------:R-:W-:Y:S02]  /*8240*/  ULDC.64 UR4, c[0x0][0x358] ;  /* 0x0000d60000047ab9 */ /* 0x000fe40000000a00 */
[----:B------:R-:W-:Y:S02]  /*8250*/  UISETP.NE.U32.AND UP1, UPT, URZ, UR4, UPT ;  /* 0x000000043f00728c */ /* 0x000fe4000bf25070 */
[----:B------:R-:W-:Y:S02]  /*8260*/  UMOV UR6, 0x4 ;  /* 0x0000000400067882 */ /* 0x000fe40000000000 */
[----:B------:R-:W-:-:S03]  /*8270*/  UISETP.NE.AND.EX UP1, UPT, URZ, UR5, UPT, UP1 ;  /* 0x000000053f00728c */ /* 0x000fc6000bf25310 */
[----:B------:R-:W-:Y:S02]  /*8280*/  ULDC.64 UR4, c[0x0][0x358] ;  /* 0x0000d60000047ab9 */ /* 0x000fe40000000a00 */
[----:B------:R-:W-:Y:S01]  /*8290*/  UIMAD.WIDE UR4, UR17, UR6, UR4 ;  /* 0x00000006110472a5 */ /* 0x000fe2000f8e0204 */
[----:B------:R-:W-:-:S05]  /*82a0*/  PLOP3.LUT P1, PT, PT, PT, UP1, 0x80, 0x0 ;  /* 0x000000000000781c */ /* 0x000fca0003f2f018 */
[----:B------:R-:W-:Y:S01]  /*82b0*/  IMAD.U32 R4, RZ, RZ, UR4 ;  /* 0x00000004ff047e24 */ /* 0x000fe2000f8e00ff */
[----:B-----5:R-:W-:Y:S01]  /*82c0*/  MOV R5, UR5 ;  /* 0x0000000500057c02 */ /* 0x020fe20008000f00 */
[----:B------:R-:W-:-:S06]  /*82d0*/  ULDC.64 UR4, c[0x0][0x360] ;  /* 0x0000d80000047ab9 */ /* 0x000fcc0000000a00 */
[----:B------:R-:W2:Y:S01]  /*82e0*/  @P1 LDG.E R0, [R4.64] ;  /* 0x0000001204001981 */ /* 0x000ea2000c1e1900 */
[----:B------:R-:W-:Y:S01]  /*82f0*/  UISETP.NE.U32.AND UP0, UPT, URZ, UR4, UPT ;  /* 0x000000043f00728c */ /* 0x000fe2000bf05070 */
[----:B------:R-:W-:-:S03]  /*8300*/  IMAD.MOV.U32 R6, RZ, RZ, c[0x0][0x2f0] ;  /* 0x0000bc00ff067624 */ /* 0x000fc600078e00ff */
[----:B------:R-:W-:-:S03]  /*8310*/  UISETP.NE.AND.EX UP0, UPT, URZ, UR5, UPT, UP0 ;  /* 0x000000053f00728c */ /* 0x000fc6000bf05300 */
[----:B------:R-:W-:-:S03]  /*8320*/  ULDC.64 UR4, c[0x0][0x360] ;  /* 0x0000d80000047ab9 */ /* 0x000fc60000000a00 */
[----:B------:R-:W-:-:S05]  /*8330*/  PLOP3.LUT P0, PT, PT, PT, UP0, 0x80, 0x0 ;  /* 0x000000000000781c */ /* 0x000fca0003f0f008 */
[----:B------:R-:W-:-:S06]  /*8340*/  @UP0 UIMAD.WIDE UR4, UR17, UR6, UR4 ;  /* 0x00000006110402a5 */ /* 0x000fcc000f8e0204 */
[----:B------:R-:W-:Y:S01]  /*8350*/  MOV R2, UR4 ;  /* 0x0000000400027c02 */ /* 0x000fe20008000f00 */
        /* <DEDUP_REMOVED lines=13> */
.L_x_492:
[----:B-1----:R-:W1:Y:S01]  /*8430*/  S2R R0, SR_TID.X ;  /* 0x0000000000007919 */ /* 0x002e620000002100 */
[----:B------:R-:W-:Y:S01]  /*8440*/  USHF.R.S32.HI UR6, URZ, 0x1f, UR17 ;  /* 0x0000001f3f067899 */ /* 0x000fe20008011411 */
[----:B------:R-:W-:Y:S01]  /*8450*/  BSSY B0, `(.L_x_493) ;  /* 0x0000026000007945 */ /* 0x000fe20003800000 */
[----:B------:R-:W-:Y:S01]  /*8460*/  USEL UR17, UR17, URZ, !UP1 ;  /* 0x0000003f11117287 */ /* 0x000fe2000c800000 */
[----:B------:R-:W2:Y:S01]  /*8470*/  S2R R17, SR_CTAID.Y ;  /* 0x0000000000117919 */ /* 0x000ea20000002600 */
[----:B------:R-:W-:-:S02]  /*8480*/  USEL UR6, UR6, URZ, !UP1 ;  /* 0x0000003f06067287 */ /* 0x000fc4000c800000 */
[----:B------:R-:W-:Y:S01]  /*8490*/  ULDC.64 UR4, c[0x0][0x310] ;  /* 0x0000c40000047ab9 */ /* 0x000fe20000000a00 */
[----:B------:R-:W3:Y:S01]  /*84a0*/  S2R R10, SR_CTAID.X ;  /* 0x00000000000a7919 */ /* 0x000ee20000002500 */
[----:B------:R-:W-:Y:S01]  /*84b0*/  UIMAD UR4, UR6, UR4, URZ ;  /* 0x00000004060472a4 */ /* 0x000fe2000f8e023f */
[----:B------:R-:W-:-:S03]  /*84c0*/  IMAD.U32 R16, RZ, RZ, UR17 ;  /* 0x00000011ff107e24 */ /* 0x000fc6000f8e00ff */
[----:B------:R-:W-:Y:S01]  /*84d0*/  UIMAD UR4, UR17, UR5, UR4 ;  /* 0x00000005110472a4 */ /* 0x000fe2000f8e0204 */
[----:B-1----:R-:W-:-:S04]  /*84e0*/  SHF.R.S32.HI R14, RZ, 0x1f, R0 ;  /* 0x0000001fff0e7819 */ /* 0x002fc80000011400 */
[----:B------:R-:W-:Y:S02]  /*84f0*/  LEA.HI R14, R14, R0, RZ, 0x4 ;  /* 0x000000000e0e7211 */ /* 0x000fe400078f20ff */
[----:B--2---:R-:W-:Y:S02]  /*8500*/  SHF.R.S32.HI R18, RZ, 0x1f, R17 ;  /* 0x0000001fff127819 */ /* 0x004fe40000011411 */
[----:B------:R-:W-:Y:S01]  /*8510*/  LOP3.LUT R4, R14, 0x1ffffff0, RZ, 0xc0, !PT ;  /* 0x1ffffff00e047812 */ /* 0x000fe200078ec0ff */
[----:B---3-5:R-:W-:Y:S01]  /*8520*/  IMAD R15, R10, -0x60, R6 ;  /* 0xffffffa00a0f7824 */ /* 0x028fe200078e0206 */
[----:B------:R-:W-:-:S03]  /*8530*/  SHF.R.S32.HI R14, RZ, 0x4, R14 ;  /* 0x00000004ff0e7819 */ /* 0x000fc6000001140e */
[----:B------:R-:W-:Y:S01]  /*8540*/  IMAD.IADD R4, R0, 0x1, -R4 ;  /* 0x0000000100047824 */ /* 0x000fe200078e0a04 */
[----:B------:R-:W-:Y:S01]  /*8550*/  IADD3 R6, P0, R14, UR8, RZ ;  /* 0x000000080e067c10 */ /* 0x000fe2000ff1e0ff */
[----:B------:R-:W-:Y:S01]  /*8560*/  IMAD R0, R18, c[0x0][0x308], RZ ;  /* 0x0000c20012007a24 */ /* 0x000fe200078e02ff */
[----:B------:R-:W-:Y:S01]  /*8570*/  ISETP.GE.AND P5, PT, R14, R15, PT ;  /* 0x0000000f0e00720c */ /* 0x000fe20003fa6270 */
[----:B------:R-:W-:Y:S01]  /*8580*/  IMAD.SHL.U32 R4, R4, 0x8, RZ ;  /* 0x0000000804047824 */ /* 0x000fe200078e00ff */
[----:B------:R-:W-:Y:S01]  /*8590*/  LEA.HI.X.SX32 R7, R14, UR9, 0x1, P0 ;  /* 0x000000090e077c11 */ /* 0x000fe200080f0eff */
[----:B------:R-:W-:-:S03]  /*85a0*/  IMAD R0, R17, c[0x0][0x30c], R0 ;  /* 0x0000c30011007a24 */ /* 0x000fc600078e0200 */
[----:B------:R-:W-:Y:S02]  /*85b0*/  SHF.R.S32.HI R5, RZ, 0x1f, R4 ;  /* 0x0000001fff057819 */ /* 0x000fe40000011404 */
[----:B------:R-:W-:-:S03]  /*85c0*/  ISETP.GE.OR P0, PT, R4, c[0x0][0x2f4], P5 ;  /* 0x0000bd0004007a0c */ /* 0x000fc60002f06670 */
[----:B------:R-:W-:-:S04]  /*85d0*/  IMAD.WIDE.U32 R2, R17, c[0x0][0x308], R4 ;  /* 0x0000c20011027a25 */ /* 0x000fc800078e0004 */
[----:B------:R-:W-:-:S04]  /*85e0*/  IMAD.IADD R3, R0, 0x1, R3 ;  /* 0x0000000100037824 */ /* 0x000fc800078e0203 */
[----:B------:R-:W-:-:S04]  /*85f0*/  IMAD.WIDE.U32 R8, R16, c[0x0][0x310], R2 ;  /* 0x0000c40010087a25 */ /* 0x000fc800078e0002 */
[----:B------:R-:W-:Y:S01]  /*8600*/  IMAD.WIDE R2, R10, 0x60, R6 ;  /* 0x000000600a027825 */ /* 0x000fe200078e0206 */
        /* <DEDUP_REMOVED lines=10> */
.L_x_494:
[----:B------:R-:W-:Y:S05]  /*86b0*/  BSYNC B0 ;  /* 0x0000000000007941 */ /* 0x000fea0003800000 */
.L_x_493:
        /* <DEDUP_REMOVED lines=16> */
.L_x_496:
[----:B------:R-:W-:Y:S05]  /*87c0*/  BSYNC B0 ;  /* 0x0000000000007941 */ /* 0x000fea0003800000 */
.L_x_495:
        /* <DEDUP_REMOVED lines=16> */
.L_x_498:
[----:B------:R-:W-:Y:S05]  /*88d0*/  BSYNC B0 ;  /* 0x0000000000007941 */ /* 0x000fea0003800000 */
.L_x_497:
        /* <DEDUP_REMOVED lines=16> */
.L_x_500:
[----:B------:R-:W-:Y:S05]  /*89e0*/  BSYNC B0 ;  /* 0x0000000000007941 */ /* 0x000fea0003800000 */
.L_x_499:
        /* <DEDUP_REMOVED lines=16> */
.L_x_502:
[----:B------:R-:W-:Y:S05]  /*8af0*/  BSYNC B0 ;  /* 0x0000000000007941 */ /* 0x000fea0003800000 */
.L_x_501:
        /* <DEDUP_REMOVED lines=15> */
.L_x_504:
[----:B------:R-:W-:Y:S05]  /*8bf0*/  BSYNC B0 ;  /* 0x0000000000007941 */ /* 0x000fea0003800000 */
.L_x_503:
        /* <DEDUP_REMOVED lines=8> */
[----:B------:R-:W-:-:S05]  /*8c80*/  IADD3 R9, R0, R9, RZ ;  /* 0x0000000900097210 */ /* 0x000fca0007ffe0ff */
        /* <DEDUP_REMOVED lines=11> */
.L_x_506:
[----:B------:R-:W-:Y:S05]  /*8d40*/  BSYNC B0 ;  /* 0x0000000000007941 */ /* 0x000fea0003800000 */
.L_x_505:
        /* <DEDUP_REMOVED lines=14> */
.L_x_508:
[----:B------:R-:W-:Y:S05]  /*8e30*/  BSYNC B0 ;  /* 0x0000000000007941 */ /* 0x000fea0003800000 */
.L_x_507:
        /* <DEDUP_REMOVED lines=14> */
.L_x_510:
[----:B------:R-:W-:Y:S05]  /*8f20*/  BSYNC B0 ;  /* 0x0000000000007941 */ /* 0x000fea0003800000 */
.L_x_509:
        /* <DEDUP_REMOVED lines=14> */
.L_x_512:
[----:B------:R-:W-:Y:S05]  /*9010*/  BSYNC B0 ;  /* 0x0000000000007941 */ /* 0x000fea0003800000 */
.L_x_511:
        /* <DEDUP_REMOVED lines=14> */
.L_x_514:
[----:B------:R-:W-:Y:S05]  /*9100*/  BSYNC B0 ;  /* 0x0000000000007941 */ /* 0x000fea0003800000 */
.L_x_513:
        /* <DEDUP_REMOVED lines=13> */
.L_x_515:
        /* <DEDUP_REMOVED lines=10> */
.L_x_2300:


//--------------------- .text._ZN7cutlass13device_kernelIN5flash19enable_sm80_to_sm89INS1_16FlashAttnBwdSm80INS1_25CollectiveMainloopBwdSm80ILi2ELi1EN4cute5tupleIJNS5_1CILi64EEENS7_ILi96EEENS7_ILi128EEEEEENS_6half_tEfNS_4arch4Sm80ELb0ELb1ELb0ELb1ELb1ELb0ELb0ELb0ELi2ELi2ELi2ELi2ELb1EEENS1_21CollectiveEpilogueBwdISB_SC_SE_Li256ELb1ELb0ELi4EEENS1_19SingleTileSchedulerILb1ELb0ELb0ELi96EEEEEEEEEvNT_6ParamsE --------------------------
	.section	.text._ZN7cutlass13device_kernelIN5flash19enable_sm80_to_sm89INS1_16FlashAttnBwdSm80INS1_25CollectiveMainloopBwdSm80ILi2ELi1EN4cute5tupleIJNS5_1CILi64EEENS7_ILi96EEENS7_ILi128EEEEEENS_6half_tEfNS_4arch4Sm80ELb0ELb1ELb0ELb1ELb1ELb0ELb0ELb0ELi2ELi2ELi2ELi2ELb1EEENS1_21CollectiveEpilogueBwdISB_SC_SE_Li256ELb1ELb0ELi4EEENS1_19SingleTileSchedulerILb1ELb0ELb0ELi96EEEEEEEEEvNT_6ParamsE,"ax",@progbits
	.sectioninfo	@"SHI_REGISTERS=255"
	.align	128
.text._ZN7cutlass13device_kernelIN5flash19enable_sm80_to_sm89INS1_16FlashAttnBwdSm80INS1_25CollectiveMainloopBwdSm80ILi2ELi1EN4cute5tupleIJNS5_1CILi64EEENS7_ILi96EEENS7_ILi128EEEEEENS_6half_tEfNS_4arch4Sm80ELb0ELb1ELb0ELb1ELb1ELb0ELb0ELb0ELi2ELi2ELi2ELi2ELb1EEENS1_21CollectiveEpilogueBwdISB_SC_SE_Li256ELb1ELb0ELi4EEENS1_19SingleTileSchedulerILb1ELb0ELb0ELi96EEEEEEEEEvNT_6ParamsE:
        .type           _ZN7cutlass13device_kernelIN5flash19enable_sm80_to_sm89INS1_16FlashAttnBwdSm80INS1_25CollectiveMainloopBwdSm80ILi2ELi1EN4cute5tupleIJNS5_1CILi64EEENS7_ILi96EEENS7_ILi128EEEEEENS_6half_tEfNS_4arch4Sm80ELb0ELb1ELb0ELb1ELb1ELb0ELb0ELb0ELi2ELi2ELi2ELi2ELb1EEENS1_21CollectiveEpilogueBwdISB_SC_SE_Li256ELb1ELb0ELi4EEENS1_19SingleTileSchedulerILb1ELb0ELb0ELi96EEEEEEEEEvNT_6ParamsE,@function
        .size           _ZN7cutlass13device_kernelIN5flash19enable_sm80_to_sm89INS1_16FlashAttnBwdSm80INS1_25CollectiveMainloopBwdSm80ILi2ELi1EN4cute5tupleIJNS5_1CILi64EEENS7_ILi96EEENS7_ILi128EEEEEENS_6half_tEfNS_4arch4Sm80ELb0ELb1ELb0ELb1ELb1ELb0ELb0ELb0ELi2ELi2ELi2ELi2ELb1EEENS1_21CollectiveEpilogueBwdISB_SC_SE_Li256ELb1ELb0ELi4EEENS1_19SingleTileSchedulerILb1ELb0ELb0ELi96EEEEEEEEEvNT_6ParamsE,(.L_x_2301 - _ZN7cutlass13device_kernelIN5flash19enable_sm80_to_sm89INS1_16FlashAttnBwdSm80INS1_25CollectiveMainloopBwdSm80ILi2ELi1EN4cute5tupleIJNS5_1CILi64EEENS7_ILi96EEENS7_ILi128EEEEEENS_6half_tEfNS_4arch4Sm80ELb0ELb1ELb0ELb1ELb1ELb0ELb0ELb0ELi2ELi2ELi2ELi2ELb1EEENS1_21CollectiveEpilogueBwdISB_SC_SE_Li256ELb1ELb0ELi4EEENS1_19SingleTileSchedulerILb1ELb0ELb0ELi96EEEEEEEEEvNT_6ParamsE)
        .other          _ZN7cutlass13device_kernelIN5flash19enable_sm80_to_sm89INS1_16FlashAttnBwdSm80INS1_25CollectiveMainloopBwdSm80ILi2ELi1EN4cute5tupleIJNS5_1CILi64EEENS7_ILi96EEENS7_ILi128EEEEEENS_6half_tEfNS_4arch4Sm80ELb0ELb1ELb0ELb1ELb1ELb0ELb0ELb0ELi2ELi2ELi2ELi2ELb1EEENS1_21CollectiveEpilogueBwdISB_SC_SE_Li256ELb1ELb0ELi4EEENS1_19SingleTileSchedulerILb1ELb0ELb0ELi96EEEEEEEEEvNT_6ParamsE,@"STO_CUDA_ENTRY STV_DEFAULT"
_ZN7cutlass13device_kernelIN5flash19enable_sm80_to_sm89INS1_16FlashAttnBwdSm80INS1_25CollectiveMainloopBwdSm80ILi2ELi1EN4cute5tupleIJNS5_1CILi64EEENS7_ILi96EEENS7_ILi128EEEEEENS_6half_tEfNS_4arch4Sm80ELb0ELb1ELb0ELb1ELb1ELb0ELb0ELb0ELi2ELi2ELi2ELi2ELb1EEENS1_21CollectiveEpilogueBwdISB_SC_SE_Li256ELb1ELb0ELi4EEENS1_19SingleTileSchedulerILb1ELb0ELb0ELi96EEEEEEEEEvNT_6ParamsE:
        /* <DEDUP_REMOVED lines=22> */
.L_x_517:
        /* <DEDUP_REMOVED lines=13> */
.L_x_519:
[----:B------:R-:W-:Y:S02]  /*0230*/  ULDC UR5, c[0x0][0x3a4] ;  /* 0x0000e90000057ab9 */ /* 0x000fe40000000800 */
.L_x_518:
[----:B------:R-:W-:-:S04]  /*0240*/  UIMAD UR4, UR12, 0x60, URZ ;  /* 0x000000600c0478a4 */ /* 0x000fc8000f8e023f */
[----:B------:R-:W-:-:S04]  /*0250*/  UISETP.GE.AND UP0, UPT, UR4, UR5, UPT ;  /* 0x000000050400728c */ /* 0x000fc8000bf06270 */
[----:B------:R-:W-:Y:S01]  /*0260*/  USEL UR17, UR17, 0xffffffff, !UP0 ;  /* 0xffffffff11117887 */ /* 0x000fe2000c000000 */
[----:B------:R-:W-:Y:S05]  /*0270*/  BRA `(.L_x_520) ;  /* 0x0000019000007947 */ /* 0x000fea0003800000 */
.L_x_516:
        /* <DEDUP_REMOVED lines=8> */
.L_x_521:
        /* <DEDUP_REMOVED lines=13> */
.L_x_523:
[----:B------:R-:W-:Y:S02]  /*03d0*/  ULDC UR5, c[0x0][0x3a4] ;  /* 0x0000e90000057ab9 */ /* 0x000fe40000000800 */
.L_x_522:
[----:B------:R-:W-:-:S04]  /*03e0*/  UIMAD UR4, UR12, 0x60, URZ ;  /* 0x000000600c0478a4 */ /* 0x000fc8000f8e023f */
[----:B------:R-:W-:-:S04]  /*03f0*/  UISETP.GE.AND UP0, UPT, UR4, UR5, UPT ;  /* 0x000000050400728c */ /* 0x000fc8000bf06270 */
[----:B------:R-:W-:-:S06]  /*0400*/  USEL UR17, UR17, 0xffffffff, !UP0 ;  /* 0xffffffff11117887 */ /* 0x000fcc000c000000 */
.L_x_520:
        /* <DEDUP_REMOVED lines=48> */
.L_x_524:
        /* <DEDUP_REMOVED lines=10> */
.L_x_525:
[----:B------:R-:W-:Y:S05]  /*07b0*/  @!P1 BRA `(.L_x_526) ;  /* 0x0000005000009947 */ /* 0x000fea0003800000 */
[----:B----4-:R2:W3:Y:S04]  /*07c0*/  LDG.E R0, [R2.64] ;  /* 0x0000001202007981 */ /* 0x0104e8000c1e1900 */
[----:B--2---:R-:W2:Y:S01]  /*07d0*/  LDG.E R2, [R2.64+0x4] ;  /* 0x0000041202027981 */ /* 0x004ea2000c1e1900 */
[----:B---3--:R-:W3:Y:S08]  /*07e0*/  R2UR UR15, R0 ;  /* 0x00000000000f73c2 */ /* 0x008ef000000e0000 */
[----:B--2---:R-:W3:Y:S02]  /*07f0*/  R2UR UR4, R2 ;  /* 0x00000000020473c2 */ /* 0x004ee400000e0000 */
[----:B---3--:R-:W-:-:S06]  /*0800*/  UIADD3 UR15, -UR15, UR4, URZ ;  /* 0x000000040f0f7290 */ /* 0x008fcc000fffe13f */
.L_x_526:
        /* <DEDUP_REMOVED lines=15> */
.L_x_527:
        /* <DEDUP_REMOVED lines=573> */
.L_x_547:
        /* <DEDUP_REMOVED lines=133> */
.L_x_531:
[----:B------:R-:W-:Y:S04]  /*3520*/  MOV R3, 0x1 ;  /* 0x0000000100037802 */ /* 0x000fe80000000f00 */
[----:B------:R-:W-:Y:S11]  /*3530*/  ISETP.NE.AND P0, PT, R3, c[0x0][0x2a8], PT ;  /* 0x0000aa0003007a0c */ /* 0x000ff60003f05270 */
[----:B------:R-:W-:Y:S02]  /*3540*/  @!UPT UIADD3 URZ, URZ, URZ, URZ ;  /* 0x0000003f3f3ff290 */ /* 0x000fe4000fffe03f */
[----:B------:R-:W-:Y:S05]  /*3550*/  @P0 IMAD.HI.U32 R3, R2, c[0x0][0x2ac], RZ ;  /* 0x0000ab0002030a27 */ /* 0x000fea00078e00ff */
[----:B------:R-:W-:Y:S02]  /*3560*/  @P0 SHF.R.U32.HI R2, RZ, c[0x0][0x2b0], R3 ;  /* 0x0000ac00ff020a19 */ /* 0x000fe40000011603 */
.L_x_532:
[----:B------:R-:W-:Y:S05]  /*3570*/  BSYNC B0 ;  /* 0x0000000000007941 */ /* 0x000fea0003800000 */
.L_x_530:
[----:B------:R-:W-:Y:S02]  /*3580*/  IMAD R2, R2, c[0x0][0x2a8], R243 ;  /* 0x0000aa0002027a24 */ /* 0x000fe400078e02f3 */
[--C-:B------:R-:W-:Y:S02]  /*3590*/  IMAD.IADD R3, R239, 0x1, R0.reuse ;  /* 0x00000001ef037824 */ /* 0x100fe400078e0200 */
[----:B------:R-:W-:Y:S01]  /*35a0*/  IMAD.IADD R144, R241, 0x1, R0 ;  /* 0x00000001f1907824 */ /* 0x000fe200078e0200 */
[----:B------:R-:W-:Y:S02]  /*35b0*/  IADD3 R145, R2, c[0x0][0x2a8], RZ ;  /* 0x0000aa0002917a10 */ /* 0x000fe40007ffe0ff */
[----:B------:R-:W-:Y:S02]  /*35c0*/  IMNMX R3, R242, R3, PT ;  /* 0x00000003f2037217 */ /* 0x000fe40003800200 */
[----:B------:R-:W-:Y:S02]  /*35d0*/  IMNMX R144, R144, R2, !PT ;  /* 0x0000000290907217 */ /* 0x000fe40007800200 */
[----:B------:R-:W-:Y:S02]  /*35e0*/  IMNMX R145, R3, R145, PT ;  /* 0x0000009103917217 */ /* 0x000fe40003800200 */
.L_x_529:
        /* <DEDUP_REMOVED lines=18> */
.L_x_535:
[----:B------:R-:W-:Y:S04]  /*3710*/  MOV R29, 0x1 ;  /* 0x00000001001d7802 */ /* 0x000fe80000000f00 */
[----:B------:R-:W-:Y:S11]  /*3720*/  ISETP.NE.AND P0, PT, R29, c[0x0][0x2a8], PT ;  /* 0x0000aa001d007a0c */ /* 0x000ff60003f05270 */
[----:B------:R-:W-:Y:S02]  /*3730*/  @!UPT UIADD3 URZ, URZ, URZ, URZ ;  /* 0x0000003f3f3ff290 */ /* 0x000fe4000fffe03f */
[----:B------:R-:W-:Y:S05]  /*3740*/  @P0 IMAD.HI.U32 R29, R28, c[0x0][0x2ac], RZ ;  /* 0x0000ab001c1d0a27 */ /* 0x000fea00078e00ff */
[----:B------:R-:W-:Y:S02]  /*3750*/  @P0 SHF.R.U32.HI R28, RZ, c[0x0][0x2b0], R29 ;  /* 0x0000ac00ff1c0a19 */ /* 0x000fe4000001161d */
.L_x_536:
[----:B------:R-:W-:Y:S05]  /*3760*/  BSYNC B0 ;  /* 0x0000000000007941 */ /* 0x000fea0003800000 */
.L_x_534:
[----:B------:R-:W-:Y:S05]  /*3770*/  IMAD R28, R28, c[0x0][0x2a8], R243 ;  /* 0x0000aa001c1c7a24 */ /* 0x000fea00078e02f3 */
[----:B------:R-:W-:Y:S02]  /*3780*/  IADD3 R29, R28, c[0x0][0x2a8], RZ ;  /* 0x0000aa001c1d7a10 */ /* 0x000fe40007ffe0ff */
[----:B------:R-:W-:Y:S02]  /*3790*/  IMNMX R2, R2, R28, !PT ;  /* 0x0000001c02027217 */ /* 0x000fe40007800200 */
[----:B------:R-:W-:Y:S02]  /*37a0*/  IMNMX R3, R3, R29, PT ;  /* 0x0000001d03037217 */ /* 0x000fe40003800200 */
.L_x_533:
        /* <DEDUP_REMOVED lines=18> */
.L_x_539:
[----:B------:R-:W-:Y:S04]  /*38d0*/  MOV R29, 0x1 ;  /* 0x00000001001d7802 */ /* 0x000fe80000000f00 */
[----:B------:R-:W-:Y:S11]  /*38e0*/  ISETP.NE.AND P0, PT, R29, c[0x0][0x2a8], PT ;  /* 0x0000aa001d007a0c */ /* 0x000ff60003f05270 */
[----:B------:R-:W-:Y:S02]  /*38f0*/  @!UPT UIADD3 URZ, URZ, URZ, URZ ;  /* 0x0000003f3f3ff290 */ /* 0x000fe4000fffe03f */
[----:B------:R-:W-:Y:S05]  /*3900*/  @P0 IMAD.HI.U32 R29, R28, c[0x0][0x2ac], RZ ;  /* 0x0000ab001c1d0a27 */ /* 0x000fea00078e00ff */
[----:B------:R-:W-:Y:S02]  /*3910*/  @P0 SHF.R.U32.HI R28, RZ, c[0x0][0x2b0], R29 ;  /* 0x0000ac00ff1c0a19 */ /* 0x000fe4000001161d */
.L_x_540:
[----:B------:R-:W-:Y:S05]  /*3920*/  BSYNC B0 ;  /* 0x0000000000007941 */ /* 0x000fea0003800000 */
.L_x_538:
[----:B------:R-:W-:Y:S05]  /*3930*/  IMAD R28, R28, c[0x0][0x2a8], R243 ;  /* 0x0000aa001c1c7a24 */ /* 0x000fea00078e02f3 */
[----:B------:R-:W-:Y:S02]  /*3940*/  IADD3 R29, R28, c[0x0][0x2a8], RZ ;  /* 0x0000aa001c1d7a10 */ /* 0x000fe40007ffe0ff */
[----:B------:R-:W-:Y:S02]  /*3950*/  IMNMX R141, R141, R28, !PT ;  /* 0x0000001c8d8d7217 */ /* 0x000fe40007800200 */
[----:B------:R-:W-:Y:S02]  /*3960*/  IMNMX R142, R142, R29, PT ;  /* 0x0000001d8e8e7217 */ /* 0x000fe40003800200 */
.L_x_537:
        /* <DEDUP_REMOVED lines=18> */
.L_x_543:
[----:B------:R-:W-:Y:S04]  /*3a90*/  MOV R28, 0x1 ;  /* 0x00000001001c7802 */ /* 0x000fe80000000f00 */
[----:B------:R-:W-:Y:S11]  /*3aa0*/  ISETP.NE.AND P0, PT, R28, c[0x0][0x2a8], PT ;  /* 0x0000aa001c007a0c */ /* 0x000ff60003f05270 */
[----:B------:R-:W-:Y:S02]  /*3ab0*/  @!UPT UIADD3 URZ, URZ, URZ, URZ ;  /* 0x0000003f3f3ff290 */ /* 0x000fe4000fffe03f */
[----:B------:R-:W-:Y:S05]  /*3ac0*/  @P0 IMAD.HI.U32 R28, R0, c[0x0][0x2ac], RZ ;  /* 0x0000ab00001c0a27 */ /* 0x000fea00078e00ff */
[----:B------:R-:W-:Y:S02]  /*3ad0*/  @P0 SHF.R.U32.HI R0, RZ, c[0x0][0x2b0], R28 ;  /* 0x0000ac00ff000a19 */ /* 0x000fe4000001161c */
.L_x_544:
[----:B------:R-:W-:Y:S05]  /*3ae0*/  BSYNC B0 ;  /* 0x0000000000007941 */ /* 0x000fea0003800000 */
.L_x_542:
[----:B------:R-:W-:Y:S05]  /*3af0*/  IMAD R0, R0, c[0x0][0x2a8], R243 ;  /* 0x0000aa0000007a24 */ /* 0x000fea00078e02f3 */
[----:B------:R-:W-:Y:S02]  /*3b00*/  IADD3 R28, R0, c[0x0][0x2a8], RZ ;  /* 0x0000aa00001c7a10 */ /* 0x000fe40007ffe0ff */
[----:B------:R-:W-:Y:S02]  /*3b10*/  IMNMX R140, R140, R0, !PT ;  /* 0x000000008c8c7217 */ /* 0x000fe40007800200 */
[----:B------:R-:W-:Y:S02]  /*3b20*/  IMNMX R143, R143, R28, PT ;  /* 0x0000001c8f8f7217 */ /* 0x000fe40003800200 */
.L_x_541:
        /* <DEDUP_REMOVED lines=63> */
.L_x_545:
        /* <DEDUP_REMOVED lines=436> */
.L_x_546:
        /* <DEDUP_REMOVED lines=234> */
.L_x_528:
        /* <DEDUP_REMOVED lines=158> */
.L_x_549:
        /* <DEDUP_REMOVED lines=65> */
.L_x_551:
[----:B--2---:R-:W-:Y:S05]  /*76f0*/  BSYNC B0 ;  /* 0x0000000000007941 */ /* 0x004fea0003800000 */
.L_x_550:
        /* <DEDUP_REMOVED lines=16> */
.L_x_553:
[----:B------:R-:W-:Y:S05]  /*7800*/  BSYNC B0 ;  /* 0x0000000000007941 */ /* 0x000fea0003800000 */
.L_x_552:
        /* <DEDUP_REMOVED lines=16> */
.L_x_555:
[----:B------:R-:W-:Y:S05]  /*7910*/  BSYNC B0 ;  /* 0x0000000000007941 */ /* 0x000fea0003800000 */
.L_x_554:
        /* <DEDUP_REMOVED lines=16> */
.L_x_557:
[----:B------:R-:W-:Y:S05]  /*7a20*/  BSYNC B0 ;  /* 0x0000000000007941 */ /* 0x000fea0003800000 */
.L_x_556:
        /* <DEDUP_REMOVED lines=16> */
.L_x_559:
[----:B------:R-:W-:Y:S05]  /*7b30*/  BSYNC B0 ;  /* 0x0000000000007941 */ /* 0x000fea0003800000 */
.L_x_558:
        /* <DEDUP_REMOVED lines=16> */
.L_x_561:
[----:B------:R-:W-:Y:S05]  /*7c40*/  BSYNC B0 ;  /* 0x0000000000007941 */ /* 0x000fea0003800000 */
.L_x_560:
        /* <DEDUP_REMOVED lines=20> */
.L_x_563:
[----:B------:R-:W-:Y:S05]  /*7d90*/  BSYNC B0 ;  /* 0x0000000000007941 */ /* 0x000fea0003800000 */
.L_x_562:
        /* <DEDUP_REMOVED lines=14> */
.L_x_565:
[----:B------:R-:W-:Y:S05]  /*7e80*/  BSYNC B0 ;  /* 0x0000000000007941 */ /* 0x000fea0003800000 */
.L_x_564:
        /* <DEDUP_REMOVED lines=14> */
.L_x_567:
[----:B------:R-:W-:Y:S05]  /*7f70*/  BSYNC B0 ;  /* 0x0000000000007941 */ /* 0x000fea0003800000 */
.L_x_566:
        /* <DEDUP_REMOVED lines=14> */
.L_x_569:
[----:B------:R-:W-:Y:S05]  /*8060*/  BSYNC B0 ;  /* 0x0000000000007941 */ /* 0x000fea0003800000 */
.L_x_568:
        /* <DEDUP_REMOVED lines=14> */
.L_x_571:
[----:B------:R-:W-:Y:S05]  /*8150*/  BSYNC B0 ;  /* 0x0000000000007941 */ /* 0x000fea0003800000 */
.L_x_570:
        /* <DEDUP_REMOVED lines=14> */
.L_x_548:
        /* <DEDUP_REMOVED lines=31> */
.L_x_572:
        /* <DEDUP_REMOVED lines=40> */
.L_x_574:
[----:B------:R-:W-:Y:S05]  /*86b0*/  BSYNC B0 ;  /* 0x0000000000007941 */ /* 0x000fea0003800000 */
.L_x_573:
        /* <DEDUP_REMOVED lines=16> */
.L_x_576:
[----:B------:R-:W-:Y:S05]  /*87c0*/  BSYNC B0 ;  /* 0x0000000000007941 */ /* 0x000fea0003800000 */
.L_x_575:
        /* <DEDUP_REMOVED lines=16> */
.L_x_578:
[----:B------:R-:W-:Y:S05]  /*88d0*/  BSYNC B0 ;  /* 0x0000000000007941 */ /* 0x000fea0003800000 */
.L_x_577:
        /* <DEDUP_REMOVED lines=16> */
.L_x_580:
[----:B------:R-:W-:Y:S05]  /*89e0*/  BSYNC B0 ;  /* 0x0000000000007941 */ /* 0x000fea0003800000 */
.L_x_579:
        /* <DEDUP_REMOVED lines=16> */
.L_x_582:
[----:B------:R-:W-:Y:S05]  /*8af0*/  BSYNC B0 ;  /* 0x0000000000007941 */ /* 0x000fea0003800000 */
.L_x_581:
        /* <DEDUP_REMOVED lines=15> */
.L_x_584:
[----:B------:R-:W-:Y:S05]  /*8bf0*/  BSYNC B0 ;  /* 0x0000000000007941 */ /* 0x000fea0003800000 */
.L_x_583:
        /* <DEDUP_REMOVED lines=20> */
.L_x_586:
[----:B------:R-:W-:Y:S05]  /*8d40*/  BSYNC B0 ;  /* 0x0000000000007941 */ /* 0x000fea0003800000 */
.L_x_585:
        /* <DEDUP_REMOVED lines=14> */
.L_x_588:
[----:B------:R-:W-:Y:S05]  /*8e30*/  BSYNC B0 ;  /* 0x0000000000007941 */ /* 0x000fea0003800000 */
.L_x_587:
        /* <DEDUP_REMOVED lines=14> */
.L_x_590:
[----:B------:R-:W-:Y:S05]  /*8f20*/  BSYNC B0 ;  /* 0x0000000000007941 */ /* 0x000fea0003800000 */
.L_x_589:
        /* <DEDUP_REMOVED lines=14> */
.L_x_592:
[----:B------:R-:W-:Y:S05]  /*9010*/  BSYNC B0 ;  /* 0x0000000000007941 */ /* 0x000fea0003800000 */
.L_x_591:
        /* <DEDUP_REMOVED lines=14> */
.L_x_594:
[----:B------:R-:W-:Y:S05]  /*9100*/  BSYNC B0 ;  /* 0x0000000000007941 */ /* 0x000fea0003800000 */
.L_x_593:
        /* <DEDUP_REMOVED lines=13> */
.L_x_595:
        /* <DEDUP_REMOVED lines=10> */
.L_x_2301:


//--------------------- .text._ZN7cutlass13device_kernelIN5flash19enable_sm80_to_sm89INS1_16FlashAttnBwdSm80INS1_25CollectiveMainloopBwdSm80ILi2ELi1EN4cute5tupleIJNS5_1CILi64EEENS7_ILi96EEENS7_ILi128EEEEEENS_6half_tEfNS_4arch4Sm80ELb0ELb1ELb0ELb1ELb0ELb0ELb0ELb0ELi2ELi2ELi2ELi2ELb1EEENS1_24CollectiveEpilogueBwdGQAISB_fSE_Li256ELb1ELb0EEENS1_19SingleTileSchedulerILb1ELb0ELb0ELi96EEEEEEEEEvNT_6ParamsE --------------------------
	.section	.text._ZN7cutlass13device_kernelIN5flash19enable_sm80_to_sm89INS1_16FlashAttnBwdSm80INS1_25CollectiveMainloopBwdSm80ILi2ELi1EN4cute5tupleIJNS5_1CILi64EEENS7_ILi96EEENS7_ILi128EEEEEENS_6half_tEfNS_4arch4Sm80ELb0ELb1ELb0ELb1ELb0ELb0ELb0ELb0ELi2ELi2ELi2ELi2ELb1EEENS1_24CollectiveEpilogueBwdGQAISB_fSE_Li256ELb1ELb0EEENS1_19SingleTileSchedulerILb1ELb0ELb0ELi96EEEEEEEEEvNT_6ParamsE,"ax",@progbits
	.sectioninfo	@"SHI_REGISTERS=255"
	.align	128
.text._ZN7cutlass13device_kernelIN5flash19enable_sm80_to_sm89INS1_16FlashAttnBwdSm80INS1_25CollectiveMainloopBwdSm80ILi2ELi1EN4cute5tupleIJNS5_1CILi64EEENS7_ILi96EEENS7_ILi128EEEEEENS_6half_tEfNS_4arch4Sm80ELb0ELb1ELb0ELb1ELb0ELb0ELb0ELb0ELi2ELi2ELi2ELi2ELb1EEENS1_24CollectiveEpilogueBwdGQAISB_fSE_Li256ELb1ELb0EEENS1_19SingleTileSchedulerILb1ELb0ELb0ELi96EEEEEEEEEvNT_6ParamsE:
        .type           _ZN7cutlass13device_kernelIN5flash19enable_sm80_to_sm89INS1_16FlashAttnBwdSm80INS1_25CollectiveMainloopBwdSm80ILi2ELi1EN4cute5tupleIJNS5_1CILi64EEENS7_ILi96EEENS7_ILi128EEEEEENS_6half_tEfNS_4arch4Sm80ELb0ELb1ELb0ELb1ELb0ELb0ELb0ELb0ELi2ELi2ELi2ELi2ELb1EEENS1_24CollectiveEpilogueBwdGQAISB_fSE_Li256ELb1ELb0EEENS1_19SingleTileSchedulerILb1ELb0ELb0ELi96EEEEEEEEEvNT_6ParamsE,@function
        .size           _ZN7cutlass13device_kernelIN5flash19enable_sm80_to_sm89INS1_16FlashAttnBwdSm80INS1_25CollectiveMainloopBwdSm80ILi2ELi1EN4cute5tupleIJNS5_1CILi64EEENS7_ILi96EEENS7_ILi128EEEEEENS_6half_tEfNS_4arch4Sm80ELb0ELb1ELb0ELb1ELb0ELb0ELb0ELb0ELi2ELi2ELi2ELi2ELb1EEENS1_24CollectiveEpilogueBwdGQAISB_fSE_Li256ELb1ELb0EEENS1_19SingleTileSchedulerILb1ELb0ELb0ELi96EEEEEEEEEvNT_6ParamsE,(.L_x_2302 - _ZN7cutlass13device_kernelIN5flash19enable_sm80_to_sm89INS1_16FlashAttnBwdSm80INS1_25CollectiveMainloopBwdSm80ILi2ELi1EN4cute5tupleIJNS5_1CILi64EEENS7_ILi96EEENS7_ILi128EEEEEENS_6half_tEfNS_4arch4Sm80ELb0ELb1ELb0ELb1ELb0ELb0ELb0ELb0ELi2ELi2ELi2ELi2ELb1EEENS1_24CollectiveEpilogueBwdGQAISB_fSE_Li256ELb1ELb0EEENS1_19SingleTileSchedulerILb1ELb0ELb0ELi96EEEEEEEEEvNT_6ParamsE)
        .other          _ZN7cutlass13device_kernelIN5flash19enable_sm80_to_sm89INS1_16FlashAttnBwdSm80INS1_25CollectiveMainloopBwdSm80ILi2ELi1EN4cute5tupleIJNS5_1CILi64EEENS7_ILi96EEENS7_ILi128EEEEEENS_6half_tEfNS_4arch4Sm80ELb0ELb1ELb0ELb1ELb0ELb0ELb0ELb0ELi2ELi2ELi2ELi2ELb1EEENS1_24CollectiveEpilogueBwdGQAISB_fSE_Li256ELb1ELb0EEENS1_19SingleTileSchedulerILb1ELb0ELb0ELi96EEEEEEEEEvNT_6ParamsE,@"STO_CUDA_ENTRY STV_DEFAULT"
_ZN7cutlass13device_kernelIN5flash19enable_sm80_to_sm89INS1_16FlashAttnBwdSm80INS1_25CollectiveMainloopBwdSm80ILi2ELi1EN4cute5tupleIJNS5_1CILi64EEENS7_ILi96EEENS7_ILi128EEEEEENS_6half_tEfNS_4arch4Sm80ELb0ELb1ELb0ELb1ELb0ELb0ELb0ELb0ELi2ELi2ELi2ELi2ELb1EEENS1_24CollectiveEpilogueBwdGQAISB_fSE_Li256ELb1ELb0EEENS1_19SingleTileSchedulerILb1ELb0ELb0ELi96EEEEEEEEEvNT_6ParamsE:
        /* <DEDUP_REMOVED lines=22> */
.L_x_597:
        /* <DEDUP_REMOVED lines=13> */
.L_x_599:
[----:B------:R-:W-:Y:S02]  /*0230*/  ULDC UR5, c[0x0][0x3ac] ;  /* 0x0000eb0000057ab9 */ /* 0x000fe40000000800 */
.L_x_598:
[----:B------:R-:W-:-:S04]  /*0240*/  UIMAD UR4, UR10, 0x60, URZ ;  /* 0x000000600a0478a4 */ /* 0x000fc8000f8e023f */
[----:B------:R-:W-:-:S04]  /*0250*/  UISETP.GE.AND UP0, UPT, UR4, UR5, UPT ;  /* 0x000000050400728c */ /* 0x000fc8000bf06270 */
[----:B------:R-:W-:Y:S01]  /*0260*/  USEL UR15, UR15, 0xffffffff, !UP0 ;  /* 0xffffffff0f0f7887 */ /* 0x000fe2000c000000 */
[----:B------:R-:W-:Y:S05]  /*0270*/  BRA `(.L_x_600) ;  /* 0x0000019000007947 */ /* 0x000fea0003800000 */
.L_x_596:
        /* <DEDUP_REMOVED lines=8> */
.L_x_601:
        /* <DEDUP_REMOVED lines=13> */
.L_x_603:
[----:B------:R-:W-:Y:S02]  /*03d0*/  ULDC UR5, c[0x0][0x3ac] ;  /* 0x0000eb0000057ab9 */ /* 0x000fe40000000800 */
.L_x_602:
[----:B------:R-:W-:-:S04]  /*03e0*/  UIMAD UR4, UR10, 0x60, URZ ;  /* 0x000000600a0478a4 */ /* 0x000fc8000f8e023f */
[----:B------:R-:W-:-:S04]  /*03f0*/  UISETP.GE.AND UP0, UPT, UR4, UR5, UPT ;  /* 0x000000050400728c */ /* 0x000fc8000bf06270 */
[----:B------:R-:W-:-:S06]  /*0400*/  USEL UR15, UR15, 0xffffffff, !UP0 ;  /* 0xffffffff0f0f7887 */ /* 0x000fcc000c000000 */
.L_x_600:
        /* <DEDUP_REMOVED lines=8> */
[----:B------:R-:W-:Y:S01]  /*0490*/  UISETP.NE.U32.AND UP1, UPT, URZ, UR4, UPT ;  /* 0x000000043f00728c */ /* 0x000fe2000bf25070 */
[----:B------:R-:W-:Y:S01]  /*04a0*/  PLOP3.LUT P2, PT, PT, PT, UP2, 0x80, 0x0 ;  /* 0x000000000000781c */ /* 0x000fe20003f4f028 */
[----:B------:R-:W-:Y:S01]  /*04b0*/  IMAD.U32 R8, RZ, RZ, UR8 ;  /* 0x00000008ff087e24 */ /* 0x000fe2000f8e00ff */
[----:B------:R-:W-:Y:S01]  /*04c0*/  ULDC.64 UR12, c[0x0][0x2d0] ;  /* 0x0000b400000c7ab9 */ /* 0x000fe20000000a00 */
[----:B------:R-:W-:Y:S01]  /*04d0*/  IMAD.U32 R9, RZ, RZ, UR9 ;  /* 0x00000009ff097e24 */ /* 0x000fe2000f8e00ff */
[----:B------:R-:W-:Y:S02]  /*04e0*/  UISETP.NE.AND.EX UP1, UPT, URZ, UR5, UPT, UP1 ;  /* 0x000000053f00728c */ /* 0x000fe4000bf25310 */
[----:B------:R-:W-:Y:S02]  /*04f0*/  UIMAD.WIDE UR12, UR15, UR6, UR12 ;  /* 0x000000060f0c72a5 */ /* 0x000fe4000f8e020c */
[----:B------:R-:W-:Y:S02]  /*0500*/  ULDC.64 UR4, c[0x0][0x2d8] ;  /* 0x0000b60000047ab9 */ /* 0x000fe40000000a00 */
[----:B------:R-:W-:Y:S01]  /*0510*/  PLOP3.LUT P1, PT, PT, PT, UP1, 0x80, 0x0 ;  /* 0x000000000000781c */ /* 0x000fe20003f2f018 */
[----:B------:R-:W-:-:S02]  /*0520*/  UISETP.NE.U32.AND UP0, UPT, URZ, UR4, UPT ;  /* 0x000000043f00728c */ /* 0x000fc4000bf05070 */
[----:B------:R-:W2:Y:S01]  /*0530*/  @P2 LDG.E R0, [R8.64] ;  /* 0x0000001208002981 */ /* 0x000ea2000c1e1900 */
[----:B------:R-:W-:Y:S01]  /*0540*/  MOV R2, UR12 ;  /* 0x0000000c00027c02 */ /* 0x000fe20008000f00 */
[----:B------:R-:W-:Y:S01]  /*0550*/  IMAD.U32 R3, RZ, RZ, UR13 ;  /* 0x0000000dff037e24 */ /* 0x000fe2000f8e00ff */
[----:B------:R-:W-:Y:S01]  /*0560*/  UISETP.NE.AND.EX UP0, UPT, URZ, UR5, UPT, UP0 ;  /* 0x000000053f00728c */ /* 0x000fe2000bf05300 */
[----:B------:R-:W3:Y:S02]  /*0570*/  @P2 LDG.E R5, [R8.64] ;  /* 0x0000001208052981 */ /* 0x000ee4000c1e1900 */
[----:B------:R-:W-:-:S03]  /*0580*/  ULDC.64 UR4, c[0x0][0x2d8] ;  /* 0x0000b60000047ab9 */ /* 0x000fc60000000a00 */
[----:B------:R-:W-:Y:S01]  /*0590*/  PLOP3.LUT P0, PT, PT, PT, UP0, 0x80, 0x0 ;  /* 0x000000000000781c */ /* 0x000fe20003f0f008 */
[----:B------:R-:W4:Y:S04]  /*05a0*/  @P1 LDG.E R4, [R2.64] ;  /* 0x0000001202041981 */ /* 0x000f28000c1e1900 */
[----:B------:R-:W-:-:S06]  /*05b0*/  @UP0 UIMAD.WIDE UR4, UR15, UR6, UR4 ;  /* 0x000000060f0402a5 */ /* 0x000fcc000f8e0204 */
[----:B------:R-:W-:Y:S01]  /*05c0*/  MOV R6, UR4 ;  /* 0x0000000400067c02 */ /* 0x000fe20008000f00 */
[----:B------:R-:W-:-:S05]  /*05d0*/  IMAD.U32 R7, RZ, RZ, UR5 ;  /* 0x00000005ff077e24 */ /* 0x000fca000f8e00ff */
[----:B------:R-:W5:Y:S01]  /*05e0*/  @P0 LDG.E R6, [R6.64] ;  /* 0x0000001206060981 */ /* 0x000f62000c1e1900 */
[----:B------:R-:W-:Y:S02]  /*05f0*/  ULDC UR14, c[0x0][0x168] ;  /* 0x00005a00000e7ab9 */ /* 0x000fe40000000800 */
[----:B------:R-:W-:Y:S02]  /*0600*/  UMOV UR20, URZ ;  /* 0x0000003f00147c82 */ /* 0x000fe40008000000 */
[----:B------:R-:W-:Y:S02]  /*0610*/  UMOV UR16, URZ ;  /* 0x0000003f00107c82 */ /* 0x000fe40008000000 */
[----:B------:R-:W-:Y:S02]  /*0620*/  UMOV UR17, URZ ;  /* 0x0000003f00117c82 */ /* 0x000fe40008000000 */
[----:B------:R-:W-:Y:S01]  /*0630*/  ULDC UR13, c[0x0][0x198] ;  /* 0x00006600000d7ab9 */ /* 0x000fe20000000800 */
[----:B--2---:R-:W1:Y:S08]  /*0640*/  @P2 R2UR UR5, R0 ;  /* 0x00000000000523c2 */ /* 0x004e7000000e0000 */
[----:B---3--:R-:W2:Y:S08]  /*0650*/  @P2 R2UR UR11, R5 ;  /* 0x00000000050b23c2 */ /* 0x008eb000000e0000 */
[----:B----4-:R-:W3:Y:S01]  /*0660*/  @P1 R2UR UR9, R4 ;  /* 0x00000000040913c2 */ /* 0x010ee200000e0000 */
[----:B-1----:R-:W-:-:S04]  /*0670*/  @UP2 ULEA UR5, UR15, UR5, 0x6 ;  /* 0x000000050f052291 */ /* 0x002fc8000f8e303f */
[----:B------:R-:W-:-:S04]  /*0680*/  @UP2 USHF.R.S32.HI UR4, URZ, 0x1f, UR5 ;  /* 0x0000001f3f042899 */ /* 0x000fc80008011405 */
[----:B------:R-:W-:Y:S02]  /*0690*/  @UP2 ULEA.HI UR4, UR4, UR5, URZ, 0x6 ;  /* 0x0000000504042291 */ /* 0x000fe4000f8f303f */
[----:B--2---:R-:W-:Y:S02]  /*06a0*/  @UP2 USHF.R.S32.HI UR8, URZ, 0x1f, UR11 ;  /* 0x0000001f3f082899 */ /* 0x004fe4000801140b */
[----:B---3--:R-:W-:Y:S02]  /*06b0*/  @UP1 USHF.R.S32.HI UR7, URZ, 0x1f, UR9 ;  /* 0x0000001f3f071899 */ /* 0x008fe40008011409 */
[----:B------:R-:W-:Y:S01]  /*06c0*/  @UP2 ULOP3.LUT UR20, UR4, 0xffffffc0, URZ, 0xc0, !UPT ;  /* 0xffffffc004142892 */ /* 0x000fe2000f8ec03f */
[----:B-----5:R1:W2:Y:S01]  /*06d0*/  @P0 R2UR UR14, R6 ;  /* 0x00000000060e03c2 */ /* 0x0202a200000e0000 */
[----:B------:R-:W-:Y:S02]  /*06e0*/  UMOV UR5, URZ ;  /* 0x0000003f00057c82 */ /* 0x000fe40008000000 */
[----:B------:R-:W-:-:S02]  /*06f0*/  UMOV UR4, URZ ;  /* 0x0000003f00047c82 */ /* 0x000fc40008000000 */
[----:B------:R-:W-:Y:S02]  /*0700*/  @UP2 UMOV UR4, UR11 ;  /* 0x0000000b00042c82 */ /* 0x000fe40008000000 */
[----:B------:R-:W-:Y:S02]  /*0710*/  @UP2 UMOV UR5, UR8 ;  /* 0x0000000800052c82 */ /* 0x000fe40008000000 */
[----:B------:R-:W-:Y:S02]  /*0720*/  @UP1 UMOV UR16, UR9 ;  /* 0x0000000900101c82 */ /* 0x000fe40008000000 */
[----:B------:R-:W-:Y:S01]  /*0730*/  @UP1 UMOV UR17, UR7 ;  /* 0x0000000700111c82 */ /* 0x000fe20008000000 */
[----:B------:R-:W-:Y:S05]  /*0740*/  @P0 BRA `(.L_x_604) ;  /* 0x0000006000000947 */ /* 0x000fea0003800000 */
[----:B------:R-:W-:Y:S05]  /*0750*/  @!P2 BRA `(.L_x_604) ;  /* 0x000000500000a947 */ /* 0x000fea0003800000 */
[----:B------:R-:W3:Y:S04]  /*0760*/  LDG.E R4, [R8.64] ;  /* 0x0000001208047981 */ /* 0x000ee8000c1e1900 */
[----:B------:R-:W4:Y:S01]  /*0770*/  LDG.E R0, [R8.64+0x4] ;  /* 0x0000041208007981 */ /* 0x000f22000c1e1900 */
[----:B--23--:R-:W2:Y:S08]  /*0780*/  R2UR UR14, R4 ;  /* 0x00000000040e73c2 */ /* 0x00ceb000000e0000 */
[----:B----4-:R-:W2:Y:S02]  /*0790*/  R2UR UR7, R0 ;  /* 0x00000000000773c2 */ /* 0x010ea400000e0000 */
[----:B--2---:R-:W-:-:S06]  /*07a0*/  UIADD3 UR14, -UR14, UR7, URZ ;  /* 0x000000070e0e7290 */ /* 0x004fcc000fffe13f */
.L_x_604:
[----:B------:R-:W-:-:S04]  /*07b0*/  ISETP.NE.U32.AND P0, PT, RZ, c[0x0][0x2e0], PT ;  /* 0x0000b800ff007a0c */ /* 0x000fc80003f05070 */
[----:B------:R-:W-:-:S13]  /*07c0*/  ISETP.NE.AND.EX P0, PT, RZ, c[0x0][0x2e4], PT, P0 ;  /* 0x0000b900ff007a0c */ /* 0x000fda0003f05300 */
[----:B------:R-:W-:Y:S05]  /*07d0*/  @!P0 BRA `(.L_x_605) ;  /* 0x0000007000008947 */ /* 0x000fea0003800000 */
[----:B------:R-:W-:Y:S02]  /*07e0*/  ULDC.64 UR8, c[0x0][0x2e0] ;  /* 0x0000b80000087ab9 */ /* 0x000fe40000000a00 */
[----:B------:R-:W-:-:S06]  /*07f0*/  UIMAD.WIDE UR8, UR15, UR6, UR8 ;  /* 0x000000060f0872a5 */ /* 0x000fcc000f8e0208 */
[----:B------:R-:W-:Y:S02]  /*0800*/  MOV R2, UR8 ;  /* 0x0000000800027c02 */ /* 0x000fe40008000f00 */
[----:B------:R-:W-:-:S05]  /*0810*/  MOV R3, UR9 ;  /* 0x0000000900037c02 */ /* 0x000fca0008000f00 */
[----:B------:R-:W3:Y:S02]  /*0820*/  LDG.E R0, [R2.64] ;  /* 0x0000001202007981 */ /* 0x000ee4000c1e1900 */
[----:B---3--:R3:W4:Y:S02]  /*0830*/  R2UR UR13, R0 ;  /* 0x00000000000d73c2 */ /* 0x00872400000e0000 */
[----:B---34-:R-:W-:Y:S05]  /*0840*/  BRA `(.L_x_606) ;  /* 0x0000006000007947 */ /* 0x018fea0003800000 */
.L_x_605:
[----:B------:R-:W-:Y:S05]  /*0850*/  @!P1 BRA `(.L_x_606) ;  /* 0x0000005000009947 */ /* 0x000fea0003800000 */
[----:B------:R3:W4:Y:S04]  /*0860*/  LDG.E R0, [R2.64] ;  /* 0x0000001202007981 */ /* 0x000728000c1e1900 */
[----:B---3--:R-:W3:Y:S01]  /*0870*/  LDG.E R2, [R2.64+0x4] ;  /* 0x0000041202027981 */ /* 0x008ee2000c1e1900 */
[----:B----4-:R-:W4:Y:S08]  /*0880*/  R2UR UR13, R0 ;  /* 0x00000000000d73c2 */ /* 0x010f3000000e0000 */
[----:B---3--:R-:W4:Y:S02]  /*0890*/  R2UR UR6, R2 ;  /* 0x00000000020673c2 */ /* 0x008f2400000e0000 */
[----:B----4-:R-:W-:-:S06]  /*08a0*/  UIADD3 UR13, -UR13, UR6, URZ ;  /* 0x000000060d0d7290 */ /* 0x010fcc000fffe13f */
.L_x_606:
[----:B--2---:R-:W-:Y:S01]  /*08b0*/  UIADD3 UR7, UR14, 0x3f, URZ ;  /* 0x0000003f0e077890 */ /* 0x004fe2000fffe03f */
        /* <DEDUP_REMOVED lines=14> */
.L_x_607:
        /* <DEDUP_REMOVED lines=9> */
[----:B------:R-:W-:Y:S01]  /*0a30*/  CS2R R130, SRZ ;  /* 0x0000000000827805 */ /* 0x000fe2000001ff00 */
[----:B------:R-:W-:Y:S01]  /*0a40*/  CS2R R128, SRZ ;  /* 0x0000000000807805 */ /* 0x000fe2000001ff00 */
        /* <DEDUP_REMOVED lines=50> */
[----:B------:R-:W2:Y:S01]  /*0d70*/  S2R R14, SR_CTAID.X ;  /* 0x00000000000e7919 */ /* 0x000ea20000002500 */
[----:B------:R-:W-:Y:S01]  /*0d80*/  IMAD.MOV.U32 R0, RZ, RZ, c[0x0][0x248] ;  /* 0x00009200ff007624 */ /* 0x000fe200078e00ff */
[----:B------:R-:W-:Y:S01]  /*0d90*/  USHF.L.U32 UR6, UR20, 0x7, URZ ;  /* 0x0000000714067899 */ /* 0x000fe2000800063f */
[--C-:B------:R-:W-:Y:S01]  /*0da0*/  SHF.R.S32.HI R32, RZ, 0x1f, R34.reuse ;  /* 0x0000001fff207819 */ /* 0x100fe20000011422 */
[----:B------:R-:W-:Y:S01]  /*0db0*/  IMAD.MOV.U32 R3, RZ, RZ, 0x1 ;  /* 0x00000001ff037424 */ /* 0x000fe200078e00ff */
[----:B------:R-:W-:Y:S01]  /*0dc0*/  SHF.R.S32.HI R2, RZ, 0x1f, R34 ;  /* 0x0000001fff027819 */ /* 0x000fe20000011422 */
[----:B-1----:R-:W-:Y:S01]  /*0dd0*/  IMAD.MOV.U32 R6, RZ, RZ, R28 ;  /* 0x000000ffff067224 */ /* 0x002fe200078e001c */
[----:B------:R-:W-:Y:S01]  /*0de0*/  ISETP.NE.AND P1, PT, R0, 0x1, PT ;  /* 0x000000010000780c */ /* 0x000fe20003f25270 */
[----:B------:R-:W-:Y:S01]  /*0df0*/  IMAD.U32 R0, RZ, RZ, UR6 ;  /* 0x00000006ff007e24 */ /* 0x000fe2000f8e00ff */
[----:B------:R-:W-:Y:S01]  /*0e00*/  LEA.HI R216, R32, R34, RZ, 0x3 ;  /* 0x0000002220d87211 */ /* 0x000fe200078f18ff */
[----:B------:R-:W-:Y:S01]  /*0e10*/  USEL UR9, UR15, URZ, !UP1 ;  /* 0x0000003f0f097287 */ /* 0x000fe2000c800000 */
[----:B------:R-:W-:Y:S01]  /*0e20*/  IADD3 R20, P0, R34, UR6, RZ ;  /* 0x0000000622147c10 */ /* 0x000fe2000ff1e0ff */
[----:B------:R-:W-:Y:S01]  /*0e30*/  ULDC.64 UR6, c[0x0][0x218] ;  /* 0x0000860000067ab9 */ /* 0x000fe20000000a00 */
[----:B------:R-:W-:Y:S01]  /*0e40*/  SHF.R.S32.HI R248, RZ, 0x3, R216 ;  /* 0x00000003fff87819 */ /* 0x000fe200000114d8 */
[----:B------:R-:W-:Y:S01]  /*0e50*/  UIMAD UR10, UR10, -0x60, URZ ;  /* 0xffffffa00a0a78a4 */ /* 0x000fe2000f8e023f */
[----:B------:R-:W-:Y:S01]  /*0e60*/  LEA.HI.X.SX32 R21, R0, R2, 0x1, P0 ;  /* 0x0000000200157211 */ /* 0x000fe200000f0eff */
[----:B------:R-:W-:Y:S01]  /*0e70*/  UMOV UR22, 0x6 ;  /* 0x0000000600167882 */ /* 0x000fe20000000000 */
[----:B------:R-:W-:Y:S01]  /*0e80*/  LOP3.LUT R0, R216, 0xfffffff8, RZ, 0xc0, !PT ;  /* 0xfffffff8d8007812 */ /* 0x000fe200078ec0ff */
[----:B------:R-:W-:Y:S01]  /*0e90*/  IMAD.SHL.U32 R19, R34, 0x4, RZ ;  /* 0x0000000422137824 */ /* 0x000fe200078e00ff */
[----:B------:R-:W-:Y:S01]  /*0ea0*/  SHF.R.S32.HI R7, RZ, 0x1f, R248 ;  /* 0x0000001fff077819 */ /* 0x000fe200000114f8 */
[----:B------:R-:W-:Y:S01]  /*0eb0*/  @P1 IMAD.HI.U32 R5, R28, c[0x0][0x24c], RZ ;  /* 0x000093001c051a27 */ /* 0x000fe200078e00ff */
[----:B------:R-:W-:Y:S01]  /*0ec0*/  IADD3 R2, P0, R248, UR16, RZ ;  /* 0x00000010f8027c10 */ /* 0x000fe2000ff1e0ff */
[----:B------:R-:W-:Y:S01]  /*0ed0*/  USHF.R.S32.HI UR16, URZ, 0x1f, UR15 ;  /* 0x0000001f3f107899 */ /* 0x000fe2000801140f */
[----:B------:R-:W-:Y:S01]  /*0ee0*/  ISETP.LE.AND P4, PT, R3, c[0x0][0x2a8], PT ;  /* 0x0000aa0003007a0c */ /* 0x000fe20003f83270 */
[----:B------:R-:W-:Y:S01]  /*0ef0*/  IMAD.IADD R22, R34, 0x1, -R0 ;  /* 0x0000000122167824 */ /* 0x000fe200078e0a00 */
[----:B------:R-:W-:Y:S01]  /*0f00*/  LEA.HI R4, R32, R34, RZ, 0x6 ;  /* 0x0000002220047211 */ /* 0x000fe200078f30ff */
[----:B------:R-:W-:Y:S01]  /*0f10*/  IMAD.SHL.U32 R0, R248, 0x40, RZ ;  /* 0x00000040f8007824 */ /* 0x000fe200078e00ff */
[----:B------:R-:W-:Y:S01]  /*0f20*/  IADD3.X R3, R7, UR17, RZ, P0, !PT ;  /* 0x0000001107037c10 */ /* 0x000fe200087fe4ff */
[----:B------:R-:W-:Y:S01]  /*0f30*/  IMAD.SHL.U32 R16, R22, 0x8, RZ ;  /* 0x0000000816107824 */ /* 0x000fe200078e00ff */
[----:B------:R-:W-:Y:S01]  /*0f40*/  SHF.R.S32.HI R23, RZ, 0x6, R4 ;  /* 0x00000006ff177819 */ /* 0x000fe20000011404 */
[----:B------:R-:W-:Y:S01]  /*0f50*/  USEL UR8, UR16, URZ, !UP1 ;  /* 0x0000003f10087287 */ /* 0x000fe2000c800000 */
[----:B------:R-:W-:Y:S01]  /*0f60*/  LOP3.LUT R0, R0, 0x1c0, RZ, 0xc0, !PT ;  /* 0x000001c000007812 */ /* 0x000fe200078ec0ff */
[----:B--2---:R-:W-:Y:S01]  /*0f70*/  IMAD.WIDE R14, R14, 0x60, R2 ;  /* 0x000000600e0e7825 */ /* 0x004fe200078e0202 */
[----:B------:R-:W-:Y:S01]  /*0f80*/  IADD3 R2, P0, R248, UR4, RZ ;  /* 0x00000004f8027c10 */ /* 0x000fe2000ff1e0ff */
[----:B------:R-:W-:Y:S01]  /*0f90*/  USEL UR17, UR15, URZ, !UP2 ;  /* 0x0000003f0f117287 */ /* 0x000fe2000d000000 */
[----:B------:R-:W-:Y:S01]  /*0fa0*/  LOP3.LUT R4, R0, 0x38, R16, 0xf8, !PT ;  /* 0x0000003800047812 */ /* 0x000fe200078ef810 */
[----:B------:R-:W-:Y:S01]  /*0fb0*/  IMAD.SHL.U32 R26, R23, 0x200, RZ ;  /* 0x00000200171a7824 */ /* 0x000fe200078e00ff */
[----:B------:R-:W-:Y:S01]  /*0fc0*/  SHF.R.U32.HI R3, RZ, 0x3, R0 ;  /* 0x00000003ff037819 */ /* 0x000fe20000011600 */
[----:B------:R-:W-:Y:S01]  /*0fd0*/  USEL UR16, UR16, URZ, !UP2 ;  /* 0x0000003f10107287 */ /* 0x000fe2000d000000 */
[----:B------:R-:W-:Y:S01]  /*0fe0*/  IADD3.X R0, R7, UR5, RZ, P0, !PT ;  /* 0x0000000507007c10 */ /* 0x000fe200087fe4ff */
[----:B------:R-:W-:Y:S01]  /*0ff0*/  ULDC.64 UR4, c[0x0][0x1e8] ;  /* 0x00007a0000047ab9 */ /* 0x000fe20000000a00 */
[----:B------:R-:W-:Y:S01]  /*1000*/  @P1 SHF.R.U32.HI R6, RZ, c[0x0][0x250], R5 ;  /* 0x00009400ff061a19 */ /* 0x000fe20000011605 */
[----:B------:R-:W-:Y:S01]  /*1010*/  UIMAD UR4, UR8, UR4, URZ ;  /* 0x00000004080472a4 */ /* 0x000fe2000f8e023f */
[----:B------:R-:W-:Y:S01]  /*1020*/  LOP3.LUT R236, R26, R4, R3, 0xf6, !PT ;  /* 0x000000041aec7212 */ /* 0x000fe200078ef603 */
[C---:B------:R-:W-:Y:S01]  /*1030*/  IMAD R3, R0.reuse, c[0x0][0x178], RZ ;  /* 0x00005e0000037a24 */ /* 0x040fe200078e02ff */
[----:B------:R-:W-:Y:S01]  /*1040*/  SHF.R.S32.HI R17, RZ, 0x1f, R16 ;  /* 0x0000001fff117819 */ /* 0x000fe20000011410 */
[----:B------:R-:W-:Y:S01]  /*1050*/  IMAD R0, R0, c[0x0][0x208], RZ ;  /* 0x0000820000007a24 */ /* 0x000fe200078e02ff */
[----:B------:R-:W-:Y:S01]  /*1060*/  SHF.R.S32.HI R7, RZ, 0x1f, R6 ;  /* 0x0000001fff077819 */ /* 0x000fe20000011406 */
[C---:B------:R-:W-:Y:S01]  /*1070*/  IMAD R8, R2.reuse, c[0x0][0x17c], R3 ;  /* 0x00005f0002087a24 */ /* 0x040fe200078e0203 */
[----:B------:R-:W-:Y:S01]  /*1080*/  UIMAD UR21, UR9, UR5, UR4 ;  /* 0x00000005091572a4 */ /* 0x000fe2000f8e0204 */
[C---:B------:R-:W-:Y:S01]  /*1090*/  IMAD R10, R2.reuse, c[0x0][0x20c], R0 ;  /* 0x00008300020a7a24 */ /* 0x040fe200078e0200 */
[----:B------:R-:W-:Y:S01]  /*10a0*/  UIMAD UR6, UR16, UR6, URZ ;  /* 0x00000006100672a4 */ /* 0x000fe2000f8e023f */
[--C-:B------:R-:W-:Y:S01]  /*10b0*/  IMAD.WIDE.U32 R4, R2, c[0x0][0x178], R16.reuse ;  /* 0x00005e0002047a25 */ /* 0x100fe200078e0010 */
[----:B------:R-:W-:Y:S01]  /*10c0*/  ULDC.64 UR4, c[0x0][0x1b8] ;  /* 0x00006e0000047ab9 */ /* 0x000fe20000000a00 */
[----:B------:R-:W-:Y:S01]  /*10d0*/  ISETP.GE.AND P3, PT, R16, c[0x0][0x1cc], PT ;  /* 0x0000730010007a0c */ /* 0x000fe20003f66270 */
[----:B------:R-:W-:Y:S01]  /*10e0*/  UIMAD UR4, UR8, UR4, URZ ;  /* 0x00000004080472a4 */ /* 0x000fe2000f8e023f */
[----:B------:R-:W-:Y:S01]  /*10f0*/  IMAD.WIDE.U32 R2, R2, c[0x0][0x208], R16 ;  /* 0x0000820002027a25 */ /* 0x000fe200078e0010 */
[----:B------:R-:W-:Y:S01]  /*1100*/  UIMAD UR7, UR17, UR7, UR6 ;  /* 0x00000007110772a4 */ /* 0x000fe2000f8e0206 */
[----:B------:R-:W-:Y:S01]  /*1110*/  IADD3 R31, R16, 0x40, RZ ;  /* 0x00000040101f7810 */ /* 0x000fe20007ffe0ff */
[----:B------:R-:W-:Y:S01]  /*1120*/  UIMAD UR5, UR9, UR5, UR4 ;  /* 0x00000005090572a4 */ /* 0x000fe2000f8e0204 */
[C---:B------:R-:W-:Y:S01]  /*1130*/  IMAD R9, R7.reuse, c[0x0][0x1e0], RZ ;  /* 0x0000780007097a24 */ /* 0x040fe200078e02ff */
[----:B------:R-:W-:Y:S01]  /*1140*/  CS2R R130, SRZ ;  /* 0x0000000000827805 */ /* 0x000fe2000001ff00 */
[----:B------:R-:W-:Y:S01]  /*1150*/  IMAD R0, R7, c[0x0][0x1b0], RZ ;  /* 0x00006c0007007a24 */ /* 0x000fe200078e02ff */
[----:B------:R-:W-:Y:S01]  /*1160*/  ISETP.GE.AND P2, PT, R31, c[0x0][0x1cc], PT ;  /* 0x000073001f007a0c */ /* 0x000fe20003f46270 */
[----:B------:R-:W-:Y:S01]  /*1170*/  IMAD.IADD R7, R3, 0x1, R10 ;  /* 0x0000000103077824 */ /* 0x000fe200078e020a */
[----:B------:R-:W-:Y:S01]  /*1180*/  CS2R R128, SRZ ;  /* 0x0000000000807805 */ /* 0x000fe2000001ff00 */
[C---:B------:R-:W-:Y:S01]  /*1190*/  IMAD R18, R6.reuse, c[0x0][0x1e4], R9 ;  /* 0x0000790006127a24 */ /* 0x040fe200078e0209 */
        /* <DEDUP_REMOVED lines=15> */
[----:B------:R-:W-:Y:S01]  /*1290*/  IMAD.MOV.U32 R8, RZ, RZ, R4 ;  /* 0x000000ffff087224 */ /* 0x000fe200078e0004 */
[----:B------:R-:W-:Y:S01]  /*12a0*/  CS2R R108, SRZ ;  /* 0x00000000006c7805 */ /* 0x000fe2000001ff00 */
[----:B------:R-:W-:Y:S01]  /*12b0*/  IMAD.MOV.U32 R4, RZ, RZ, R10 ;  /* 0x000000ffff047224 */ /* 0x000fe200078e000a */
[----:B------:R-:W-:Y:S01]  /*12c0*/  CS2R R106, SRZ ;  /* 0x00000000006a7805 */ /* 0x000fe2000001ff00 */
[----:B------:R-:W-:Y:S01]  /*12d0*/  IMAD.IADD R3, R13, 0x1, R0 ;  /* 0x000000010d037824 */ /* 0x000fe200078e0200 */
[----:B------:R-:W-:Y:S01]  /*12e0*/  CS2R R104, SRZ ;  /* 0x0000000000687805 */ /* 0x000fe2000001ff00 */
[C---:B------:R-:W-:Y:S01]  /*12f0*/  IMAD R10, R18.reuse, c[0x0][0x180], RZ ;  /* 0x00006000120a7a24 */ /* 0x040fe200078e02ff */
[----:B------:R-:W-:Y:S01]  /*1300*/  CS2R R102, SRZ ;  /* 0x0000000000667805 */ /* 0x000fe2000001ff00 */
[----:B------:R-:W-:Y:S01]  /*1310*/  IMAD.MOV.U32 R6, RZ, RZ, R2 ;  /* 0x000000ffff067224 */ /* 0x000fe200078e0002 */
[----:B------:R-:W-:Y:S01]  /*1320*/  CS2R R100, SRZ ;  /* 0x0000000000647805 */ /* 0x000fe2000001ff00 */
[----:B------:R-:W-:Y:S01]  /*1330*/  IMAD.U32 R0, RZ, RZ, UR9 ;  /* 0x00000009ff007e24 */ /* 0x000fe2000f8e00ff */
[----:B------:R-:W-:Y:S01]  /*1340*/  ULDC.64 UR8, c[0x0][0x208] ;  /* 0x0000820000087ab9 */ /* 0x000fe20000000a00 */
[----:B------:R-:W-:Y:S01]  /*1350*/  IMAD.MOV.U32 R2, RZ, RZ, R12 ;  /* 0x000000ffff027224 */ /* 0x000fe200078e000c */
[----:B------:R-:W-:Y:S01]  /*1360*/  USHF.L.U32 UR4, UR8, 0x6, URZ ;  /* 0x0000000608047899 */ /* 0x000fe2000800063f */
[----:B------:R-:W-:Y:S01]  /*1370*/  IMAD R12, R18, c[0x0][0x210], RZ ;  /* 0x00008400120c7a24 */ /* 0x000fe200078e02ff */
[----:B------:R-:W-:Y:S01]  /*1380*/  USHF.L.U64.HI UR6, UR8, UR22, UR9 ;  /* 0x0000001608067299 */ /* 0x000fe20008010209 */
[C---:B------:R-:W-:Y:S01]  /*1390*/  IMAD R10, R28.reuse, c[0x0][0x184], R10 ;  /* 0x000061001c0a7a24 */ /* 0x040fe200078e020a */
[----:B------:R-:W-:Y:S01]  /*13a0*/  CS2R R98, SRZ ;  /* 0x0000000000627805 */ /* 0x000fe2000001ff00 */
[----:B------:R-:W-:Y:S01]  /*13b0*/  IMAD.WIDE.U32 R8, R28, c[0x0][0x180], R8 ;  /* 0x000060001c087a25 */ /* 0x000fe200078e0008 */
[----:B------:R-:W-:Y:S01]  /*13c0*/  UIMAD UR6, UR6, UR11, URZ ;  /* 0x0000000b060672a4 */ /* 0x000fe2000f8e023f */
[----:B------:R-:W-:Y:S01]  /*13d0*/  CS2R R96, SRZ ;  /* 0x0000000000607805 */ /* 0x000fe2000001ff00 */
[----:B------:R-:W-:Y:S01]  /*13e0*/  CS2R R94, SRZ ;  /* 0x00000000005e7805 */ /* 0x000fe2000001ff00 */
[C---:B------:R-:W-:Y:S01]  /*13f0*/  IMAD.WIDE.U32 R4, R0.reuse, c[0x0][0x1e8], R4 ;  /* 0x00007a0000047a25 */ /* 0x040fe200078e0004 */
[----:B------:R-:W-:Y:S01]  /*1400*/  CS2R R92, SRZ ;  /* 0x00000000005c7805 */ /* 0x000fe2000001ff00 */
        /* <DEDUP_REMOVED lines=16> */
[C---:B------:R-:W-:Y:S01]  /*1510*/  IMAD R9, R15.reuse, c[0x0][0x1d8], RZ ;  /* 0x000076000f097a24 */ /* 0x040fe200078e02ff */
[----:B------:R-:W-:Y:S01]  /*1520*/  CS2R R76, SRZ ;  /* 0x00000000004c7805 */ /* 0x000fe2000001ff00 */
[----:B------:R-:W-:Y:S01]  /*1530*/  IMAD R8, R15, c[0x0][0x1a8], RZ ;  /* 0x00006a000f087a24 */ /* 0x000fe200078e02ff */
[----:B------:R-:W-:Y:S01]  /*1540*/  CS2R R74, SRZ ;  /* 0x00000000004a7805 */ /* 0x000fe2000001ff00 */
[----:B------:R-:W-:Y:S01]  /*1550*/  IMAD.IADD R7, R7, 0x1, R12 ;  /* 0x0000000107077824 */ /* 0x000fe200078e020c */
[----:B------:R-:W-:Y:S01]  /*1560*/  CS2R R72, SRZ ;  /* 0x0000000000487805 */ /* 0x000fe2000001ff00 */
[----:B------:R-:W-:Y:S01]  /*1570*/  IMAD.U32 R17, RZ, RZ, UR17 ;  /* 0x00000011ff117e24 */ /* 0x000fe2000f8e00ff */
[----:B------:R-:W-:Y:S01]  /*1580*/  CS2R R70, SRZ ;  /* 0x0000000000467805 */ /* 0x000fe2000001ff00 */
[----:B------:R-:W-:Y:S01]  /*1590*/  IMAD.U32 R0, RZ, RZ, UR13 ;  /* 0x0000000dff007e24 */ /* 0x000fe2000f8e00ff */
[----:B------:R-:W-:Y:S01]  /*15a0*/  CS2R R68, SRZ ;  /* 0x0000000000447805 */ /* 0x000fe2000001ff00 */
[C---:B------:R-:W-:Y:S01]  /*15b0*/  IMAD R15, R14.reuse, c[0x0][0x1dc], R9 ;  /* 0x000077000e0f7a24 */ /* 0x040fe200078e0209 */
[----:B------:R-:W-:Y:S01]  /*15c0*/  CS2R R66, SRZ ;  /* 0x0000000000427805 */ /* 0x000fe2000001ff00 */
[----:B------:R-:W-:Y:S01]  /*15d0*/  IMAD R13, R14, c[0x0][0x1ac], R8 ;  /* 0x00006b000e0d7a24 */ /* 0x000fe200078e0208 */
[----:B------:R-:W-:Y:S01]  /*15e0*/  IADD3 R0, R0, UR10, -R248 ;  /* 0x0000000a00007c10 */ /* 0x000fe2000fffe8f8 */
[----:B------:R-:W-:Y:S01]  /*15f0*/  IMAD.WIDE.U32 R8, R14, c[0x0][0x1d8], R4 ;  /* 0x000076000e087a25 */ /* 0x000fe200078e0004 */
[----:B------:R-:W-:Y:S01]  /*1600*/  CS2R R64, SRZ ;  /* 0x0000000000407805 */ /* 0x000fe2000001ff00 */
[----:B------:R-:W-:Y:S01]  /*1610*/  CS2R R62, SRZ ;  /* 0x00000000003e7805 */ /* 0x000fe2000001ff00 */
        /* <DEDUP_REMOVED lines=35> */
[----:B------:R-:W-:Y:S01]  /*1850*/  ULDC.64 UR6, c[0x0][0x1a8] ;  /* 0x00006a0000067ab9 */ /* 0x000fe20000000a00 */
[----:B------:R-:W-:Y:S01]  /*1860*/  ISETP.LT.OR P5, PT, R0, 0x21, P2 ;  /* 0x000000210000780c */ /* 0x000fe200017a1670 */
[----:B------:R-:W-:Y:S01]  /*1870*/  USHF.L.U64.HI UR7, UR6, UR22, UR7 ;  /* 0x0000001606077299 */ /* 0x000fe20008010207 */
[----:B------:R-:W-:Y:S01]  /*1880*/  IADD3.X R5, R3, UR24, RZ, P0, !PT ;  /* 0x0000001803057c10 */ /* 0x000fe200087fe4ff */
[----:B------:R-:W-:Y:S01]  /*1890*/  UIMAD UR22, UR17, UR5, UR4 ;  /* 0x00000005111672a4 */ /* 0x000fe2000f8e0204 */
[----:B------:R-:W-:Y:S01]  /*18a0*/  IADD3 R8, P1, P0, R8, 0x80, R2 ;  /* 0x0000008008087810 */ /* 0x000fe2000783e002 */
[----:B------:R-:W-:Y:S01]  /*18b0*/  USHF.L.U32 UR6, UR6, 0x6, URZ ;  /* 0x0000000606067899 */ /* 0x000fe2000800063f */
[C---:B------:R-:W-:Y:S01]  /*18c0*/  ISETP.LT.OR P3, PT, R0.reuse, 0x41, P3 ;  /* 0x000000410000780c */ /* 0x040fe20001f61670 */
[----:B------:R2:W-:Y:S01]  /*18d0*/  LDGSTS.E.BYPASS.LTC128B.128 [R236+0x7080], [R4.64], !P6 ;  /* 0x0708000004ec7fae */ /* 0x0005e2000f101d52 */
[----:B------:R-:W-:Y:S01]  /*18e0*/  ISETP.LT.OR P2, PT, R0, 0x41, P2 ;  /* 0x000000410000780c */ /* 0x000fe20001741670 */
[----:B------:R-:W-:Y:S01]  /*18f0*/  ULDC.64 UR4, c[0x0][0x178] ;  /* 0x00005e0000047ab9 */ /* 0x000fe20000000a00 */
[----:B------:R-:W-:Y:S01]  /*1900*/  IADD3.X R9, RZ, UR24, R3, P1, P0 ;  /* 0x00000018ff097c10 */ /* 0x000fe20008fe0403 */
[----:B------:R-:W-:Y:S01]  /*1910*/  UIMAD UR21, UR21, UR4, URZ ;  /* 0x00000004151572a4 */ /* 0x000fe2000f8e023f */
[----:B------:R-:W-:Y:S01]  /*1920*/  IMAD.WIDE.U32 R244, R17, c[0x0][0x188], R10 ;  /* 0x0000620011f47a25 */ /* 0x000fe200078e000a */
[----:B------:R-:W-:Y:S01]  /*1930*/  CS2R R52, SRZ ;  /* 0x0000000000347805 */ /* 0x000fe2000001ff00 */
        /* <DEDUP_REMOVED lines=27> */
[----:B------:R-:W0:Y:S01]  /*1af0*/  LDGDEPBAR ;  /* 0x00000000000079af */ /* 0x000e220000000000 */
[----:B------:R-:W-:Y:S01]  /*1b00*/  ISETP.GE.AND P2, PT, R31, c[0x0][0x19c], PT ;  /* 0x000067001f007a0c */ /* 0x000fe20003f46270 */
[----:B---3--:R-:W-:Y:S01]  /*1b10*/  IMAD.U32 R8, RZ, RZ, UR24 ;  /* 0x00000018ff087e24 */ /* 0x008fe2000f8e00ff */
[C---:B------:R-:W-:Y:S01]  /*1b20*/  ISETP.LT.OR P6, PT, R0.reuse, 0x1, P0 ;  /* 0x000000010000780c */ /* 0x040fe200007c1670 */
[----:B------:R-:W-:Y:S01]  /*1b30*/  IMAD.U32 R9, RZ, RZ, UR25 ;  /* 0x00000019ff097e24 */ /* 0x000fe2000f8e00ff */
[----:B------:R-:W-:Y:S01]  /*1b40*/  ISETP.LT.OR P5, PT, R0, 0x1, P2 ;  /* 0x000000010000780c */ /* 0x000fe200017a1670 */
[----:B------:R-:W-:Y:S01]  /*1b50*/  IMAD.U32 R9, RZ, RZ, UR21 ;  /* 0x00000015ff097e24 */ /* 0x000fe2000f8e00ff */
[----:B------:R-:W-:Y:S01]  /*1b60*/  LEA R10, P3, R8, R244, 0x6 ;  /* 0x000000f4080a7211 */ /* 0x000fe200078630ff */
[----:B------:R-:W-:Y:S01]  /*1b70*/  IMAD.WIDE.U32 R18, R28, c[0x0][0x270], R4 ;  /* 0x00009c001c127a25 */ /* 0x000fe200078e0004 */
[----:B------:R-:W-:Y:S01]  /*1b80*/  USHF.R.S32.HI UR21, URZ, 0x1f, UR20 ;  /* 0x0000001f3f157899 */ /* 0x000fe20008011414 */
[----:B------:R-:W-:Y:S01]  /*1b90*/  CS2R R40, SRZ ;  /* 0x0000000000287805 */ /* 0x000fe2000001ff00 */
[----:B------:R-:W-:Y:S01]  /*1ba0*/  LEA.HI.X R11, R8, R241, R9, 0x6, P3 ;  /* 0x000000f1080b7211 */ /* 0x000fe200018f3409 */
[----:B------:R-:W-:Y:S01]  /*1bb0*/  IMAD.WIDE.U32 R20, R28, c[0x0][0x288], R4 ;  /* 0x0000a2001c147a25 */ /* 0x000fe200078e0004 */
[----:B------:R-:W-:Y:S01]  /*1bc0*/  CS2R R38, SRZ ;  /* 0x0000000000267805 */ /* 0x000fe2000001ff00 */
[----:B------:R-:W-:-:S02]  /*1bd0*/  UISETP.GE.AND UP6, UPT, UR10, 0x1, UPT ;  /* 0x000000010a00788c */ /* 0x000fc4000bfc6270 */
[----:B------:R-:W-:Y:S01]  /*1be0*/  IMAD.U32 R4, RZ, RZ, UR6 ;  /* 0x00000006ff047e24 */ /* 0x000fe2000f8e00ff */
[----:B------:R2:W-:Y:S01]  /*1bf0*/  LDGSTS.E.BYPASS.LTC128B.128 [R236+0x80], [R6.64], !P6 ;  /* 0x0008000006ec7fae */ /* 0x0005e2000f101d52 */
[----:B------:R-:W-:Y:S01]  /*1c00*/  IMAD.SHL.U32 R8, R22, 0x40, RZ ;  /* 0x0000004016087824 */ /* 0x000fe200078e00ff */
[----:B------:R-:W-:Y:S01]  /*1c10*/  ISETP.GE.AND P6, PT, R16, c[0x0][0x16c], PT ;  /* 0x00005b0010007a0c */ /* 0x000fe20003fc6270 */
[----:B------:R-:W-:Y:S01]  /*1c20*/  IMAD R30, R28, c[0x0][0x23c], R30 ;  /* 0x00008f001c1e7a24 */ /* 0x000fe200078e021e */
[----:B------:R2:W-:Y:S01]  /*1c30*/  LDGSTS.E.BYPASS.LTC128B.128 [R236+0x3080], [R6.64+0x80], !P5 ;  /* 0x0308008006ec7fae */ /* 0x0005e2000e901d52 */
[----:B------:R-:W-:Y:S01]  /*1c40*/  LEA.HI R28, R32, R34, RZ, 0x5 ;  /* 0x00000022201c7211 */ /* 0x000fe200078f28ff */
[----:B------:R-:W-:Y:S01]  /*1c50*/  IMAD.MOV.U32 R227, RZ, RZ, 0x10 ;  /* 0x00000010ffe37424 */ /* 0x000fe200078e00ff */
[----:B-1----:R-:W-:Y:S01]  /*1c60*/  IADD3 R2, P1, R6, UR6, RZ ;  /* 0x0000000606027c10 */ /* 0x002fe2000ff3e0ff */
[----:B------:R-:W-:Y:S01]  /*1c70*/  UISETP.GE.AND UP5, UPT, UR10, 0x2, UPT ;  /* 0x000000020a00788c */ /* 0x000fe2000bfa6270 */
[----:B------:R-:W-:Y:S01]  /*1c80*/  LOP3.LUT R8, R8, 0x1c0, RZ, 0xc0, !PT ;  /* 0x000001c008087812 */ /* 0x000fe200078ec0ff */
[----:B------:R-:W-:Y:S01]  /*1c90*/  UISETP.GE.AND UP4, UPT, UR10, 0x21, UPT ;  /* 0x000000210a00788c */ /* 0x000fe2000bf86270 */
[----:B------:R-:W-:Y:S01]  /*1ca0*/  IADD3.X R3, R7, UR7, RZ, P1, !PT ;  /* 0x0000000707037c10 */ /* 0x000fe20008ffe4ff */
[----:B------:R-:W-:Y:S01]  /*1cb0*/  UISETP.GE.AND UP3, UPT, UR10, 0x22, UPT ;  /* 0x000000220a00788c */ /* 0x000fe2000bf66270 */
[C---:B------:R-:W-:Y:S01]  /*1cc0*/  ISETP.LT.OR P1, PT, R0.reuse, 0x21, P0 ;  /* 0x000000210000780c */ /* 0x040fe20000721670 */
[----:B------:R-:W-:Y:S01]  /*1cd0*/  UISETP.GE.AND UP2, UPT, UR10, 0x41, UPT ;  /* 0x000000410a00788c */ /* 0x000fe2000bf46270 */
[----:B------:R-:W-:Y:S01]  /*1ce0*/  ISETP.LT.OR P0, PT, R0, 0x41, P0 ;  /* 0x000000410000780c */ /* 0x000fe20000701670 */
[----:B------:R-:W-:Y:S01]  /*1cf0*/  UISETP.GE.AND UP1, UPT, UR10, 0x42, UPT ;  /* 0x000000420a00788c */ /* 0x000fe2000bf26270 */
[----:B------:R-:W-:-:S09]  /*1d00*/  LOP3.LUT R9, R8, 0x8, R216, 0xf8, !PT ;  /* 0x0000000808097812 */ /* 0x000fd200078ef8d8 */
[----:B------:R1:W-:Y:S01]  /*1d10*/  LDGSTS.E.BYPASS.LTC128B.128 [R236+0x1080], [R2.64], !P1 ;  /* 0x0108000002ec7fae */ /* 0x0003e2000c901d52 */
[----:B--2---:R-:W-:Y:S02]  /*1d20*/  IADD3 R6, P5, P3, R4, 0x80, R6 ;  /* 0x0000008004067810 */ /* 0x004fe40007bbe006 */
[----:B------:R-:W-:Y:S01]  /*1d30*/  IADD3 R4, P1, R2, UR6, RZ ;  /* 0x0000000602047c10 */ /* 0x000fe2000ff3e0ff */
[----:B------:R-:W-:Y:S01]  /*1d40*/  UMOV UR6, 0x5 ;  /* 0x0000000500067882 */ /* 0x000fe20000000000 */
[----:B------:R-:W-:Y:S01]  /*1d50*/  IADD3.X R7, RZ, UR7, R7, P5, P3 ;  /* 0x00000007ff077c10 */ /* 0x000fe2000afe6407 */
[----:B------:R-:W-:Y:S01]  /*1d60*/  USHF.L.U64.HI UR9, UR8, UR6, UR9 ;  /* 0x0000000608097299 */ /* 0x000fe20008010209 */
[C---:B------:R-:W-:Y:S01]  /*1d70*/  ISETP.LT.OR P3, PT, R0.reuse, 0x21, P2 ;  /* 0x000000210000780c */ /* 0x040fe20001761670 */
[----:B------:R-:W-:Y:S01]  /*1d80*/  USHF.L.U32 UR8, UR8, 0x5, URZ ;  /* 0x0000000508087899 */ /* 0x000fe2000800063f */
[----:B------:R-:W-:Y:S02]  /*1d90*/  ISETP.LT.OR P2, PT, R0, 0x41, P2 ;  /* 0x000000410000780c */ /* 0x000fe40001741670 */
[----:B------:R-:W-:Y:S01]  /*1da0*/  IADD3.X R5, R3, UR7, RZ, P1, !PT ;  /* 0x0000000703057c10 */ /* 0x000fe20008ffe4ff */
[----:B------:R-:W-:Y:S01]  /*1db0*/  ULDC.64 UR6, c[0x0][0x278] ;  /* 0x00009e0000067ab9 */ /* 0x000fe20000000a00 */
[----:B------:R-:W-:Y:S01]  /*1dc0*/  ISETP.GE.AND P5, PT, R31, c[0x0][0x16c], PT ;  /* 0x00005b001f007a0c */ /* 0x000fe20003fa6270 */
[----:B------:R-:W-:Y:S01]  /*1dd0*/  UIMAD UR6, UR16, UR6, URZ ;  /* 0x00000006100672a4 */ /* 0x000fe2000f8e023f */
[----:B------:R-:W-:-:S03]  /*1de0*/  LEA R12, P1, R10, c[0x0][0x160], 0x1 ;  /* 0x000058000a0c7a11 */ /* 0x000fc600078208ff */
[----:B------:R-:W-:Y:S01]  /*1df0*/  UIMAD UR7, UR17, UR7, UR6 ;  /* 0x00000007110772a4 */ /* 0x000fe2000f8e0206 */
[----:B------:R-:W-:Y:S01]  /*1e00*/  LEA.HI.X R13, R10, c[0x0][0x164], R11, 0x1, P1 ;  /* 0x000059000a0d7a11 */ /* 0x000fe200008f0c0b */
[----:B------:R2:W-:Y:S01]  /*1e10*/  LDGSTS.E.BYPASS.LTC128B.128 [R236+0x4080], [R6.64], !P3 ;  /* 0x0408000006ec7fae */ /* 0x0005e2000d901d52 */
[----:B-1----:R-:W-:-:S03]  /*1e20*/  SHF.R.U32.HI R2, RZ, 0x3, R8 ;  /* 0x00000003ff027819 */ /* 0x002fc60000011608 */
[----:B------:R1:W-:Y:S01]  /*1e30*/  LDGSTS.E.BYPASS.LTC128B.128 [R236+0x2080], [R4.64], !P0 ;  /* 0x0208000004ec7fae */ /* 0x0003e2000c101d52 */
[----:B------:R-:W-:Y:S02]  /*1e40*/  SEL R3, RZ, 0x1, P6 ;  /* 0x00000001ff037807 */ /* 0x000fe40003000000 */
[----:B------:R-:W-:Y:S01]  /*1e50*/  SEL R8, RZ, 0x2, P5 ;  /* 0x00000002ff087807 */ /* 0x000fe20002800000 */
[----:B------:R1:W-:Y:S01]  /*1e60*/  LDGSTS.E.BYPASS.LTC128B.128 [R236+0x5080], [R4.64+0x80], !P2 ;  /* 0x0508008004ec7fae */ /* 0x0003e2000d101d52 */
[----:B------:R-:W-:Y:S01]  /*1e70*/  LOP3.LUT R2, R26, R9, R2, 0xf6, !PT ;  /* 0x000000091a027212 */ /* 0x000fe200078ef602 */
[----:B------:R-:W-:Y:S01]  /*1e80*/  IMAD.U32 R26, RZ, RZ, UR20 ;  /* 0x00000014ff1a7e24 */ /* 0x000fe2000f8e00ff */
[----:B------:R-:W-:Y:S01]  /*1e90*/  LOP3.LUT P2, RZ, R22, 0x2, RZ, 0xc0, !PT ;  /* 0x0000000216ff7812 */ /* 0x000fe2000784c0ff */
[----:B------:R-:W0:Y:S01]  /*1ea0*/  LDGDEPBAR ;  /* 0x00000000000079af */ /* 0x000e220000000000 */
[----:B------:R-:W-:Y:S02]  /*1eb0*/  IMAD.IADD R0, R8, 0x1, R3 ;  /* 0x0000000108007824 */ /* 0x000fe400078e0203 */
[----:B------:R-:W-:-:S02]  /*1ec0*/  IMAD.U32 R8, RZ, RZ, UR4 ;  /* 0x00000004ff087e24 */ /* 0x000fc4000f8e00ff */
[----:B------:R-:W-:Y:S01]  /*1ed0*/  IMAD.U32 R3, RZ, RZ, UR5 ;  /* 0x00000005ff037e24 */ /* 0x000fe2000f8e00ff */
[----:B------:R-:W-:Y:S01]  /*1ee0*/  LOP3.LUT P3, RZ, R0, 0x1, RZ, 0xc0, !PT ;  /* 0x0000000100ff7812 */ /* 0x000fe2000786c0ff */
[----:B------:R-:W-:Y:S01]  /*1ef0*/  IMAD.SHL.U32 R217, R2, 0x2, RZ ;  /* 0x0000000202d97824 */ /* 0x000fe200078e00ff */
[----:B------:R-:W-:Y:S01]  /*1f00*/  LOP3.LUT P0, RZ, R0, 0x2, RZ, 0xc0, !PT ;  /* 0x0000000200ff7812 */ /* 0x000fe2000780c0ff */
[----:B------:R-:W-:Y:S01]  /*1f10*/  USHF.L.U64.HI UR5, UR4, 0x5, UR5 ;  /* 0x0000000504057899 */ /* 0x000fe20008010205 */
[----:B------:R-:W-:Y:S02]  /*1f20*/  SEL R0, R224, 0xffffffe0, !P2 ;  /* 0xffffffe0e0007807 */ /* 0x000fe40005000000 */
[----:B--2---:R-:W-:-:S03]  /*1f30*/  LEA R6, P1, R8, R12, 0x6 ;  /* 0x0000000c08067211 */ /* 0x004fc600078230ff */
[----:B------:R-:W-:Y:S01]  /*1f40*/  IMAD.IADD R219, R217, 0x1, R0 ;  /* 0x00000001d9db7824 */ /* 0x000fe200078e0200 */
[----:B------:R-:W-:Y:S02]  /*1f50*/  LEA.HI.X R7, R8, R13, R3, 0x6, P1 ;  /* 0x0000000d08077211 */ /* 0x000fe400008f3403 */
[C---:B------:R-:W-:Y:S01]  /*1f60*/  LOP3.LUT P1, RZ, R22.reuse, 0x4, RZ, 0xc0, !PT ;  /* 0x0000000416ff7812 */ /* 0x040fe2000782c0ff */
[----:B------:R-:W-:Y:S01]  /*1f70*/  IMAD.SHL.U32 R22, R22, 0x20, RZ ;  /* 0x0000002016167824 */ /* 0x000fe200078e00ff */
[----:B------:R-:W-:Y:S01]  /*1f80*/  IADD3 R3, -R248, UR14, -R26 ;  /* 0x0000000ef8037c10 */ /* 0x000fe2000fffe91a */
[----:B------:R-:W-:-:S04]  /*1f90*/  DEPBAR.LE SB0, 0x1 ;  /* 0x000080400000791a */ /* 0x000fc80000000000 */
[----:B------:R-:W-:Y:S01]  /*1fa0*/  BAR.SYNC.DEFER_BLOCKING 0x0 ;  /* 0x0000000000007b1d */ /* 0x000fe20000010000 */
[----:B------:R-:W-:Y:S02]  /*1fb0*/  SEL R222, R222, 0xffffffc0, !P1 ;  /* 0xffffffc0dede7807 */ /* 0x000fe40004800000 */
[C---:B------:R-:W-:Y:S02]  /*1fc0*/  ISETP.LT.OR P2, PT, R3.reuse, 0x1, !P3 ;  /* 0x000000010300780c */ /* 0x040fe40005f41670 */
[----:B------:R-:W-:Y:S01]  /*1fd0*/  ISETP.LT.OR P1, PT, R3, 0x1, !P0 ;  /* 0x000000010300780c */ /* 0x000fe20004721670 */
[----:B------:R-:W-:Y:S01]  /*1fe0*/  IMAD.IADD R218, R217, 0x1, R222 ;  /* 0x00000001d9da7824 */ /* 0x000fe200078e02de */
[C---:B------:R-:W-:Y:S01]  /*1ff0*/  ISETP.LT.OR P3, PT, R3.reuse, 0x21, !P3 ;  /* 0x000000210300780c */ /* 0x040fe20005f61670 */
[----:B------:R-:W-:Y:S01]  /*2000*/  IMAD.IADD R222, R222, 0x1, R219 ;  /* 0x00000001dede7824 */ /* 0x000fe200078e02db */
[----:B------:R-:W-:Y:S01]  /*2010*/  ISETP.LT.OR P0, PT, R3, 0x21, !P0 ;  /* 0x000000210300780c */ /* 0x000fe20004701670 */
[----:B------:R-:W-:Y:S01]  /*2020*/  IMAD.IADD R0, R0, 0x1, R218 ;  /* 0x0000000100007824 */ /* 0x000fe200078e02da */
[----:B-1----:R-:W-:Y:S01]  /*2030*/  SHF.R.S32.HI R4, RZ, 0x5, R28 ;  /* 0x00000005ff047819 */ /* 0x002fe2000001141c */
[----:B------:R-:W-:-:S03]  /*2040*/  IMAD.IADD R3, R19, 0x1, R27 ;  /* 0x0000000113037824 */ /* 0x000fc600078e021b */
        /* <DEDUP_REMOVED lines=12> */
[----:B-----5:R-:W-:-:S03]  /*2110*/  IMAD.U32 R0, RZ, RZ, UR9 ;  /* 0x00000009ff007e24 */ /* 0x020fc6000f8e00ff */
        /* <DEDUP_REMOVED lines=21> */
[----:B------:R-:W-:Y:S01]  /*2270*/  LEA.HI R16, R32, R34, RZ, 0x4 ;  /* 0x0000002220107211 */ /* 0x000fe200078f20ff */
[----:B------:R1:W-:Y:S01]  /*2280*/  LDGSTS.E.BYPASS.LTC128B.128 [R236+0x7080], [R6.64], !P3 ;  /* 0x0708000006ec7fae */ /* 0x0003e2000d901d52 */
[----:B------:R-:W-:Y:S02]  /*2290*/  ISETP.GT.AND P3, PT, R34, 0xf, PT ;  /* 0x0000000f2200780c */ /* 0x000fe40003f64270 */
[----:B------:R-:W-:Y:S01]  /*22a0*/  SHF.R.S32.HI R11, RZ, 0x4, R16 ;  /* 0x00000004ff0b7819 */ /* 0x000fe20000011410 */
[----:B------:R1:W-:Y:S01]  /*22b0*/  LDGSTS.E.BYPASS.LTC128B.128 [R236+0x9080], [R6.64+0x80], !P0 ;  /* 0x0908008006ec7fae */ /* 0x0003e2000c101d52 */
[----:B------:R-:W-:Y:S02]  /*22c0*/  SEL R240, RZ, 0x1, P2 ;  /* 0x00000001fff07807 */ /* 0x000fe40001000000 */
[----:B------:R-:W-:-:S04]  /*22d0*/  LEA.HI R9, R16, R11, RZ, 0x1 ;  /* 0x0000000b10097211 */ /* 0x000fc800078f08ff */
[----:B------:R-:W-:-:S05]  /*22e0*/  LOP3.LUT R9, R9, 0xfffffffe, RZ, 0xc0, !PT ;  /* 0xfffffffe09097812 */ /* 0x000fca00078ec0ff */
[----:B------:R-:W-:-:S04]  /*22f0*/  IMAD.IADD R9, R11, 0x1, -R9 ;  /* 0x000000010b097824 */ /* 0x000fc800078e0a09 */
[----:B------:R-:W-:Y:S01]  /*2300*/  IMAD.SHL.U32 R220, R9, 0x8, RZ ;  /* 0x0000000809dc7824 */ /* 0x000fe200078e00ff */
[----:B-----5:R-:W-:Y:S01]  /*2310*/  LOP3.LUT R12, R2, 0xfffffffe, RZ, 0xc0, !PT ;  /* 0xfffffffe020c7812 */ /* 0x020fe200078ec0ff */
[----:B------:R-:W-:Y:S01]  /*2320*/  IMAD.MOV.U32 R2, RZ, RZ, R18 ;  /* 0x000000ffff027224 */ /* 0x000fe200078e0012 */
[----:B------:R-:W-:Y:S02]  /*2330*/  LEA.HI R18, R32, R34, RZ, 0x2 ;  /* 0x0000002220127211 */ /* 0x000fe400078f10ff */
[----:B------:R-:W-:Y:S01]  /*2340*/  SHF.R.S32.HI R13, RZ, 0x1f, R23 ;  /* 0x0000001fff0d7819 */ /* 0x000fe20000011417 */
[----:B------:R-:W-:Y:S01]  /*2350*/  IMAD.IADD R12, R4, 0x1, -R12 ;  /* 0x00000001040c7824 */ /* 0x000fe200078e0a0c */
[--C-:B------:R-:W-:Y:S01]  /*2360*/  SHF.R.S32.HI R8, RZ, 0x2, R18.reuse ;  /* 0x00000002ff087819 */ /* 0x100fe20000011412 */
[----:B------:R-:W-:Y:S01]  /*2370*/  IMAD.U32 R4, RZ, RZ, UR8 ;  /* 0x00000008ff047e24 */ /* 0x000fe2000f8e00ff */
[----:B------:R-:W-:Y:S01]  /*2380*/  SHF.R.S32.HI R5, RZ, 0x1f, R18 ;  /* 0x0000001fff057819 */ /* 0x000fe20000011412 */
[----:B-1----:R-:W-:Y:S01]  /*2390*/  IMAD.U32 R6, RZ, RZ, UR8 ;  /* 0x00000008ff067e24 */ /* 0x002fe2000f8e00ff */
[----:B------:R-:W-:Y:S01]  /*23a0*/  LEA.HI R13, R13, R23, RZ, 0x2 ;  /* 0x000000170d0d7211 */ /* 0x000fe200078f10ff */
[----:B------:R-:W-:Y:S01]  /*23b0*/  IMAD.WIDE.U32 R36, R17, c[0x0][0x278], R2 ;  /* 0x00009e0011247a25 */ /* 0x000fe200078e0002 */
[----:B------:R-:W-:-:S02]  /*23c0*/  LEA.HI R2, R5, R8, RZ, 0x3 ;  /* 0x0000000805027211 */ /* 0x000fc400078f18ff */
[----:B------:R-:W-:Y:S01]  /*23d0*/  LEA R6, P0, R6, R14, 0x1 ;  /* 0x0000000e06067211 */ /* 0x000fe200078008ff */
[----:B------:R-:W-:Y:S01]  /*23e0*/  IMAD.IADD R5, R21, 0x1, R29 ;  /* 0x0000000115057824 */ /* 0x000fe200078e021d */
[----:B------:R-:W-:Y:S01]  /*23f0*/  IADD3 R252, R37, UR7, RZ ;  /* 0x0000000725fc7c10 */ /* 0x000fe2000fffe0ff */
[----:B------:R-:W-:Y:S01]  /*2400*/  IMAD.SHL.U32 R221, R12, 0x200, RZ ;  /* 0x000002000cdd7824 */ /* 0x000fe200078e00ff */
[----:B------:R-:W-:Y:S01]  /*2410*/  LEA.HI.X R7, R4, R15, R0, 0x1, P0 ;  /* 0x0000000f04077211 */ /* 0x000fe200000f0c00 */
[----:B------:R-:W-:Y:S01]  /*2420*/  IMAD.MOV.U32 R4, RZ, RZ, R20 ;  /* 0x000000ffff047224 */ /* 0x000fe200078e0014 */
[----:B------:R-:W-:Y:S01]  /*2430*/  @!P3 IADD3 R0, P0, R36, UR20, RZ ;  /* 0x000000142400bc10 */ /* 0x000fe2000ff1e0ff */
[----:B------:R-:W-:Y:S01]  /*2440*/  @!P3 IMAD.SHL.U32 R20, R34, 0x10, RZ ;  /* 0x000000102214b824 */ /* 0x000fe200078e00ff */
[----:B------:R-:W-:Y:S01]  /*2450*/  LOP3.LUT R2, R2, 0xfffffff8, RZ, 0xc0, !PT ;  /* 0xfffffff802027812 */ /* 0x000fe200078ec0ff */
[----:B------:R-:W-:Y:S01]  /*2460*/  IMAD.WIDE.U32 R250, R17, c[0x0][0x290], R4 ;  /* 0x0000a40011fa7a25 */ /* 0x000fe200078e0004 */
[----:B------:R-:W-:Y:S01]  /*2470*/  @!P3 IADD3.X R3, R252, UR21, RZ, P0, !PT ;  /* 0x00000015fc03bc10 */ /* 0x000fe200087fe4ff */
[----:B------:R-:W-:Y:S01]  /*2480*/  ULDC.64 UR6, c[0x0][0x290] ;  /* 0x0000a40000067ab9 */ /* 0x000fe20000000a00 */
[----:B------:R-:W-:Y:S01]  /*2490*/  @!P3 LEA R10, P0, R0, c[0x0][0x258], 0x2 ;  /* 0x00009600000aba11 */ /* 0x000fe200078010ff */
[----:B------:R-:W-:Y:S01]  /*24a0*/  IMAD.IADD R8, R8, 0x1, -R2 ;  /* 0x0000000108087824 */ /* 0x000fe200078e0a02 */
[----:B------:R-:W-:Y:S01]  /*24b0*/  LOP3.LUT R13, R13, 0x1ffffffc, RZ, 0xc0, !PT ;  /* 0x1ffffffc0d0d7812 */ /* 0x000fe200078ec0ff */
[----:B------:R-:W-:Y:S01]  /*24c0*/  IMAD.MOV.U32 R2, RZ, RZ, R24 ;  /* 0x000000ffff027224 */ /* 0x000fe200078e0018 */
[----:B------:R-:W-:Y:S01]  /*24d0*/  @!P3 LEA.HI.X R11, R0, c[0x0][0x25c], R3, 0x2, P0 ;  /* 0x00009700000bba11 */ /* 0x000fe200000f1403 */
[----:B------:R-:W-:Y:S01]  /*24e0*/  IMAD.IADD R3, R25, 0x1, R30 ;  /* 0x0000000119037824 */ /* 0x000fe200078e021e */
[----:B------:R-:W-:Y:S01]  /*24f0*/  IADD3 R0, -R26, UR14, -R248 ;  /* 0x0000000e1a007c10 */ /* 0x000fe2000fffe9f8 */
[----:B------:R-:W-:Y:S01]  /*2500*/  IMAD.IADD R13, R23, 0x1, -R13 ;  /* 0x00000001170d7824 */ /* 0x000fe200078e0a0d */
[----:B------:R-:W-:Y:S01]  /*2510*/  ISETP.GE.AND P0, PT, R31, c[0x0][0x1fc], PT ;  /* 0x00007f001f007a0c */ /* 0x000fe20003f06270 */
[----:B------:R1:W-:Y:S01]  /*2520*/  @!P3 LDGSTS.E.BYPASS.LTC128B.128 [R20+0x12080], [R10.64] ;  /* 0x120800000a14bfae */ /* 0x0003e2000b901d52 */
[C---:B------:R-:W-:Y:S01]  /*2530*/  ISETP.LT.OR P2, PT, R0.reuse, 0x1, P1 ;  /* 0x000000010000780c */ /* 0x040fe20000f41670 */
[----:B------:R-:W-:Y:S01]  /*2540*/  IMAD.WIDE.U32 R32, R17, c[0x0][0x240], R2 ;  /* 0x0000900011207a25 */ /* 0x000fe200078e0002 */
[----:B------:R-:W-:Y:S01]  /*2550*/  SEL R19, RZ, 0xffffffff, P0 ;  /* 0xffffffffff137807 */ /* 0x000fe20000000000 */
[----:B------:R-:W0:Y:S01]  /*2560*/  LDGDEPBAR ;  /* 0x00000000000079af */ /* 0x000e220000000000 */
[----:B------:R-:W-:Y:S01]  /*2570*/  ISETP.GE.AND P0, PT, R31, c[0x0][0x1fc], PT ;  /* 0x00007f001f007a0c */ /* 0x000fe20003f06270 */
[----:B------:R-:W-:Y:S01]  /*2580*/  IMAD.SHL.U32 R23, R23, 0x8, RZ ;  /* 0x0000000817177824 */ /* 0x000fe200078e00ff */
[----:B------:R-:W-:Y:S01]  /*2590*/  ISETP.LT.OR P1, PT, R0, 0x21, P1 ;  /* 0x000000210000780c */ /* 0x000fe20000f21670 */
[----:B------:R-:W-:Y:S01]  /*25a0*/  IMAD.SHL.U32 R5, R8, 0x20, RZ ;  /* 0x0000002008057824 */ /* 0x000fe200078e00ff */
[----:B------:R-:W-:Y:S01]  /*25b0*/  UIMAD UR6, UR16, UR6, URZ ;  /* 0x00000006100672a4 */ /* 0x000fe2000f8e023f */
[----:B------:R-:W-:Y:S01]  /*25c0*/  IMAD.SHL.U32 R4, R9, 0x20, RZ ;  /* 0x0000002009047824 */ /* 0x000fe200078e00ff */
[----:B------:R-:W-:Y:S01]  /*25d0*/  LOP3.LUT R3, R23, 0x18, RZ, 0xc0, !PT ;  /* 0x0000001817037812 */ /* 0x000fe200078ec0ff */
[----:B------:R5:W-:Y:S01]  /*25e0*/  STL.64 [R1], R36 ;  /* 0x0000002401007387 */ /* 0x000be20000100a00 */
[----:B------:R-:W-:Y:S01]  /*25f0*/  UIMAD UR6, UR17, UR7, UR6 ;  /* 0x00000007110672a4 */ /* 0x000fe2000f8e0206 */
[----:B------:R-:W-:-:S02]  /*2600*/  LOP3.LUT R220, R220, 0x8, RZ, 0xc0, !PT ;  /* 0x00000008dcdc7812 */ /* 0x000fc400078ec0ff */
[----:B------:R2:W-:Y:S01]  /*2610*/  LDGSTS.E.BYPASS.LTC128B.128 [R236+0xe080], [R14.64], !P2 ;  /* 0x0e0800000eec7fae */ /* 0x0005e2000d101d52 */
[C---:B------:R-:W-:Y:S02]  /*2620*/  ISETP.LT.OR P2, PT, R0.reuse, 0x1, P0 ;  /* 0x000000010000780c */ /* 0x040fe40000741670 */
[----:B------:R-:W-:Y:S01]  /*2630*/  ISETP.LT.OR P0, PT, R0, 0x21, P0 ;  /* 0x000000210000780c */ /* 0x000fe20000701670 */
[----:B------:R-:W-:Y:S01]  /*2640*/  IMAD.SHL.U32 R0, R12, 0x10, RZ ;  /* 0x000000100c007824 */ /* 0x000fe200078e00ff */
[----:B------:R-:W-:Y:S01]  /*2650*/  LOP3.LUT R5, R3, 0xe0, R5, 0xf8, !PT ;  /* 0x000000e003057812 */ /* 0x000fe200078ef805 */
[----:B------:R2:W-:Y:S01]  /*2660*/  STL.64 [R1+0x8], R32 ;  /* 0x0000082001007387 */ /* 0x0005e20000100a00 */
[----:B------:R-:W-:Y:S01]  /*2670*/  IADD3 R249, R251, UR6, RZ ;  /* 0x00000006fbf97c10 */ /* 0x000fe2000fffe0ff */
[----:B------:R-:W-:Y:S02]  /*2680*/  ULDC.64 UR6, c[0x0][0x240] ;  /* 0x0000900000067ab9 */ /* 0x000fe40000000a00 */
[----:B------:R-:W-:Y:S01]  /*2690*/  UIMAD UR6, UR16, UR6, URZ ;  /* 0x00000006100672a4 */ /* 0x000fe2000f8e023f */
[----:B-1----:R-:W-:Y:S01]  /*26a0*/  LOP3.LUT R10, R28, 0xffffffe0, RZ, 0xc0, !PT ;  /* 0xffffffe01c0a7812 */ /* 0x002fe200078ec0ff */
[----:B------:R-:W-:-:S02]  /*26b0*/  USHF.L.U32 UR16, UR4, 0x5, URZ ;  /* 0x0000000504107899 */ /* 0x000fc4000800063f */
[----:B------:R1:W-:Y:S01]  /*26c0*/  LDGSTS.E.BYPASS.LTC128B.128 [R236+0x10080], [R14.64+0x80], !P2 ;  /* 0x100800800eec7fae */ /* 0x0003e2000d101d52 */
[----:B------:R-:W-:Y:S01]  /*26d0*/  LOP3.LUT P2, RZ, R8, 0x1, RZ, 0xc0, !PT ;  /* 0x0000000108ff7812 */ /* 0x000fe2000784c0ff */
[----:B------:R-:W-:Y:S01]  /*26e0*/  IMAD.IADD R2, R34, 0x1, -R10 ;  /* 0x0000000122027824 */ /* 0x000fe200078e0a0a */
[----:B------:R-:W-:Y:S01]  /*26f0*/  LOP3.LUT R10, R3, 0x20, R4, 0xf8, !PT ;  /* 0x00000020030a7812 */ /* 0x000fe200078ef804 */
[----:B------:R-:W-:Y:S01]  /*2700*/  IMAD.SHL.U32 R8, R8, 0x4, RZ ;  /* 0x0000000408087824 */ /* 0x000fe200078e00ff */
[----:B------:R-:W-:Y:S01]  /*2710*/  LOP3.LUT R3, R0, 0x10, RZ, 0xc0, !PT ;  /* 0x0000001000037812 */ /* 0x000fe200078ec0ff */
[----:B------:R1:W-:Y:S01]  /*2720*/  LDGSTS.E.BYPASS.LTC128B.128 [R236+0xf080], [R6.64], !P1 ;  /* 0x0f08000006ec7fae */ /* 0x0003e2000c901d52 */
[----:B------:R-:W-:Y:S01]  /*2730*/  SHF.R.S32.HI R234, RZ, 0x1f, R2 ;  /* 0x0000001fffea7819 */ /* 0x000fe20000011402 */
[----:B------:R-:W-:Y:S01]  /*2740*/  UIMAD UR7, UR17, UR7, UR6 ;  /* 0x00000007110772a4 */ /* 0x000fe2000f8e0206 */
[----:B------:R-:W-:Y:S01]  /*2750*/  LOP3.LUT R22, R3, 0xe0, R22, 0xf8, !PT ;  /* 0x000000e003167812 */ /* 0x000fe200078ef816 */
[----:B------:R1:W-:Y:S01]  /*2760*/  LDGSTS.E.BYPASS.LTC128B.128 [R236+0x11080], [R6.64+0x80], !P0 ;  /* 0x1108008006ec7fae */ /* 0x0003e2000c101d52 */
[----:B------:R-:W-:Y:S01]  /*2770*/  LEA.HI R234, R234, R2, RZ, 0x2 ;  /* 0x00000002eaea7211 */ /* 0x000fe200078f10ff */
[----:B------:R-:W-:Y:S01]  /*2780*/  UIADD3 UR17, UR13, -UR14, URZ ;  /* 0x8000000e0d117290 */ /* 0x000fe2000fffe03f */
[----:B------:R-:W-:Y:S01]  /*2790*/  LOP3.LUT R3, R16, 0xfffffff0, RZ, 0xc0, !PT ;  /* 0xfffffff010037812 */ /* 0x000fe200078ec0ff */
[----:B------:R-:W-:Y:S01]  /*27a0*/  UIADD3 UR13, UR10, UR13, URZ ;  /* 0x0000000d0a0d7290 */ /* 0x000fe2000fffe03f */
[C---:B------:R-:W-:Y:S01]  /*27b0*/  LOP3.LUT R4, R234.reuse, 0x7ffffffc, RZ, 0xc0, !PT ;  /* 0x7ffffffcea047812 */ /* 0x040fe200078ec0ff */
[----:B------:R-:W-:Y:S01]  /*27c0*/  ULDC UR6, c[0x0][0x2a0] ;  /* 0x0000a80000067ab9 */ /* 0x000fe20000000800 */
[----:B------:R-:W-:Y:S01]  /*27d0*/  LEA.HI.SX32 R234, R234, R0, 0x1e ;  /* 0x00000000eaea7211 */ /* 0x000fe200078ff2ff */
[----:B------:R-:W-:Y:S01]  /*27e0*/  ULOP3.LUT UR6, URZ, UR6, URZ, 0x33, !UPT ;  /* 0x000000063f067292 */ /* 0x000fe2000f8e333f */
[----:B------:R-:W-:Y:S01]  /*27f0*/  LOP3.LUT R0, R18, 0x3ffffffc, RZ, 0xc0, !PT ;  /* 0x3ffffffc12007812 */ /* 0x000fe200078ec0ff */
[----:B------:R-:W-:Y:S01]  /*2800*/  IMAD.IADD R4, R2, 0x1, -R4 ;  /* 0x0000000102047824 */ /* 0x000fe200078e0a04 */
[----:B------:R-:W-:Y:S01]  /*2810*/  LOP3.LUT R8, R5, 0x18, R8, 0x78, !PT ;  /* 0x0000001805087812 */ /* 0x000fe200078e7808 */
[----:B------:R-:W-:Y:S01]  /*2820*/  IMAD.SHL.U32 R5, R19, 0x2, RZ ;  /* 0x0000000213057824 */ /* 0x000fe200078e00ff */
[----:B-----5:R-:W-:Y:S01]  /*2830*/  CS2R R36, SRZ ;  /* 0x0000000000247805 */ /* 0x020fe2000001ff00 */
[C---:B------:R-:W-:Y:S01]  /*2840*/  IMAD.IADD R2, R34.reuse, 0x1, -R0 ;  /* 0x0000000122027824 */ /* 0x040fe200078e0a00 */
[----:B------:R-:W-:Y:S01]  /*2850*/  UMOV UR4, URZ ;  /* 0x0000003f00047c82 */ /* 0x000fe20008000000 */
[----:B------:R-:W-:Y:S01]  /*2860*/  IMAD.IADD R0, R34, 0x1, -R3 ;  /* 0x0000000122007824 */ /* 0x000fe200078e0a03 */
[----:B------:R-:W-:Y:S01]  /*2870*/  LOP3.LUT R240, R5, 0x2, R240, 0xe2, !PT ;  /* 0x0000000205f07812 */ /* 0x000fe200078ee2f0 */
[----:B------:R-:W-:-:S02]  /*2880*/  IMAD R2, R2, 0x2, R221 ;  /* 0x0000000202027824 */ /* 0x000fc400078e02dd */
[----:B------:R-:W-:Y:S01]  /*2890*/  IMAD R13, R13, 0x4, R4 ;  /* 0x000000040d0d7824 */ /* 0x000fe200078e0204 */
[----:B------:R-:W-:Y:S01]  /*28a0*/  SHF.R.S32.HI R3, RZ, 0x1f, R0 ;  /* 0x0000001fff037819 */ /* 0x000fe20000011400 */
[----:B------:R-:W-:Y:S01]  /*28b0*/  IMAD.IADD R8, R2, 0x1, R8 ;  /* 0x0000000102087824 */ /* 0x000fe200078e0208 */
[C---:B------:R-:W-:Y:S01]  /*28c0*/  LOP3.LUT P0, RZ, R0.reuse, 0x4, RZ, 0xc0, !PT ;  /* 0x0000000400ff7812 */ /* 0x040fe2000780c0ff */
[C---:B------:R-:W-:Y:S01]  /*28d0*/  IMAD.SHL.U32 R4, R0.reuse, 0x20, RZ ;  /* 0x0000002000047824 */ /* 0x040fe200078e00ff */
[----:B------:R-:W-:Y:S01]  /*28e0*/  LEA.HI R3, R3, R0, RZ, 0x3 ;  /* 0x0000000003037211 */ /* 0x000fe200078f18ff */
[----:B------:R-:W-:Y:S01]  /*28f0*/  IMAD.SHL.U32 R5, R0, 0x4, RZ ;  /* 0x0000000400057824 */ /* 0x000fe200078e00ff */
[----:B------:R-:W-:Y:S01]  /*2900*/  SEL R223, R227, 0xfffffff0, !P0 ;  /* 0xfffffff0e3df7807 */ /* 0x000fe20004000000 */
[----:B------:R-:W-:Y:S01]  /*2910*/  IMAD.SHL.U32 R232, R8, 0x2, RZ ;  /* 0x0000000208e87824 */ /* 0x000fe200078e00ff */
[----:B------:R-:W-:Y:S01]  /*2920*/  LOP3.LUT R2, R3, 0xfffffff8, RZ, 0xc0, !PT ;  /* 0xfffffff803027812 */ /* 0x000fe200078ec0ff */
[----:B------:R-:W-:Y:S01]  /*2930*/  IMAD.SHL.U32 R239, R13, 0x2, RZ ;  /* 0x000000020def7824 */ /* 0x000fe200078e00ff */
[----:B------:R-:W-:-:S02]  /*2940*/  LOP3.LUT R4, R220, 0x1e0, R4, 0xf8, !PT ;  /* 0x000001e0dc047812 */ /* 0x000fc400078ef804 */
[----:B------:R-:W-:Y:S01]  /*2950*/  IADD3 R233, R232, 0x126c0, RZ ;  /* 0x000126c0e8e97810 */ /* 0x000fe20007ffe0ff */
[----:B------:R-:W-:Y:S01]  /*2960*/  IMAD.IADD R225, R0, 0x1, -R2 ;  /* 0x0000000100e17824 */ /* 0x000fe200078e0a02 */
[----:B------:R-:W-:Y:S01]  /*2970*/  IADD3 R2, P1, R250, UR20, RZ ;  /* 0x00000014fa027c10 */ /* 0x000fe2000ff3e0ff */
[----:B------:R-:W-:Y:S01]  /*2980*/  IMAD.SHL.U32 R0, R9, 0x100, RZ ;  /* 0x0000010009007824 */ /* 0x000fe200078e00ff */
[----:B------:R-:W-:Y:S01]  /*2990*/  LOP3.LUT R4, R4, 0x38, R5, 0x78, !PT ;  /* 0x0000003804047812 */ /* 0x000fe200078e7805 */
[----:B------:R-:W-:Y:S01]  /*29a0*/  IMAD.SHL.U32 R5, R225, 0x40, RZ ;  /* 0x00000040e1057824 */ /* 0x000fe200078e00ff */
[----:B-1----:R-:W-:Y:S01]  /*29b0*/  IADD3.X R7, R249, UR21, RZ, P1, !PT ;  /* 0x00000015f9077c10 */ /* 0x002fe20008ffe4ff */
[----:B------:R-:W-:Y:S01]  /*29c0*/  UIADD3 UR20, -UR14, 0x1, UR13 ;  /* 0x000000010e147890 */ /* 0x000fe2000fffe10d */
[----:B------:R-:W-:Y:S02]  /*29d0*/  LEA R6, P1, R2, c[0x0][0x280], 0x2 ;  /* 0x0000a00002067a11 */ /* 0x000fe400078210ff */
[----:B------:R-:W-:-:S02]  /*29e0*/  LOP3.LUT R0, R22, 0x100, R0, 0xf8, !PT ;  /* 0x0000010016007812 */ /* 0x000fc400078ef800 */
[----:B------:R-:W-:Y:S01]  /*29f0*/  LEA.HI.X R7, R2, c[0x0][0x284], R7, 0x2, P1 ;  /* 0x0000a10002077a11 */ /* 0x000fe200008f1407 */
[----:B------:R-:W-:Y:S01]  /*2a00*/  IMAD.SHL.U32 R2, R3, 0x40, RZ ;  /* 0x0000004003027824 */ /* 0x000fe200078e00ff */
[----:B------:R-:W-:Y:S02]  /*2a10*/  LOP3.LUT R3, R5, 0x1c0, RZ, 0xc0, !PT ;  /* 0x000001c005037812 */ /* 0x000fe400078ec0ff */
[----:B------:R-:W-:Y:S02]  /*2a20*/  ISETP.GE.AND P1, PT, R34, 0x10, PT ;  /* 0x000000102200780c */ /* 0x000fe40003f26270 */
[----:B------:R-:W-:Y:S02]  /*2a30*/  LOP3.LUT R221, R4, R221, RZ, 0xfc, !PT ;  /* 0x000000dd04dd7212 */ /* 0x000fe400078efcff */
[C---:B------:R-:W-:Y:S02]  /*2a40*/  LOP3.LUT R216, R0.reuse, 0x8, R216, 0xf8, !PT ;  /* 0x0000000800d87812 */ /* 0x040fe400078ef8d8 */
[----:B------:R-:W-:-:S02]  /*2a50*/  LOP3.LUT R5, R0, 0x1c0, RZ, 0xc0, !PT ;  /* 0x000001c000057812 */ /* 0x000fc400078ec0ff */
[----:B------:R-:W-:Y:S02]  /*2a60*/  LOP3.LUT R0, R2, 0xfffffe00, RZ, 0xc0, !PT ;  /* 0xfffffe0002007812 */ /* 0x000fe400078ec0ff */
[----:B------:R-:W-:Y:S02]  /*2a70*/  SHF.R.U32.HI R4, RZ, 0x3, R3 ;  /* 0x00000003ff047819 */ /* 0x000fe40000011603 */
[----:B------:R-:W-:Y:S01]  /*2a80*/  SHF.R.U32.HI R5, RZ, 0x3, R5 ;  /* 0x00000003ff057819 */ /* 0x000fe20000011605 */
[----:B------:R-:W-:Y:S01]  /*2a90*/  IMAD R2, R12, 0x400, R0 ;  /* 0x000004000c027824 */ /* 0x000fe200078e0200 */
[C---:B------:R-:W-:Y:S02]  /*2aa0*/  LOP3.LUT R220, R4.reuse, R3, R220, 0x1e, !PT ;  /* 0x0000000304dc7212 */ /* 0x040fe400078e1edc */
[----:B------:R-:W-:Y:S02]  /*2ab0*/  LOP3.LUT R3, R4, R10, R3, 0x1e, !PT ;  /* 0x0000000a04037212 */ /* 0x000fe400078e1e03 */
[----:B------:R-:W-:Y:S01]  /*2ac0*/  LOP3.LUT R216, R5, R216, RZ, 0x3c, !PT ;  /* 0x000000d805d87212 */ /* 0x000fe200078e3cff */
[----:B------:R-:W-:Y:S01]  /*2ad0*/  IMAD.IADD R220, R2, 0x1, R220 ;  /* 0x0000000102dc7824 */ /* 0x000fe200078e02dc */
[----:B------:R-:W-:Y:S01]  /*2ae0*/  LOP3.LUT R226, R3, R0, RZ, 0xfc, !PT ;  /* 0x0000000003e27212 */ /* 0x000fe200078efcff */
[----:B------:R-:W-:Y:S01]  /*2af0*/  @!P1 IMAD.SHL.U32 R2, R34, 0x10, RZ ;  /* 0x0000001022029824 */ /* 0x000fe200078e00ff */
[----:B------:R-:W-:Y:S01]  /*2b00*/  IADD3 R0, R232, 0x12480, RZ ;  /* 0x00012480e8007810 */ /* 0x000fe20007ffe0ff */
[----:B------:R-:W-:Y:S01]  /*2b10*/  IMAD.SHL.U32 R216, R216, 0x2, RZ ;  /* 0x00000002d8d87824 */ /* 0x000fe200078e00ff */
[----:B------:R-:W-:-:S02]  /*2b20*/  IADD3 R237, -R239, UR20, RZ ;  /* 0x00000014efed7c10 */ /* 0x000fc4000fffe1ff */
[----:B------:R1:W-:Y:S01]  /*2b30*/  @!P1 LDGSTS.E.BYPASS.LTC128B.128 [R2+0x12280], [R6.64] ;  /* 0x1228000006029fae */ /* 0x0003e2000b901d52 */
[----:B------:R-:W-:Y:S02]  /*2b40*/  @P2 IADD3 R233, R0, 0x1c0, RZ ;  /* 0x000001c000e92810 */ /* 0x000fe40007ffe0ff */
[----:B------:R-:W-:Y:S01]  /*2b50*/  IADD3 R0, R236, 0x6080, RZ ;  /* 0x00006080ec007810 */ /* 0x000fe20007ffe0ff */
[----:B------:R-:W0:Y:S01]  /*2b60*/  LDGDEPBAR ;  /* 0x00000000000079af */ /* 0x000e220000000000 */
[----:B------:R-:W-:Y:S02]  /*2b70*/  R2P PR, R225, 0x6 ;  /* 0x00000006e1007804 */ /* 0x000fe40000000000 */
[----:B------:R-:W-:Y:S01]  /*2b80*/  LEA R221, R221, 0x15480, 0x1 ;  /* 0x00015480dddd7811 */ /* 0x000fe200078e08ff */
[----:B------:R-:W0:Y:S01]  /*2b90*/  LDGDEPBAR ;  /* 0x00000000000079af */ /* 0x000e220000000000 */
[----:B------:R-:W-:Y:S01]  /*2ba0*/  IADD3 R238, -R239, UR13, RZ ;  /* 0x0000000defee7c10 */ /* 0x000fe2000fffe1ff */
[----:B------:R-:W-:Y:S01]  /*2bb0*/  UMOV UR13, 0x1 ;  /* 0x00000001000d7882 */ /* 0x000fe20000000000 */
[----:B------:R-:W-:Y:S01]  /*2bc0*/  SEL R224, R224, 0xffffffe0, !P2 ;  /* 0xffffffe0e0e07807 */ /* 0x000fe20005000000 */
[----:B------:R-:W-:Y:S01]  /*2bd0*/  IMAD R223, R223, 0x2, R221 ;  /* 0x00000002dfdf7824 */ /* 0x000fe200078e02dd */
[----:B------:R-:W-:-:S02]  /*2be0*/  SEL R227, R227, 0xfffffff0, !P1 ;  /* 0xfffffff0e3e37807 */ /* 0x000fc40004800000 */
[----:B------:R-:W-:Y:S01]  /*2bf0*/  IADD3 R235, R237, c[0x0][0x2a4], RZ ;  /* 0x0000a900edeb7a10 */ /* 0x000fe20007ffe0ff */
[C-C-:B------:R-:W-:Y:S01]  /*2c00*/  IMAD.IADD R228, R220.reuse, 0x1, R224.reuse ;  /* 0x00000001dce47824 */ /* 0x140fe200078e02e0 */
[----:B------:R-:W-:Y:S01]  /*2c10*/  IADD3 R239, -R239, UR10, RZ ;  /* 0x0000000aefef7c10 */ /* 0x000fe2000fffe1ff */
[----:B------:R-:W-:Y:S01]  /*2c20*/  IMAD.IADD R231, R227, 0x1, R224 ;  /* 0x00000001e3e77824 */ /* 0x000fe200078e02e0 */
[----:B------:R-:W-:Y:S01]  /*2c30*/  IADD3 R237, R237, UR6, RZ ;  /* 0x00000006eded7c10 */ /* 0x000fe2000fffe0ff */
[----:B------:R-:W-:Y:S02]  /*2c40*/  IMAD.IADD R230, R220, 0x1, R227 ;  /* 0x00000001dce67824 */ /* 0x000fe400078e02e3 */
[----:B------:R-:W-:Y:S01]  /*2c50*/  IMAD.IADD R229, R227, 0x1, R228 ;  /* 0x00000001e3e57824 */ /* 0x000fe200078e02e4 */
[----:B-1----:R-:W-:-:S05]  /*2c60*/  IADD3 R2, R33, UR7, RZ ;  /* 0x0000000721027c10 */ /* 0x002fca000fffe0ff */
[----:B------:R1:W-:Y:S04]  /*2c70*/  STL [R1+0x10], R2 ;  /* 0x0000100201007387 */ /* 0x0003e80000100800 */
[----:B--234-:R1:W-:Y:S02]  /*2c80*/  STL [R1+0x14], R0 ;  /* 0x0000140001007387 */ /* 0x01c3e40000100800 */
.L_x_627:
[----:B------:R-:W-:Y:S04]  /*2c90*/  DEPBAR.LE SB0, 0x1 ;  /* 0x000080400000791a */ /* 0x000fe80000000000 */
[----:B------:R-:W-:Y:S01]  /*2ca0*/  BAR.SYNC.DEFER_BLOCKING 0x0 ;  /* 0x0000000000007b1d */ /* 0x000fe20000010000 */
[----:B-1----:R-:W-:Y:S01]  /*2cb0*/  IMAD.U32 R0, RZ, RZ, UR4 ;  /* 0x00000004ff007e24 */ /* 0x002fe2000f8e00ff */
[----:B------:R-:W-:Y:S04]  /*2cc0*/  MOV R146, UR4 ;  /* 0x0000000400927c02 */ /* 0x000fe80008000f00 */
[----:B------:R-:W-:Y:S01]  /*2cd0*/  LEA R0, R0, R220, 0xd ;  /* 0x000000dc00007211 */ /* 0x000fe200078e68ff */
[----:B------:R-:W-:Y:S04]  /*2ce0*/  IMAD R146, R146, 0x2000, R227 ;  /* 0x0000200092927824 */ /* 0x000fe800078e02e3 */
[----:B------:R-:W-:Y:S01]  /*2cf0*/  IMAD.SHL.U32 R0, R0, 0x2, RZ ;  /* 0x0000000200007824 */ /* 0x000fe200078e00ff */
[CC--:B------:R-:W-:Y:S02]  /*2d00*/  IADD3 R147, R220.reuse, R146.reuse, RZ ;  /* 0x00000092dc937210 */ /* 0x0c0fe40007ffe0ff */
[--C-:B------:R-:W-:Y:S03]  /*2d10*/  IADD3 R146, R220, R146, R224.reuse ;  /* 0x00000092dc927210 */ /* 0x100fe60007ffe0e0 */
        /* <DEDUP_REMOVED lines=21> */
[----:B------:R-:W-:Y:S01]  /*2e70*/  MOV R28, UR4 ;  /* 0x00000004001c7c02 */ /* 0x000fe20008000f00 */
[-C--:B-----5:R-:W-:Y:S05]  /*2e80*/  HMMA.16816.F32 R4, R32, R30.reuse, R4 ;  /* 0x0000001e2004723c */ /* 0x0a0fea0000001804 */
[----:B------:R-:W-:Y:S03]  /*2e90*/  IMAD R28, R28, 0x2000, R224 ;  /* 0x000020001c1c7824 */ /* 0x000fe600078e02e0 */
[C---:B------:R-:W-:Y:S04]  /*2ea0*/  HMMA.16816.F32 R8, R132.reuse, R30, R8 ;  /* 0x0000001e8408723c */ /* 0x040fe80000001808 */
[----:B------:R-:W-:Y:S04]  /*2eb0*/  IADD3 R200, R220, R28, RZ ;  /* 0x0000001cdcc87210 */ /* 0x000fe80007ffe0ff */
[-C--:B------:R-:W-:Y:S04]  /*2ec0*/  HMMA.16816.F32 R12, R132, R136.reuse, R12 ;  /* 0x00000088840c723c */ /* 0x080fe8000000180c */
[----:B------:R-:W-:Y:S04]  /*2ed0*/  IMAD.SHL.U32 R200, R200, 0x2, RZ ;  /* 0x00000002c8c87824 */ /* 0x000fe800078e00ff */
[C---:B------:R-:W-:Y:S01]  /*2ee0*/  HMMA.16816.F32 R16, R32.reuse, R136, R16 ;  /* 0x000000882010723c */ /* 0x040fe20000001810 */
[----:B------:R-:W2:Y:S04]  /*2ef0*/  LDSM.16.M88.4 R28, [R200+0x6080] ;  /* 0x00608000c81c783b */ /* 0x000ea80000000200 */
[----:B------:R-:W3:Y:S02]  /*2f00*/  LDSM.16.M88.4 R140, [R200+0x7080] ;  /* 0x00708000c88c783b */ /* 0x000ee40000000200 */
[----:B------:R-:W-:Y:S01]  /*2f10*/  MOV R136, UR4 ;  /* 0x0000000400887c02 */ /* 0x000fe20008000f00 */
[-C--:B-1----:R-:W-:Y:S01]  /*2f20*/  HMMA.16816.F32 R20, R32, R2.reuse, R20 ;  /* 0x000000022014723c */ /* 0x082fe20000001814 */
[----:B------:R-:W1:Y:S03]  /*2f30*/  LDSM.16.M88.2 R32, [R218+0x2080] ;  /* 0x00208000da20783b */ /* 0x000e660000000100 */
[----:B------:R-:W-:Y:S01]  /*2f40*/  IMAD R136, R136, 0x2000, R231 ;  /* 0x0000200088887824 */ /* 0x000fe200078e02e7 */
[----:B------:R-:W4:Y:S03]  /*2f50*/  LDSM.16.M88.2 R34, [R222+0x80] ;  /* 0x00008000de22783b */ /* 0x000f260000000100 */
[----:B------:R-:W-:Y:S01]  /*2f60*/  HMMA.16816.F32 R24, R132, R2, R24 ;  /* 0x000000028418723c */ /* 0x000fe20000001818 */
[----:B------:R-:W-:Y:S03]  /*2f70*/  LDSM.16.M88.2 R2, [R222+0x1080] ;  /* 0x00108000de02783b */ /* 0x000fe60000000100 */
[----:B------:R-:W-:Y:S05]  /*2f80*/  IMAD.IADD R136, R220, 0x1, R136 ;  /* 0x00000001dc887824 */ /* 0x000fea00078e0288 */
[----:B------:R-:W-:Y:S02]  /*2f90*/  SHF.L.U32 R201, R136, 0x1, RZ ;  /* 0x0000000188c97819 */ /* 0x000fe400000006ff */
        /* <DEDUP_REMOVED lines=17> */
[----:B--2---:R-:W-:Y:S07]  /*30b0*/  IMAD.U32 R0, RZ, RZ, UR4 ;  /* 0x00000004ff007e24 */ /* 0x004fee000f8e00ff */
[C---:B------:R-:W-:Y:S01]  /*30c0*/  HMMA.16816.F32 R16, R148.reuse, R2, R16 ;  /* 0x000000029410723c */ /* 0x040fe20000001810 */
[----:B------:R-:W2:Y:S03]  /*30d0*/  LDSM.16.M88.2 R2, [R217+0x5080] ;  /* 0x00508000d902783b */ /* 0x000ea60000000100 */
[----:B------:R-:W-:Y:S04]  /*30e0*/  LEA R0, R0, R230, 0xd ;  /* 0x000000e600007211 */ /* 0x000fe800078e68ff */
[-C--:B------:R-:W-:Y:S01]  /*30f0*/  HMMA.16816.F32 R20, R148, R136.reuse, R20 ;  /* 0x000000889414723c */ /* 0x080fe20000001814 */
[----:B------:R-:W-:Y:S03]  /*3100*/  LDSM.16.M88.2 R148, [R218+0x5080] ;  /* 0x00508000da94783b */ /* 0x000fe60000000100 */
[----:B------:R-:W-:Y:S04]  /*3110*/  IMAD.SHL.U32 R0, R0, 0x2, RZ ;  /* 0x0000000200007824 */ /* 0x000fe800078e00ff */
[----:B------:R-:W-:Y:S01]  /*3120*/  HMMA.16816.F32 R24, R132, R136, R24 ;  /* 0x000000888418723c */ /* 0x000fe20000001818 */
[----:B------:R-:W-:Y:S04]  /*3130*/  LDSM.16.M88.2 R136, [R219+0x3080] ;  /* 0x00308000db88783b */ /* 0x000fe80000000100 */
[----:B------:R5:W2:Y:S03]  /*3140*/  LDSM.16.M88.4 R132, [R0+0x8080] ;  /* 0x008080000084783b */ /* 0x000aa60000000200 */
[-C--:B-1----:R-:W-:Y:S08]  /*3150*/  HMMA.16816.F32 R4, R28, R32.reuse, R4 ;  /* 0x000000201c04723c */ /* 0x082ff00000001804 */
[C---:B---3--:R-:W-:Y:S01]  /*3160*/  HMMA.16816.F32 R8, R140.reuse, R32, R8 ;  /* 0x000000208c08723c */ /* 0x048fe20000001808 */
[----:B------:R-:W1:Y:S07]  /*3170*/  LDSM.16.M88.2 R32, [R219+0x5080] ;  /* 0x00508000db20783b */ /* 0x000e6e0000000100 */
[-C--:B----4-:R-:W-:Y:S01]  /*3180*/  HMMA.16816.F32 R12, R140, R34.reuse, R12 ;  /* 0x000000228c0c723c */ /* 0x090fe2000000180c */
[----:B-----5:R-:W-:Y:S07]  /*3190*/  MOV R0, UR4 ;  /* 0x0000000400007c02 */ /* 0x020fee0008000f00 */
[C---:B------:R-:W-:Y:S01]  /*31a0*/  HMMA.16816.F32 R16, R28.reuse, R34, R16 ;  /* 0x000000221c10723c */ /* 0x040fe20000001810 */
[----:B------:R-:W-:Y:S03]  /*31b0*/  LDSM.16.M88.2 R34, [R218+0x4080] ;  /* 0x00408000da22783b */ /* 0x000fe60000000100 */
[----:B------:R-:W-:Y:S04]  /*31c0*/  IMAD R0, R0, 0x2000, R228 ;  /* 0x0000200000007824 */ /* 0x000fe800078e02e4 */
[-C--:B--2---:R-:W-:Y:S04]  /*31d0*/  HMMA.16816.F32 R20, R28, R2.reuse, R20 ;  /* 0x000000021c14723c */ /* 0x084fe80000001814 */
[----:B------:R-:W-:Y:S04]  /*31e0*/  SHF.L.U32 R0, R0, 0x1, RZ ;  /* 0x0000000100007819 */ /* 0x000fe800000006ff */
[----:B------:R-:W-:Y:S01]  /*31f0*/  HMMA.16816.F32 R24, R140, R2, R24 ;  /* 0x000000028c18723c */ /* 0x000fe20000001818 */
[----:B------:R-:W-:Y:S04]  /*3200*/  LDSM.16.M88.2 R2, [R218+0x3080] ;  /* 0x00308000da02783b */ /* 0x000fe80000000100 */
[----:B------:R2:W3:Y:S03]  /*3210*/  LDSM.16.M88.4 R28, [R0+0x8080] ;  /* 0x00808000001c783b */ /* 0x0004e60000000200 */
[-C--:B------:R-:W-:Y:S01]  /*3220*/  HMMA.16816.F32 R4, R132, R136.reuse, R4 ;  /* 0x000000888404723c */ /* 0x080fe20000001804 */
[----:B------:R-:W4:Y:S07]  /*3230*/  LDSM.16.M88.4 R140, [R200+0x9080] ;  /* 0x00908000c88c783b */ /* 0x000f2e0000000200 */
[C---:B------:R-:W-:Y:S08]  /*3240*/  HMMA.16816.F32 R8, R144.reuse, R136, R8 ;  /* 0x000000889008723c */ /* 0x040ff00000001808 */
[-C--:B------:R-:W-:Y:S01]  /*3250*/  HMMA.16816.F32 R12, R144, R138.reuse, R12 ;  /* 0x0000008a900c723c */ /* 0x080fe2000000180c */
[----:B--2---:R-:W-:Y:S07]  /*3260*/  IMAD.U32 R0, RZ, RZ, UR4 ;  /* 0x00000004ff007e24 */ /* 0x004fee000f8e00ff */
[C---:B------:R-:W-:Y:S01]  /*3270*/  HMMA.16816.F32 R16, R132.reuse, R138, R16 ;  /* 0x0000008a8410723c */ /* 0x040fe20000001810 */
[----:B------:R-:W-:Y:S03]  /*3280*/  LDSM.16.M88.4 R136, [R201+0x9080] ;  /* 0x00908000c988783b */ /* 0x000fe60000000200 */
[----:B------:R-:W-:Y:S04]  /*3290*/  LEA R0, R0, R229, 0xd ;  /* 0x000000e500007211 */ /* 0x000fe800078e68ff */
[-C--:B-1----:R-:W-:Y:S04]  /*32a0*/  HMMA.16816.F32 R20, R132, R32.reuse, R20 ;  /* 0x000000208414723c */ /* 0x082fe80000001814 */
[----:B------:R-:W-:Y:S04]  /*32b0*/  IMAD.SHL.U32 R0, R0, 0x2, RZ ;  /* 0x0000000200007824 */ /* 0x000fe800078e00ff */
        /* <DEDUP_REMOVED lines=8> */
[----:B-1----:R-:W-:Y:S07]  /*3340*/  MOV R0, UR4 ;  /* 0x0000000400007c02 */ /* 0x002fee0008000f00 */
[C---:B------:R-:W-:Y:S04]  /*3350*/  HMMA.16816.F32 R16, R28.reuse, R34, R16 ;  /* 0x000000221c10723c */ /* 0x040fe80000001810 */
[--C-:B------:R-:W-:Y:S04]  /*3360*/  IMAD R0, R0, 0x40, R234.reuse ;  /* 0x0000004000007824 */ /* 0x100fe800078e02ea */
        /* <DEDUP_REMOVED lines=9> */
[----:B-----5:R-:W-:Y:S07]  /*3400*/  MOV R0, UR11 ;  /* 0x0000000b00007c02 */ /* 0x020fee0008000f00 */
[C---:B------:R-:W-:Y:S04]  /*3410*/  HMMA.16816.F32 R16, R132.reuse, R144, R16 ;  /* 0x000000908410723c */ /* 0x040fe80000001810 */
[----:B------:R-:W-:Y:S04]  /*3420*/  IMAD R0, R0, 0x40, R234 ;  /* 0x0000004000007824 */ /* 0x000fe800078e02ea */
[-C--:B------:R-:W-:Y:S04]  /*3430*/  HMMA.16816.F32 R20, R132, R146.reuse, R20 ;  /* 0x000000928414723c */ /* 0x080fe80000001814 */
[----:B------:R-:W-:Y:S04]  /*3440*/  IMAD.IADD R145, R237, 0x1, R0 ;  /* 0x00000001ed917824 */ /* 0x000fe800078e0200 */
[----:B------:R-:W-:Y:S07]  /*3450*/  HMMA.16816.F32 R24, R136, R146, R24 ;  /* 0x000000928818723c */ /* 0x000fee0000001818 */
[----:B------:R-:W-:Y:S05]  /*3460*/  IADD3 R146, R235, R0, RZ ;  /* 0x00000000eb927210 */ /* 0x000fea0007ffe0ff */
[----:B------:R-:W-:Y:S01]  /*3470*/  IMNMX R146, R238, R146, PT ;  /* 0x00000092ee927217 */ /* 0x000fe20003800200 */
[----:B------:R-:W-:-:S05]  /*3480*/  @!P4 BRA `(.L_x_609) ;  /* 0x000001a00000c947 */ /* 0x000fca0003800000 */
[----:B-1--4-:R-:W-:Y:S01]  /*3490*/  IADD3 R2, R0, UR17, RZ ;  /* 0x0000001100027c10 */ /* 0x012fe2000fffe0ff */
        /* <DEDUP_REMOVED lines=12> */
.L_x_611:
[----:B------:R-:W-:Y:S04]  /*3560*/  MOV R3, 0x1 ;  /* 0x0000000100037802 */ /* 0x000fe80000000f00 */
[----:B------:R-:W-:Y:S11]  /*3570*/  ISETP.NE.AND P0, PT, R3, c[0x0][0x2a8], PT ;  /* 0x0000aa0003007a0c */ /* 0x000ff60003f05270 */
[----:B------:R-:W-:Y:S02]  /*3580*/  @!UPT UIADD3 URZ, URZ, URZ, URZ ;  /* 0x0000003f3f3ff290 */ /* 0x000fe4000fffe03f */
[----:B------:R-:W-:Y:S05]  /*3590*/  @P0 IMAD.HI.U32 R3, R2, c[0x0][0x2ac], RZ ;  /* 0x0000ab0002030a27 */ /* 0x000fea00078e00ff */
[----:B------:R-:W-:Y:S02]  /*35a0*/  @P0 SHF.R.U32.HI R2, RZ, c[0x0][0x2b0], R3 ;  /* 0x0000ac00ff020a19 */ /* 0x000fe40000011603 */
.L_x_612:
[----:B------:R-:W-:Y:S05]  /*35b0*/  BSYNC B0 ;  /* 0x0000000000007941 */ /* 0x000fea0003800000 */
.L_x_610:
[----:B------:R-:W-:Y:S02]  /*35c0*/  IMAD R2, R2, c[0x0][0x2a8], R239 ;  /* 0x0000aa0002027a24 */ /* 0x000fe400078e02ef */
[--C-:B------:R-:W-:Y:S02]  /*35d0*/  IMAD.IADD R3, R235, 0x1, R0.reuse ;  /* 0x00000001eb037824 */ /* 0x100fe400078e0200 */
[----:B------:R-:W-:Y:S01]  /*35e0*/  IMAD.IADD R145, R237, 0x1, R0 ;  /* 0x00000001ed917824 */ /* 0x000fe200078e0200 */
[----:B------:R-:W-:Y:S02]  /*35f0*/  IADD3 R146, R2, c[0x0][0x2a8], RZ ;  /* 0x0000aa0002927a10 */ /* 0x000fe40007ffe0ff */
[----:B------:R-:W-:Y:S02]  /*3600*/  IMNMX R3, R238, R3, PT ;  /* 0x00000003ee037217 */ /* 0x000fe40003800200 */
[----:B------:R-:W-:Y:S02]  /*3610*/  IMNMX R145, R145, R2, !PT ;  /* 0x0000000291917217 */ /* 0x000fe40007800200 */
[----:B------:R-:W-:Y:S02]  /*3620*/  IMNMX R146, R3, R146, PT ;  /* 0x0000009203927217 */ /* 0x000fe40003800200 */
.L_x_609:
[----:B-1--4-:R-:W-:Y:S05]  /*3630*/  IADD3 R2, R0, 0x8, RZ ;  /* 0x0000000800027810 */ /* 0x012fea0007ffe0ff */
        /* <DEDUP_REMOVED lines=17> */
.L_x_615:
[----:B------:R-:W-:Y:S04]  /*3750*/  MOV R28, 0x1 ;  /* 0x00000001001c7802 */ /* 0x000fe80000000f00 */
[----:B------:R-:W-:Y:S11]  /*3760*/  ISETP.NE.AND P0, PT, R28, c[0x0][0x2a8], PT ;  /* 0x0000aa001c007a0c */ /* 0x000ff60003f05270 */
[----:B------:R-:W-:Y:S02]  /*3770*/  @!UPT UIADD3 URZ, URZ, URZ, URZ ;  /* 0x0000003f3f3ff290 */ /* 0x000fe4000fffe03f */
[----:B------:R-:W-:Y:S05]  /*3780*/  @P0 IMAD.HI.U32 R28, R2, c[0x0][0x2ac], RZ ;  /* 0x0000ab00021c0a27 */ /* 0x000fea00078e00ff */
[----:B------:R-:W-:Y:S02]  /*3790*/  @P0 SHF.R.U32.HI R2, RZ, c[0x0][0x2b0], R28 ;  /* 0x0000ac00ff020a19 */ /* 0x000fe4000001161c */
.L_x_616:
[----:B------:R-:W-:Y:S05]  /*37a0*/  BSYNC B0 ;  /* 0x0000000000007941 */ /* 0x000fea0003800000 */
.L_x_614:
[----:B------:R-:W-:Y:S05]  /*37b0*/  IMAD R2, R2, c[0x0][0x2a8], R239 ;  /* 0x0000aa0002027a24 */ /* 0x000fea00078e02ef */
[----:B------:R-:W-:Y:S02]  /*37c0*/  IADD3 R28, R2, c[0x0][0x2a8], RZ ;  /* 0x0000aa00021c7a10 */ /* 0x000fe40007ffe0ff */
[----:B------:R-:W-:Y:S02]  /*37d0*/  IMNMX R3, R3, R2, !PT ;  /* 0x0000000203037217 */ /* 0x000fe40007800200 */
[----:B------:R-:W-:Y:S02]  /*37e0*/  IMNMX R140, R140, R28, PT ;  /* 0x0000001c8c8c7217 */ /* 0x000fe40003800200 */
.L_x_613:
        /* <DEDUP_REMOVED lines=18> */
.L_x_619:
[----:B------:R-:W-:Y:S04]  /*3910*/  MOV R28, 0x1 ;  /* 0x00000001001c7802 */ /* 0x000fe80000000f00 */
[----:B------:R-:W-:Y:S11]  /*3920*/  ISETP.NE.AND P0, PT, R28, c[0x0][0x2a8], PT ;  /* 0x0000aa001c007a0c */ /* 0x000ff60003f05270 */
[----:B------:R-:W-:Y:S02]  /*3930*/  @!UPT UIADD3 URZ, URZ, URZ, URZ ;  /* 0x0000003f3f3ff290 */ /* 0x000fe4000fffe03f */
[----:B------:R-:W-:Y:S05]  /*3940*/  @P0 IMAD.HI.U32 R28, R2, c[0x0][0x2ac], RZ ;  /* 0x0000ab00021c0a27 */ /* 0x000fea00078e00ff */
[----:B------:R-:W-:Y:S02]  /*3950*/  @P0 SHF.R.U32.HI R2, RZ, c[0x0][0x2b0], R28 ;  /* 0x0000ac00ff020a19 */ /* 0x000fe4000001161c */
.L_x_620:
[----:B------:R-:W-:Y:S05]  /*3960*/  BSYNC B0 ;  /* 0x0000000000007941 */ /* 0x000fea0003800000 */
.L_x_618:
[----:B------:R-:W-:Y:S05]  /*3970*/  IMAD R2, R2, c[0x0][0x2a8], R239 ;  /* 0x0000aa0002027a24 */ /* 0x000fea00078e02ef */
[----:B------:R-:W-:Y:S02]  /*3980*/  IADD3 R28, R2, c[0x0][0x2a8], RZ ;  /* 0x0000aa00021c7a10 */ /* 0x000fe40007ffe0ff */
[----:B------:R-:W-:Y:S02]  /*3990*/  IMNMX R141, R141, R2, !PT ;  /* 0x000000028d8d7217 */ /* 0x000fe40007800200 */
[----:B------:R-:W-:Y:S02]  /*39a0*/  IMNMX R142, R142, R28, PT ;  /* 0x0000001c8e8e7217 */ /* 0x000fe40003800200 */
.L_x_617:
        /* <DEDUP_REMOVED lines=18> */
.L_x_623:
[----:B------:R-:W-:Y:S04]  /*3ad0*/  MOV R2, 0x1 ;  /* 0x0000000100027802 */ /* 0x000fe80000000f00 */
[----:B------:R-:W-:Y:S11]  /*3ae0*/  ISETP.NE.AND P0, PT, R2, c[0x0][0x2a8], PT ;  /* 0x0000aa0002007a0c */ /* 0x000ff60003f05270 */
[----:B------:R-:W-:Y:S02]  /*3af0*/  @!UPT UIADD3 URZ, URZ, URZ, URZ ;  /* 0x0000003f3f3ff290 */ /* 0x000fe4000fffe03f */
[----:B------:R-:W-:Y:S05]  /*3b00*/  @P0 IMAD.HI.U32 R2, R0, c[0x0][0x2ac], RZ ;  /* 0x0000ab0000020a27 */ /* 0x000fea00078e00ff */
[----:B------:R-:W-:Y:S02]  /*3b10*/  @P0 SHF.R.U32.HI R0, RZ, c[0x0][0x2b0], R2 ;  /* 0x0000ac00ff000a19 */ /* 0x000fe40000011602 */
.L_x_624:
[----:B------:R-:W-:Y:S05]  /*3b20*/  BSYNC B0 ;  /* 0x0000000000007941 */ /* 0x000fea0003800000 */
.L_x_622:
[----:B------:R-:W-:Y:S05]  /*3b30*/  IMAD R0, R0, c[0x0][0x2a8], R239 ;  /* 0x0000aa0000007a24 */ /* 0x000fea00078e02ef */
[----:B------:R-:W-:Y:S02]  /*3b40*/  IADD3 R2, R0, c[0x0][0x2a8], RZ ;  /* 0x0000aa0000027a10 */ /* 0x000fe40007ffe0ff */
[----:B------:R-:W-:Y:S02]  /*3b50*/  IMNMX R143, R143, R0, !PT ;  /* 0x000000008f8f7217 */ /* 0x000fe40007800200 */
[----:B------:R-:W-:Y:S02]  /*3b60*/  IMNMX R144, R144, R2, PT ;  /* 0x0000000290907217 */ /* 0x000fe40003800200 */
.L_x_621:
        /* <DEDUP_REMOVED lines=17> */
[----:B------:R-:W-:Y:S01]  /*3c80*/  IMAD.U32 R203, RZ, RZ, UR13 ;  /* 0x0000000dffcb7e24 */ /* 0x000fe2000f8e00ff */
[----:B------:R-:W-:Y:S01]  /*3c90*/  ULDC.64 UR6, c[0x0][0x178] ;  /* 0x00005e0000067ab9 */ /* 0x000fe20000000a00 */
[----:B----4-:R-:W4:Y:S01]  /*3ca0*/  LDL.64 R206, [R1] ;  /* 0x0000000001ce7983 */ /* 0x010f220000100a00 */
[----:B------:R-:W-:Y:S01]  /*3cb0*/  UIMAD UR20, UR20, UR6, URZ ;  /* 0x00000006141472a4 */ /* 0x000fe2000f8e023f */
[----:B------:R-:W-:Y:S01]  /*3cc0*/  IMAD.U32 R202, RZ, RZ, UR11 ;  /* 0x0000000bffca7e24 */ /* 0x000fe2000f8e00ff */
[----:B------:R-:W-:Y:S02]  /*3cd0*/  UIMAD.WIDE.U32 UR22, UR10, UR6, URZ ;  /* 0x000000060a1672a5 */ /* 0x000fe4000f8e003f */
        /* <DEDUP_REMOVED lines=13> */
[----:B----4-:R-:W4:Y:S01]  /*3db0*/  S2R R207, SR_TID.X ;  /* 0x0000000000cf7919 */ /* 0x010f220000002100 */
[----:B-----5:R-:W-:Y:S01]  /*3dc0*/  IMAD R147, R203, 0x4000, R205 ;  /* 0x00004000cb937824 */ /* 0x020fe200078e02cd */
[----:B------:R-:W-:Y:S01]  /*3dd0*/  @!P3 IADD3 R203, P0, R202, R206, RZ ;  /* 0x000000cecacbb210 */ /* 0x000fe20007f1e0ff */
[----:B------:R-:W-:Y:S02]  /*3de0*/  IMAD.U32 R205, RZ, RZ, UR16 ;  /* 0x00000010ffcd7e24 */ /* 0x000fe4000f8e00ff */
[----:B------:R-:W-:Y:S01]  /*3df0*/  IMAD.U32 R206, RZ, RZ, UR5 ;  /* 0x00000005ffce7e24 */ /* 0x000fe2000f8e00ff */
[----:B------:R-:W-:Y:S01]  /*3e00*/  @!PT LDS RZ, [RZ] ;  /* 0x00000000fffff984 */ /* 0x000fe20000000800 */
[----:B------:R-:W-:Y:S01]  /*3e10*/  @!PT LDS RZ, [RZ] ;  /* 0x00000000fffff984 */ /* 0x000fe20000000800 */
[----:B------:R-:W-:Y:S01]  /*3e20*/  @!PT LDS RZ, [RZ] ;  /* 0x00000000fffff984 */ /* 0x000fe20000000800 */
[----:B------:R5:W-:Y:S04]  /*3e30*/  LDGSTS.E.BYPASS.LTC128B.128 [R147], [R200.64], !P2 ;  /* 0x00000000c8937fae */ /* 0x000be8000d101d52 */
[----:B------:R5:W-:Y:S01]  /*3e40*/  LDGSTS.E.BYPASS.LTC128B.128 [R147+0x2000], [R200.64+0x80], !P1 ;  /* 0x02000080c8937fae */ /* 0x000be2000c901d52 */
[----:B----4-:R-:W-:Y:S01]  /*3e50*/  IMAD.SHL.U32 R207, R207, 0x4, RZ ;  /* 0x00000004cfcf7824 */ /* 0x010fe200078e00ff */
[----:B-----5:R-:W-:Y:S02]  /*3e60*/  IADD3 R201, P2, P1, R244, UR6, R205 ;  /* 0x00000006f4c97c10 */ /* 0x020fe4000f95e0cd */
[----:B------:R-:W-:Y:S02]  /*3e70*/  @!P3 LEA.HI.X.SX32 R200, R202, R252, 0x1, P0 ;  /* 0x000000fccac8b211 */ /* 0x000fe400000f0eff */
[----:B------:R-:W-:Y:S02]  /*3e80*/  @!P3 LEA R202, P0, R203, c[0x0][0x258], 0x2 ;  /* 0x00009600cbcaba11 */ /* 0x000fe400078010ff */
[----:B------:R-:W-:Y:S02]  /*3e90*/  IADD3.X R205, R241, UR20, R206, P2, P1 ;  /* 0x00000014f1cd7c10 */ /* 0x000fe400097e24ce */
[C---:B------:R-:W-:Y:S02]  /*3ea0*/  ISETP.LT.OR P2, PT, R150.reuse, 0x21, P6 ;  /* 0x000000219600780c */ /* 0x040fe40003741670 */
[----:B------:R-:W-:Y:S01]  /*3eb0*/  ISETP.LT.OR P1, PT, R150, 0x21, P5 ;  /* 0x000000219600780c */ /* 0x000fe20002f21670 */
[----:B------:R-:W-:Y:S01]  /*3ec0*/  IMAD.U32 R150, RZ, RZ, UR13 ;  /* 0x0000000dff967e24 */ /* 0x000fe2000f8e00ff */
[----:B------:R-:W-:Y:S02]  /*3ed0*/  @!P3 LEA.HI.X R203, R203, c[0x0][0x25c], R200, 0x2, P0 ;  /* 0x00009700cbcbba11 */ /* 0x000fe400000f14c8 */
[C---:B------:R-:W-:Y:S01]  /*3ee0*/  LEA R200, P0, R201.reuse, c[0x0][0x160], 0x1 ;  /* 0x00005800c9c87a11 */ /* 0x040fe200078008ff */
[----:B------:R-:W-:Y:S03]  /*3ef0*/  @!P3 IMAD R150, R150, 0x40, R207 ;  /* 0x000000409696b824 */ /* 0x000fe600078e02cf */
[----:B------:R-:W-:Y:S01]  /*3f00*/  LEA.HI.X R201, R201, c[0x0][0x164], R205, 0x1, P0 ;  /* 0x00005900c9c97a11 */ /* 0x000fe200000f0ccd */
[----:B------:R-:W-:Y:S04]  /*3f10*/  @!P3 IMAD.SHL.U32 R150, R150, 0x4, RZ ;  /* 0x000000049696b824 */ /* 0x000fe800078e00ff */
[----:B------:R4:W-:Y:S04]  /*3f20*/  LDGSTS.E.BYPASS.LTC128B.128 [R147+0x1000], [R200.64], !P2 ;  /* 0x01000000c8937fae */ /* 0x0009e8000d101d52 */
[----:B------:R4:W-:Y:S04]  /*3f30*/  LDGSTS.E.BYPASS.LTC128B.128 [R147+0x3000], [R200.64+0x80], !P1 ;  /* 0x03000080c8937fae */ /* 0x0009e8000c901d52 */
[----:B------:R4:W-:Y:S02]  /*3f40*/  @!P3 LDGSTS.E.BYPASS.LTC128B.128 [R150+0x12080], [R202.64] ;  /* 0x12080000ca96bfae */ /* 0x0009e4000b901d52 */
.L_x_625:
[----:B------:R-:W-:Y:S01]  /*3f50*/  PLOP3.LUT P0, PT, PT, PT, UP6, 0x40, 0x0 ;  /* 0x000000000000781c */ /* 0x000fe20003f0e868 */
[----:B------:R-:W0:Y:S01]  /*3f60*/  LDGDEPBAR ;  /* 0x00000000000079af */ /* 0x000e220000000000 */
[----:B------:R-:W-:Y:S02]  /*3f70*/  PLOP3.LUT P1, PT, PT, PT, UP6, 0x40, 0x0 ;  /* 0x000000000000781c */ /* 0x000fe40003f2e868 */
[----:B------:R-:W-:Y:S02]  /*3f80*/  ISETP.GT.AND P0, PT, R145, RZ, P0 ;  /* 0x000000ff9100720c */ /* 0x000fe40000704270 */
[----:B------:R-:W-:Y:S02]  /*3f90*/  PLOP3.LUT P2, PT, PT, PT, UP5, 0x40, 0x0 ;  /* 0x000000000000781c */ /* 0x000fe40003f4e858 */
[----:B------:R-:W-:Y:S02]  /*3fa0*/  ISETP.GT.AND P1, PT, R3, RZ, P1 ;  /* 0x000000ff0300720c */ /* 0x000fe40000f24270 */
[----:B------:R-:W-:Y:S02]  /*3fb0*/  ISETP.LT.OR P0, PT, R146, 0x1, P0 ;  /* 0x000000019200780c */ /* 0x000fe40000701670 */
[----:B------:R-:W-:Y:S02]  /*3fc0*/  ISETP.GT.AND P2, PT, R145, 0x1, P2 ;  /* 0x000000019100780c */ /* 0x000fe40001744270 */
[----:B------:R-:W-:Y:S02]  /*3fd0*/  FSEL R205, R4, -INF , !P0 ;  /* 0xff80000004cd7808 */ /* 0x000fe40004000000 */
[----:B------:R-:W-:Y:S02]  /*3fe0*/  PLOP3.LUT P0, PT, PT, PT, UP5, 0x40, 0x0 ;  /* 0x000000000000781c */ /* 0x000fe40003f0e858 */
[----:B------:R-:W-:Y:S01]  /*3ff0*/  ISETP.LT.OR P2, PT, R146, 0x2, P2 ;  /* 0x000000029200780c */ /* 0x000fe20001741670 */
[--C-:B------:R-:W-:Y:S01]  /*4000*/  FFMA.FTZ R210, R205, c[0x0][0x29c], -R149.reuse ;  /* 0x0000a700cdd27a23 */ /* 0x100fe20000010895 */
[----:B------:R-:W-:Y:S02]  /*4010*/  ISETP.LT.OR P1, PT, R140, 0x1, P1 ;  /* 0x000000018c00780c */ /* 0x000fe40000f21670 */
[----:B------:R-:W-:Y:S02]  /*4020*/  ISETP.GT.AND P0, PT, R3, 0x1, P0 ;  /* 0x000000010300780c */ /* 0x000fe40000704270 */
[----:B----4-:R-:W-:Y:S02]  /*4030*/  FSEL R203, R5, -INF , !P2 ;  /* 0xff80000005cb7808 */ /* 0x010fe40005000000 */
[----:B------:R-:W-:Y:S02]  /*4040*/  FSEL R202, R6, -INF , !P1 ;  /* 0xff80000006ca7808 */ /* 0x000fe40004800000 */
[----:B------:R-:W-:Y:S01]  /*4050*/  PLOP3.LUT P2, PT, PT, PT, UP4, 0x40, 0x0 ;  /* 0x000000000000781c */ /* 0x000fe20003f4e848 */
[--C-:B------:R-:W-:Y:S01]  /*4060*/  FFMA.FTZ R209, R203, c[0x0][0x29c], -R149.reuse ;  /* 0x0000a700cbd17a23 */ /* 0x100fe20000010895 */
[----:B------:R-:W-:Y:S01]  /*4070*/  PLOP3.LUT P1, PT, PT, PT, UP3, 0x40, 0x0 ;  /* 0x000000000000781c */ /* 0x000fe20003f2e838 */
[--C-:B------:R-:W-:Y:S01]  /*4080*/  FFMA.FTZ R205, R202, c[0x0][0x29c], -R148.reuse ;  /* 0x0000a700cacd7a23 */ /* 0x100fe20000010894 */
[C---:B------:R-:W-:Y:S02]  /*4090*/  ISETP.GT.AND P2, PT, R145.reuse, 0x20, P2 ;  /* 0x000000209100780c */ /* 0x040fe40001744270 */
[----:B------:R-:W-:Y:S02]  /*40a0*/  ISETP.GT.AND P1, PT, R145, 0x21, P1 ;  /* 0x000000219100780c */ /* 0x000fe40000f24270 */
[----:B------:R-:W-:Y:S02]  /*40b0*/  ISETP.LT.OR P0, PT, R140, 0x2, P0 ;  /* 0x000000028c00780c */ /* 0x000fe40000701670 */
[C---:B------:R-:W-:Y:S02]  /*40c0*/  ISETP.LT.OR P2, PT, R146.reuse, 0x21, P2 ;  /* 0x000000219200780c */ /* 0x040fe40001741670 */
[----:B------:R-:W-:Y:S02]  /*40d0*/  FSEL R201, R7, -INF , !P0 ;  /* 0xff80000007c97808 */ /* 0x000fe40004000000 */
[-C--:B--2---:R-:W-:Y:S01]  /*40e0*/  HMMA.16816.F32 R4, R28, R152.reuse, RZ ;  /* 0x000000981c04723c */ /* 0x084fe200000018ff */
[----:B------:R-:W-:Y:S02]  /*40f0*/  PLOP3.LUT P0, PT, PT, PT, UP4, 0x40, 0x0 ;  /* 0x000000000000781c */ /* 0x000fe40003f0e848 */
[----:B------:R-:W-:Y:S02]  /*4100*/  ISETP.LT.OR P1, PT, R146, 0x22, P1 ;  /* 0x000000229200780c */ /* 0x000fe40000f21670 */
[----:B------:R-:W-:Y:S02]  /*4110*/  ISETP.GT.AND P0, PT, R3, 0x20, P0 ;  /* 0x000000200300780c */ /* 0x000fe40000704270 */
[----:B------:R-:W-:Y:S02]  /*4120*/  FSEL R150, R17, -INF , !P1 ;  /* 0xff80000011967808 */ /* 0x000fe40004800000 */
[----:B------:R-:W-:Y:S02]  /*4130*/  FSEL R200, R16, -INF , !P2 ;  /* 0xff80000010c87808 */ /* 0x000fe40005000000 */
[----:B------:R-:W-:Y:S01]  /*4140*/  PLOP3.LUT P2, PT, PT, PT, UP3, 0x40, 0x0 ;  /* 0x000000000000781c */ /* 0x000fe20003f4e838 */
[--C-:B------:R-:W-:Y:S01]  /*4150*/  FFMA.FTZ R208, R150, c[0x0][0x29c], -R149.reuse ;  /* 0x0000a70096d07a23 */ /* 0x100fe20000010895 */
[----:B------:R-:W-:Y:S01]  /*4160*/  PLOP3.LUT P1, PT, PT, PT, UP2, 0x40, 0x0 ;  /* 0x000000000000781c */ /* 0x000fe20003f2e828 */
[--C-:B------:R-:W-:Y:S01]  /*4170*/  FFMA.FTZ R150, R201, c[0x0][0x29c], -R148.reuse ;  /* 0x0000a700c9967a23 */ /* 0x100fe20000010894 */
[----:B------:R-:W-:Y:S02]  /*4180*/  ISETP.GT.AND P2, PT, R3, 0x21, P2 ;  /* 0x000000210300780c */ /* 0x000fe40001744270 */
[----:B------:R-:W-:Y:S02]  /*4190*/  ISETP.LT.OR P0, PT, R140, 0x21, P0 ;  /* 0x000000218c00780c */ /* 0x000fe40000701670 */
[C---:B------:R-:W-:Y:S01]  /*41a0*/  ISETP.GT.AND P1, PT, R145.reuse, 0x40, P1 ;  /* 0x000000409100780c */ /* 0x040fe20000f24270 */
[----:B------:R-:W-:Y:S01]  /*41b0*/  MUFU.EX2 R150, R150 ;  /* 0x0000009600967308 */ /* 0x000fe20000000800 */
[----:B------:R-:W-:Y:S02]  /*41c0*/  FSEL R147, R18, -INF , !P0 ;  /* 0xff80000012937808 */ /* 0x000fe40004000000 */
[----:B------:R-:W-:Y:S02]  /*41d0*/  ISETP.LT.OR P2, PT, R140, 0x22, P2 ;  /* 0x000000228c00780c */ /* 0x000fe40001741670 */
[----:B------:R-:W-:Y:S02]  /*41e0*/  ISETP.LT.OR P1, PT, R146, 0x41, P1 ;  /* 0x000000419200780c */ /* 0x000fe40000f21670 */
[----:B------:R-:W-:Y:S02]  /*41f0*/  PLOP3.LUT P0, PT, PT, PT, UP1, 0x40, 0x0 ;  /* 0x000000000000781c */ /* 0x000fe40003f0e818 */
[----:B------:R-:W-:Y:S02]  /*4200*/  FSEL R20, R20, -INF , !P1 ;  /* 0xff80000014147808 */ /* 0x000fe40004800000 */
[----:B------:R-:W-:Y:S02]  /*4210*/  ISETP.GT.AND P0, PT, R145, 0x41, P0 ;  /* 0x000000419100780c */ /* 0x000fe40000704270 */
[----:B------:R-:W-:Y:S01]  /*4220*/  FSEL R145, R19, -INF , !P2 ;  /* 0xff80000013917808 */ /* 0x000fe20005000000 */
[----:B------:R-:W-:Y:S01]  /*4230*/  FFMA.FTZ R207, R20, c[0x0][0x29c], -R149 ;  /* 0x0000a70014cf7a23 */ /* 0x000fe20000010895 */
[----:B------:R-:W-:Y:S02]  /*4240*/  PLOP3.LUT P2, PT, PT, PT, UP2, 0x40, 0x0 ;  /* 0x000000000000781c */ /* 0x000fe40003f4e828 */
[----:B------:R-:W-:Y:S01]  /*4250*/  PLOP3.LUT P1, PT, PT, PT, UP1, 0x40, 0x0 ;  /* 0x000000000000781c */ /* 0x000fe20003f2e818 */
[--C-:B------:R-:W-:Y:S01]  /*4260*/  FFMA.FTZ R201, R145, c[0x0][0x29c], -R148.reuse ;  /* 0x0000a70091c97a23 */ /* 0x100fe20000010894 */
[C---:B------:R-:W-:Y:S01]  /*4270*/  ISETP.GT.AND P2, PT, R3.reuse, 0x40, P2 ;  /* 0x000000400300780c */ /* 0x040fe20001744270 */
[----:B------:R-:W-:Y:S01]  /*4280*/  MUFU.EX2 R145, R208 ;  /* 0x000000d000917308 */ /* 0x000fe20000000800 */
[----:B------:R-:W-:Y:S02]  /*4290*/  ISETP.GT.AND P1, PT, R3, 0x41, P1 ;  /* 0x000000410300780c */ /* 0x000fe40000f24270 */
[----:B------:R-:W-:Y:S02]  /*42a0*/  ISETP.LT.OR P0, PT, R146, 0x42, P0 ;  /* 0x000000429200780c */ /* 0x000fe40000701670 */
[C---:B------:R-:W-:Y:S02]  /*42b0*/  ISETP.LT.OR P2, PT, R140.reuse, 0x41, P2 ;  /* 0x000000418c00780c */ /* 0x040fe40001741670 */
[----:B------:R-:W-:Y:S02]  /*42c0*/  FSEL R21, R21, -INF , !P0 ;  /* 0xff80000015157808 */ /* 0x000fe40004000000 */
[----:B------:R-:W-:Y:S01]  /*42d0*/  PLOP3.LUT P0, PT, PT, PT, UP6, 0x40, 0x0 ;  /* 0x000000000000781c */ /* 0x000fe20003f0e868 */
[----:B------:R-:W-:Y:S01]  /*42e0*/  MUFU.EX2 R201, R201 ;  /* 0x000000c900c97308 */ /* 0x000fe20000000800 */
[----:B------:R-:W-:Y:S01]  /*42f0*/  ISETP.LT.OR P1, PT, R140, 0x42, P1 ;  /* 0x000000428c00780c */ /* 0x000fe20000f21670 */
[----:B------:R-:W-:Y:S01]  /*4300*/  IMAD.MOV.U32 R140, RZ, RZ, 0x40 ;  /* 0x00000040ff8c7424 */ /* 0x000fe200078e00ff */
[----:B------:R-:W-:Y:S02]  /*4310*/  ISETP.GT.AND P0, PT, R141, RZ, P0 ;  /* 0x000000ff8d00720c */ /* 0x000fe40000704270 */
[----:B------:R-:W-:Y:S02]  /*4320*/  FSEL R22, R22, -INF , !P2 ;  /* 0xff80000016167808 */ /* 0x000fe40005000000 */
[----:B------:R-:W-:Y:S02]  /*4330*/  PLOP3.LUT P2, PT, PT, PT, UP6, 0x40, 0x0 ;  /* 0x000000000000781c */ /* 0x000fe40003f4e868 */
[----:B------:R-:W-:Y:S01]  /*4340*/  FSEL R23, R23, -INF , !P1 ;  /* 0xff80000017177808 */ /* 0x000fe20004800000 */
[----:B------:R-:W-:Y:S01]  /*4350*/  FFMA.FTZ R211, R22, c[0x0][0x29c], -R148 ;  /* 0x0000a70016d37a23 */ /* 0x000fe20000010894 */
[----:B------:R-:W-:Y:S02]  /*4360*/  PLOP3.LUT P1, PT, PT, PT, UP5, 0x40, 0x0 ;  /* 0x000000000000781c */ /* 0x000fe40003f2e858 */
[----:B------:R-:W-:Y:S02]  /*4370*/  ISETP.LT.OR P0, PT, R142, 0x1, P0 ;  /* 0x000000018e00780c */ /* 0x000fe40000701670 */
[----:B------:R-:W-:Y:S02]  /*4380*/  ISETP.GT.AND P1, PT, R141, 0x1, P1 ;  /* 0x000000018d00780c */ /* 0x000fe40000f24270 */
[C---:B------:R-:W-:Y:S02]  /*4390*/  ISETP.GT.AND P2, PT, R143.reuse, RZ, P2 ;  /* 0x000000ff8f00720c */ /* 0x040fe40001744270 */
[----:B------:R-:W-:Y:S02]  /*43a0*/  FSEL R206, R8, -INF , !P0 ;  /* 0xff80000008ce7808 */ /* 0x000fe40004000000 */
[----:B------:R-:W-:Y:S02]  /*43b0*/  ISETP.LT.OR P1, PT, R142, 0x2, P1 ;  /* 0x000000028e00780c */ /* 0x000fe40000f21670 */
[----:B------:R-:W-:Y:S01]  /*43c0*/  PLOP3.LUT P0, PT, PT, PT, UP5, 0x40, 0x0 ;  /* 0x000000000000781c */ /* 0x000fe20003f0e858 */
[--C-:B------:R-:W-:Y:S01]  /*43d0*/  FFMA.FTZ R202, R206, c[0x0][0x29c], -R151.reuse ;  /* 0x0000a700ceca7a23 */ /* 0x100fe20000010897 */
[----:B------:R-:W-:Y:S02]  /*43e0*/  ISETP.LT.OR P2, PT, R144, 0x1, P2 ;  /* 0x000000019000780c */ /* 0x000fe40001741670 */
[----:B------:R-:W-:Y:S02]  /*43f0*/  ISETP.GT.AND P0, PT, R143, 0x1, P0 ;  /* 0x000000018f00780c */ /* 0x000fe40000704270 */
[----:B------:R-:W-:Y:S01]  /*4400*/  FSEL R213, R10, -INF , !P2 ;  /* 0xff8000000ad57808 */ /* 0x000fe20005000000 */
[----:B------:R-:W-:Y:S01]  /*4410*/  MUFU.EX2 R202, R202 ;  /* 0x000000ca00ca7308 */ /* 0x000fe20000000800 */
[----:B------:R-:W-:Y:S02]  /*4420*/  FSEL R146, R9, -INF , !P1 ;  /* 0xff80000009927808 */ /* 0x000fe40004800000 */
[----:B------:R-:W-:Y:S02]  /*4430*/  PLOP3.LUT P1, PT, PT, PT, UP4, 0x40, 0x0 ;  /* 0x000000000000781c */ /* 0x000fe40003f2e848 */
[----:B------:R-:W-:Y:S01]  /*4440*/  PLOP3.LUT P2, PT, PT, PT, UP3, 0x40, 0x0 ;  /* 0x000000000000781c */ /* 0x000fe20003f4e838 */
[--C-:B------:R-:W-:Y:S01]  /*4450*/  FFMA.FTZ R203, R146, c[0x0][0x29c], -R151.reuse ;  /* 0x0000a70092cb7a23 */ /* 0x100fe20000010897 */
[C---:B------:R-:W-:Y:S02]  /*4460*/  ISETP.GT.AND P1, PT, R141.reuse, 0x20, P1 ;  /* 0x000000208d00780c */ /* 0x040fe40000f24270 */
[----:B------:R-:W-:Y:S01]  /*4470*/  ISETP.GT.AND P2, PT, R141, 0x21, P2 ;  /* 0x000000218d00780c */ /* 0x000fe20001744270 */
[----:B------:R-:W-:Y:S01]  /*4480*/  MUFU.EX2 R146, R207 ;  /* 0x000000cf00927308 */ /* 0x000fe20000000800 */
[----:B------:R-:W-:Y:S02]  /*4490*/  ISETP.LT.OR P0, PT, R144, 0x2, P0 ;  /* 0x000000029000780c */ /* 0x000fe40000701670 */
[C---:B------:R-:W-:Y:S02]  /*44a0*/  ISETP.LT.OR P1, PT, R142.reuse, 0x21, P1 ;  /* 0x000000218e00780c */ /* 0x040fe40000f21670 */
[----:B------:R-:W-:Y:S02]  /*44b0*/  FSEL R214, R11, -INF , !P0 ;  /* 0xff8000000bd67808 */ /* 0x000fe40004000000 */
[C---:B---3--:R-:W-:Y:S02]  /*44c0*/  HMMA.16816.F32 R8, R32.reuse, R152, RZ ;  /* 0x000000982008723c */ /* 0x048fe400000018ff */
[----:B------:R-:W-:Y:S01]  /*44d0*/  ISETP.LT.OR P2, PT, R142, 0x22, P2 ;  /* 0x000000228e00780c */ /* 0x000fe20001741670 */
[----:B------:R-:W-:Y:S01]  /*44e0*/  MUFU.EX2 R203, R203 ;  /* 0x000000cb00cb7308 */ /* 0x000fe20000000800 */
[----:B------:R-:W-:Y:S02]  /*44f0*/  LOP3.LUT P0, RZ, R225, 0x4, RZ, 0xc0, !PT ;  /* 0x00000004e1ff7812 */ /* 0x000fe4000780c0ff */
[----:B------:R-:W-:Y:S02]  /*4500*/  FSEL R12, R12, -INF , !P1 ;  /* 0xff8000000c0c7808 */ /* 0x000fe40004800000 */
[-C--:B------:R-:W-:Y:S01]  /*4510*/  HMMA.16816.F32 R16, R32, R154.reuse, RZ ;  /* 0x0000009a2010723c */ /* 0x080fe200000018ff */
[----:B------:R-:W-:Y:S02]  /*4520*/  SEL R140, R140, 0xffffffc0, !P0 ;  /* 0xffffffc08c8c7807 */ /* 0x000fe40004000000 */
[----:B------:R-:W-:Y:S01]  /*4530*/  PLOP3.LUT P0, PT, PT, PT, UP2, 0x40, 0x0 ;  /* 0x000000000000781c */ /* 0x000fe20003f0e828 */
[--C-:B------:R-:W-:Y:S01]  /*4540*/  FFMA.FTZ R12, R12, c[0x0][0x29c], -R151.reuse ;  /* 0x0000a7000c0c7a23 */ /* 0x100fe20000010897 */
[----:B------:R-:W-:Y:S01]  /*4550*/  PLOP3.LUT P1, PT, PT, PT, UP1, 0x40, 0x0 ;  /* 0x000000000000781c */ /* 0x000fe20003f2e818 */
[----:B------:R-:W-:Y:S01]  /*4560*/  IMAD.IADD R3, R0, 0x1, R140 ;  /* 0x0000000100037824 */ /* 0x000fe200078e028c */
[----:B------:R-:W-:Y:S01]  /*4570*/  FSEL R13, R13, -INF , !P2 ;  /* 0xff8000000d0d7808 */ /* 0x000fe20005000000 */
[----:B------:R-:W-:Y:S01]  /*4580*/  IMAD.IADD R140, R140, 0x1, R2 ;  /* 0x000000018c8c7824 */ /* 0x000fe200078e0202 */
[----:B------:R-:W-:Y:S02]  /*4590*/  PLOP3.LUT P2, PT, PT, PT, UP4, 0x40, 0x0 ;  /* 0x000000000000781c */ /* 0x000fe40003f4e848 */
[----:B------:R-:W-:Y:S01]  /*45a0*/  ISETP.GT.AND P0, PT, R141, 0x40, P0 ;  /* 0x000000408d00780c */ /* 0x000fe20000704270 */
[--C-:B------:R-:W-:Y:S01]  /*45b0*/  FFMA.FTZ R13, R13, c[0x0][0x29c], -R151.reuse ;  /* 0x0000a7000d0d7a23 */ /* 0x100fe20000010897 */
[----:B------:R-:W-:Y:S02]  /*45c0*/  ISETP.GT.AND P1, PT, R141, 0x41, P1 ;  /* 0x000000418d00780c */ /* 0x000fe40000f24270 */
[----:B------:R-:W-:Y:S02]  /*45d0*/  ISETP.GT.AND P2, PT, R143, 0x20, P2 ;  /* 0x000000208f00780c */ /* 0x000fe40001744270 */
[C---:B------:R-:W-:Y:S02]  /*45e0*/  ISETP.LT.OR P0, PT, R142.reuse, 0x41, P0 ;  /* 0x000000418e00780c */ /* 0x040fe40000701670 */
[----:B------:R-:W-:Y:S02]  /*45f0*/  ISETP.LT.OR P1, PT, R142, 0x42, P1 ;  /* 0x000000428e00780c */ /* 0x000fe40000f21670 */
[----:B------:R-:W-:Y:S02]  /*4600*/  ISETP.LT.OR P2, PT, R144, 0x21, P2 ;  /* 0x000000219000780c */ /* 0x000fe40001741670 */
[----:B------:R-:W-:Y:S02]  /*4610*/  FSEL R24, R24, -INF , !P0 ;  /* 0xff80000018187808 */ /* 0x000fe40004000000 */
[----:B------:R-:W-:Y:S02]  /*4620*/  FSEL R212, R14, -INF , !P2 ;  /* 0xff8000000ed47808 */ /* 0x000fe40005000000 */
[----:B------:R-:W-:Y:S01]  /*4630*/  PLOP3.LUT P0, PT, PT, PT, UP3, 0x40, 0x0 ;  /* 0x000000000000781c */ /* 0x000fe20003f0e838 */
[--C-:B------:R-:W-:Y:S01]  /*4640*/  FFMA.FTZ R14, R24, c[0x0][0x29c], -R151.reuse ;  /* 0x0000a700180e7a23 */ /* 0x100fe20000010897 */
[----:B------:R-:W-:Y:S01]  /*4650*/  FSEL R25, R25, -INF , !P1 ;  /* 0xff80000019197808 */ /* 0x000fe20004800000 */
[----:B------:R-:W-:Y:S01]  /*4660*/  MUFU.EX2 R24, R210 ;  /* 0x000000d200187308 */ /* 0x000fe20000000800 */
[----:B------:R-:W-:Y:S02]  /*4670*/  PLOP3.LUT P1, PT, PT, PT, UP2, 0x40, 0x0 ;  /* 0x000000000000781c */ /* 0x000fe40003f2e828 */
[----:B------:R-:W-:Y:S01]  /*4680*/  PLOP3.LUT P2, PT, PT, PT, UP1, 0x40, 0x0 ;  /* 0x000000000000781c */ /* 0x000fe20003f4e818 */
[----:B------:R-:W-:Y:S01]  /*4690*/  FFMA.FTZ R151, R25, c[0x0][0x29c], -R151 ;  /* 0x0000a70019977a23 */ /* 0x000fe20000010897 */
[C---:B------:R-:W-:Y:S02]  /*46a0*/  ISETP.GT.AND P0, PT, R143.reuse, 0x21, P0 ;  /* 0x000000218f00780c */ /* 0x040fe40000704270 */
[C---:B------:R-:W-:Y:S02]  /*46b0*/  ISETP.GT.AND P1, PT, R143.reuse, 0x40, P1 ;  /* 0x000000408f00780c */ /* 0x040fe40000f24270 */
[----:B------:R-:W-:Y:S01]  /*46c0*/  ISETP.GT.AND P2, PT, R143, 0x41, P2 ;  /* 0x000000418f00780c */ /* 0x000fe20001744270 */
[----:B------:R-:W2:Y:S01]  /*46d0*/  MUFU.EX2 R25, R209 ;  /* 0x000000d100197308 */ /* 0x000ea20000000800 */
[C---:B------:R-:W-:Y:S02]  /*46e0*/  ISETP.LT.OR P0, PT, R144.reuse, 0x22, P0 ;  /* 0x000000229000780c */ /* 0x040fe40000701670 */
[C---:B------:R-:W-:Y:S02]  /*46f0*/  ISETP.LT.OR P1, PT, R144.reuse, 0x41, P1 ;  /* 0x000000419000780c */ /* 0x040fe40000f21670 */
[----:B------:R-:W-:Y:S01]  /*4700*/  ISETP.LT.OR P2, PT, R144, 0x42, P2 ;  /* 0x000000429000780c */ /* 0x000fe20001741670 */
[--C-:B------:R-:W-:Y:S01]  /*4710*/  FFMA.FTZ R144, R200, c[0x0][0x29c], -R149.reuse ;  /* 0x0000a700c8907a23 */ /* 0x100fe20000010895 */
[----:B------:R-:W-:Y:S01]  /*4720*/  FSEL R26, R26, -INF , !P1 ;  /* 0xff8000001a1a7808 */ /* 0x000fe20004800000 */
[----:B------:R-:W-:Y:S01]  /*4730*/  FFMA.FTZ R149, R21, c[0x0][0x29c], -R149 ;  /* 0x0000a70015957a23 */ /* 0x000fe20000010895 */
[----:B------:R-:W-:Y:S01]  /*4740*/  FSEL R27, R27, -INF , !P2 ;  /* 0xff8000001b1b7808 */ /* 0x000fe20005000000 */
[--C-:B------:R-:W-:Y:S01]  /*4750*/  FFMA.FTZ R200, R147, c[0x0][0x29c], -R148.reuse ;  /* 0x0000a70093c87a23 */ /* 0x100fe20000010894 */
[----:B------:R-:W-:Y:S01]  /*4760*/  MUFU.EX2 R151, R151 ;  /* 0x0000009700977308 */ /* 0x000fe20000000800 */
[----:B------:R-:W-:Y:S01]  /*4770*/  FFMA.FTZ R148, R23, c[0x0][0x29c], -R148 ;  /* 0x0000a70017947a23 */ /* 0x000fe20000010894 */
[----:B------:R-:W-:Y:S01]  /*4780*/  FSEL R15, R15, -INF , !P0 ;  /* 0xff8000000f0f7808 */ /* 0x000fe20004000000 */
[C---:B------:R-:W-:Y:S01]  /*4790*/  HMMA.16816.F32 R20, R28.reuse, R154, RZ ;  /* 0x0000009a1c14723c */ /* 0x040fe200000018ff */
[----:B------:R-:W-:Y:S03]  /*47a0*/  PLOP3.LUT P0, PT, PT, PT, UP0, 0x80, 0x0 ;  /* 0x000000000000781c */ /* 0x000fe60003f0f008 */
[--C-:B------:R-:W-:Y:S03]  /*47b0*/  FFMA.FTZ R15, R15, c[0x0][0x29c], -R204.reuse ;  /* 0x0000a7000f0f7a23 */ /* 0x100fe600000108cc */
[----:B------:R-:W-:Y:S01]  /*47c0*/  MUFU.EX2 R147, R205 ;  /* 0x000000cd00937308 */ /* 0x000fe20000000800 */
[-C--:B------:R-:W-:Y:S08]  /*47d0*/  HMMA.16816.F32 R28, R28, R156.reuse, RZ ;  /* 0x0000009c1c1c723c */ /* 0x080ff000000018ff */
[----:B------:R-:W-:Y:S01]  /*47e0*/  HMMA.16816.F32 R32, R32, R156, RZ ;  /* 0x0000009c2020723c */ /* 0x000fe200000018ff */
[----:B------:R3:W-:Y:S07]  /*47f0*/  MUFU.EX2 R205, R12 ;  /* 0x0000000c00cd7308 */ /* 0x0007ee0000000800 */
[-C--:B------:R-:W-:Y:S03]  /*4800*/  HMMA.16816.F32 R4, R132, R158.reuse, R4 ;  /* 0x0000009e8404723c */ /* 0x080fe60000001804 */
[----:B------:R-:W4:Y:S05]  /*4810*/  MUFU.EX2 R149, R149 ;  /* 0x0000009500957308 */ /* 0x000f2a0000000800 */
[C---:B-1----:R-:W-:Y:S05]  /*4820*/  HMMA.16816.F32 R8, R136.reuse, R158, R8 ;  /* 0x0000009e8808723c */ /* 0x042fea0000001808 */
[----:B------:R-:W1:Y:S03]  /*4830*/  MUFU.EX2 R144, R144 ;  /* 0x0000009000907308 */ /* 0x000e660000000800 */
[-C--:B------:R-:W-:Y:S04]  /*4840*/  HMMA.16816.F32 R16, R136, R160.reuse, R16 ;  /* 0x000000a08810723c */ /* 0x080fe80000001810 */
[--C-:B---3--:R-:W-:Y:S03]  /*4850*/  FFMA.FTZ R12, R213, c[0x0][0x29c], -R204.reuse ;  /* 0x0000a700d50c7a23 */ /* 0x108fe600000108cc */
[----:B------:R-:W-:Y:S01]  /*4860*/  MUFU.EX2 R200, R200 ;  /* 0x000000c800c87308 */ /* 0x000fe20000000800 */
[C---:B------:R-:W-:Y:S08]  /*4870*/  HMMA.16816.F32 R20, R132.reuse, R160, R20 ;  /* 0x000000a08414723c */ /* 0x040ff00000001814 */
[-C--:B------:R-:W-:Y:S01]  /*4880*/  HMMA.16816.F32 R28, R132, R162.reuse, R28 ;  /* 0x000000a2841c723c */ /* 0x080fe2000000181c */
[----:B------:R-:W3:Y:S01]  /*4890*/  LDSM.16.M88.4 R132, [R3+0xe080] ;  /* 0x00e080000384783b */ /* 0x000ee20000000200 */
[----:B------:R-:W-:Y:S06]  /*48a0*/  MUFU.EX2 R148, R148 ;  /* 0x0000009400947308 */ /* 0x000fec0000000800 */
[----:B------:R-:W-:Y:S01]  /*48b0*/  HMMA.16816.F32 R32, R136, R162, R32 ;  /* 0x000000a28820723c */ /* 0x000fe20000001820 */
[----:B------:R-:W5:Y:S07]  /*48c0*/  LDSM.16.M88.4 R136, [R3+0xf080] ;  /* 0x00f080000388783b */ /* 0x000f6e0000000200 */
[-C--:B---3--:R-:W-:Y:S08]  /*48d0*/  HMMA.16816.F32 R4, R132, R164.reuse, R4 ;  /* 0x000000a48404723c */ /* 0x088ff00000001804 */
[C---:B-----5:R-:W-:Y:S08]  /*48e0*/  HMMA.16816.F32 R8, R136.reuse, R164, R8 ;  /* 0x000000a48808723c */ /* 0x060ff00000001808 */
[-C--:B------:R-:W-:Y:S08]  /*48f0*/  HMMA.16816.F32 R16, R136, R166.reuse, R16 ;  /* 0x000000a68810723c */ /* 0x080ff00000001810 */
[C---:B------:R-:W-:Y:S08]  /*4900*/  HMMA.16816.F32 R20, R132.reuse, R166, R20 ;  /* 0x000000a68414723c */ /* 0x040ff00000001814 */
[-C--:B------:R-:W-:Y:S01]  /*4910*/  HMMA.16816.F32 R28, R132, R168.reuse, R28 ;  /* 0x000000a8841c723c */ /* 0x080fe2000000181c */
[----:B------:R-:W3:Y:S07]  /*4920*/  LDSM.16.M88.4 R132, [R140+0xe080] ;  /* 0x00e080008c84783b */ /* 0x000eee0000000200 */
        /* <DEDUP_REMOVED lines=9> */
[----:B------:R-:W5:Y:S08]  /*49c0*/  LDSM.16.M88.4 R136, [R0+0x11080] ;  /* 0x011080000088783b */ /* 0x000f700000000200 */
[----:B------:R-:W-:Y:S01]  /*49d0*/  LDS R0, [R234.X4+0x122a0] ;  /* 0x0122a000ea007984 */ /* 0x000fe20000004800 */
        /* <DEDUP_REMOVED lines=25> */
[----:B------:R-:W5:Y:S01]  /*4b70*/  LDSM.16.M88.4 R140, [R140+0x11080] ;  /* 0x011080008c8c783b */ /* 0x000f620000000200 */
[----:B------:R1:W-:Y:S10]  /*4b80*/  MUFU.EX2 R139, R13 ;  /* 0x0000000d008b7308 */ /* 0x0003f40000000800 */
[----:B------:R-:W-:Y:S10]  /*4b90*/  MUFU.EX2 R138, R14 ;  /* 0x0000000e008a7308 */ /* 0x000ff40000000800 */
[----:B------:R2:W-:Y:S01]  /*4ba0*/  MUFU.EX2 R136, R12 ;  /* 0x0000000c00887308 */ /* 0x0005e20000000800 */
[--C-:B-1----:R-:W-:Y:S09]  /*4bb0*/  FFMA.FTZ R13, R214, c[0x0][0x29c], -R204.reuse ;  /* 0x0000a700d60d7a23 */ /* 0x102ff200000108cc */
[----:B------:R-:W1:Y:S01]  /*4bc0*/  MUFU.EX2 R137, R211 ;  /* 0x000000d300897308 */ /* 0x000e620000000800 */
[-C--:B---3--:R-:W-:Y:S08]  /*4bd0*/  HMMA.16816.F32 R4, R132, R194.reuse, R4 ;  /* 0x000000c28404723c */ /* 0x088ff00000001804 */
[C---:B-----5:R-:W-:Y:S04]  /*4be0*/  HMMA.16816.F32 R8, R140.reuse, R194, R8 ;  /* 0x000000c28c08723c */ /* 0x060fe80000001808 */
[----:B--2---:R-:W-:Y:S04]  /*4bf0*/  FFMA.FTZ R12, R212, c[0x0][0x29c], -R204 ;  /* 0x0000a700d40c7a23 */ /* 0x004fe800000108cc */
[-C--:B------:R-:W-:Y:S08]  /*4c00*/  HMMA.16816.F32 R16, R140, R196.reuse, R16 ;  /* 0x000000c48c10723c */ /* 0x080ff00000001810 */
[C---:B------:R-:W-:Y:S04]  /*4c10*/  HMMA.16816.F32 R20, R132.reuse, R196, R20 ;  /* 0x000000c48414723c */ /* 0x040fe80000001814 */
[--C-:B------:R-:W-:Y:S02]  /*4c20*/  FADD.FTZ R6, R6, -R0.reuse ;  /* 0x8000000006067221 */ /* 0x100fe40000010000 */
[--C-:B------:R-:W-:Y:S02]  /*4c30*/  FADD.FTZ R7, R7, -R0.reuse ;  /* 0x8000000007077221 */ /* 0x100fe40000010000 */
[-C--:B------:R-:W-:Y:S01]  /*4c40*/  HMMA.16816.F32 R28, R132, R198.reuse, R28 ;  /* 0x000000c6841c723c */ /* 0x080fe2000000181c */
[----:B------:R-:W2:Y:S03]  /*4c50*/  MUFU.EX2 R135, R13 ;  /* 0x0000000d00877308 */ /* 0x000ea60000000800 */
[--C-:B------:R-:W-:Y:S02]  /*4c60*/  FADD.FTZ R4, R4, -R3.reuse ;  /* 0x8000000304047221 */ /* 0x100fe40000010000 */
[--C-:B------:R-:W-:Y:S01]  /*4c70*/  FADD.FTZ R5, R5, -R3.reuse ;  /* 0x8000000305057221 */ /* 0x100fe20000010000 */
[C---:B------:R-:W-:Y:S01]  /*4c80*/  F2FP.PACK_AB R132, R25.reuse, R24 ;  /* 0x000000181984723e */ /* 0x040fe200000000ff */
[----:B------:R-:W-:Y:S03]  /*4c90*/  HMMA.16816.F32 R32, R140, R198, R32 ;  /* 0x000000c68c20723c */ /* 0x000fe60000001820 */
[----:B------:R-:W-:Y:S01]  /*4ca0*/  MUFU.EX2 R134, R12 ;  /* 0x0000000c00867308 */ /* 0x000fe20000000800 */
[----:B------:R-:W-:Y:S02]  /*4cb0*/  FMUL.FTZ R14, R24, R4 ;  /* 0x00000004180e7220 */ /* 0x000fe40000410000 */
[----:B------:R-:W-:Y:S02]  /*4cc0*/  FMUL.FTZ R5, R25, R5 ;  /* 0x0000000519057220 */ /* 0x000fe40000410000 */
[--C-:B------:R-:W-:Y:S04]  /*4cd0*/  FADD.FTZ R22, R22, -R0.reuse ;  /* 0x8000000016167221 */ /* 0x100fe80000010000 */
[--C-:B------:R-:W-:Y:S02]  /*4ce0*/  FADD.FTZ R23, R23, -R0.reuse ;  /* 0x8000000017177221 */ /* 0x100fe40000010000 */
[--C-:B------:R-:W-:Y:S02]  /*4cf0*/  FADD.FTZ R20, R20, -R3.reuse ;  /* 0x8000000314147221 */ /* 0x100fe40000010000 */
[--C-:B------:R-:W-:Y:S02]  /*4d00*/  FADD.FTZ R29, R29, -R3.reuse ;  /* 0x800000031d1d7221 */ /* 0x100fe40000010000 */
[--C-:B------:R-:W-:Y:S02]  /*4d10*/  FADD.FTZ R30, R30, -R0.reuse ;  /* 0x800000001e1e7221 */ /* 0x100fe40000010000 */
[----:B----4-:R-:W-:Y:S02]  /*4d20*/  FMUL.FTZ R24, R149, R29 ;  /* 0x0000001d95187220 */ /* 0x010fe40000410000 */
[----:B------:R3:W4:Y:S01]  /*4d30*/  MUFU.EX2 R29, R15 ;  /* 0x0000000f001d7308 */ /* 0x0007220000000800 */
[----:B------:R-:W-:Y:S02]  /*4d40*/  FADD.FTZ R31, R31, -R0 ;  /* 0x800000001f1f7221 */ /* 0x000fe40000010000 */
[--C-:B------:R-:W-:Y:S01]  /*4d50*/  FADD.FTZ R21, R21, -R3.reuse ;  /* 0x8000000315157221 */ /* 0x100fe20000010000 */
[----:B------:R-:W5:Y:S01]  /*4d60*/  LDS R0, [R234.X4+0x12320] ;  /* 0x01232000ea007984 */ /* 0x000f620000004800 */
[----:B------:R-:W-:Y:S01]  /*4d70*/  FMUL.FTZ R25, R144, R20 ;  /* 0x0000001490197220 */ /* 0x000fe20000410000 */
[----:B------:R-:W-:Y:S01]  /*4d80*/  F2FP.PACK_AB R20, R5, R14 ;  /* 0x0000000e0514723e */ /* 0x000fe200000000ff */
[----:B------:R-:W-:Y:S01]  /*4d90*/  FMUL.FTZ R21, R145, R21 ;  /* 0x0000001591157220 */ /* 0x000fe20000410000 */
[----:B------:R-:W-:Y:S01]  /*4da0*/  STS [R232+0x12480], R132 ;  /* 0x01248084e8007388 */ /* 0x000fe20000000800 */
[----:B------:R-:W-:Y:S01]  /*4db0*/  FMUL.FTZ R6, R147, R6 ;  /* 0x0000000693067220 */ /* 0x000fe20000410000 */
[----:B-1----:R-:W-:Y:S01]  /*4dc0*/  F2FP.PACK_AB R14, R148, R137 ;  /* 0x00000089940e723e */ /* 0x002fe200000000ff */
[----:B------:R-:W-:Y:S01]  /*4dd0*/  FMUL.FTZ R7, R150, R7 ;  /* 0x0000000796077220 */ /* 0x000fe20000410000 */
[----:B------:R-:W-:Y:S01]  /*4de0*/  F2FP.PACK_AB R25, R21, R25 ;  /* 0x000000191519723e */ /* 0x000fe200000000ff */
[--C-:B------:R-:W-:Y:S02]  /*4df0*/  FADD.FTZ R8, R8, -R2.reuse ;  /* 0x8000000208087221 */ /* 0x100fe40000010000 */
[----:B------:R-:W-:Y:S01]  /*4e00*/  FADD.FTZ R9, R9, -R2 ;  /* 0x8000000209097221 */ /* 0x000fe20000010000 */
[----:B------:R-:W-:Y:S01]  /*4e10*/  F2FP.PACK_AB R21, R7, R6 ;  /* 0x000000060715723e */ /* 0x000fe200000000ff */
[----:B------:R-:W-:Y:S01]  /*4e20*/  FFMA.FTZ R133, R26, c[0x0][0x29c], -R204 ;  /* 0x0000a7001a857a23 */ /* 0x000fe200000108cc */
[----:B------:R-:W-:Y:S01]  /*4e30*/  F2FP.PACK_AB R26, R150, R147 ;  /* 0x00000093961a723e */ /* 0x000fe200000000ff */
[C---:B------:R-:W-:Y:S01]  /*4e40*/  FMUL.FTZ R5, R203.reuse, R9 ;  /* 0x00000009cb057220 */ /* 0x040fe20000410000 */
[----:B------:R-:W-:Y:S01]  /*4e50*/  F2FP.PACK_AB R7, R203, R202 ;  /* 0x000000cacb07723e */ /* 0x000fe200000000ff */
[----:B------:R-:W-:Y:S01]  /*4e60*/  FADD.FTZ R4, R28, -R3 ;  /* 0x800000031c047221 */ /* 0x000fe20000010000 */
[----:B------:R-:W-:Y:S01]  /*4e70*/  F2FP.PACK_AB R28, R145, R144 ;  /* 0x00000090911c723e */ /* 0x000fe200000000ff */
[----:B------:R-:W-:Y:S01]  /*4e80*/  FMUL.FTZ R3, R202, R8 ;  /* 0x00000008ca037220 */ /* 0x000fe20000410000 */
[----:B------:R-:W-:Y:S01]  /*4e90*/  STS [R233], R26 ;  /* 0x0000001ae9007388 */ /* 0x000fe20000000800 */
[----:B---3--:R-:W-:Y:S01]  /*4ea0*/  F2FP.PACK_AB R15, R201, R200 ;  /* 0x000000c8c90f723e */ /* 0x008fe200000000ff */
[--C-:B------:R-:W-:Y:S01]  /*4eb0*/  FADD.FTZ R17, R17, -R2.reuse ;  /* 0x8000000211117221 */ /* 0x100fe20000010000 */
[----:B------:R-:W-:Y:S01]  /*4ec0*/  F2FP.PACK_AB R6, R139, R205 ;  /* 0x000000cd8b06723e */ /* 0x000fe200000000ff */
[----:B------:R-:W-:Y:S01]  /*4ed0*/  STS [R232+0x12c80], R7 ;  /* 0x012c8007e8007388 */ /* 0x000fe20000000800 */
[----:B------:R-:W-:Y:S01]  /*4ee0*/  F2FP.PACK_AB R5, R5, R3 ;  /* 0x000000030505723e */ /* 0x000fe200000000ff */
[----:B------:R-:W-:Y:S01]  /*4ef0*/  FADD.FTZ R33, R33, -R2 ;  /* 0x8000000221217221 */ /* 0x000fe20000010000 */
[----:B--2---:R-:W-:Y:S01]  /*4f00*/  F2FP.PACK_AB R3, R135, R136 ;  /* 0x000000888703723e */ /* 0x004fe200000000ff */
[----:B------:R-:W-:Y:S01]  /*4f10*/  FFMA.FTZ R204, R27, c[0x0][0x29c], -R204 ;  /* 0x0000a7001bcc7a23 */ /* 0x000fe200000108cc */
[----:B------:R-:W-:Y:S01]  /*4f20*/  MUFU.EX2 R133, R133 ;  /* 0x0000008500857308 */ /* 0x000fe20000000800 */
[--C-:B------:R-:W-:Y:S01]  /*4f30*/  FADD.FTZ R16, R16, -R2.reuse ;  /* 0x8000000210107221 */ /* 0x100fe20000010000 */
[----:B------:R-:W-:Y:S01]  /*4f40*/  F2FP.PACK_AB R27, R149, R146 ;  /* 0x00000092951b723e */ /* 0x000fe200000000ff */
[----:B------:R-:W-:Y:S01]  /*4f50*/  STS [R233+0x800], R3 ;  /* 0x00080003e9007388 */ /* 0x000fe20000000800 */
[----:B------:R-:W-:Y:S01]  /*4f60*/  FADD.FTZ R32, R32, -R2 ;  /* 0x8000000220207221 */ /* 0x000fe20000010000 */
[----:B----4-:R-:W-:Y:S01]  /*4f70*/  F2FP.PACK_AB R2, R29, R134 ;  /* 0x000000861d02723e */ /* 0x010fe200000000ff */
[----:B------:R-:W-:Y:S01]  /*4f80*/  FMUL.FTZ R4, R146, R4 ;  /* 0x0000000492047220 */ /* 0x000fe20000410000 */
[----:B------:R-:W-:Y:S01]  /*4f90*/  STS [R232+0x13480], R28 ;  /* 0x0134801ce8007388 */ /* 0x000fe20000000800 */
[----:B------:R-:W-:Y:S02]  /*4fa0*/  FMUL.FTZ R22, R200, R22 ;  /* 0x00000016c8167220 */ /* 0x000fe40000410000 */
[----:B------:R-:W1:Y:S01]  /*4fb0*/  MUFU.EX2 R204, R204 ;  /* 0x000000cc00cc7308 */ /* 0x000e620000000800 */
[----:B------:R-:W-:Y:S01]  /*4fc0*/  STS [R233+0x1000], R15 ;  /* 0x0010000fe9007388 */ /* 0x000fe20000000800 */
[----:B------:R-:W-:Y:S01]  /*4fd0*/  F2FP.PACK_AB R24, R24, R4 ;  /* 0x000000041818723e */ /* 0x000fe200000000ff */
[--C-:B-----5:R-:W-:Y:S01]  /*4fe0*/  FADD.FTZ R10, R10, -R0.reuse ;  /* 0x800000000a0a7221 */ /* 0x120fe20000010000 */
[----:B------:R-:W-:Y:S01]  /*4ff0*/  F2FP.PACK_AB R4, R151, R138 ;  /* 0x0000008a9704723e */ /* 0x000fe200000000ff */
[----:B------:R-:W-:Y:S01]  /*5000*/  STS [R232+0x13c80], R6 ;  /* 0x013c8006e8007388 */ /* 0x000fe20000000800 */
[--C-:B------:R-:W-:Y:S02]  /*5010*/  FADD.FTZ R11, R11, -R0.reuse ;  /* 0x800000000b0b7221 */ /* 0x100fe40000010000 */
[----:B------:R-:W-:Y:S01]  /*5020*/  FMUL.FTZ R10, R136, R10 ;  /* 0x0000000a880a7220 */ /* 0x000fe20000410000 */
[----:B------:R1:W-:Y:S01]  /*5030*/  STS [R233+0x1800], R2 ;  /* 0x00180002e9007388 */ /* 0x0003e20000000800 */
[----:B------:R-:W-:Y:S02]  /*5040*/  FMUL.FTZ R11, R135, R11 ;  /* 0x0000000b870b7220 */ /* 0x000fe40000410000 */
[----:B------:R-:W-:Y:S01]  /*5050*/  FMUL.FTZ R23, R201, R23 ;  /* 0x00000017c9177220 */ /* 0x000fe20000410000 */
[----:B------:R-:W-:Y:S01]  /*5060*/  STS [R232+0x14480], R27 ;  /* 0x0144801be8007388 */ /* 0x000fe20000000800 */
[----:B------:R-:W-:Y:S02]  /*5070*/  FMUL.FTZ R16, R205, R16 ;  /* 0x00000010cd107220 */ /* 0x000fe40000410000 */
[----:B------:R-:W-:Y:S01]  /*5080*/  FMUL.FTZ R8, R139, R17 ;  /* 0x000000118b087220 */ /* 0x000fe20000410000 */
[----:B------:R-:W-:Y:S01]  /*5090*/  STS [R233+0x2000], R14 ;  /* 0x0020000ee9007388 */ /* 0x000fe20000000800 */
[--C-:B------:R-:W-:Y:S01]  /*50a0*/  FADD.FTZ R18, R18, -R0.reuse ;  /* 0x8000000012127221 */ /* 0x100fe20000010000 */
[----:B------:R-:W-:Y:S01]  /*50b0*/  F2FP.PACK_AB R9, R23, R22 ;  /* 0x000000161709723e */ /* 0x000fe200000000ff */
[--C-:B------:R-:W-:Y:S01]  /*50c0*/  FADD.FTZ R19, R19, -R0.reuse ;  /* 0x8000000013137221 */ /* 0x100fe20000010000 */
[----:B------:R-:W-:Y:S01]  /*50d0*/  STS [R232+0x14c80], R4 ;  /* 0x014c8004e8007388 */ /* 0x000fe20000000800 */
[----:B------:R-:W-:Y:S01]  /*50e0*/  FMUL.FTZ R18, R134, R18 ;  /* 0x0000001286127220 */ /* 0x000fe20000410000 */
[----:B------:R-:W-:Y:S01]  /*50f0*/  F2FP.PACK_AB R8, R8, R16 ;  /* 0x000000100808723e */ /* 0x000fe200000000ff */
[----:B------:R-:W-:Y:S02]  /*5100*/  FMUL.FTZ R19, R29, R19 ;  /* 0x000000131d137220 */ /* 0x000fe40000410000 */
[--C-:B------:R-:W-:Y:S02]  /*5110*/  FADD.FTZ R34, R34, -R0.reuse ;  /* 0x8000000022227221 */ /* 0x100fe40000010000 */
[----:B------:R-:W-:Y:S01]  /*5120*/  FADD.FTZ R35, R35, -R0 ;  /* 0x8000000023237221 */ /* 0x000fe20000010000 */
[----:B------:R-:W-:Y:S01]  /*5130*/  F2FP.PACK_AB R0, R19, R18 ;  /* 0x000000121300723e */ /* 0x000fe200000000ff */
[----:B------:R-:W-:Y:S02]  /*5140*/  FMUL.FTZ R30, R137, R30 ;  /* 0x0000001e891e7220 */ /* 0x000fe40000410000 */
[----:B------:R-:W-:Y:S01]  /*5150*/  FMUL.FTZ R13, R148, R31 ;  /* 0x0000001f940d7220 */ /* 0x000fe20000410000 */
[----:B-1----:R-:W-:Y:S01]  /*5160*/  F2FP.PACK_AB R2, R204, R133 ;  /* 0x00000085cc02723e */ /* 0x002fe200000000ff */
[----:B------:R-:W-:Y:S02]  /*5170*/  FMUL.FTZ R32, R138, R32 ;  /* 0x000000208a207220 */ /* 0x000fe40000410000 */
[----:B------:R-:W-:Y:S01]  /*5180*/  FMUL.FTZ R12, R151, R33 ;  /* 0x00000021970c7220 */ /* 0x000fe20000410000 */
[----:B------:R-:W-:Y:S01]  /*5190*/  F2FP.PACK_AB R13, R13, R30 ;  /* 0x0000001e0d0d723e */ /* 0x000fe200000000ff */
[----:B------:R1:W-:Y:S01]  /*51a0*/  STS [R233+0x2800], R2 ;  /* 0x00280002e9007388 */ /* 0x0003e20000000800 */
[----:B------:R-:W-:Y:S02]  /*51b0*/  FMUL.FTZ R34, R133, R34 ;  /* 0x0000002285227220 */ /* 0x000fe40000410000 */
[----:B------:R-:W-:Y:S01]  /*51c0*/  FMUL.FTZ R35, R204, R35 ;  /* 0x00000023cc237220 */ /* 0x000fe20000410000 */
[----:B------:R-:W-:Y:S01]  /*51d0*/  BAR.SYNC.DEFER_BLOCKING 0x0 ;  /* 0x0000000000007b1d */ /* 0x000fe20000010000 */
[----:B------:R-:W-:Y:S02]  /*51e0*/  F2FP.PACK_AB R12, R12, R32 ;  /* 0x000000200c0c723e */ /* 0x000fe400000000ff */
[----:B-1----:R-:W-:Y:S05]  /*51f0*/  F2FP.PACK_AB R2, R11, R10 ;  /* 0x0000000a0b02723e */ /* 0x002fea00000000ff */
        /* <DEDUP_REMOVED lines=92> */
[----:B-1-34-:R-:W-:Y:S01]  /*57c0*/  USHF.R.S32.HI UR20, URZ, 0x1f, UR10 ;  /* 0x0000001f3f147899 */ /* 0x01afe2000801140a */
[----:B------:R-:W-:Y:S01]  /*57d0*/  IMAD.U32 R5, RZ, RZ, UR8 ;  /* 0x00000008ff057e24 */ /* 0x000fe2000f8e00ff */
[----:B------:R-:W-:Y:S01]  /*57e0*/  ULDC.64 UR6, c[0x0][0x208] ;  /* 0x0000820000067ab9 */ /* 0x000fe20000000a00 */
[----:B------:R-:W-:Y:S01]  /*57f0*/  IMAD.U32 R10, RZ, RZ, UR9 ;  /* 0x00000009ff0a7e24 */ /* 0x000fe2000f8e00ff */
[----:B------:R-:W-:Y:S01]  /*5800*/  UIMAD UR20, UR20, UR6, URZ ;  /* 0x00000006141472a4 */ /* 0x000fe2000f8e023f */
[----:B------:R-:W1:Y:S01]  /*5810*/  S2R R11, SR_TID.X ;  /* 0x00000000000b7919 */ /* 0x000e620000002100 */
[----:B------:R-:W-:Y:S02]  /*5820*/  UIMAD.WIDE.U32 UR22, UR10, UR6, URZ ;  /* 0x000000060a1672a5 */ /* 0x000fe4000f8e003f */
[----:B------:R-:W-:Y:S02]  /*5830*/  UIMAD UR20, UR10, UR7, UR20 ;  /* 0x000000070a1472a4 */ /* 0x000fe4000f8e0214 */
[----:B------:R-:W-:Y:S02]  /*5840*/  USHF.L.U32 UR21, UR10, 0x6, URZ ;  /* 0x000000060a157899 */ /* 0x000fe4000800063f */
[----:B------:R-:W-:Y:S02]  /*5850*/  USHF.L.U32 UR6, UR22, 0x6, URZ ;  /* 0x0000000616067899 */ /* 0x000fe4000800063f */
[----:B------:R-:W-:Y:S02]  /*5860*/  UIADD3 UR20, UR23, UR20, URZ ;  /* 0x0000001417147290 */ /* 0x000fe4000fffe03f */
[----:B------:R-:W-:Y:S01]  /*5870*/  IADD3 R3, P0, R250, UR21, RZ ;  /* 0x00000015fa037c10 */ /* 0x000fe2000ff1e0ff */
[----:B------:R-:W-:Y:S01]  /*5880*/  IMAD.U32 R6, RZ, RZ, UR21 ;  /* 0x00000015ff067e24 */ /* 0x000fe2000f8e00ff */
[----:B------:R-:W-:Y:S01]  /*5890*/  IADD3 R5, P2, P1, R246, UR6, R5 ;  /* 0x00000006f6057c10 */ /* 0x000fe2000f95e005 */
[----:B------:R-:W-:Y:S01]  /*58a0*/  USHF.L.U64.HI UR20, UR22, 0x6, UR20 ;  /* 0x0000000616147899 */ /* 0x000fe20008010214 */
[----:B------:R-:W-:Y:S02]  /*58b0*/  IMAD.U32 R2, RZ, RZ, UR21 ;  /* 0x00000015ff027e24 */ /* 0x000fe4000f8e00ff */
[----:B------:R-:W-:Y:S02]  /*58c0*/  LEA.HI.X.SX32 R6, R6, R249, 0x1, P0 ;  /* 0x000000f906067211 */ /* 0x000fe400000f0eff */
[----:B------:R-:W-:Y:S02]  /*58d0*/  LOP3.LUT P0, RZ, R240, 0x1, RZ, 0xc0, !PT ;  /* 0x00000001f0ff7812 */ /* 0x000fe4000780c0ff */
[----:B------:R-:W-:Y:S02]  /*58e0*/  IADD3.X R10, R243, UR20, R10, P2, P1 ;  /* 0x00000014f30a7c10 */ /* 0x000fe400097e240a */
[C---:B------:R-:W-:Y:S02]  /*58f0*/  LEA R8, P1, R3.reuse, c[0x0][0x280], 0x2 ;  /* 0x0000a00003087a11 */ /* 0x040fe400078210ff */
[----:B------:R-:W-:Y:S02]  /*5900*/  IADD3 R2, -R248, UR14, -R2 ;  /* 0x0000000ef8027c10 */ /* 0x000fe4000fffe902 */
[----:B------:R-:W-:Y:S02]  /*5910*/  IADD3 R4, P2, R246, UR6, RZ ;  /* 0x00000006f6047c10 */ /* 0x000fe4000ff5e0ff */
        /* <DEDUP_REMOVED lines=20> */
.L_x_626:
[-C--:B-1234-:R-:W-:Y:S01]  /*5a60*/  HMMA.16816.F32 R4, R32, R16.reuse, RZ ;  /* 0x000000102004723c */ /* 0x09efe200000018ff */
[----:B------:R-:W2:Y:S01]  /*5a70*/  LDL R2, [R1+0x10] ;  /* 0x0000100001027983 */ /* 0x000ea20000100800 */
[----:B------:R-:W-:Y:S02]  /*5a80*/  USHF.L.U32 UR11, UR11, 0xd, URZ ;  /* 0x0000000d0b0b7899 */ /* 0x000fe4000800063f */
[----:B------:R-:W-:Y:S01]  /*5a90*/  UIADD3 UR6, UR4, 0x1, URZ ;  /* 0x0000000104067890 */ /* 0x000fe2000fffe03f */
[----:B------:R-:W-:Y:S01]  /*5aa0*/  LDSM.16.MT88.4 R140, [R0+0x1080] ;  /* 0x00108000008c783b */ /* 0x000fe20000004200 */
[----:B------:R-:W-:Y:S02]  /*5ab0*/  UISETP.GE.AND UP0, UPT, UR4, 0x1, UPT ;  /* 0x000000010400788c */ /* 0x000fe4000bf06270 */
[C---:B------:R-:W-:Y:S01]  /*5ac0*/  HMMA.16816.F32 R8, R132.reuse, R16, RZ ;  /* 0x000000108408723c */ /* 0x040fe200000018ff */
[----:B------:R-:W-:Y:S03]  /*5ad0*/  LDSM.16.MT88.4 R144, [R0+0x4080] ;  /* 0x004080000090783b */ /* 0x000fe60000004200 */
[----:B------:R-:W-:Y:S01]  /*5ae0*/  IMAD.U32 R3, RZ, RZ, UR11 ;  /* 0x0000000bff037e24 */ /* 0x000fe2000f8e00ff */
[----:B------:R-:W-:Y:S03]  /*5af0*/  LDSM.16.M88.4 R148, [R223+0x1000] ;  /* 0x00100000df94783b */ /* 0x000fe60000000200 */
[-C--:B------:R-:W-:Y:S01]  /*5b00*/  HMMA.16816.F32 R12, R132, R18.reuse, RZ ;  /* 0x00000012840c723c */ /* 0x080fe200000018ff */
[----:B------:R-:W0:Y:S07]  /*5b10*/  LDGDEPBAR ;  /* 0x00000000000079af */ /* 0x000e2e0000000000 */
[C---:B------:R-:W-:Y:S08]  /*5b20*/  HMMA.16816.F32 R16, R32.reuse, R18, RZ ;  /* 0x000000122010723c */ /* 0x040ff000000018ff */
[-C--:B------:R-:W-:Y:S08]  /*5b30*/  HMMA.16816.F32 R20, R32, R136.reuse, RZ ;  /* 0x000000882014723c */ /* 0x080ff000000018ff */
[C---:B------:R-:W-:Y:S08]  /*5b40*/  HMMA.16816.F32 R24, R132.reuse, R136, RZ ;  /* 0x000000888418723c */ /* 0x040ff000000018ff */
[-C--:B------:R-:W-:Y:S01]  /*5b50*/  HMMA.16816.F32 R28, R132, R138.reuse, RZ ;  /* 0x0000008a841c723c */ /* 0x080fe200000018ff */
[----:B------:R-:W1:Y:S07]  /*5b60*/  LDSM.16.M88.4 R132, [R221+0x1000] ;  /* 0x00100000dd84783b */ /* 0x000e6e0000000200 */
[----:B------:R-:W-:Y:S01]  /*5b70*/  HMMA.16816.F32 R32, R32, R138, RZ ;  /* 0x0000008a2020723c */ /* 0x000fe200000018ff */
[----:B------:R-:W3:Y:S07]  /*5b80*/  LDSM.16.M88.4 R136, [R221+0x1800] ;  /* 0x00180000dd88783b */ /* 0x000eee0000000200 */
[-C--:B------:R-:W-:Y:S08]  /*5b90*/  HMMA.16816.F32 R4, R200, R204.reuse, R4 ;  /* 0x000000ccc804723c */ /* 0x080ff00000001804 */
[C---:B------:R-:W-:Y:S08]  /*5ba0*/  HMMA.16816.F32 R8, R208.reuse, R204, R8 ;  /* 0x000000ccd008723c */ /* 0x040ff00000001808 */
[-C--:B------:R-:W-:Y:S08]  /*5bb0*/  HMMA.16816.F32 R12, R208, R206.reuse, R12 ;  /* 0x000000ced00c723c */ /* 0x080ff0000000180c */
[C---:B------:R-:W-:Y:S01]  /*5bc0*/  HMMA.16816.F32 R16, R200.reuse, R206, R16 ;  /* 0x000000cec810723c */ /* 0x040fe20000001810 */
[----:B------:R-:W-:Y:S07]  /*5bd0*/  LDSM.16.M88.4 R204, [R223+0x1800] ;  /* 0x00180000dfcc783b */ /* 0x000fee0000000200 */
[-C--:B------:R-:W-:Y:S08]  /*5be0*/  HMMA.16816.F32 R20, R200, R212.reuse, R20 ;  /* 0x000000d4c814723c */ /* 0x080ff00000001814 */
[C---:B------:R-:W-:Y:S01]  /*5bf0*/  HMMA.16816.F32 R24, R208.reuse, R212, R24 ;  /* 0x000000d4d018723c */ /* 0x040fe20000001818 */
[----:B------:R-:W4:Y:S07]  /*5c00*/  LDL.64 R212, [R1+0x8] ;  /* 0x0000080001d47983 */ /* 0x000f2e0000100a00 */
[-C--:B------:R-:W-:Y:S08]  /*5c10*/  HMMA.16816.F32 R28, R208, R214.reuse, R28 ;  /* 0x000000d6d01c723c */ /* 0x080ff0000000181c */
[----:B------:R-:W-:Y:S01]  /*5c20*/  HMMA.16816.F32 R32, R200, R214, R32 ;  /* 0x000000d6c820723c */ /* 0x000fe20000001820 */
[----:B------:R-:W5:Y:S07]  /*5c30*/  LDSM.16.MT88.4 R200, [R0+0x1880] ;  /* 0x0018800000c8783b */ /* 0x000f6e0000004200 */
[-C--:B-1----:R-:W-:Y:S08]  /*5c40*/  HMMA.16816.F32 R4, R132, R140.reuse, R4 ;  /* 0x0000008c8404723c */ /* 0x082ff00000001804 */
[C---:B---3--:R-:W-:Y:S08]  /*5c50*/  HMMA.16816.F32 R8, R136.reuse, R140, R8 ;  /* 0x0000008c8808723c */ /* 0x048ff00000001808 */
        /* <DEDUP_REMOVED lines=8> */
[----:B------:R-:W3:Y:S04]  /*5ce0*/  LDSM.16.M88.4 R132, [R221+0x2000] ;  /* 0x00200000dd84783b */ /* 0x000ee80000000200 */
[----:B------:R-:W3:Y:S03]  /*5cf0*/  LDSM.16.M88.4 R144, [R221+0x2800] ;  /* 0x00280000dd90783b */ /* 0x000ee60000000200 */
[-C--:B-----5:R-:W-:Y:S08]  /*5d00*/  HMMA.16816.F32 R4, R148, R200.reuse, R4 ;  /* 0x000000c89404723c */ /* 0x0a0ff00000001804 */
[C---:B------:R-:W-:Y:S08]  /*5d10*/  HMMA.16816.F32 R8, R204.reuse, R200, R8 ;  /* 0x000000c8cc08723c */ /* 0x040ff00000001808 */
[-C--:B------:R-:W-:Y:S08]  /*5d20*/  HMMA.16816.F32 R12, R204, R202.reuse, R12 ;  /* 0x000000cacc0c723c */ /* 0x080ff0000000180c */
[C---:B------:R-:W-:Y:S01]  /*5d30*/  HMMA.16816.F32 R16, R148.reuse, R202, R16 ;  /* 0x000000ca9410723c */ /* 0x040fe20000001810 */
[----:B------:R-:W5:Y:S07]  /*5d40*/  LDSM.16.MT88.4 R200, [R0+0x5080] ;  /* 0x0050800000c8783b */ /* 0x000f6e0000004200 */
[-C--:B-1----:R-:W-:Y:S08]  /*5d50*/  HMMA.16816.F32 R20, R148, R140.reuse, R20 ;  /* 0x0000008c9414723c */ /* 0x082ff00000001814 */
[C---:B------:R-:W-:Y:S08]  /*5d60*/  HMMA.16816.F32 R24, R204.reuse, R140, R24 ;  /* 0x0000008ccc18723c */ /* 0x040ff00000001818 */
[-C--:B------:R-:W-:Y:S01]  /*5d70*/  HMMA.16816.F32 R28, R204, R142.reuse, R28 ;  /* 0x0000008ecc1c723c */ /* 0x080fe2000000181c */
[----:B------:R-:W-:Y:S07]  /*5d80*/  LDSM.16.M88.4 R204, [R223+0x2800] ;  /* 0x00280000dfcc783b */ /* 0x000fee0000000200 */
[----:B------:R-:W-:Y:S01]  /*5d90*/  HMMA.16816.F32 R32, R148, R142, R32 ;  /* 0x0000008e9420723c */ /* 0x000fe20000001820 */
[----:B------:R-:W-:Y:S04]  /*5da0*/  LDSM.16.M88.4 R140, [R223+0x2000] ;  /* 0x00200000df8c783b */ /* 0x000fe80000000200 */
[----:B------:R-:W1:Y:S03]  /*5db0*/  LDSM.16.MT88.4 R148, [R0+0x2880] ;  /* 0x002880000094783b */ /* 0x000e660000004200 */
[-C--:B---3--:R-:W-:Y:S08]  /*5dc0*/  HMMA.16816.F32 R4, R132, R136.reuse, R4 ;  /* 0x000000888404723c */ /* 0x088ff00000001804 */
[C---:B------:R-:W-:Y:S08]  /*5dd0*/  HMMA.16816.F32 R8, R144.reuse, R136, R8 ;  /* 0x000000889008723c */ /* 0x040ff00000001808 */
[-C--:B------:R-:W-:Y:S08]  /*5de0*/  HMMA.16816.F32 R12, R144, R138.reuse, R12 ;  /* 0x0000008a900c723c */ /* 0x080ff0000000180c */
[C---:B------:R-:W-:Y:S01]  /*5df0*/  HMMA.16816.F32 R16, R132.reuse, R138, R16 ;  /* 0x0000008a8410723c */ /* 0x040fe20000001810 */
[----:B------:R-:W3:Y:S07]  /*5e00*/  LDSM.16.MT88.4 R136, [R0+0x5880] ;  /* 0x005880000088783b */ /* 0x000eee0000004200 */
[-C--:B-----5:R-:W-:Y:S08]  /*5e10*/  HMMA.16816.F32 R20, R132, R200.reuse, R20 ;  /* 0x000000c88414723c */ /* 0x0a0ff00000001814 */
[C---:B------:R-:W-:Y:S08]  /*5e20*/  HMMA.16816.F32 R24, R144.reuse, R200, R24 ;  /* 0x000000c89018723c */ /* 0x040ff00000001818 */
[-C--:B------:R-:W-:Y:S08]  /*5e30*/  HMMA.16816.F32 R28, R144, R202.reuse, R28 ;  /* 0x000000ca901c723c */ /* 0x080ff0000000181c */
[----:B------:R-:W-:Y:S01]  /*5e40*/  HMMA.16816.F32 R32, R132, R202, R32 ;  /* 0x000000ca8420723c */ /* 0x000fe20000001820 */
[----:B------:R-:W-:Y:S07]  /*5e50*/  LDSM.16.MT88.4 R132, [R216+0x17880] ;  /* 0x01788000d884783b */ /* 0x000fee0000004200 */
[-C--:B-1----:R-:W-:Y:S08]  /*5e60*/  HMMA.16816.F32 R4, R140, R148.reuse, R4 ;  /* 0x000000948c04723c */ /* 0x082ff00000001804 */
[C---:B------:R-:W-:Y:S08]  /*5e70*/  HMMA.16816.F32 R8, R204.reuse, R148, R8 ;  /* 0x00000094cc08723c */ /* 0x040ff00000001808 */
[-C--:B------:R-:W-:Y:S08]  /*5e80*/  HMMA.16816.F32 R12, R204, R150.reuse, R12 ;  /* 0x00000096cc0c723c */ /* 0x080ff0000000180c */
[C---:B------:R-:W-:Y:S08]  /*5e90*/  HMMA.16816.F32 R16, R140.reuse, R150, R16 ;  /* 0x000000968c10723c */ /* 0x040ff00000001810 */
[-C--:B---3--:R-:W-:Y:S08]  /*5ea0*/  HMMA.16816.F32 R20, R140, R136.reuse, R20 ;  /* 0x000000888c14723c */ /* 0x088ff00000001814 */
[C---:B------:R-:W-:Y:S08]  /*5eb0*/  HMMA.16816.F32 R24, R204.reuse, R136, R24 ;  /* 0x00000088cc18723c */ /* 0x040ff00000001818 */
[-C--:B------:R-:W-:Y:S08]  /*5ec0*/  HMMA.16816.F32 R28, R204, R138.reuse, R28 ;  /* 0x0000008acc1c723c */ /* 0x080ff0000000181c */
[----:B------:R-:W-:Y:S01]  /*5ed0*/  HMMA.16816.F32 R32, R140, R138, R32 ;  /* 0x0000008a8c20723c */ /* 0x000fe20000001820 */
[----:B------:R-:W-:Y:S03]  /*5ee0*/  LDSM.16.MT88.4 R140, [R216+0x18080] ;  /* 0x01808000d88c783b */ /* 0x000fe60000004200 */
[----:B----4-:R-:W-:Y:S01]  /*5ef0*/  IADD3 R0, P0, R212, UR11, RZ ;  /* 0x0000000bd4007c10 */ /* 0x010fe2000ff1e0ff */
[----:B------:R-:W-:Y:S03]  /*5f00*/  UMOV UR11, UR10 ;  /* 0x0000000a000b7c82 */ /* 0x000fe60008000000 */
[----:B--2---:R-:W-:Y:S04]  /*5f10*/  LEA.HI.X.SX32 R3, R3, R2, 0x1, P0 ;  /* 0x0000000203037211 */ /* 0x004fe800000f0eff */
[C---:B------:R-:W-:Y:S04]  /*5f20*/  LEA R2, P0, R0.reuse, c[0x0][0x220], 0x2 ;  /* 0x0000880000027a11 */ /* 0x040fe800078010ff */
[----:B------:R-:W-:Y:S01]  /*5f30*/  LEA.HI.X R3, R0, c[0x0][0x224], R3, 0x2, P0 ;  /* 0x0000890000037a11 */ /* 0x000fe200000f1403 */
[----:B------:R-:W-:Y:S01]  /*5f40*/  IMAD.U32 R0, RZ, RZ, UR4 ;  /* 0x00000004ff007e24 */ /* 0x000fe2000f8e00ff */
[----:B------:R-:W-:Y:S02]  /*5f50*/  USEL UR4, UR6, URZ, !UP0 ;  /* 0x0000003f06047287 */ /* 0x000fe4000c000000 */
[----:B------:R-:W-:Y:S01]  /*5f60*/  UISETP.GE.AND UP0, UPT, UR10, UR12, UPT ;  /* 0x0000000c0a00728c */ /* 0x000fe2000bf06270 */
[----:B------:R-:W-:Y:S01]  /*5f70*/  RED.E.ADD.F32.FTZ.RN.STRONG.GPU [R2.64], R4 ;  /* 0x000000040200798e */ /* 0x000fe2000c10e792 */
[----:B------:R-:W-:Y:S01]  /*5f80*/  IMAD R0, R0, 0x2000, R226 ;  /* 0x0000200000007824 */ /* 0x000fe200078e02e2 */
[----:B------:R-:W-:Y:S02]  /*5f90*/  UIADD3 UR6, UR13, 0x1, URZ ;  /* 0x000000010d067890 */ /* 0x000fe4000fffe03f */
[----:B------:R-:W-:Y:S01]  /*5fa0*/  RED.E.ADD.F32.FTZ.RN.STRONG.GPU [R2.64+0x400], R5 ;  /* 0x000400050200798e */ /* 0x000fe2000c10e792 */
[----:B------:R-:W-:Y:S01]  /*5fb0*/  IMAD.SHL.U32 R144, R0, 0x2, RZ ;  /* 0x0000000200907824 */ /* 0x000fe200078e00ff */
[----:B------:R-:W-:Y:S01]  /*5fc0*/  PLOP3.LUT P0, PT, PT, PT, UP0, 0x80, 0x0 ;  /* 0x000000000000781c */ /* 0x000fe20003f0f008 */
[----:B------:R-:W-:Y:S01]  /*5fd0*/  UISETP.GE.AND UP0, UPT, UR13, 0x1, UPT ;  /* 0x000000010d00788c */ /* 0x000fe2000bf06270 */
[----:B------:R-:W-:Y:S03]  /*5fe0*/  RED.E.ADD.F32.FTZ.RN.STRONG.GPU [R2.64+0x800], R6 ;  /* 0x000800060200798e */ /* 0x000fe6000c10e792 */
[----:B------:R-:W-:Y:S01]  /*5ff0*/  USEL UR13, UR6, URZ, !UP0 ;  /* 0x0000003f060d7287 */ /* 0x000fe2000c000000 */
        /* <DEDUP_REMOVED lines=68> */
[----:B------:R-:W1:Y:S04]  /*6440*/  LDSM.16.MT88.4 R32, [R144+0x7880] ;  /* 0x007880009020783b */ /* 0x000e680000004200 */
[----:B------:R-:W4:Y:S03]  /*6450*/  LDSM.16.MT88.4 R144, [R144+0x9880] ;  /* 0x009880009090783b */ /* 0x000f260000004200 */
[----:B------:R-:W-:Y:S08]  /*6460*/  HMMA.16816.F32 R128, R24, R138, R128 ;  /* 0x0000008a1880723c */ /* 0x000ff00000001880 */
        /* <DEDUP_REMOVED lines=74> */
.L_x_608:
[----:B------:R-:W-:Y:S05]  /*6910*/  @P1 EXIT ;  /* 0x000000000000194d */ /* 0x000fea0003800000 */
[----:B------:R-:W-:Y:S02]  /*6920*/  ULDC.64 UR4, c[0x0][0x360] ;  /* 0x0000d80000047ab9 */ /* 0x000fe40000000a00 */
[----:B------:R-:W-:Y:S02]  /*6930*/  UISETP.NE.U32.AND UP0, UPT, URZ, UR4, UPT ;  /* 0x000000043f00728c */ /* 0x000fe4000bf05070 */
[----:B------:R-:W-:-:S02]  /*6940*/  ULDC.64 UR6, c[0x0][0x360] ;  /* 0x0000d80000067ab9 */ /* 0x000fc40000000a00 */
[----:B------:R-:W-:-:S06]  /*6950*/  UISETP.NE.AND.EX UP0, UPT, URZ, UR5, UPT, UP0 ;  /* 0x000000053f00728c */ /* 0x000fcc000bf05300 */
[----:B------:R-:W-:-:S05]  /*6960*/  PLOP3.LUT P0, PT, PT, PT, UP0, 0x80, 0x0 ;  /* 0x000000000000781c */ /* 0x000fca0003f0f008 */
[----:B------:R-:W-:Y:S02]  /*6970*/  @UP0 UMOV UR4, 0x4 ;  /* 0x0000000400040882 */ /* 0x000fe40000000000 */
[----:B------:R-:W-:-:S06]  /*6980*/  @UP0 UIMAD.WIDE UR4, UR15, UR4, UR6 ;  /* 0x000000040f0402a5 */ /* 0x000fcc000f8e0206 */
[----:B------:R-:W-:Y:S02]  /*6990*/  IMAD.U32 R2, RZ, RZ, UR4 ;  /* 0x00000004ff027e24 */ /* 0x000fe4000f8e00ff */
[----:B------:R-:W-:-:S05]  /*69a0*/  IMAD.U32 R3, RZ, RZ, UR5 ;  /* 0x00000005ff037e24 */ /* 0x000fca000f8e00ff */
[----:B------:R-:W2:Y:S01]  /*69b0*/  @P0 LDG.E R0, [R2.64] ;  /* 0x0000001202000981 */ /* 0x000ea2000c1e1900 */
[----:B------:R-:W3:Y:S01]  /*69c0*/  S2UR UR6, SR_CTAID.X ;  /* 0x00000000000679c3 */ /* 0x000ee20000002500 */
[----:B------:R-:W-:Y:S02]  /*69d0*/  MOV R4, 0x1 ;  /* 0x0000000100047802 */ /* 0x000fe40000000f00 */
[----:B------:R-:W4:Y:S01]  /*69e0*/  S2R R5, SR_TID.X ;  /* 0x0000000000057919 */ /* 0x000f220000002100 */
[----:B---3--:R-:W-:-:S03]  /*69f0*/  UIMAD UR6, UR6, 0x3000, URZ ;  /* 0x00003000060678a4 */ /* 0x008fc6000f8e023f */
[----:B------:R-:W-:Y:S06]  /*6a00*/  BAR.SYNC.DEFER_BLOCKING 0x1, 0x100 ;  /* 0x0044000000007b1d */ /* 0x000fec0000010000 */
[----:B--2---:R2:W3:Y:S01]  /*6a10*/  @P0 R2UR UR4, R0 ;  /* 0x00000000000403c2 */ /* 0x0044e200000e0000 */
[----:B------:R-:W-:Y:S01]  /*6a20*/  ISETP.NE.AND P0, PT, R4, c[0x0][0x338], PT ;  /* 0x0000ce0004007a0c */ /* 0x000fe20003f05270 */
[----:B--2---:R-:W2:Y:S01]  /*6a30*/  S2R R0, SR_CTAID.Y ;  /* 0x0000000000007919 */ /* 0x004ea20000002600 */
[----:B---3--:R-:W-:-:S04]  /*6a40*/  @UP0 UIMAD UR4, UR15, 0x60, UR4 ;  /* 0x000000600f0408a4 */ /* 0x008fc8000f8e0204 */
[----:B------:R-:W-:-:S04]  /*6a50*/  UIMAD.WIDE UR4, UR4, 0x2aaaaaab, URZ ;  /* 0x2aaaaaab040478a5 */ /* 0x000fc8000f8e023f */
[----:B------:R-:W-:-:S04]  /*6a60*/  @UP0 USHF.R.U32.HI UR4, URZ, 0x1f, UR5 ;  /* 0x0000001f3f040899 */ /* 0x000fc80008011605 */
[----:B------:R-:W-:-:S04]  /*6a70*/  @UP0 ULEA.HI.SX32 UR4, UR5, UR4, 0x1c ;  /* 0x0000000405040291 */ /* 0x000fc8000f8fe23f */
[----:B------:R-:W-:Y:S02]  /*6a80*/  @UP0 UIMAD UR8, UR4, 0x3000, URZ ;  /* 0x00003000040808a4 */ /* 0x000fe4000f8e023f */
[----:B------:R-:W-:Y:S02]  /*6a90*/  USHF.R.S32.HI UR4, URZ, 0x1f, UR6 ;  /* 0x0000001f3f047899 */ /* 0x000fe40008011406 */
[----:B------:R-:W-:Y:S01]  /*6aa0*/  @UP0 USHF.R.S32.HI UR5, URZ, 0x1f, UR8 ;  /* 0x0000001f3f050899 */ /* 0x000fe20008011408 */
[----:B--2---:R-:W-:Y:S02]  /*6ab0*/  @P0 IMAD.HI.U32 R2, R0, c[0x0][0x33c], RZ ;  /* 0x0000cf0000020a27 */ /* 0x004fe400078e00ff */
[----:B------:R-:W-:Y:S01]  /*6ac0*/  @!UP0 UMOV UR8, URZ ;  /* 0x0000003f00088c82 */ /* 0x000fe20008000000 */
[----:B------:R-:W-:-:S03]  /*6ad0*/  MOV R3, UR4 ;  /* 0x0000000400037c02 */ /* 0x000fc60008000f00 */
[----:B------:R-:W-:Y:S01]  /*6ae0*/  @UP0 UMOV UR9, UR5 ;  /* 0x0000000500090c82 */ /* 0x000fe20008000000 */
[----:B------:R-:W-:Y:S01]  /*6af0*/  @P0 SHF.R.U32.HI R0, RZ, c[0x0][0x340], R2 ;  /* 0x0000d000ff000a19 */ /* 0x000fe20000011602 */
[----:B------:R-:W-:Y:S01]  /*6b00*/  IMAD.U32 R2, RZ, RZ, UR6 ;  /* 0x00000006ff027e24 */ /* 0x000fe2000f8e00ff */
[----:B------:R-:W-:Y:S02]  /*6b10*/  @!UP0 UMOV UR9, URZ ;  /* 0x0000003f00098c82 */ /* 0x000fe40008000000 */
[----:B-1----:R-:W-:Y:S01]  /*6b20*/  SHF.R.S32.HI R6, RZ, 0x1f, R0 ;  /* 0x0000001fff067819 */ /* 0x002fe20000011400 */
[----:B------:R-:W-:Y:S01]  /*6b30*/  ULDC.64 UR6, c[0x0][0x330] ;  /* 0x0000cc0000067ab9 */ /* 0x000fe20000000a00 */
[--C-:B----4-:R-:W-:Y:S01]  /*6b40*/  IADD3 R2, P1, P0, R2, UR8, R5.reuse ;  /* 0x0000000802027c10 */ /* 0x110fe2000f83e005 */
[----:B------:R-:W-:Y:S01]  /*6b50*/  USHF.R.S32.HI UR8, URZ, 0x1f, UR15 ;  /* 0x0000001f3f087899 */ /* 0x000fe2000801140f */
[----:B------:R-:W-:Y:S01]  /*6b60*/  SHF.R.S32.HI R5, RZ, 0x1f, R5 ;  /* 0x0000001fff057819 */ /* 0x000fe20000011405 */
[C---:B------:R-:W-:Y:S01]  /*6b70*/  IMAD R4, R6.reuse, c[0x0][0x328], RZ ;  /* 0x0000ca0006047a24 */ /* 0x040fe200078e02ff */
[----:B------:R-:W-:Y:S01]  /*6b80*/  ULDC.64 UR4, c[0x0][0x308] ;  /* 0x0000c20000047ab9 */ /* 0x000fe20000000a00 */
[----:B------:R-:W-:Y:S01]  /*6b90*/  IMAD R6, R6, c[0x0][0x300], RZ ;  /* 0x0000c00006067a24 */ /* 0x000fe200078e02ff */
[----:B------:R-:W-:Y:S01]  /*6ba0*/  IADD3.X R3, R3, UR9, R5, P1, P0 ;  /* 0x0000000903037c10 */ /* 0x000fe20008fe0405 */
[----:B------:R-:W-:Y:S01]  /*6bb0*/  USEL UR9, UR15, URZ, !UP0 ;  /* 0x0000003f0f097287 */ /* 0x000fe2000c000000 */
[C---:B------:R-:W-:Y:S01]  /*6bc0*/  IMAD R7, R0.reuse, c[0x0][0x32c], R4 ;  /* 0x0000cb0000077a24 */ /* 0x040fe200078e0204 */
[----:B------:R-:W-:Y:S01]  /*6bd0*/  USEL UR8, UR8, URZ, !UP0 ;  /* 0x0000003f08087287 */ /* 0x000fe2000c000000 */
[----:B------:R-:W-:-:S02]  /*6be0*/  IMAD R6, R0, c[0x0][0x304], R6 ;  /* 0x0000c10000067a24 */ /* 0x000fc400078e0206 */
[C---:B------:R-:W-:Y:S01]  /*6bf0*/  IMAD.WIDE.U32 R4, R0.reuse, c[0x0][0x328], R2 ;  /* 0x0000ca0000047a25 */ /* 0x040fe200078e0002 */
[----:B------:R-:W-:Y:S02]  /*6c00*/  UIMAD UR6, UR8, UR6, URZ ;  /* 0x00000006080672a4 */ /* 0x000fe4000f8e023f */
[----:B------:R-:W-:Y:S01]  /*6c10*/  UIMAD UR4, UR8, UR4, URZ ;  /* 0x00000004080472a4 */ /* 0x000fe2000f8e023f */
[----:B------:R-:W-:Y:S01]  /*6c20*/  IMAD.IADD R5, R5, 0x1, R7 ;  /* 0x0000000105057824 */ /* 0x000fe200078e0207 */
[----:B------:R-:W-:Y:S01]  /*6c30*/  UIMAD UR6, UR9, UR7, UR6 ;  /* 0x00000007090672a4 */ /* 0x000fe2000f8e0206 */
[----:B------:R-:W-:Y:S01]  /*6c40*/  IMAD.U32 R8, RZ, RZ, UR9 ;  /* 0x00000009ff087e24 */ /* 0x000fe2000f8e00ff */
[----:B------:R-:W-:Y:S01]  /*6c50*/  UIMAD UR4, UR9, UR5, UR4 ;  /* 0x00000005090472a4 */ /* 0x000fe2000f8e0204 */
[----:B------:R-:W-:-:S04]  /*6c60*/  IMAD.WIDE.U32 R2, R0, c[0x0][0x300], R2 ;  /* 0x0000c00000027a25 */ /* 0x000fc800078e0002 */
[----:B------:R-:W-:Y:S01]  /*6c70*/  IMAD.WIDE.U32 R8, R8, c[0x0][0x330], R4 ;  /* 0x0000cc0008087a25 */ /* 0x000fe200078e0004 */
[----:B------:R-:W-:Y:S02]  /*6c80*/  IADD3 R3, R3, R6, RZ ;  /* 0x0000000603037210 */ /* 0x000fe40007ffe0ff */
[----:B------:R-:W-:Y:S02]  /*6c90*/  MOV R6, UR9 ;  /* 0x0000000900067c02 */ /* 0x000fe40008000f00 */
[----:B------:R-:W-:Y:S02]  /*6ca0*/  IADD3 R0, R9, UR6, RZ ;  /* 0x0000000609007c10 */ /* 0x000fe4000fffe0ff */
[----:B------:R-:W-:Y:S01]  /*6cb0*/  LEA R4, P1, R8, c[0x0][0x310], 0x2 ;  /* 0x0000c40008047a11 */ /* 0x000fe200078210ff */
[----:B------:R-:W-:-:S03]  /*6cc0*/  IMAD.WIDE.U32 R6, R6, c[0x0][0x308], R2 ;  /* 0x0000c20006067a25 */ /* 0x000fc600078e0002 */
[----:B------:R-:W-:Y:S02]  /*6cd0*/  LEA.HI.X R5, R8, c[0x0][0x314], R0, 0x2, P1 ;  /* 0x0000c50008057a11 */ /* 0x000fe400008f1400 */
[C---:B------:R-:W-:Y:S02]  /*6ce0*/  LEA R2, P0, R6.reuse, c[0x0][0x2e8], 0x2 ;  /* 0x0000ba0006027a11 */ /* 0x040fe400078010ff */
[----:B------:R-:W-:Y:S01]  /*6cf0*/  IADD3 R3, R7, UR4, RZ ;  /* 0x0000000407037c10 */ /* 0x000fe2000fffe0ff */
        /* <DEDUP_REMOVED lines=98> */
.L_x_628:
        /* <DEDUP_REMOVED lines=14> */
.L_x_2302:


//--------------------- .text._ZN7cutlass13device_kernelIN5flash19enable_sm80_to_sm89INS1_16FlashAttnBwdSm80INS1_25CollectiveMainloopBwdSm80ILi2ELi1EN4cute5tupleIJNS5_1CILi64EEENS7_ILi96EEENS7_ILi128EEEEEENS_6half_tEfNS_4arch4Sm80ELb0ELb1ELb0ELb1ELb1ELb0ELb0ELb0ELi2ELi2ELi2ELi2ELb1EEENS1_24CollectiveEpilogueBwdGQAISB_fSE_Li256ELb1ELb1EEENS1_19SingleTileSchedulerILb1ELb0ELb0ELi96EEEEEEEEEvNT_6ParamsE --------------------------
	.section	.text._ZN7cutlass13device_kernelIN5flash19enable_sm80_to_sm89INS1_16FlashAttnBwdSm80INS1_25CollectiveMainloopBwdSm80ILi2ELi1EN4cute5tupleIJNS5_1CILi64EEENS7_ILi96EEENS7_ILi128EEEEEENS_6half_tEfNS_4arch4Sm80ELb0ELb1ELb0ELb1ELb1ELb0ELb0ELb0ELi2ELi2ELi2ELi2ELb1EEENS1_24CollectiveEpilogueBwdGQAISB_fSE_Li256ELb1ELb1EEENS1_19SingleTileSchedulerILb1ELb0ELb0ELi96EEEEEEEEEvNT_6ParamsE,"ax",@progbits
	.sectioninfo	@"SHI_REGISTERS=255"
	.align	128
.text._ZN7cutlass13device_kernelIN5flash19enable_sm80_to_sm89INS1_16FlashAttnBwdSm80INS1_25CollectiveMainloopBwdSm80ILi2ELi1EN4cute5tupleIJNS5_1CILi64EEENS7_ILi96EEENS7_ILi128EEEEEENS_6half_tEfNS_4arch4Sm80ELb0ELb1ELb0ELb1ELb1ELb0ELb0ELb0ELi2ELi2ELi2ELi2ELb1EEENS1_24CollectiveEpilogueBwdGQAISB_fSE_Li256ELb1ELb1EEENS1_19SingleTileSchedulerILb1ELb0ELb0ELi96EEEEEEEEEvNT_6ParamsE:
        .type           _ZN7cutlass13device_kernelIN5flash19enable_sm80_to_sm89INS1_16FlashAttnBwdSm80INS1_25CollectiveMainloopBwdSm80ILi2ELi1EN4cute5tupleIJNS5_1CILi64EEENS7_ILi96EEENS7_ILi128EEEEEENS_6half_tEfNS_4arch4Sm80ELb0ELb1ELb0ELb1ELb1ELb0ELb0ELb0ELi2ELi2ELi2ELi2ELb1EEENS1_24CollectiveEpilogueBwdGQAISB_fSE_Li256ELb1ELb1EEENS1_19SingleTileSchedulerILb1ELb0ELb0ELi96EEEEEEEEEvNT_6ParamsE,@function
        .size           _ZN7cutlass13device_kernelIN5flash19enable_sm80_to_sm89INS1_16FlashAttnBwdSm80INS1_25CollectiveMainloopBwdSm80ILi2ELi1EN4cute5tupleIJNS5_1CILi64EEENS7_ILi96EEENS7_ILi128EEEEEENS_6half_tEfNS_4arch4Sm80ELb0ELb1ELb0ELb1ELb1ELb0ELb0ELb0ELi2ELi2ELi2ELi2ELb1EEENS1_24CollectiveEpilogueBwdGQAISB_fSE_Li256ELb1ELb1EEENS1_19SingleTileSchedulerILb1ELb0ELb0ELi96EEEEEEEEEvNT_6ParamsE,(.L_x_2303 - _ZN7cutlass13device_kernelIN5flash19enable_sm80_to_sm89INS1_16FlashAttnBwdSm80INS1_25CollectiveMainloopBwdSm80ILi2ELi1EN4cute5tupleIJNS5_1CILi64EEENS7_ILi96EEENS7_ILi128EEEEEENS_6half_tEfNS_4arch4Sm80ELb0ELb1ELb0ELb1ELb1ELb0ELb0ELb0ELi2ELi2ELi2ELi2ELb1EEENS1_24CollectiveEpilogueBwdGQAISB_fSE_Li256ELb1ELb1EEENS1_19SingleTileSchedulerILb1ELb0ELb0ELi96EEEEEEEEEvNT_6ParamsE)
        .other          _ZN7cutlass13device_kernelIN5flash19enable_sm80_to_sm89INS1_16FlashAttnBwdSm80INS1_25CollectiveMainloopBwdSm80ILi2ELi1EN4cute5tupleIJNS5_1CILi64EEENS7_ILi96EEENS7_ILi128EEEEEENS_6half_tEfNS_4arch4Sm80ELb0ELb1ELb0ELb1ELb1ELb0ELb0ELb0ELi2ELi2ELi2ELi2ELb1EEENS1_24CollectiveEpilogueBwdGQAISB_fSE_Li256ELb1ELb1EEENS1_19SingleTileSchedulerILb1ELb0ELb0ELi96EEEEEEEEEvNT_6ParamsE,@"STO_CUDA_ENTRY STV_DEFAULT"
_ZN7cutlass13device_kernelIN5flash19enable_sm80_to_sm89INS1_16FlashAttnBwdSm80INS1_25CollectiveMainloopBwdSm80ILi2ELi1EN4cute5tupleIJNS5_1CILi64EEENS7_ILi96EEENS7_ILi128EEEEEENS_6half_tEfNS_4arch4Sm80ELb0ELb1ELb0ELb1ELb1ELb0ELb0ELb0ELi2ELi2ELi2ELi2ELb1EEENS1_24CollectiveEpilogueBwdGQAISB_fSE_Li256ELb1ELb1EEENS1_19SingleTileSchedulerILb1ELb0ELb0ELi96EEEEEEEEEvNT_6ParamsE:
        /* <DEDUP_REMOVED lines=22> */
.L_x_630:
        /* <DEDUP_REMOVED lines=13> */
.L_x_632:
[----:B------:R-:W-:Y:S02]  /*0230*/  ULDC UR5, c[0x0][0x3ac] ;  /* 0x0000eb0000057ab9 */ /* 0x000fe40000000800 */
.L_x_631:
[----:B------:R-:W-:-:S04]  /*0240*/  UIMAD UR4, UR10, 0x60, URZ ;  /* 0x000000600a0478a4 */ /* 0x000fc8000f8e023f */
[----:B------:R-:W-:-:S04]  /*0250*/  UISETP.GE.AND UP0, UPT, UR4, UR5, UPT ;  /* 0x000000050400728c */ /* 0x000fc8000bf06270 */
[----:B------:R-:W-:Y:S01]  /*0260*/  USEL UR15, UR15, 0xffffffff, !UP0 ;  /* 0xffffffff0f0f7887 */ /* 0x000fe2000c000000 */
[----:B------:R-:W-:Y:S05]  /*0270*/  BRA `(.L_x_633) ;  /* 0x0000019000007947 */ /* 0x000fea0003800000 */
.L_x_629:
        /* <DEDUP_REMOVED lines=8> */
.L_x_634:
        /* <DEDUP_REMOVED lines=13> */
.L_x_636:
[----:B------:R-:W-:Y:S02]  /*03d0*/  ULDC UR5, c[0x0][0x3ac] ;  /* 0x0000eb0000057ab9 */ /* 0x000fe40000000800 */
.L_x_635:
[----:B------:R-:W-:-:S04]  /*03e0*/  UIMAD UR4, UR10, 0x60, URZ ;  /* 0x000000600a0478a4 */ /* 0x000fc8000f8e023f */
[----:B------:R-:W-:-:S04]  /*03f0*/  UISETP.GE.AND UP0, UPT, UR4, UR5, UPT ;  /* 0x000000050400728c */ /* 0x000fc8000bf06270 */
[----:B------:R-:W-:-:S06]  /*0400*/  USEL UR15, UR15, 0xffffffff, !UP0 ;  /* 0xffffffff0f0f7887 */ /* 0x000fcc000c000000 */
.L_x_633:
        /* <DEDUP_REMOVED lines=58> */
.L_x_637:
        /* <DEDUP_REMOVED lines=10> */
.L_x_638:
[----:B------:R-:W-:Y:S05]  /*0850*/  @!P1 BRA `(.L_x_639) ;  /* 0x0000005000009947 */ /* 0x000fea0003800000 */
[----:B------:R3:W4:Y:S04]  /*0860*/  LDG.E R0, [R2.64] ;  /* 0x0000001202007981 */ /* 0x000728000c1e1900 */
[----:B---3--:R-:W3:Y:S01]  /*0870*/  LDG.E R2, [R2.64+0x4] ;  /* 0x0000041202027981 */ /* 0x008ee2000c1e1900 */
[----:B----4-:R-:W4:Y:S08]  /*0880*/  R2UR UR13, R0 ;  /* 0x00000000000d73c2 */ /* 0x010f3000000e0000 */
[----:B---3--:R-:W4:Y:S02]  /*0890*/  R2UR UR6, R2 ;  /* 0x00000000020673c2 */ /* 0x008f2400000e0000 */
[----:B----4-:R-:W-:-:S06]  /*08a0*/  UIADD3 UR13, -UR13, UR6, URZ ;  /* 0x000000060d0d7290 */ /* 0x010fcc000fffe13f */
.L_x_639:
        /* <DEDUP_REMOVED lines=15> */
.L_x_640:
        /* <DEDUP_REMOVED lines=355> */
[C---:B------:R-:W-:Y:S01]  /*1fd0*/  ISETP.LT.OR P1, PT, R3.reuse, 0x1, !P0 ;  /* 0x000000010300780c */ /* 0x040fe20004721670 */
        /* <DEDUP_REMOVED lines=194> */
[--C-:B------:R-:W-:Y:S01]  /*2c00*/  IMAD.IADD R228, R217, 0x1, R224.reuse ;  /* 0x00000001d9e47824 */ /* 0x100fe200078e02e0 */
        /* <DEDUP_REMOVED lines=8> */
.L_x_660:
        /* <DEDUP_REMOVED lines=34> */
[C---:B------:R-:W-:Y:S04]  /*2eb0*/  IADD3 R200, R217.reuse, R28, RZ ;  /* 0x0000001cd9c87210 */ /* 0x040fe80007ffe0ff */
        /* <DEDUP_REMOVED lines=88> */
[----:B------:R-:W-:Y:S01]  /*3440*/  IADD3 R145, R235, R0, RZ ;  /* 0x00000000eb917210 */ /* 0x000fe20007ffe0ff */
[----:B------:R-:W-:Y:S03]  /*3450*/  IMAD.IADD R140, R237, 0x1, R0 ;  /* 0x00000001ed8c7824 */ /* 0x000fe600078e0200 */
[----:B------:R-:W-:Y:S04]  /*3460*/  HMMA.16816.F32 R24, R136, R146, R24 ;  /* 0x000000928818723c */ /* 0x000fe80000001818 */
[----:B------:R-:W-:Y:S04]  /*3470*/  IMNMX R145, R238, R145, PT ;  /* 0x00000091ee917217 */ /* 0x000fe80003800200 */
        /* <DEDUP_REMOVED lines=14> */
.L_x_644:
[----:B------:R-:W-:Y:S04]  /*3560*/  MOV R3, 0x1 ;  /* 0x0000000100037802 */ /* 0x000fe80000000f00 */
[----:B------:R-:W-:Y:S11]  /*3570*/  ISETP.NE.AND P0, PT, R3, c[0x0][0x2a8], PT ;  /* 0x0000aa0003007a0c */ /* 0x000ff60003f05270 */
[----:B------:R-:W-:Y:S02]  /*3580*/  @!UPT UIADD3 URZ, URZ, URZ, URZ ;  /* 0x0000003f3f3ff290 */ /* 0x000fe4000fffe03f */
[----:B------:R-:W-:Y:S05]  /*3590*/  @P0 IMAD.HI.U32 R3, R2, c[0x0][0x2ac], RZ ;  /* 0x0000ab0002030a27 */ /* 0x000fea00078e00ff */
[----:B------:R-:W-:Y:S02]  /*35a0*/  @P0 SHF.R.U32.HI R2, RZ, c[0x0][0x2b0], R3 ;  /* 0x0000ac00ff020a19 */ /* 0x000fe40000011603 */
.L_x_645:
[----:B------:R-:W-:Y:S05]  /*35b0*/  BSYNC B0 ;  /* 0x0000000000007941 */ /* 0x000fea0003800000 */
.L_x_643:
[----:B------:R-:W-:Y:S02]  /*35c0*/  IMAD R2, R2, c[0x0][0x2a8], R239 ;  /* 0x0000aa0002027a24 */ /* 0x000fe400078e02ef */
[--C-:B------:R-:W-:Y:S02]  /*35d0*/  IMAD.IADD R3, R235, 0x1, R0.reuse ;  /* 0x00000001eb037824 */ /* 0x100fe400078e0200 */
[----:B------:R-:W-:Y:S01]  /*35e0*/  IMAD.IADD R140, R237, 0x1, R0 ;  /* 0x00000001ed8c7824 */ /* 0x000fe200078e0200 */
[----:B------:R-:W-:Y:S02]  /*35f0*/  IADD3 R145, R2, c[0x0][0x2a8], RZ ;  /* 0x0000aa0002917a10 */ /* 0x000fe40007ffe0ff */
[----:B------:R-:W-:Y:S02]  /*3600*/  IMNMX R3, R238, R3, PT ;  /* 0x00000003ee037217 */ /* 0x000fe40003800200 */
[----:B------:R-:W-:Y:S02]  /*3610*/  IMNMX R140, R140, R2, !PT ;  /* 0x000000028c8c7217 */ /* 0x000fe40007800200 */
[----:B------:R-:W-:Y:S02]  /*3620*/  IMNMX R145, R3, R145, PT ;  /* 0x0000009103917217 */ /* 0x000fe40003800200 */
.L_x_642:
        /* <DEDUP_REMOVED lines=18> */
.L_x_648:
[----:B------:R-:W-:Y:S04]  /*3750*/  MOV R29, 0x1 ;  /* 0x00000001001d7802 */ /* 0x000fe80000000f00 */
[----:B------:R-:W-:Y:S11]  /*3760*/  ISETP.NE.AND P0, PT, R29, c[0x0][0x2a8], PT ;  /* 0x0000aa001d007a0c */ /* 0x000ff60003f05270 */
[----:B------:R-:W-:Y:S02]  /*3770*/  @!UPT UIADD3 URZ, URZ, URZ, URZ ;  /* 0x0000003f3f3ff290 */ /* 0x000fe4000fffe03f */
[----:B------:R-:W-:Y:S05]  /*3780*/  @P0 IMAD.HI.U32 R29, R28, c[0x0][0x2ac], RZ ;  /* 0x0000ab001c1d0a27 */ /* 0x000fea00078e00ff */
[----:B------:R-:W-:Y:S02]  /*3790*/  @P0 SHF.R.U32.HI R28, RZ, c[0x0][0x2b0], R29 ;  /* 0x0000ac00ff1c0a19 */ /* 0x000fe4000001161d */
.L_x_649:
[----:B------:R-:W-:Y:S05]  /*37a0*/  BSYNC B0 ;  /* 0x0000000000007941 */ /* 0x000fea0003800000 */
.L_x_647:
[----:B------:R-:W-:Y:S05]  /*37b0*/  IMAD R28, R28, c[0x0][0x2a8], R239 ;  /* 0x0000aa001c1c7a24 */ /* 0x000fea00078e02ef */
[----:B------:R-:W-:Y:S02]  /*37c0*/  IADD3 R29, R28, c[0x0][0x2a8], RZ ;  /* 0x0000aa001c1d7a10 */ /* 0x000fe40007ffe0ff */
[----:B------:R-:W-:Y:S02]  /*37d0*/  IMNMX R2, R2, R28, !PT ;  /* 0x0000001c02027217 */ /* 0x000fe40007800200 */
[----:B------:R-:W-:Y:S02]  /*37e0*/  IMNMX R3, R3, R29, PT ;  /* 0x0000001d03037217 */ /* 0x000fe40003800200 */
.L_x_646:
        /* <DEDUP_REMOVED lines=18> */
.L_x_652:
[----:B------:R-:W-:Y:S04]  /*3910*/  MOV R29, 0x1 ;  /* 0x00000001001d7802 */ /* 0x000fe80000000f00 */
[----:B------:R-:W-:Y:S11]  /*3920*/  ISETP.NE.AND P0, PT, R29, c[0x0][0x2a8], PT ;  /* 0x0000aa001d007a0c */ /* 0x000ff60003f05270 */
[----:B------:R-:W-:Y:S02]  /*3930*/  @!UPT UIADD3 URZ, URZ, URZ, URZ ;  /* 0x0000003f3f3ff290 */ /* 0x000fe4000fffe03f */
[----:B------:R-:W-:Y:S05]  /*3940*/  @P0 IMAD.HI.U32 R29, R28, c[0x0][0x2ac], RZ ;  /* 0x0000ab001c1d0a27 */ /* 0x000fea00078e00ff */
[----:B------:R-:W-:Y:S02]  /*3950*/  @P0 SHF.R.U32.HI R28, RZ, c[0x0][0x2b0], R29 ;  /* 0x0000ac00ff1c0a19 */ /* 0x000fe4000001161d */
.L_x_653:
[----:B------:R-:W-:Y:S05]  /*3960*/  BSYNC B0 ;  /* 0x0000000000007941 */ /* 0x000fea0003800000 */
.L_x_651:
[----:B------:R-:W-:Y:S05]  /*3970*/  IMAD R28, R28, c[0x0][0x2a8], R239 ;  /* 0x0000aa001c1c7a24 */ /* 0x000fea00078e02ef */
[----:B------:R-:W-:Y:S02]  /*3980*/  IADD3 R29, R28, c[0x0][0x2a8], RZ ;  /* 0x0000aa001c1d7a10 */ /* 0x000fe40007ffe0ff */
[----:B------:R-:W-:Y:S02]  /*3990*/  IMNMX R141, R141, R28, !PT ;  /* 0x0000001c8d8d7217 */ /* 0x000fe40007800200 */
[----:B------:R-:W-:Y:S02]  /*39a0*/  IMNMX R142, R142, R29, PT ;  /* 0x0000001d8e8e7217 */ /* 0x000fe40003800200 */
.L_x_650:
        /* <DEDUP_REMOVED lines=18> */
.L_x_656:
[----:B------:R-:W-:Y:S04]  /*3ad0*/  MOV R28, 0x1 ;  /* 0x00000001001c7802 */ /* 0x000fe80000000f00 */
[----:B------:R-:W-:Y:S11]  /*3ae0*/  ISETP.NE.AND P0, PT, R28, c[0x0][0x2a8], PT ;  /* 0x0000aa001c007a0c */ /* 0x000ff60003f05270 */
[----:B------:R-:W-:Y:S02]  /*3af0*/  @!UPT UIADD3 URZ, URZ, URZ, URZ ;  /* 0x0000003f3f3ff290 */ /* 0x000fe4000fffe03f */
[----:B------:R-:W-:Y:S05]  /*3b00*/  @P0 IMAD.HI.U32 R28, R0, c[0x0][0x2ac], RZ ;  /* 0x0000ab00001c0a27 */ /* 0x000fea00078e00ff */
[----:B------:R-:W-:Y:S02]  /*3b10*/  @P0 SHF.R.U32.HI R0, RZ, c[0x0][0x2b0], R28 ;  /* 0x0000ac00ff000a19 */ /* 0x000fe4000001161c */
.L_x_657:
[----:B------:R-:W-:Y:S05]  /*3b20*/  BSYNC B0 ;  /* 0x0000000000007941 */ /* 0x000fea0003800000 */
.L_x_655:
[----:B------:R-:W-:Y:S05]  /*3b30*/  IMAD R0, R0, c[0x0][0x2a8], R239 ;  /* 0x0000aa0000007a24 */ /* 0x000fea00078e02ef */
[----:B------:R-:W-:Y:S02]  /*3b40*/  IADD3 R28, R0, c[0x0][0x2a8], RZ ;  /* 0x0000aa00001c7a10 */ /* 0x000fe40007ffe0ff */
[----:B------:R-:W-:Y:S02]  /*3b50*/  IMNMX R143, R143, R0, !PT ;  /* 0x000000008f8f7217 */ /* 0x000fe40007800200 */
[----:B------:R-:W-:Y:S02]  /*3b60*/  IMNMX R144, R144, R28, PT ;  /* 0x0000001c90907217 */ /* 0x000fe40003800200 */
.L_x_654:
        /* <DEDUP_REMOVED lines=22> */
[----:B------:R-:W-:Y:S01]  /*3cd0*/  UIMAD.WIDE.U32 UR22, UR10, UR6, URZ ;  /* 0x000000060a1672a5 */ /* 0x000fe2000f8e003f */
[----:B------:R-:W-:Y:S01]  /*3ce0*/  IMAD.U32 R151, RZ, RZ, UR11 ;  /* 0x0000000bff977e24 */ /* 0x000fe2000f8e00ff */
[----:B------:R-:W-:Y:S02]  /*3cf0*/  UIMAD UR20, UR10, UR7, UR20 ;  /* 0x000000070a1472a4 */ /* 0x000fe4000f8e0214 */
[----:B------:R-:W-:Y:S02]  /*3d00*/  USHF.L.U32 UR6, UR22, 0x6, URZ ;  /* 0x0000000616067899 */ /* 0x000fe4000800063f */
[----:B------:R-:W-:Y:S01]  /*3d10*/  @!P3 LEA R205, R151, 0x40, 0x6 ;  /* 0x0000004097cdb811 */ /* 0x000fe200078e30ff */
[----:B------:R-:W-:Y:S02]  /*3d20*/  UIADD3 UR20, UR23, UR20, URZ ;  /* 0x0000001417147290 */ /* 0x000fe4000fffe03f */
[----:B------:R-:W-:Y:S01]  /*3d30*/  UIMAD UR7, UR10, -0x40, UR14 ;  /* 0xffffffc00a0778a4 */ /* 0x000fe2000f8e020e */
[----:B------:R-:W-:Y:S01]  /*3d40*/  IADD3 R146, P1, R244, UR6, RZ ;  /* 0x00000006f4927c10 */ /* 0x000fe2000ff3e0ff */
[----:B------:R-:W-:Y:S03]  /*3d50*/  USHF.L.U64.HI UR20, UR22, 0x6, UR20 ;  /* 0x0000000616147899 */ /* 0x000fe60008010214 */
[C---:B------:R-:W-:Y:S03]  /*3d60*/  LEA R202, P0, R146.reuse, c[0x0][0x160], 0x1 ;  /* 0x0000580092ca7a11 */ /* 0x040fe600078008ff */
[C---:B------:R-:W-:Y:S04]  /*3d70*/  IADD3.X R147, R241.reuse, UR20, RZ, P1, !PT ;  /* 0x00000014f1937c10 */ /* 0x040fe80008ffe4ff */
[----:B------:R-:W-:Y:S02]  /*3d80*/  LEA.HI.X R203, R146, c[0x0][0x164], R147, 0x1, P0 ;  /* 0x0000590092cb7a11 */ /* 0x000fe400000f0c93 */
[----:B------:R-:W-:Y:S02]  /*3d90*/  IADD3 R146, P2, P1, R244, UR6, R200 ;  /* 0x00000006f4927c10 */ /* 0x000fe4000f95e0c8 */
[----:B------:R-:W-:Y:S02]  /*3da0*/  IADD3 R147, -R248, UR7, RZ ;  /* 0x00000007f8937c10 */ /* 0x000fe4000fffe1ff */
[C---:B------:R-:W-:Y:S02]  /*3db0*/  LEA R200, P0, R146.reuse, c[0x0][0x160], 0x1 ;  /* 0x0000580092c87a11 */ /* 0x040fe400078008ff */
[----:B------:R-:W-:Y:S02]  /*3dc0*/  IADD3.X R201, R241, UR20, R201, P2, P1 ;  /* 0x00000014f1c97c10 */ /* 0x000fe400097e24c9 */
[----:B------:R-:W-:Y:S02]  /*3dd0*/  ISETP.LT.OR P2, PT, R147, 0x1, P6 ;  /* 0x000000019300780c */ /* 0x000fe40003741670 */
[----:B------:R-:W-:Y:S01]  /*3de0*/  LEA.HI.X R201, R146, c[0x0][0x164], R201, 0x1, P0 ;  /* 0x0000590092c97a11 */ /* 0x000fe200000f0cc9 */
[----:B------:R-:W-:Y:S01]  /*3df0*/  IMAD.U32 R146, RZ, RZ, UR13 ;  /* 0x0000000dff927e24 */ /* 0x000fe2000f8e00ff */
[----:B----4-:R-:W-:Y:S03]  /*3e00*/  @!P3 IADD3 R151, P1, R205, R208, RZ ;  /* 0x000000d0cd97b210 */ /* 0x010fe60007f3e0ff */
[----:B-----5:R-:W-:Y:S02]  /*3e10*/  IMAD R146, R146, 0x4000, R207 ;  /* 0x0000400092927824 */ /* 0x020fe400078e02cf */
[----:B------:R-:W4:Y:S01]  /*3e20*/  S2R R207, SR_TID.X ;  /* 0x0000000000cf7919 */ /* 0x000f220000002100 */
[----:B------:R-:W-:Y:S02]  /*3e30*/  @!P3 LEA R204, P0, R151, c[0x0][0x258], 0x2 ;  /* 0x0000960097ccba11 */ /* 0x000fe400078010ff */
[----:B------:R-:W-:Y:S01]  /*3e40*/  @!P3 LEA.HI.X.SX32 R205, R205, R252, 0x1, P1 ;  /* 0x000000fccdcdb211 */ /* 0x000fe200008f0eff */
[----:B------:R-:W-:Y:S01]  /*3e50*/  @!PT LDS RZ, [RZ] ;  /* 0x00000000fffff984 */ /* 0x000fe20000000800 */
[----:B------:R-:W-:Y:S01]  /*3e60*/  @!PT LDS RZ, [RZ] ;  /* 0x00000000fffff984 */ /* 0x000fe20000000800 */
[----:B------:R-:W-:Y:S01]  /*3e70*/  @!PT LDS RZ, [RZ] ;  /* 0x00000000fffff984 */ /* 0x000fe20000000800 */
[----:B------:R3:W-:Y:S01]  /*3e80*/  LDGSTS.E.BYPASS.LTC128B.128 [R146], [R202.64], !P2 ;  /* 0x00000000ca927fae */ /* 0x0007e2000d101d52 */
[----:B------:R-:W-:Y:S02]  /*3e90*/  ISETP.LT.OR P1, PT, R147, 0x1, P5 ;  /* 0x000000019300780c */ /* 0x000fe40002f21670 */
[----:B------:R-:W-:Y:S02]  /*3ea0*/  @!P3 LEA.HI.X R205, R151, c[0x0][0x25c], R205, 0x2, P0 ;  /* 0x0000970097cdba11 */ /* 0x000fe400000f14cd */
[C---:B------:R-:W-:Y:S02]  /*3eb0*/  ISETP.LT.OR P0, PT, R147.reuse, 0x21, P6 ;  /* 0x000000219300780c */ /* 0x040fe40003701670 */
[----:B------:R-:W-:Y:S01]  /*3ec0*/  ISETP.LT.OR P2, PT, R147, 0x21, P5 ;  /* 0x000000219300780c */ /* 0x000fe20002f41670 */
[----:B------:R-:W-:Y:S06]  /*3ed0*/  IMAD.U32 R147, RZ, RZ, UR13 ;  /* 0x0000000dff937e24 */ /* 0x000fec000f8e00ff */
[----:B------:R3:W-:Y:S04]  /*3ee0*/  LDGSTS.E.BYPASS.LTC128B.128 [R146+0x2000], [R202.64+0x80], !P1 ;  /* 0x02000080ca927fae */ /* 0x0007e8000c901d52 */
[----:B------:R3:W-:Y:S01]  /*3ef0*/  LDGSTS.E.BYPASS.LTC128B.128 [R146+0x1000], [R200.64], !P0 ;  /* 0x01000000c8927fae */ /* 0x0007e2000c101d52 */
[----:B----4-:R-:W-:Y:S03]  /*3f00*/  IMAD.SHL.U32 R207, R207, 0x4, RZ ;  /* 0x00000004cfcf7824 */ /* 0x010fe600078e00ff */
[----:B------:R3:W-:Y:S01]  /*3f10*/  LDGSTS.E.BYPASS.LTC128B.128 [R146+0x3000], [R200.64+0x80], !P2 ;  /* 0x03000080c8927fae */ /* 0x0007e2000d101d52 */
[----:B------:R-:W-:Y:S04]  /*3f20*/  @!P3 IMAD R147, R147, 0x40, R207 ;  /* 0x000000409393b824 */ /* 0x000fe800078e02cf */
[----:B------:R-:W-:Y:S05]  /*3f30*/  @!P3 IMAD.SHL.U32 R147, R147, 0x4, RZ ;  /* 0x000000049393b824 */ /* 0x000fea00078e00ff */
[----:B------:R3:W-:Y:S02]  /*3f40*/  @!P3 LDGSTS.E.BYPASS.LTC128B.128 [R147+0x12080], [R204.64] ;  /* 0x12080000cc93bfae */ /* 0x0007e4000b901d52 */
.L_x_658:
[----:B------:R-:W-:Y:S01]  /*3f50*/  PLOP3.LUT P0, PT, PT, PT, UP6, 0x40, 0x0 ;  /* 0x000000000000781c */ /* 0x000fe20003f0e868 */
[----:B------:R-:W0:Y:S01]  /*3f60*/  LDGDEPBAR ;  /* 0x00000000000079af */ /* 0x000e220000000000 */
[----:B------:R-:W-:Y:S02]  /*3f70*/  PLOP3.LUT P1, PT, PT, PT, UP6, 0x40, 0x0 ;  /* 0x000000000000781c */ /* 0x000fe40003f2e868 */
[----:B------:R-:W-:Y:S02]  /*3f80*/  ISETP.GT.AND P0, PT, R140, RZ, P0 ;  /* 0x000000ff8c00720c */ /* 0x000fe40000704270 */
[----:B------:R-:W-:Y:S02]  /*3f90*/  PLOP3.LUT P2, PT, PT, PT, UP5, 0x40, 0x0 ;  /* 0x000000000000781c */ /* 0x000fe40003f4e858 */
[C---:B------:R-:W-:Y:S02]  /*3fa0*/  ISETP.LT.OR P0, PT, R145.reuse, 0x1, P0 ;  /* 0x000000019100780c */ /* 0x040fe40000701670 */
[----:B------:R-:W-:Y:S02]  /*3fb0*/  ISETP.GT.AND P1, PT, R2, RZ, P1 ;  /* 0x000000ff0200720c */ /* 0x000fe40000f24270 */
[----:B------:R-:W-:Y:S02]  /*3fc0*/  ISETP.GT.AND P2, PT, R140, 0x1, P2 ;  /* 0x000000018c00780c */ /* 0x000fe40001744270 */
[----:B---3--:R-:W-:Y:S02]  /*3fd0*/  FSEL R200, R4, -INF , !P0 ;  /* 0xff80000004c87808 */ /* 0x008fe40004000000 */
[----:B------:R-:W-:Y:S02]  /*3fe0*/  ISETP.LT.OR P2, PT, R145, 0x2, P2 ;  /* 0x000000029100780c */ /* 0x000fe40001741670 */
[----:B------:R-:W-:Y:S01]  /*3ff0*/  ISETP.LT.OR P1, PT, R3, 0x1, P1 ;  /* 0x000000010300780c */ /* 0x000fe20000f21670 */
[--C-:B------:R-:W-:Y:S01]  /*4000*/  FFMA.FTZ R209, R200, c[0x0][0x29c], -R148.reuse ;  /* 0x0000a700c8d17a23 */ /* 0x100fe20000010894 */
[----:B------:R-:W-:Y:S02]  /*4010*/  PLOP3.LUT P0, PT, PT, PT, UP5, 0x40, 0x0 ;  /* 0x000000000000781c */ /* 0x000fe40003f0e858 */
[----:B------:R-:W-:Y:S02]  /*4020*/  FSEL R151, R5, -INF , !P2 ;  /* 0xff80000005977808 */ /* 0x000fe40005000000 */
[----:B------:R-:W-:Y:S02]  /*4030*/  FSEL R205, R6, -INF , !P1 ;  /* 0xff80000006cd7808 */ /* 0x000fe40004800000 */
[----:B------:R-:W-:Y:S01]  /*4040*/  ISETP.GT.AND P0, PT, R2, 0x1, P0 ;  /* 0x000000010200780c */ /* 0x000fe20000704270 */
[--C-:B------:R-:W-:Y:S01]  /*4050*/  FFMA.FTZ R208, R151, c[0x0][0x29c], -R148.reuse ;  /* 0x0000a70097d07a23 */ /* 0x100fe20000010894 */
[----:B------:R-:W-:Y:S02]  /*4060*/  PLOP3.LUT P2, PT, PT, PT, UP4, 0x40, 0x0 ;  /* 0x000000000000781c */ /* 0x000fe40003f4e848 */
[----:B------:R-:W-:Y:S02]  /*4070*/  PLOP3.LUT P1, PT, PT, PT, UP3, 0x40, 0x0 ;  /* 0x000000000000781c */ /* 0x000fe40003f2e838 */
[----:B------:R-:W-:Y:S02]  /*4080*/  ISETP.LT.OR P0, PT, R3, 0x2, P0 ;  /* 0x000000020300780c */ /* 0x000fe40000701670 */
[C---:B------:R-:W-:Y:S02]  /*4090*/  ISETP.GT.AND P2, PT, R140.reuse, 0x20, P2 ;  /* 0x000000208c00780c */ /* 0x040fe40001744270 */
[----:B------:R-:W-:Y:S02]  /*40a0*/  ISETP.GT.AND P1, PT, R140, 0x21, P1 ;  /* 0x000000218c00780c */ /* 0x000fe40000f24270 */
[----:B------:R-:W-:Y:S02]  /*40b0*/  FSEL R203, R7, -INF , !P0 ;  /* 0xff80000007cb7808 */ /* 0x000fe40004000000 */
[-C--:B--2---:R-:W-:Y:S01]  /*40c0*/  HMMA.16816.F32 R4, R28, R152.reuse, RZ ;  /* 0x000000981c04723c */ /* 0x084fe200000018ff */
[----:B------:R-:W-:Y:S02]  /*40d0*/  PLOP3.LUT P0, PT, PT, PT, UP4, 0x40, 0x0 ;  /* 0x000000000000781c */ /* 0x000fe40003f0e848 */
[----:B------:R-:W-:Y:S01]  /*40e0*/  ISETP.LT.OR P2, PT, R145, 0x21, P2 ;  /* 0x000000219100780c */ /* 0x000fe20001741670 */
[--C-:B------:R-:W-:Y:S01]  /*40f0*/  FFMA.FTZ R151, R203, c[0x0][0x29c], -R149.reuse ;  /* 0x0000a700cb977a23 */ /* 0x100fe20000010895 */
[----:B------:R-:W-:Y:S02]  /*4100*/  ISETP.LT.OR P1, PT, R145, 0x22, P1 ;  /* 0x000000229100780c */ /* 0x000fe40000f21670 */
[----:B------:R-:W-:Y:S02]  /*4110*/  ISETP.GT.AND P0, PT, R2, 0x20, P0 ;  /* 0x000000200200780c */ /* 0x000fe40000704270 */
[----:B------:R-:W-:Y:S01]  /*4120*/  FSEL R146, R17, -INF , !P1 ;  /* 0xff80000011927808 */ /* 0x000fe20004800000 */
[----:B------:R-:W-:Y:S01]  /*4130*/  MUFU.EX2 R151, R151 ;  /* 0x0000009700977308 */ /* 0x000fe20000000800 */
[----:B------:R-:W-:Y:S02]  /*4140*/  PLOP3.LUT P1, PT, PT, PT, UP2, 0x40, 0x0 ;  /* 0x000000000000781c */ /* 0x000fe40003f2e828 */
[----:B------:R-:W-:Y:S01]  /*4150*/  FSEL R147, R16, -INF , !P2 ;  /* 0xff80000010937808 */ /* 0x000fe20005000000 */
[--C-:B------:R-:W-:Y:S01]  /*4160*/  FFMA.FTZ R207, R146, c[0x0][0x29c], -R148.reuse ;  /* 0x0000a70092cf7a23 */ /* 0x100fe20000010894 */
[----:B------:R-:W-:Y:S02]  /*4170*/  PLOP3.LUT P2, PT, PT, PT, UP3, 0x40, 0x0 ;  /* 0x000000000000781c */ /* 0x000fe40003f4e838 */
[C---:B------:R-:W-:Y:S02]  /*4180*/  ISETP.LT.OR P0, PT, R3.reuse, 0x21, P0 ;  /* 0x000000210300780c */ /* 0x040fe40000701670 */
[----:B------:R-:W-:Y:S02]  /*4190*/  ISETP.GT.AND P2, PT, R2, 0x21, P2 ;  /* 0x000000210200780c */ /* 0x000fe40001744270 */
[----:B------:R-:W-:Y:S02]  /*41a0*/  ISETP.GT.AND P1, PT, R140, 0x40, P1 ;  /* 0x000000408c00780c */ /* 0x000fe40000f24270 */
[----:B------:R-:W-:Y:S02]  /*41b0*/  FSEL R204, R18, -INF , !P0 ;  /* 0xff80000012cc7808 */ /* 0x000fe40004000000 */
[----:B------:R-:W-:Y:S02]  /*41c0*/  ISETP.LT.OR P2, PT, R3, 0x22, P2 ;  /* 0x000000220300780c */ /* 0x000fe40001741670 */
[----:B------:R-:W-:Y:S01]  /*41d0*/  ISETP.LT.OR P1, PT, R145, 0x41, P1 ;  /* 0x000000419100780c */ /* 0x000fe20000f21670 */
[--C-:B------:R-:W-:Y:S01]  /*41e0*/  FFMA.FTZ R200, R204, c[0x0][0x29c], -R149.reuse ;  /* 0x0000a700ccc87a23 */ /* 0x100fe20000010895 */
[----:B------:R-:W-:Y:S02]  /*41f0*/  PLOP3.LUT P0, PT, PT, PT, UP1, 0x40, 0x0 ;  /* 0x000000000000781c */ /* 0x000fe40003f0e818 */
[----:B------:R-:W-:Y:S02]  /*4200*/  FSEL R202, R19, -INF , !P2 ;  /* 0xff80000013ca7808 */ /* 0x000fe40005000000 */
[----:B------:R-:W-:Y:S01]  /*4210*/  FSEL R20, R20, -INF , !P1 ;  /* 0xff80000014147808 */ /* 0x000fe20004800000 */
[----:B------:R-:W-:Y:S01]  /*4220*/  MUFU.EX2 R200, R200 ;  /* 0x000000c800c87308 */ /* 0x000fe20000000800 */
[----:B------:R-:W-:Y:S01]  /*4230*/  ISETP.GT.AND P0, PT, R140, 0x41, P0 ;  /* 0x000000418c00780c */ /* 0x000fe20000704270 */
[----:B------:R-:W-:Y:S01]  /*4240*/  IMAD.MOV.U32 R140, RZ, RZ, 0x40 ;  /* 0x00000040ff8c7424 */ /* 0x000fe200078e00ff */
[----:B------:R-:W-:Y:S01]  /*4250*/  PLOP3.LUT P2, PT, PT, PT, UP2, 0x40, 0x0 ;  /* 0x000000000000781c */ /* 0x000fe20003f4e828 */
[----:B------:R-:W-:Y:S01]  /*4260*/  FFMA.FTZ R146, R20, c[0x0][0x29c], -R148 ;  /* 0x0000a70014927a23 */ /* 0x000fe20000010894 */
[----:B------:R-:W-:Y:S02]  /*4270*/  PLOP3.LUT P1, PT, PT, PT, UP1, 0x40, 0x0 ;  /* 0x000000000000781c */ /* 0x000fe40003f2e818 */
[----:B------:R-:W-:Y:S02]  /*4280*/  ISETP.LT.OR P0, PT, R145, 0x42, P0 ;  /* 0x000000429100780c */ /* 0x000fe40000701670 */
[C---:B------:R-:W-:Y:S01]  /*4290*/  ISETP.GT.AND P2, PT, R2.reuse, 0x40, P2 ;  /* 0x000000400200780c */ /* 0x040fe20001744270 */
[----:B------:R-:W-:Y:S01]  /*42a0*/  MUFU.EX2 R146, R146 ;  /* 0x0000009200927308 */ /* 0x000fe20000000800 */
[----:B------:R-:W-:Y:S02]  /*42b0*/  ISETP.GT.AND P1, PT, R2, 0x41, P1 ;  /* 0x000000410200780c */ /* 0x000fe40000f24270 */
[----:B------:R-:W-:Y:S02]  /*42c0*/  FSEL R21, R21, -INF , !P0 ;  /* 0xff80000015157808 */ /* 0x000fe40004000000 */
[----:B------:R-:W-:Y:S02]  /*42d0*/  PLOP3.LUT P0, PT, PT, PT, UP6, 0x40, 0x0 ;  /* 0x000000000000781c */ /* 0x000fe40003f0e868 */
[C---:B------:R-:W-:Y:S02]  /*42e0*/  ISETP.LT.OR P2, PT, R3.reuse, 0x41, P2 ;  /* 0x000000410300780c */ /* 0x040fe40001741670 */
[----:B------:R-:W-:Y:S02]  /*42f0*/  ISETP.LT.OR P1, PT, R3, 0x42, P1 ;  /* 0x000000420300780c */ /* 0x000fe40000f21670 */
[----:B------:R-:W-:Y:S02]  /*4300*/  ISETP.GT.AND P0, PT, R141, RZ, P0 ;  /* 0x000000ff8d00720c */ /* 0x000fe40000704270 */
[----:B------:R-:W-:Y:S02]  /*4310*/  FSEL R3, R22, -INF , !P2 ;  /* 0xff80000016037808 */ /* 0x000fe40005000000 */
[----:B------:R-:W-:Y:S02]  /*4320*/  FSEL R2, R23, -INF , !P1 ;  /* 0xff80000017027808 */ /* 0x000fe40004800000 */
[----:B------:R-:W-:Y:S01]  /*4330*/  PLOP3.LUT P2, PT, PT, PT, UP5, 0x40, 0x0 ;  /* 0x000000000000781c */ /* 0x000fe20003f4e858 */
[--C-:B------:R-:W-:Y:S01]  /*4340*/  FFMA.FTZ R204, R3, c[0x0][0x29c], -R149.reuse ;  /* 0x0000a70003cc7a23 */ /* 0x100fe20000010895 */
[----:B------:R-:W-:Y:S01]  /*4350*/  PLOP3.LUT P1, PT, PT, PT, UP6, 0x40, 0x0 ;  /* 0x000000000000781c */ /* 0x000fe20003f2e868 */
[----:B------:R-:W-:Y:S01]  /*4360*/  IMAD.SHL.U32 R3, R217, 0x2, RZ ;  /* 0x00000002d9037824 */ /* 0x000fe200078e00ff */
[C---:B------:R-:W-:Y:S02]  /*4370*/  ISETP.LT.OR P0, PT, R142.reuse, 0x1, P0 ;  /* 0x000000018e00780c */ /* 0x040fe40000701670 */
[----:B------:R-:W-:Y:S02]  /*4380*/  ISETP.GT.AND P2, PT, R141, 0x1, P2 ;  /* 0x000000018d00780c */ /* 0x000fe40001744270 */
[C---:B------:R-:W-:Y:S02]  /*4390*/  ISETP.GT.AND P1, PT, R143.reuse, RZ, P1 ;  /* 0x000000ff8f00720c */ /* 0x040fe40000f24270 */
[----:B------:R-:W-:Y:S02]  /*43a0*/  ISETP.LT.OR P2, PT, R142, 0x2, P2 ;  /* 0x000000028e00780c */ /* 0x000fe40001741670 */
[----:B------:R-:W-:Y:S02]  /*43b0*/  FSEL R201, R8, -INF , !P0 ;  /* 0xff80000008c97808 */ /* 0x000fe40004000000 */
[----:B------:R-:W-:Y:S02]  /*43c0*/  PLOP3.LUT P0, PT, PT, PT, UP5, 0x40, 0x0 ;  /* 0x000000000000781c */ /* 0x000fe40003f0e858 */
[----:B------:R-:W-:Y:S02]  /*43d0*/  ISETP.LT.OR P1, PT, R144, 0x1, P1 ;  /* 0x000000019000780c */ /* 0x000fe40000f21670 */
[----:B------:R-:W-:Y:S02]  /*43e0*/  ISETP.GT.AND P0, PT, R143, 0x1, P0 ;  /* 0x000000018f00780c */ /* 0x000fe40000704270 */
        /* <DEDUP_REMOVED lines=11> */
[C---:B------:R-:W-:Y:S01]  /*44a0*/  HMMA.16816.F32 R8, R32.reuse, R152, RZ ;  /* 0x000000982008723c */ /* 0x040fe200000018ff */
[----:B------:R-:W-:Y:S01]  /*44b0*/  MUFU.EX2 R203, R203 ;  /* 0x000000cb00cb7308 */ /* 0x000fe20000000800 */
[----:B------:R-:W-:Y:S02]  /*44c0*/  ISETP.LT.OR P1, PT, R142, 0x22, P1 ;  /* 0x000000228e00780c */ /* 0x000fe40000f21670 */
[----:B------:R-:W-:Y:S02]  /*44d0*/  LOP3.LUT P0, RZ, R225, 0x4, RZ, 0xc0, !PT ;  /* 0x00000004e1ff7812 */ /* 0x000fe4000780c0ff */
[----:B------:R-:W-:Y:S02]  /*44e0*/  FSEL R12, R12, -INF , !P2 ;  /* 0xff8000000c0c7808 */ /* 0x000fe40005000000 */
[-C--:B------:R-:W-:Y:S01]  /*44f0*/  HMMA.16816.F32 R16, R32, R154.reuse, RZ ;  /* 0x0000009a2010723c */ /* 0x080fe200000018ff */
[----:B------:R-:W-:Y:S02]  /*4500*/  SEL R140, R140, 0xffffffc0, !P0 ;  /* 0xffffffc08c8c7807 */ /* 0x000fe40004000000 */
[----:B------:R-:W-:Y:S01]  /*4510*/  PLOP3.LUT P0, PT, PT, PT, UP2, 0x40, 0x0 ;  /* 0x000000000000781c */ /* 0x000fe20003f0e828 */
[--C-:B------:R-:W-:Y:S01]  /*4520*/  FFMA.FTZ R12, R12, c[0x0][0x29c], -R150.reuse ;  /* 0x0000a7000c0c7a23 */ /* 0x100fe20000010896 */
[----:B------:R-:W-:Y:S02]  /*4530*/  PLOP3.LUT P2, PT, PT, PT, UP1, 0x40, 0x0 ;  /* 0x000000000000781c */ /* 0x000fe40003f4e818 */
[----:B------:R-:W-:Y:S02]  /*4540*/  FSEL R13, R13, -INF , !P1 ;  /* 0xff8000000d0d7808 */ /* 0x000fe40004800000 */
        /* <DEDUP_REMOVED lines=9> */
[----:B------:R-:W-:Y:S01]  /*45e0*/  FSEL R210, R14, -INF , !P1 ;  /* 0xff8000000ed27808 */ /* 0x000fe20004800000 */
[--C-:B------:R-:W-:Y:S01]  /*45f0*/  FFMA.FTZ R14, R202, c[0x0][0x29c], -R149.reuse ;  /* 0x0000a700ca0e7a23 */ /* 0x100fe20000010895 */
[----:B------:R-:W-:Y:S01]  /*4600*/  PLOP3.LUT P0, PT, PT, PT, UP3, 0x40, 0x0 ;  /* 0x000000000000781c */ /* 0x000fe20003f0e838 */
[----:B------:R-:W-:Y:S01]  /*4610*/  FFMA.FTZ R202, R201, c[0x0][0x29c], -R150 ;  /* 0x0000a700c9ca7a23 */ /* 0x000fe20000010896 */
[----:B------:R-:W-:Y:S01]  /*4620*/  FSEL R25, R25, -INF , !P2 ;  /* 0xff80000019197808 */ /* 0x000fe20005000000 */
[----:B------:R-:W-:Y:S01]  /*4630*/  MUFU.EX2 R201, R14 ;  /* 0x0000000e00c97308 */ /* 0x000fe20000000800 */
[----:B------:R-:W-:Y:S02]  /*4640*/  PLOP3.LUT P2, PT, PT, PT, UP2, 0x40, 0x0 ;  /* 0x000000000000781c */ /* 0x000fe40003f4e828 */
[----:B------:R-:W-:Y:S02]  /*4650*/  PLOP3.LUT P1, PT, PT, PT, UP1, 0x40, 0x0 ;  /* 0x000000000000781c */ /* 0x000fe40003f2e818 */
[C---:B------:R-:W-:Y:S02]  /*4660*/  ISETP.GT.AND P0, PT, R143.reuse, 0x21, P0 ;  /* 0x000000218f00780c */ /* 0x040fe40000704270 */
[C---:B------:R-:W-:Y:S02]  /*4670*/  ISETP.GT.AND P2, PT, R143.reuse, 0x40, P2 ;  /* 0x000000408f00780c */ /* 0x040fe40001744270 */
[----:B------:R-:W-:Y:S01]  /*4680*/  ISETP.GT.AND P1, PT, R143, 0x41, P1 ;  /* 0x000000418f00780c */ /* 0x000fe20000f24270 */
[----:B------:R-:W-:Y:S01]  /*4690*/  MUFU.EX2 R202, R202 ;  /* 0x000000ca00ca7308 */ /* 0x000fe20000000800 */
[C---:B------:R-:W-:Y:S02]  /*46a0*/  ISETP.LT.OR P0, PT, R144.reuse, 0x22, P0 ;  /* 0x000000229000780c */ /* 0x040fe40000701670 */
[C---:B------:R-:W-:Y:S02]  /*46b0*/  ISETP.LT.OR P2, PT, R144.reuse, 0x41, P2 ;  /* 0x000000419000780c */ /* 0x040fe40001741670 */
[----:B------:R-:W-:Y:S01]  /*46c0*/  ISETP.LT.OR P1, PT, R144, 0x42, P1 ;  /* 0x000000429000780c */ /* 0x000fe20000f21670 */
[--C-:B------:R-:W-:Y:S01]  /*46d0*/  FFMA.FTZ R144, R147, c[0x0][0x29c], -R148.reuse ;  /* 0x0000a70093907a23 */ /* 0x100fe20000010894 */
[----:B------:R-:W-:Y:S01]  /*46e0*/  FSEL R26, R26, -INF , !P2 ;  /* 0xff8000001a1a7808 */ /* 0x000fe20005000000 */
[----:B------:R-:W-:Y:S01]  /*46f0*/  FFMA.FTZ R148, R21, c[0x0][0x29c], -R148 ;  /* 0x0000a70015947a23 */ /* 0x000fe20000010894 */
[----:B------:R-:W-:Y:S01]  /*4700*/  FSEL R27, R27, -INF , !P1 ;  /* 0xff8000001b1b7808 */ /* 0x000fe20004800000 */
[C---:B------:R-:W-:Y:S02]  /*4710*/  HMMA.16816.F32 R20, R28.reuse, R154, RZ ;  /* 0x0000009a1c14723c */ /* 0x040fe400000018ff */
[----:B------:R-:W-:Y:S01]  /*4720*/  MUFU.EX2 R144, R144 ;  /* 0x0000009000907308 */ /* 0x000fe20000000800 */
[--C-:B------:R-:W-:Y:S01]  /*4730*/  FFMA.FTZ R147, R205, c[0x0][0x29c], -R149.reuse ;  /* 0x0000a700cd937a23 */ /* 0x100fe20000010895 */
[----:B------:R-:W-:Y:S01]  /*4740*/  FSEL R15, R15, -INF , !P0 ;  /* 0xff8000000f0f7808 */ /* 0x000fe20004000000 */
[----:B------:R-:W-:Y:S01]  /*4750*/  FFMA.FTZ R205, R24, c[0x0][0x29c], -R150 ;  /* 0x0000a70018cd7a23 */ /* 0x000fe20000010896 */
[----:B------:R-:W-:Y:S01]  /*4760*/  PLOP3.LUT P0, PT, PT, PT, UP0, 0x80, 0x0 ;  /* 0x000000000000781c */ /* 0x000fe20003f0f008 */
[----:B------:R-:W-:Y:S01]  /*4770*/  FFMA.FTZ R149, R2, c[0x0][0x29c], -R149 ;  /* 0x0000a70002957a23 */ /* 0x000fe20000010895 */
[-C--:B------:R-:W-:Y:S01]  /*4780*/  HMMA.16816.F32 R28, R28, R156.reuse, RZ ;  /* 0x0000009c1c1c723c */ /* 0x080fe200000018ff */
[----:B------:R-:W-:Y:S03]  /*4790*/  IMAD.IADD R2, R3, 0x1, R140 ;  /* 0x0000000103027824 */ /* 0x000fe600078e028c */
[----:B------:R-:W-:Y:S01]  /*47a0*/  IMAD.IADD R140, R140, 0x1, R0 ;  /* 0x000000018c8c7824 */ /* 0x000fe200078e0200 */
[----:B------:R-:W-:Y:S01]  /*47b0*/  MUFU.EX2 R24, R209 ;  /* 0x000000d100187308 */ /* 0x000fe20000000800 */
[----:B------:R-:W-:Y:S02]  /*47c0*/  FFMA.FTZ R150, R25, c[0x0][0x29c], -R150 ;  /* 0x0000a70019967a23 */ /* 0x000fe40000010896 */
[----:B-1----:R-:W-:Y:S04]  /*47d0*/  HMMA.16816.F32 R32, R32, R156, RZ ;  /* 0x0000009c2020723c */ /* 0x002fe800000018ff */
[--C-:B------:R-:W-:Y:S03]  /*47e0*/  FFMA.FTZ R15, R15, c[0x0][0x29c], -R206.reuse ;  /* 0x0000a7000f0f7a23 */ /* 0x100fe600000108ce */
[----:B------:R-:W1:Y:S01]  /*47f0*/  MUFU.EX2 R25, R208 ;  /* 0x000000d000197308 */ /* 0x000e620000000800 */
[-C--:B----4-:R-:W-:Y:S08]  /*4800*/  HMMA.16816.F32 R4, R132, R158.reuse, R4 ;  /* 0x0000009e8404723c */ /* 0x090ff00000001804 */
[C---:B------:R-:W-:Y:S01]  /*4810*/  HMMA.16816.F32 R8, R136.reuse, R158, R8 ;  /* 0x0000009e8808723c */ /* 0x040fe20000001808 */
[----:B------:R-:W2:Y:S07]  /*4820*/  MUFU.EX2 R148, R148 ;  /* 0x0000009400947308 */ /* 0x000eae0000000800 */
[-C--:B------:R-:W-:Y:S03]  /*4830*/  HMMA.16816.F32 R16, R136, R160.reuse, R16 ;  /* 0x000000a08810723c */ /* 0x080fe60000001810 */
[----:B------:R-:W3:Y:S05]  /*4840*/  MUFU.EX2 R147, R147 ;  /* 0x0000009300937308 */ /* 0x000eea0000000800 */
[C---:B------:R-:W-:Y:S05]  /*4850*/  HMMA.16816.F32 R20, R132.reuse, R160, R20 ;  /* 0x000000a08414723c */ /* 0x040fea0000001814 */
[----:B------:R-:W-:Y:S03]  /*4860*/  MUFU.EX2 R149, R149 ;  /* 0x0000009500957308 */ /* 0x000fe60000000800 */
[-C--:B------:R-:W-:Y:S01]  /*4870*/  HMMA.16816.F32 R28, R132, R162.reuse, R28 ;  /* 0x000000a2841c723c */ /* 0x080fe2000000181c */
[----:B------:R-:W4:Y:S06]  /*4880*/  LDSM.16.M88.4 R132, [R2+0xe080] ;  /* 0x00e080000284783b */ /* 0x000f2c0000000200 */
[----:B------:R-:W-:Y:S01]  /*4890*/  MUFU.EX2 R150, R150 ;  /* 0x0000009600967308 */ /* 0x000fe20000000800 */
[----:B------:R-:W-:Y:S01]  /*48a0*/  HMMA.16816.F32 R32, R136, R162, R32 ;  /* 0x000000a28820723c */ /* 0x000fe20000001820 */
[----:B------:R-:W5:Y:S07]  /*48b0*/  LDSM.16.M88.4 R136, [R2+0xf080] ;  /* 0x00f080000288783b */ /* 0x000f6e0000000200 */
[-C--:B----4-:R-:W-:Y:S08]  /*48c0*/  HMMA.16816.F32 R4, R132, R164.reuse, R4 ;  /* 0x000000a48404723c */ /* 0x090ff00000001804 */
[C---:B-----5:R-:W-:Y:S08]  /*48d0*/  HMMA.16816.F32 R8, R136.reuse, R164, R8 ;  /* 0x000000a48808723c */ /* 0x060ff00000001808 */
[-C--:B------:R-:W-:Y:S08]  /*48e0*/  HMMA.16816.F32 R16, R136, R166.reuse, R16 ;  /* 0x000000a68810723c */ /* 0x080ff00000001810 */
[C---:B------:R-:W-:Y:S08]  /*48f0*/  HMMA.16816.F32 R20, R132.reuse, R166, R20 ;  /* 0x000000a68414723c */ /* 0x040ff00000001814 */
[-C--:B------:R-:W-:Y:S01]  /*4900*/  HMMA.16816.F32 R28, R132, R168.reuse, R28 ;  /* 0x000000a8841c723c */ /* 0x080fe2000000181c */
[----:B------:R-:W4:Y:S07]  /*4910*/  LDSM.16.M88.4 R132, [R140+0xe080] ;  /* 0x00e080008c84783b */ /* 0x000f2e0000000200 */
        /* <DEDUP_REMOVED lines=9> */
[----:B------:R-:W5:Y:S08]  /*49b0*/  LDSM.16.M88.4 R136, [R3+0x11080] ;  /* 0x011080000388783b */ /* 0x000f700000000200 */
[----:B------:R-:W-:Y:S01]  /*49c0*/  LDS R3, [R234.X4+0x12280] ;  /* 0x01228000ea037984 */ /* 0x000fe20000004800 */
        /* <DEDUP_REMOVED lines=25> */
[----:B------:R-:W5:Y:S01]  /*4b60*/  LDSM.16.M88.4 R140, [R140+0x11080] ;  /* 0x011080008c8c783b */ /* 0x000f620000000200 */
[----:B------:R-:W1:Y:S10]  /*4b70*/  MUFU.EX2 R137, R204 ;  /* 0x000000cc00897308 */ /* 0x000e740000000800 */
[----:B------:R1:W-:Y:S10]  /*4b80*/  MUFU.EX2 R204, R12 ;  /* 0x0000000c00cc7308 */ /* 0x0003f40000000800 */
[----:B------:R2:W2:Y:S10]  /*4b90*/  MUFU.EX2 R139, R13 ;  /* 0x0000000d008b7308 */ /* 0x0004b40000000800 */
[----:B------:R-:W-:Y:S01]  /*4ba0*/  MUFU.EX2 R138, R205 ;  /* 0x000000cd008a7308 */ /* 0x000fe20000000800 */
[-C--:B----4-:R-:W-:Y:S05]  /*4bb0*/  HMMA.16816.F32 R4, R132, R194.reuse, R4 ;  /* 0x000000c28404723c */ /* 0x090fea0000001804 */
[--C-:B-1----:R-:W-:Y:S03]  /*4bc0*/  FFMA.FTZ R12, R211, c[0x0][0x29c], -R206.reuse ;  /* 0x0000a700d30c7a23 */ /* 0x102fe600000108ce */
[C---:B-----5:R-:W-:Y:S01]  /*4bd0*/  HMMA.16816.F32 R8, R140.reuse, R194, R8 ;  /* 0x000000c28c08723c */ /* 0x060fe20000001808 */
[----:B------:R1:W-:Y:S03]  /*4be0*/  MUFU.EX2 R136, R12 ;  /* 0x0000000c00887308 */ /* 0x0003e60000000800 */
[----:B--2---:R-:W-:Y:S04]  /*4bf0*/  FFMA.FTZ R13, R212, c[0x0][0x29c], -R206 ;  /* 0x0000a700d40d7a23 */ /* 0x004fe800000108ce */
[-C--:B------:R-:W-:Y:S08]  /*4c00*/  HMMA.16816.F32 R16, R140, R196.reuse, R16 ;  /* 0x000000c48c10723c */ /* 0x080ff00000001810 */
[C---:B------:R-:W-:Y:S04]  /*4c10*/  HMMA.16816.F32 R20, R132.reuse, R196, R20 ;  /* 0x000000c48414723c */ /* 0x040fe80000001814 */
[--C-:B------:R-:W-:Y:S02]  /*4c20*/  FADD.FTZ R6, R6, -R0.reuse ;  /* 0x8000000006067221 */ /* 0x100fe40000010000 */
[----:B------:R-:W-:Y:S02]  /*4c30*/  FADD.FTZ R7, R7, -R0 ;  /* 0x8000000007077221 */ /* 0x000fe40000010000 */
[-C--:B------:R-:W-:Y:S01]  /*4c40*/  HMMA.16816.F32 R28, R132, R198.reuse, R28 ;  /* 0x000000c6841c723c */ /* 0x080fe2000000181c */
[----:B------:R-:W2:Y:S03]  /*4c50*/  MUFU.EX2 R135, R13 ;  /* 0x0000000d00877308 */ /* 0x000ea60000000800 */
[--C-:B------:R-:W-:Y:S02]  /*4c60*/  FADD.FTZ R4, R4, -R3.reuse ;  /* 0x8000000304047221 */ /* 0x100fe40000010000 */
[--C-:B------:R-:W-:Y:S01]  /*4c70*/  FADD.FTZ R5, R5, -R3.reuse ;  /* 0x8000000305057221 */ /* 0x100fe20000010000 */
[----:B------:R-:W-:Y:S01]  /*4c80*/  F2FP.PACK_AB R132, R25, R24 ;  /* 0x000000181984723e */ /* 0x000fe200000000ff */
[----:B------:R-:W-:Y:S04]  /*4c90*/  HMMA.16816.F32 R32, R140, R198, R32 ;  /* 0x000000c68c20723c */ /* 0x000fe80000001820 */
[----:B------:R-:W-:Y:S02]  /*4ca0*/  FMUL.FTZ R14, R24, R4 ;  /* 0x00000004180e7220 */ /* 0x000fe40000410000 */
[----:B-1----:R-:W-:Y:S02]  /*4cb0*/  FFMA.FTZ R12, R210, c[0x0][0x29c], -R206 ;  /* 0x0000a700d20c7a23 */ /* 0x002fe400000108ce */
[--C-:B------:R-:W-:Y:S02]  /*4cc0*/  FADD.FTZ R22, R22, -R0.reuse ;  /* 0x8000000016167221 */ /* 0x100fe40000010000 */
[----:B------:R-:W-:Y:S02]  /*4cd0*/  MUFU.EX2 R134, R12 ;  /* 0x0000000c00867308 */ /* 0x000fe40000000800 */
[--C-:B------:R-:W-:Y:S02]  /*4ce0*/  FADD.FTZ R23, R23, -R0.reuse ;  /* 0x8000000017177221 */ /* 0x100fe40000010000 */
[--C-:B------:R-:W-:Y:S02]  /*4cf0*/  FADD.FTZ R20, R20, -R3.reuse ;  /* 0x8000000314147221 */ /* 0x100fe40000010000 */
[--C-:B------:R-:W-:Y:S02]  /*4d00*/  FADD.FTZ R29, R29, -R3.reuse ;  /* 0x800000031d1d7221 */ /* 0x100fe40000010000 */
[--C-:B------:R-:W-:Y:S02]  /*4d10*/  FADD.FTZ R30, R30, -R0.reuse ;  /* 0x800000001e1e7221 */ /* 0x100fe40000010000 */
[----:B------:R-:W-:Y:S02]  /*4d20*/  FMUL.FTZ R24, R148, R29 ;  /* 0x0000001d94187220 */ /* 0x000fe40000410000 */
[----:B------:R1:W4:Y:S01]  /*4d30*/  MUFU.EX2 R29, R15 ;  /* 0x0000000f001d7308 */ /* 0x0003220000000800 */
[----:B------:R-:W-:Y:S02]  /*4d40*/  FADD.FTZ R31, R31, -R0 ;  /* 0x800000001f1f7221 */ /* 0x000fe40000010000 */
[--C-:B------:R-:W-:Y:S01]  /*4d50*/  FADD.FTZ R21, R21, -R3.reuse ;  /* 0x8000000315157221 */ /* 0x100fe20000010000 */
[----:B------:R-:W5:Y:S01]  /*4d60*/  LDS R0, [R234.X4+0x12320] ;  /* 0x01232000ea007984 */ /* 0x000f620000004800 */
[----:B------:R-:W-:Y:S02]  /*4d70*/  FMUL.FTZ R5, R25, R5 ;  /* 0x0000000519057220 */ /* 0x000fe40000410000 */
[----:B------:R-:W-:Y:S01]  /*4d80*/  FMUL.FTZ R25, R144, R20 ;  /* 0x0000001490197220 */ /* 0x000fe20000410000 */
[----:B------:R-:W-:Y:S01]  /*4d90*/  STS [R232+0x12480], R132 ;  /* 0x01248084e8007388 */ /* 0x000fe20000000800 */
[----:B------:R-:W-:Y:S01]  /*4da0*/  FMUL.FTZ R21, R145, R21 ;  /* 0x0000001591157220 */ /* 0x000fe20000410000 */
[----:B------:R-:W-:Y:S01]  /*4db0*/  F2FP.PACK_AB R20, R5, R14 ;  /* 0x0000000e0514723e */ /* 0x000fe200000000ff */
[----:B---3--:R-:W-:Y:S01]  /*4dc0*/  FMUL.FTZ R6, R147, R6 ;  /* 0x0000000693067220 */ /* 0x008fe20000410000 */
[----:B------:R-:W-:Y:S01]  /*4dd0*/  F2FP.PACK_AB R14, R149, R137 ;  /* 0x00000089950e723e */ /* 0x000fe200000000ff */
        /* <DEDUP_REMOVED lines=13> */
[----:B-1----:R-:W-:Y:S01]  /*4eb0*/  F2FP.PACK_AB R15, R201, R200 ;  /* 0x000000c8c90f723e */ /* 0x002fe200000000ff */
        /* <DEDUP_REMOVED lines=187> */
.L_x_659:
        /* <DEDUP_REMOVED lines=235> */
.L_x_641:
[----:B------:R-:W-:Y:S05]  /*6920*/  @P1 EXIT ;  /* 0x000000000000194d */ /* 0x000fea0003800000 */
[----:B------:R-:W-:Y:S02]  /*6930*/  ULDC.64 UR4, c[0x0][0x360] ;  /* 0x0000d80000047ab9 */ /* 0x000fe40000000a00 */
[----:B------:R-:W-:Y:S02]  /*6940*/  UISETP.NE.U32.AND UP2, UPT, URZ, UR4, UPT ;  /* 0x000000043f00728c */ /* 0x000fe4000bf45070 */
[----:B------:R-:W-:-:S02]  /*6950*/  ULDC.64 UR6, c[0x0][0x360] ;  /* 0x0000d80000067ab9 */ /* 0x000fc40000000a00 */
[----:B------:R-:W-:Y:S02]  /*6960*/  UISETP.NE.AND.EX UP2, UPT, URZ, UR5, UPT, UP2 ;  /* 0x000000053f00728c */ /* 0x000fe4000bf45320 */
[----:B------:R-:W-:-:S04]  /*6970*/  ULDC.64 UR10, c[0x0][0x338] ;  /* 0x0000ce00000a7ab9 */ /* 0x000fc80000000a00 */
[----:B------:R-:W-:-:S05]  /*6980*/  PLOP3.LUT P0, PT, PT, PT, UP2, 0x80, 0x0 ;  /* 0x000000000000781c */ /* 0x000fca0003f0f028 */
[----:B------:R-:W-:Y:S02]  /*6990*/  @UP2 UMOV UR4, 0x4 ;  /* 0x0000000400042882 */ /* 0x000fe40000000000 */
[----:B------:R-:W-:-:S06]  /*69a0*/  @UP2 UIMAD.WIDE UR4, UR15, UR4, UR6 ;  /* 0x000000040f0422a5 */ /* 0x000fcc000f8e0206 */
[----:B------:R-:W-:Y:S02]  /*69b0*/  IMAD.U32 R2, RZ, RZ, UR4 ;  /* 0x00000004ff027e24 */ /* 0x000fe4000f8e00ff */
[----:B------:R-:W-:-:S05]  /*69c0*/  IMAD.U32 R3, RZ, RZ, UR5 ;  /* 0x00000005ff037e24 */ /* 0x000fca000f8e00ff */
[----:B------:R-:W2:Y:S01]  /*69d0*/  @P0 LDG.E R0, [R2.64] ;  /* 0x0000001202000981 */ /* 0x000ea2000c1e1900 */
[----:B------:R-:W3:Y:S01]  /*69e0*/  S2UR UR6, SR_CTAID.X ;  /* 0x00000000000679c3 */ /* 0x000ee20000002500 */
[----:B------:R-:W-:Y:S01]  /*69f0*/  UMOV UR5, 0x1 ;  /* 0x0000000100057882 */ /* 0x000fe20000000000 */
[----:B------:R-:W-:Y:S01]  /*6a00*/  BSSY B0, `(.L_x_661) ;  /* 0x000002f000007945 */ /* 0x000fe20003800000 */
[----:B------:R-:W-:Y:S01]  /*6a10*/  UISETP.NE.AND UP0, UPT, UR5, UR10, UPT ;  /* 0x0000000a0500728c */ /* 0x000fe2000bf05270 */
[----:B------:R-:W4:Y:S01]  /*6a20*/  S2R R4, SR_TID.X ;  /* 0x0000000000047919 */ /* 0x000f220000002100 */
[----:B------:R-:W-:Y:S02]  /*6a30*/  ULDC UR7, c[0x0][0x358] ;  /* 0x0000d60000077ab9 */ /* 0x000fe40000000800 */
[----:B------:R-:W-:Y:S01]  /*6a40*/  ULDC UR8, c[0x0][0x2f4] ;  /* 0x0000bd0000087ab9 */ /* 0x000fe20000000800 */
[----:B------:R-:W5:Y:S01]  /*6a50*/  S2UR UR4, SR_CTAID.Y ;  /* 0x00000000000479c3 */ /* 0x000f620000002600 */
[----:B------:R-:W-:-:S02]  /*6a60*/  ULDC UR5, c[0x0][0x340] ;  /* 0x0000d00000057ab9 */ /* 0x000fc40000000800 */
[----:B------:R-:W-:Y:S02]  /*6a70*/  UIMAD UR13, UR15, UR8, URZ ;  /* 0x000000080f0d72a4 */ /* 0x000fe4000f8e023f */
[----:B---3--:R-:W-:-:S04]  /*6a80*/  UIMAD UR7, UR6, UR7, URZ ;  /* 0x00000007060772a4 */ /* 0x008fc8000f8e023f */
[----:B------:R-:W-:Y:S01]  /*6a90*/  UIMAD UR8, UR7, UR8, URZ ;  /* 0x00000008070872a4 */ /* 0x000fe2000f8e023f */
[----:B------:R-:W-:Y:S01]  /*6aa0*/  BAR.SYNC.DEFER_BLOCKING 0x1, 0x100 ;  /* 0x0044000000007b1d */ /* 0x000fe20000010000 */
[----:B----4-:R-:W-:Y:S01]  /*6ab0*/  ISETP.NE.AND P2, PT, R4, RZ, PT ;  /* 0x000000ff0400720c */ /* 0x010fe20003f45270 */
[----:B-----5:R-:W-:Y:S02]  /*6ac0*/  UIMAD.WIDE.U32 UR16, UR4, UR11, URZ ;  /* 0x0000000b041072a5 */ /* 0x020fe4000f8e003f */
[----:B------:R-:W-:Y:S02]  /*6ad0*/  USHF.R.S32.HI UR14, URZ, 0x1f, UR8 ;  /* 0x0000001f3f0e7899 */ /* 0x000fe40008011408 */
[----:B------:R-:W-:Y:S02]  /*6ae0*/  UMOV UR11, UR4 ;  /* 0x00000004000b7c82 */ /* 0x000fe40008000000 */
[----:B------:R-:W-:Y:S02]  /*6af0*/  @UP0 USHF.R.U32.HI UR11, URZ, UR5, UR17 ;  /* 0x000000053f0b0299 */ /* 0x000fe40008011611 */
[----:B------:R-:W-:-:S02]  /*6b00*/  USHF.R.S32.HI UR5, URZ, 0x1f, UR13 ;  /* 0x0000001f3f057899 */ /* 0x000fc4000801140d */
[----:B------:R-:W-:Y:S02]  /*6b10*/  UIADD3 UR8, UP1, UP0, UR8, UR13, UR11 ;  /* 0x0000000d08087290 */ /* 0x000fe4000f83e00b */
[----:B------:R-:W-:Y:S02]  /*6b20*/  UIADD3 UR7, -UR11, URZ, URZ ;  /* 0x0000003f0b077290 */ /* 0x000fe4000fffe13f */
[----:B------:R-:W-:Y:S02]  /*6b30*/  USHF.R.S32.HI UR9, URZ, 0x1f, UR11 ;  /* 0x0000001f3f097899 */ /* 0x000fe4000801140b */
[----:B------:R-:W-:Y:S02]  /*6b40*/  UIMAD UR10, UR7, UR10, UR4 ;  /* 0x0000000a070a72a4 */ /* 0x000fe4000f8e0204 */
[----:B------:R-:W-:Y:S02]  /*6b50*/  UIADD3.X UR14, UR14, UR5, UR9, UP1, UP0 ;  /* 0x000000050e0e7290 */ /* 0x000fe40008fe0409 */
[----:B------:R-:W-:-:S02]  /*6b60*/  USHF.L.U32 UR7, UR8, 0x2, URZ ;  /* 0x0000000208077899 */ /* 0x000fc4000800063f */
[----:B------:R-:W-:Y:S02]  /*6b70*/  ULDC.64 UR4, c[0x0][0x350] ;  /* 0x0000d40000047ab9 */ /* 0x000fe40000000a00 */
[----:B------:R-:W-:Y:S02]  /*6b80*/  USHF.L.U64.HI UR8, UR8, 0x2, UR14 ;  /* 0x0000000208087899 */ /* 0x000fe4000801020e */
[----:B------:R-:W-:-:S04]  /*6b90*/  UIADD3 UR4, UP0, UR7, UR4, URZ ;  /* 0x0000000407047290 */ /* 0x000fc8000ff1e03f */
[----:B------:R-:W-:Y:S02]  /*6ba0*/  UIADD3.X UR5, UR8, UR5, URZ, UP0, !UPT ;  /* 0x0000000508057290 */ /* 0x000fe400087fe43f */
[----:B------:R-:W-:-:S04]  /*6bb0*/  MOV R4, UR4 ;  /* 0x0000000400047c02 */ /* 0x000fc80008000f00 */
[----:B------:R-:W-:Y:S01]  /*6bc0*/  IMAD.U32 R5, RZ, RZ, UR5 ;  /* 0x00000005ff057e24 */ /* 0x000fe2000f8e00ff */
[----:B--2---:R-:W2:Y:S02]  /*6bd0*/  @P0 R2UR UR12, R0 ;  /* 0x00000000000c03c2 */ /* 0x004ea400000e0000 */
[----:B--2---:R-:W-:-:S04]  /*6be0*/  @UP2 UIMAD UR12, UR15, 0x60, UR12 ;  /* 0x000000600f0c28a4 */ /* 0x004fc8000f8e020c */
[----:B------:R-:W-:Y:S02]  /*6bf0*/  UIMAD.WIDE UR12, UR12, 0x2aaaaaab, URZ ;  /* 0x2aaaaaab0c0c78a5 */ /* 0x000fe4000f8e023f */
[----:B------:R-:W-:Y:S02]  /*6c00*/  USHF.R.S32.HI UR12, URZ, 0x1f, UR15 ;  /* 0x0000001f3f0c7899 */ /* 0x000fe4000801140f */
[----:B------:R-:W-:Y:S02]  /*6c10*/  @UP2 USHF.R.U32.HI UR16, URZ, 0x1f, UR13 ;  /* 0x0000001f3f102899 */ /* 0x000fe4000801160d */
[----:B------:R-:W-:Y:S02]  /*6c20*/  USEL UR15, UR15, URZ, !UP2 ;  /* 0x0000003f0f0f7287 */ /* 0x000fe4000d000000 */
[----:B------:R-:W-:Y:S02]  /*6c30*/  @UP2 ULEA.HI.SX32 UR16, UR13, UR16, 0x1c ;  /* 0x000000100d102291 */ /* 0x000fe4000f8fe23f */
[----:B------:R-:W-:-:S02]  /*6c40*/  USEL UR12, UR12, URZ, !UP2 ;  /* 0x0000003f0c0c7287 */ /* 0x000fc4000d000000 */
[----:B------:R-:W-:-:S04]  /*6c50*/  @UP2 UIMAD UR16, UR16, 0x3000, URZ ;  /* 0x00003000101028a4 */ /* 0x000fc8000f8e023f */
[----:B------:R-:W-:-:S03]  /*6c60*/  @UP2 USHF.R.S32.HI UR17, URZ, 0x1f, UR16 ;  /* 0x0000001f3f112899 */ /* 0x000fc60008011410 */
[----:B------:R-:W-:-:S04]  /*6c70*/  @!UP2 UMOV UR16, URZ ;  /* 0x0000003f0010ac82 */ /* 0x000fc80008000000 */
[----:B------:R-:W-:Y:S01]  /*6c80*/  @!UP2 UMOV UR17, URZ ;  /* 0x0000003f0011ac82 */ /* 0x000fe20008000000 */
[----:B------:R-:W-:Y:S05]  /*6c90*/  @P2 BRA `(.L_x_662) ;  /* 0x0000005000002947 */ /* 0x000fea0003800000 */
.L_x_663:
[----:B------:R-:W2:Y:S01]  /*6ca0*/  LDG.E.STRONG.GPU R0, [R4.64] ;  /* 0x0000001204007981 */ /* 0x000ea2000c1ef900 */
[----:B------:R-:W-:Y:S01]  /*6cb0*/  YIELD ;  /* 0x0000000000007946 */ /* 0x000fe20003800000 */
[----:B--2---:R-:W-:Y:S01]  /*6cc0*/  ISETP.NE.AND P0, PT, R0, UR10, PT ;  /* 0x0000000a00007c0c */ /* 0x004fe2000bf05270 */
[----:B------:R-:W-:-:S12]  /*6cd0*/  CCTL.IVALL ;  /* 0x00000000ff00798f */ /* 0x000fd80002000000 */
[----:B------:R-:W-:Y:S05]  /*6ce0*/  @P0 BRA `(.L_x_663) ;  /* 0xffffffb000000947 */ /* 0x000fea000383ffff */
.L_x_662:
[----:B------:R-:W-:Y:S05]  /*6cf0*/  BSYNC B0 ;  /* 0x0000000000007941 */ /* 0x000fea0003800000 */
.L_x_661:
[----:B------:R-:W-:Y:S01]  /*6d00*/  MOV R11, 0xffffffff ;  /* 0xffffffff000b7802 */ /* 0x000fe20000000f00 */
[----:B------:R-:W-:Y:S05]  /*6d10*/  BRA.CONV ~URZ, `(.L_x_664) ;  /* 0x000000237f007947 */ /* 0x000fea000b800000 */
[----:B------:R-:W-:Y:S02]  /*6d20*/  MOV R2, 0x6d40 ;  /* 0x00006d4000027802 */ /* 0x000fe40000000f00 */
[----:B-1----:R-:W-:Y:S05]  /*6d30*/  CALL.REL.NOINC `($__internal_3_$__cuda_sm70_warpsync) ;  /* 0x00000b6000007944 */ /* 0x002fea0003c00000 */
.L_x_664:
[----:B------:R-:W2:Y:S01]  /*6d40*/  S2R R0, SR_TID.X ;  /* 0x0000000000007919 */ /* 0x000ea20000002100 */
[----:B------:R-:W-:Y:S01]  /*6d50*/  UIMAD UR5, UR6, 0x3000, URZ ;  /* 0x00003000060578a4 */ /* 0x000fe2000f8e023f */
[----:B------:R-:W-:Y:S01]  /*6d60*/  IMAD.U32 R10, RZ, RZ, UR15 ;  /* 0x0000000fff0a7e24 */ /* 0x000fe2000f8e00ff */
[----:B------:R-:W-:-:S06]  /*6d70*/  NOP ;  /* 0x0000000000007918 */ /* 0x000fcc0000000000 */
[----:B------:R-:W-:Y:S01]  /*6d80*/  USHF.R.S32.HI UR4, URZ, 0x1f, UR5 ;  /* 0x0000001f3f047899 */ /* 0x000fe20008011405 */
[----:B------:R-:W-:Y:S01]  /*6d90*/  IMAD.U32 R8, RZ, RZ, UR5 ;  /* 0x00000005ff087e24 */ /* 0x000fe2000f8e00ff */
[----:B--2---:R-:W-:-:S04]  /*6da0*/  SHF.R.S32.HI R2, RZ, 0x1f, R0 ;  /* 0x0000001fff027819 */ /* 0x004fc80000011400 */
[----:B------:R-:W-:Y:S01]  /*6db0*/  IADD3 R8, P1, P0, R8, UR16, R0 ;  /* 0x0000001008087c10 */ /* 0x000fe2000f83e000 */
[----:B------:R-:W-:Y:S01]  /*6dc0*/  IMAD.U32 R0, RZ, RZ, UR4 ;  /* 0x00000004ff007e24 */ /* 0x000fe2000f8e00ff */
[----:B------:R-:W-:Y:S02]  /*6dd0*/  ULDC.64 UR4, c[0x0][0x328] ;  /* 0x0000ca0000047ab9 */ /* 0x000fe40000000a00 */
[----:B------:R-:W-:Y:S02]  /*6de0*/  UIMAD UR4, UR9, UR4, URZ ;  /* 0x00000004090472a4 */ /* 0x000fe4000f8e023f */
[----:B------:R-:W-:Y:S01]  /*6df0*/  IADD3.X R9, R0, UR17, R2, P1, P0 ;  /* 0x0000001100097c10 */ /* 0x000fe20008fe0402 */
[----:B------:R-:W-:Y:S01]  /*6e00*/  IMAD.U32 R2, RZ, RZ, UR11 ;  /* 0x0000000bff027e24 */ /* 0x000fe2000f8e00ff */
[----:B------:R-:W-:-:S03]  /*6e10*/  UIMAD UR13, UR11, UR5, UR4 ;  /* 0x000000050b0d72a4 */ /* 0x000fc6000f8e0204 */
[----:B------:R-:W-:Y:S01]  /*6e20*/  IMAD.WIDE.U32 R2, R2, c[0x0][0x328], R8 ;  /* 0x0000ca0002027a25 */ /* 0x000fe200078e0008 */
[----:B------:R-:W-:Y:S02]  /*6e30*/  ULDC.64 UR4, c[0x0][0x330] ;  /* 0x0000cc0000047ab9 */ /* 0x000fe40000000a00 */
[----:B------:R-:W-:Y:S02]  /*6e40*/  UIMAD UR4, UR12, UR4, URZ ;  /* 0x000000040c0472a4 */ /* 0x000fe4000f8e023f */
[----:B------:R-:W-:Y:S02]  /*6e50*/  IADD3 R3, R3, UR13, RZ ;  /* 0x0000000d03037c10 */ /* 0x000fe4000fffe0ff */
[----:B------:R-:W-:-:S03]  /*6e60*/  UIMAD UR4, UR15, UR5, UR4 ;  /* 0x000000050f0472a4 */ /* 0x000fc6000f8e0204 */
[----:B-1----:R-:W-:-:S05]  /*6e70*/  IMAD.WIDE.U32 R6, R10, c[0x0][0x330], R2 ;  /* 0x0000cc000a067a25 */ /* 0x002fca00078e0002 */
[----:B------:R-:W-:Y:S02]  /*6e80*/  IADD3 R0, R7, UR4, RZ ;  /* 0x0000000407007c10 */ /* 0x000fe4000fffe0ff */
        /* <DEDUP_REMOVED lines=52> */
[----:B------:R-:W-:Y:S05]  /*71d0*/  CALL.REL.NOINC `($__internal_3_$__cuda_sm70_warpsync) ;  /* 0x000006c000007944 */ /* 0x000fea0003c00000 */
.L_x_665:
        /* <DEDUP_REMOVED lines=12> */
.L_x_667:
[----:B------:R-:W-:Y:S05]  /*72a0*/  BSYNC B0 ;  /* 0x0000000000007941 */ /* 0x000fea0003800000 */
.L_x_666:
[----:B------:R-:W-:Y:S01]  /*72b0*/  ULDC.64 UR4, c[0x0][0x348] ;  /* 0x0000d20000047ab9 */ /* 0x000fe20000000a00 */
[----:B------:R-:W-:Y:S01]  /*72c0*/  BSSY B0, `(.L_x_668) ;  /* 0x000000b000007945 */ /* 0x000fe20003800000 */
[----:B------:R-:W-:-:S04]  /*72d0*/  UIADD3 UR4, UP0, UR7, UR4, URZ ;  /* 0x0000000407047290 */ /* 0x000fc8000ff1e03f */
[----:B------:R-:W-:Y:S02]  /*72e0*/  UIADD3.X UR5, UR8, UR5, URZ, UP0, !UPT ;  /* 0x0000000508057290 */ /* 0x000fe400087fe43f */
[----:B--2---:R-:W-:-:S04]  /*72f0*/  MOV R4, UR4 ;  /* 0x0000000400047c02 */ /* 0x004fc80008000f00 */
[----:B------:R-:W-:Y:S01]  /*7300*/  MOV R5, UR5 ;  /* 0x0000000500057c02 */ /* 0x000fe20008000f00 */
[----:B------:R-:W-:Y:S05]  /*7310*/  @P2 BRA `(.L_x_669) ;  /* 0x0000005000002947 */ /* 0x000fea0003800000 */
.L_x_670:
[----:B------:R-:W2:Y:S01]  /*7320*/  LDG.E.STRONG.GPU R0, [R4.64] ;  /* 0x0000001204007981 */ /* 0x000ea2000c1ef900 */
[----:B------:R-:W-:Y:S01]  /*7330*/  YIELD ;  /* 0x0000000000007946 */ /* 0x000fe20003800000 */
[----:B--2---:R-:W-:Y:S01]  /*7340*/  ISETP.NE.AND P0, PT, R0, UR10, PT ;  /* 0x0000000a00007c0c */ /* 0x004fe2000bf05270 */
[----:B------:R-:W-:-:S12]  /*7350*/  CCTL.IVALL ;  /* 0x00000000ff00798f */ /* 0x000fd80002000000 */
[----:B------:R-:W-:Y:S05]  /*7360*/  @P0 BRA `(.L_x_670) ;  /* 0xffffffb000000947 */ /* 0x000fea000383ffff */
.L_x_669:
[----:B------:R-:W-:Y:S05]  /*7370*/  BSYNC B0 ;  /* 0x0000000000007941 */ /* 0x000fea0003800000 */
.L_x_668:
[----:B------:R-:W-:Y:S05]  /*7380*/  BRA.CONV ~URZ, `(.L_x_671) ;  /* 0x000000237f007947 */ /* 0x000fea000b800000 */
[----:B-1----:R-:W-:Y:S02]  /*7390*/  MOV R2, 0x73b0 ;  /* 0x000073b000027802 */ /* 0x002fe40000000f00 */
[----:B------:R-:W-:Y:S05]  /*73a0*/  CALL.REL.NOINC `($__internal_3_$__cuda_sm70_warpsync) ;  /* 0x000004f000007944 */ /* 0x000fea0003c00000 */
.L_x_671:
[----:B------:R-:W-:Y:S01]  /*73b0*/  ULDC.64 UR4, c[0x0][0x300] ;  /* 0x0000c00000047ab9 */ /* 0x000fe20000000a00 */
[----:B-1----:R-:W-:Y:S01]  /*73c0*/  MOV R2, R8 ;  /* 0x0000000800027202 */ /* 0x002fe20000000f00 */
[----:B------:R-:W-:Y:S01]  /*73d0*/  UIMAD UR4, UR9, UR4, URZ ;  /* 0x00000004090472a4 */ /* 0x000fe2000f8e023f */
[----:B------:R-:W-:Y:S02]  /*73e0*/  IMAD.U32 R0, RZ, RZ, UR11 ;  /* 0x0000000bff007e24 */ /* 0x000fe4000f8e00ff */
[----:B------:R-:W-:Y:S01]  /*73f0*/  IMAD.MOV.U32 R3, RZ, RZ, R9 ;  /* 0x000000ffff037224 */ /* 0x000fe200078e0009 */
[----:B------:R-:W-:-:S03]  /*7400*/  UIMAD UR13, UR11, UR5, UR4 ;  /* 0x000000050b0d72a4 */ /* 0x000fc6000f8e0204 */
[----:B------:R-:W-:Y:S01]  /*7410*/  IMAD.WIDE.U32 R2, R0, c[0x0][0x300], R2 ;  /* 0x0000c00000027a25 */ /* 0x000fe200078e0002 */
[----:B------:R-:W-:Y:S02]  /*7420*/  ULDC.64 UR4, c[0x0][0x308] ;  /* 0x0000c20000047ab9 */ /* 0x000fe40000000a00 */
[----:B------:R-:W-:Y:S02]  /*7430*/  UIMAD UR4, UR12, UR4, URZ ;  /* 0x000000040c0472a4 */ /* 0x000fe4000f8e023f */
[----:B------:R-:W-:Y:S02]  /*7440*/  IADD3 R3, R3, UR13, RZ ;  /* 0x0000000d03037c10 */ /* 0x000fe4000fffe0ff */
[----:B------:R-:W-:-:S03]  /*7450*/  UIMAD UR4, UR15, UR5, UR4 ;  /* 0x000000050f0472a4 */ /* 0x000fc6000f8e0204 */
[----:B------:R-:W-:-:S05]  /*7460*/  IMAD.WIDE.U32 R6, R10, c[0x0][0x308], R2 ;  /* 0x0000c2000a067a25 */ /* 0x000fca00078e0002 */
[----:B------:R-:W-:Y:S02]  /*7470*/  IADD3 R0, R7, UR4, RZ ;  /* 0x0000000407007c10 */ /* 0x000fe4000fffe0ff */
[----:B------:R-:W-:-:S04]  /*7480*/  LEA R2, P0, R6, c[0x0][0x2e8], 0x2 ;  /* 0x0000ba0006027a11 */ /* 0x000fc800078010ff */
[----:B------:R-:W-:Y:S01]  /*7490*/  LEA.HI.X R3, R6, c[0x0][0x2ec], R0, 0x2, P0 ;  /* 0x0000bb0006037a11 */ /* 0x000fe200000f1400 */
[----:B------:R-:W-:-:S06]  /*74a0*/  NOP ;  /* 0x0000000000007918 */ /* 0x000fcc0000000000 */
        /* <DEDUP_REMOVED lines=51> */
.L_x_672:
        /* <DEDUP_REMOVED lines=12> */
        .weak           $__internal_3_$__cuda_sm70_warpsync
        .type           $__internal_3_$__cuda_sm70_warpsync,@function
        .size           $__internal_3_$__cuda_sm70_warpsync,(.L_x_2303 - $__internal_3_$__cuda_sm70_warpsync)
$__internal_3_$__cuda_sm70_warpsync:
[----:B------:R-:W-:Y:S01]  /*78a0*/  MOV R3, 0x0 ;  /* 0x0000000000037802 */ /* 0x000fe20000000f00 */
[----:B------:R-:W-:Y:S04]  /*78b0*/  WARPSYNC R11 ;  /* 0x0000000b00007348 */ /* 0x000fe80003800000 */
[----:B------:R-:W-:Y:S05]  /*78c0*/  RET.REL.NODEC R2 `(_ZN7cutlass13device_kernelIN5flash19enable_sm80_to_sm89INS1_16FlashAttnBwdSm80INS1_25CollectiveMainloopBwdSm80ILi2ELi1EN4cute5tupleIJNS5_1CILi64EEENS7_ILi96EEENS7_ILi128EEEEEENS_6half_tEfNS_4arch4Sm80ELb0ELb1ELb0ELb1ELb1ELb0ELb0ELb0ELi2ELi2ELi2ELi2ELb1EEENS1_24CollectiveEpilogueBwdGQAISB_fSE_Li256ELb1ELb1EEENS1_19SingleTileSchedulerILb1ELb0ELb0ELi96EEEEEEEEEvNT_6ParamsE) ;  /* 0xffff873002007950 */ /* 0x000fea0003c3ffff */
.L_x_673:
        /* <DEDUP_REMOVED lines=11> */
.L_x_2303:


//--------------------- .text._ZN7cutlass13device_kernelIN5flash19enable_sm80_to_sm89INS1_16FlashAttnBwdSm80INS1_25CollectiveMainloopBwdSm80ILi2ELi1EN4cute5tupleIJNS5_1CILi64EEENS7_ILi96EEENS7_ILi128EEEEEENS_6half_tEfNS_4arch4Sm80ELb1ELb0ELb0ELb0ELb0ELb0ELb0ELb0ELi2ELi2ELi2ELi2ELb1EEENS1_21CollectiveEpilogueBwdISB_SC_SE_Li256ELb0ELb0ELi4EEENS1_25SingleTileBwdLPTSchedulerILb0ELi96ELb0EEEEEEEEEvNT_6ParamsE --------------------------
	.section	.text._ZN7cutlass13device_kernelIN5flash19enable_sm80_to_sm89INS1_16FlashAttnBwdSm80INS1_25CollectiveMainloopBwdSm80ILi2ELi1EN4cute5tupleIJNS5_1CILi64EEENS7_ILi96EEENS7_ILi128EEEEEENS_6half_tEfNS_4arch4Sm80ELb1ELb0ELb0ELb0ELb0ELb0ELb0ELb0ELi2ELi2ELi2ELi2ELb1EEENS1_21CollectiveEpilogueBwdISB_SC_SE_Li256ELb0ELb0ELi4EEENS1_25SingleTileBwdLPTSchedulerILb0ELi96ELb0EEEEEEEEEvNT_6ParamsE,"ax",@progbits
	.sectioninfo	@"SHI_REGISTERS=255"
	.align	128
.text._ZN7cutlass13device_kernelIN5flash19enable_sm80_to_sm89INS1_16FlashAttnBwdSm80INS1_25CollectiveMainloopBwdSm80ILi2ELi1EN4cute5tupleIJNS5_1CILi64EEENS7_ILi96EEENS7_ILi128EEEEEENS_6half_tEfNS_4arch4Sm80ELb1ELb0ELb0ELb0ELb0ELb0ELb0ELb0ELi2ELi2ELi2ELi2ELb1EEENS1_21CollectiveEpilogueBwdISB_SC_SE_Li256ELb0ELb0ELi4EEENS1_25SingleTileBwdLPTSchedulerILb0ELi96ELb0EEEEEEEEEvNT_6ParamsE:
        .type           _ZN7cutlass13device_kernelIN5flash19enable_sm80_to_sm89INS1_16FlashAttnBwdSm80INS1_25CollectiveMainloopBwdSm80ILi2ELi1EN4cute5tupleIJNS5_1CILi64EEENS7_ILi96EEENS7_ILi128EEEEEENS_6half_tEfNS_4arch4Sm80ELb1ELb0ELb0ELb0ELb0ELb0ELb0ELb0ELi2ELi2ELi2ELi2ELb1EEENS1_21CollectiveEpilogueBwdISB_SC_SE_Li256ELb0ELb0ELi4EEENS1_25SingleTileBwdLPTSchedulerILb0ELi96ELb0EEEEEEEEEvNT_6ParamsE,@function
        .size           _ZN7cutlass13device_kernelIN5flash19enable_sm80_to_sm89INS1_16FlashAttnBwdSm80INS1_25CollectiveMainloopBwdSm80ILi2ELi1EN4cute5tupleIJNS5_1CILi64EEENS7_ILi96EEENS7_ILi128EEEEEENS_6half_tEfNS_4arch4Sm80ELb1ELb0ELb0ELb0ELb0ELb0ELb0ELb0ELi2ELi2ELi2ELi2ELb1EEENS1_21CollectiveEpilogueBwdISB_SC_SE_Li256ELb0ELb0ELi4EEENS1_25SingleTileBwdLPTSchedulerILb0ELi96ELb0EEEEEEEEEvNT_6ParamsE,(.L_x_2305 - _ZN7cutlass13device_kernelIN5flash19enable_sm80_to_sm89INS1_16FlashAttnBwdSm80INS1_25CollectiveMainloopBwdSm80ILi2ELi1EN4cute5tupleIJNS5_1CILi64EEENS7_ILi96EEENS7_ILi128EEEEEENS_6half_tEfNS_4arch4Sm80ELb1ELb0ELb0ELb0ELb0ELb0ELb0ELb0ELi2ELi2ELi2ELi2ELb1EEENS1_21CollectiveEpilogueBwdISB_SC_SE_Li256ELb0ELb0ELi4EEENS1_25SingleTileBwdLPTSchedulerILb0ELi96ELb0EEEEEEEEEvNT_6ParamsE)
        .other          _ZN7cutlass13device_kernelIN5flash19enable_sm80_to_sm89INS1_16FlashAttnBwdSm80INS1_25CollectiveMainloopBwdSm80ILi2ELi1EN4cute5tupleIJNS5_1CILi64EEENS7_ILi96EEENS7_ILi128EEEEEENS_6half_tEfNS_4arch4Sm80ELb1ELb0ELb0ELb0ELb0ELb0ELb0ELb0ELi2ELi2ELi2ELi2ELb1EEENS1_21CollectiveEpilogueBwdISB_SC_SE_Li256ELb0ELb0ELi4EEENS1_25SingleTileBwdLPTSchedulerILb0ELi96ELb0EEEEEEEEEvNT_6ParamsE,@"STO_CUDA_ENTRY STV_DEFAULT"
_ZN7cutlass13device_kernelIN5flash19enable_sm80_to_sm89INS1_16FlashAttnBwdSm80INS1_25CollectiveMainloopBwdSm80ILi2ELi1EN4cute5tupleIJNS5_1CILi64EEENS7_ILi96EEENS7_ILi128EEEEEENS_6half_tEfNS_4arch4Sm80ELb1ELb0ELb0ELb0ELb0ELb0ELb0ELb0ELi2ELi2ELi2ELi2ELb1EEENS1_21CollectiveEpilogueBwdISB_SC_SE_Li256ELb0ELb0ELi4EEENS1_25SingleTileBwdLPTSchedulerILb0ELi96ELb0EEEEEEEEEvNT_6ParamsE:
[----:B------:R-:W-:-:S03]  /*0000*/  MOV R1, c[0x0][0x28] ;  /* 0x00000a0000017a02 */ /* 0x000fc60000000f00 */
[----:B------:R-:W1:Y:S01]  /*0010*/  S2R R246, SR_TID.X ;  /* 0x0000000000f67919 */ /* 0x000e620000002100 */
[----:B------:R-:W-:-:S03]  /*0020*/  IADD3 R1, R1, -0x20, RZ ;  /* 0xffffffe001017810 */ /* 0x000fc60007ffe0ff */
[----:B------:R-:W2:Y:S01]  /*0030*/  S2R R0, SR_CTAID.X ;  /* 0x0000000000007919 */ /* 0x000ea20000002500 */
[----:B-1----:R-:W-:-:S06]  /*0040*/  SHF.R.U32.HI R2, RZ, 0x5, R246 ;  /* 0x00000005ff027819 */ /* 0x002fcc00000116f6 */
[----:B------:R-:W1:Y:S02]  /*0050*/  SHFL.IDX PT, R2, R2, RZ, 0x1f ;  /* 0x00001fff02027589 */ /* 0x000e6400000e0000 */
[----:B-1----:R-:W-:-:S13]  /*0060*/  ISETP.NE.AND P0, PT, R2, RZ, PT ;  /* 0x000000ff0200720c */ /* 0x002fda0003f05270 */
[----:B------:R-:W-:Y:S05]  /*0070*/  @!P0 BRA `(.L_x_674) ;  /* 0x0000020000008947 */ /* 0x000fea0003800000 */
[----:B--2---:R-:W-:Y:S01]  /*0080*/  IMAD.MOV.U32 R2, RZ, RZ, c[0x0][0x3b8] ;  /* 0x0000ee00ff027624 */ /* 0x004fe200078e00ff */
[----:B------:R-:W-:-:S04]  /*0090*/  MOV R4, R0 ;  /* 0x0000000000047202 */ /* 0x000fc80000000f00 */
[----:B------:R-:W-:-:S13]  /*00a0*/  ISETP.NE.AND P0, PT, R2, 0x1, PT ;  /* 0x000000010200780c */ /* 0x000fda0003f05270 */
[----:B------:R-:W-:-:S05]  /*00b0*/  @P0 IMAD.HI.U32 R2, R0, c[0x0][0x3bc], RZ ;  /* 0x0000ef0000020a27 */ /* 0x000fca00078e00ff */
[----:B------:R-:W-:-:S04]  /*00c0*/  @P0 SHF.R.U32.HI R4, RZ, c[0x0][0x3c0], R2 ;  /* 0x0000f000ff040a19 */ /* 0x000fc80000011602 */
[----:B------:R-:W-:Y:S01]  /*00d0*/  ISETP.GE.AND P0, PT, R4, c[0x0][0x3d0], PT ;  /* 0x0000f40004007a0c */ /* 0x000fe20003f06270 */
[----:B------:R-:W-:-:S04]  /*00e0*/  IMAD.MOV R2, RZ, RZ, -R4 ;  /* 0x000000ffff027224 */ /* 0x000fc800078e0a04 */
[----:B------:R-:W-:-:S08]  /*00f0*/  IMAD R0, R2, c[0x0][0x3b8], R0 ;  /* 0x0000ee0002007a24 */ /* 0x000fd000078e0200 */
[----:B------:R-:W-:Y:S05]  /*0100*/  @!P0 BRA `(.L_x_675) ;  /* 0x0000007000008947 */ /* 0x000fea0003800000 */
[----:B------:R-:W-:Y:S02]  /*0110*/  MOV R2, c[0x0][0x3c4] ;  /* 0x0000f10000027a02 */ /* 0x000fe40000000f00 */
[----:B------:R-:W-:Y:S02]  /*0120*/  MOV R238, R0 ;  /* 0x0000000000ee7202 */ /* 0x000fe40000000f00 */
[----:B------:R-:W-:-:S13]  /*0130*/  ISETP.NE.AND P0, PT, R2, 0x1, PT ;  /* 0x000000010200780c */ /* 0x000fda0003f05270 */
[----:B------:R-:W-:-:S05]  /*0140*/  @P0 IMAD.HI.U32 R2, R0, c[0x0][0x3c8], RZ ;  /* 0x0000f20000020a27 */ /* 0x000fca00078e00ff */
[----:B------:R-:W-:-:S05]  /*0150*/  @P0 SHF.R.U32.HI R238, RZ, c[0x0][0x3cc], R2 ;  /* 0x0000f300ffee0a19 */ /* 0x000fca0000011602 */
[----:B------:R-:W-:Y:S01]  /*0160*/  IMAD R3, R238, c[0x0][0x3c4], RZ ;  /* 0x0000f100ee037a24 */ /* 0x000fe200078e02ff */
[----:B------:R-:W-:Y:S05]  /*0170*/  BRA `(.L_x_676) ;  /* 0x0000006000007947 */ /* 0x000fea0003800000 */
.L_x_675:
[----:B------:R-:W-:Y:S02]  /*0180*/  MOV R2, c[0x0][0x3ac] ;  /* 0x0000eb0000027a02 */ /* 0x000fe40000000f00 */
[----:B------:R-:W-:Y:S02]  /*0190*/  MOV R238, R0 ;  /* 0x0000000000ee7202 */ /* 0x000fe40000000f00 */
[----:B------:R-:W-:-:S13]  /*01a0*/  ISETP.NE.AND P0, PT, R2, 0x1, PT ;  /* 0x000000010200780c */ /* 0x000fda0003f05270 */
[----:B------:R-:W-:-:S05]  /*01b0*/  @P0 IMAD.HI.U32 R2, R0, c[0x0][0x3b0], RZ ;  /* 0x0000ec0000020a27 */ /* 0x000fca00078e00ff */
[----:B------:R-:W-:-:S05]  /*01c0*/  @P0 SHF.R.U32.HI R238, RZ, c[0x0][0x3b4], R2 ;  /* 0x0000ed00ffee0a19 */ /* 0x000fca0000011602 */
[----:B------:R-:W-:-:S03]  /*01d0*/  IMAD R3, R238, c[0x0][0x3ac], RZ ;  /* 0x0000eb00ee037a24 */ /* 0x000fc600078e02ff */
.L_x_676:
[----:B------:R-:W-:Y:S02]  /*01e0*/  MOV R2, c[0x0][0x3a0] ;  /* 0x0000e80000027a02 */ /* 0x000fe40000000f00 */
[----:B------:R-:W-:Y:S02]  /*01f0*/  IADD3 R3, R0, -R3, RZ ;  /* 0x8000000300037210 */ /* 0x000fe40007ffe0ff */
[----:B------:R-:W-:-:S03]  /*0200*/  ISETP.NE.AND P0, PT, R2, 0x1, PT ;  /* 0x000000010200780c */ /* 0x000fc60003f05270 */
[----:B------:R-:W-:-:S05]  /*0210*/  IMAD R4, R4, c[0x0][0x3ac], R3 ;  /* 0x0000eb0004047a24 */ /* 0x000fca00078e0203 */
[----:B------:R-:W-:-:S05]  /*0220*/  MOV R237, R4 ;  /* 0x0000000400ed7202 */ /* 0x000fca0000000f00 */
[----:B------:R-:W-:-:S05]  /*0230*/  @P0 IMAD.HI.U32 R0, R4, c[0x0][0x3a4], RZ ;  /* 0x0000e90004000a27 */ /* 0x000fca00078e00ff */
[----:B------:R-:W-:-:S04]  /*0240*/  @P0 SHF.R.U32.HI R237, RZ, c[0x0][0x3a8], R0 ;  /* 0x0000ea00ffed0a19 */ /* 0x000fc80000011600 */
[----:B------:R-:W-:-:S05]  /*0250*/  IADD3 R236, -R237, RZ, RZ ;  /* 0x000000ffedec7210 */ /* 0x000fca0007ffe1ff */
[----:B------:R-:W-:Y:S01]  /*0260*/  IMAD R236, R236, c[0x0][0x3a0], R4 ;  /* 0x0000e800ecec7a24 */ /* 0x000fe200078e0204 */
[----:B------:R-:W-:Y:S05]  /*0270*/  BRA `(.L_x_677) ;  /* 0x000001f000007947 */ /* 0x000fea0003800000 */
.L_x_674:
        /* <DEDUP_REMOVED lines=16> */
.L_x_678:
[----:B------:R-:W-:Y:S02]  /*0380*/  MOV R0, c[0x0][0x3ac] ;  /* 0x0000eb0000007a02 */ /* 0x000fe40000000f00 */
[----:B------:R-:W-:Y:S02]  /*0390*/  MOV R238, R2 ;  /* 0x0000000200ee7202 */ /* 0x000fe40000000f00 */
[----:B------:R-:W-:-:S13]  /*03a0*/  ISETP.NE.AND P0, PT, R0, 0x1, PT ;  /* 0x000000010000780c */ /* 0x000fda0003f05270 */
[----:B------:R-:W-:-:S05]  /*03b0*/  @P0 IMAD.HI.U32 R0, R2, c[0x0][0x3b0], RZ ;  /* 0x0000ec0002000a27 */ /* 0x000fca00078e00ff */
[----:B------:R-:W-:-:S05]  /*03c0*/  @P0 SHF.R.U32.HI R238, RZ, c[0x0][0x3b4], R0 ;  /* 0x0000ed00ffee0a19 */ /* 0x000fca0000011600 */
[----:B------:R-:W-:-:S03]  /*03d0*/  IMAD R3, R238, c[0x0][0x3ac], RZ ;  /* 0x0000eb00ee037a24 */ /* 0x000fc600078e02ff */
.L_x_679:
        /* <DEDUP_REMOVED lines=8> */
[----:B------:R-:W-:Y:S02]  /*0460*/  IMAD R236, R236, c[0x0][0x3a0], R4 ;  /* 0x0000e800ecec7a24 */ /* 0x000fe400078e0204 */
.L_x_677:
[----:B------:R-:W-:-:S13]  /*0470*/  ISETP.GE.AND P0, PT, R237, RZ, PT ;  /* 0x000000ffed00720c */ /* 0x000fda0003f06270 */
[----:B------:R-:W-:Y:S05]  /*0480*/  @!P0 EXIT ;  /* 0x000000000000894d */ /* 0x000fea0003800000 */
[----:B------:R-:W-:Y:S01]  /*0490*/  IMAD.MOV.U32 R0, RZ, RZ, c[0x0][0x168] ;  /* 0x00005a00ff007624 */ /* 0x000fe200078e00ff */
[----:B------:R-:W-:Y:S01]  /*04a0*/  ULDC.64 UR16, c[0x0][0x118] ;  /* 0x0000460000107ab9 */ /* 0x000fe20000000a00 */
[----:B------:R-:W-:Y:S01]  /*04b0*/  PLOP3.LUT P1, PT, PT, PT, PT, 0x80, 0x0 ;  /* 0x000000000000781c */ /* 0x000fe20003f2f070 */
[----:B------:R-:W-:Y:S01]  /*04c0*/  CS2R R126, SRZ ;  /* 0x00000000007e7805 */ /* 0x000fe2000001ff00 */
[----:B------:R-:W-:Y:S01]  /*04d0*/  IMAD R3, R238, 0x60, R0 ;  /* 0x00000060ee037824 */ /* 0x000fe200078e0200 */
[----:B------:R-:W-:Y:S01]  /*04e0*/  IADD3 R0, R0, 0x3f, RZ ;  /* 0x0000003f00007810 */ /* 0x000fe20007ffe0ff */
[----:B------:R-:W-:Y:S01]  /*04f0*/  CS2R R124, SRZ ;  /* 0x00000000007c7805 */ /* 0x000fe2000001ff00 */
[----:B------:R-:W-:Y:S01]  /*0500*/  CS2R R130, SRZ ;  /* 0x0000000000827805 */ /* 0x000fe2000001ff00 */
[----:B------:R-:W-:Y:S01]  /*0510*/  CS2R R128, SRZ ;  /* 0x0000000000807805 */ /* 0x000fe2000001ff00 */
[----:B------:R-:W-:Y:S01]  /*0520*/  IADD3 R3, R3, -c[0x0][0x198], RZ ;  /* 0x8000660003037a10 */ /* 0x000fe20007ffe0ff */
[----:B------:R-:W-:Y:S01]  /*0530*/  CS2R R134, SRZ ;  /* 0x0000000000867805 */ /* 0x000fe2000001ff00 */
[----:B------:R-:W-:Y:S01]  /*0540*/  SHF.R.S32.HI R235, RZ, 0x1f, R0 ;  /* 0x0000001fffeb7819 */ /* 0x000fe20000011400 */
[----:B------:R-:W-:Y:S01]  /*0550*/  CS2R R132, SRZ ;  /* 0x0000000000847805 */ /* 0x000fe2000001ff00 */
[----:B------:R-:W-:Y:S01]  /*0560*/  IADD3 R3, R3, -c[0x0][0x2a4], RZ ;  /* 0x8000a90003037a10 */ /* 0x000fe20007ffe0ff */
[----:B------:R-:W-:Y:S01]  /*0570*/  CS2R R122, SRZ ;  /* 0x00000000007a7805 */ /* 0x000fe2000001ff00 */
[----:B------:R-:W-:Y:S01]  /*0580*/  LEA.HI R235, R235, R0, RZ, 0x6 ;  /* 0x00000000ebeb7211 */ /* 0x000fe200078f30ff */
[----:B------:R-:W-:Y:S01]  /*0590*/  CS2R R120, SRZ ;  /* 0x0000000000787805 */ /* 0x000fe2000001ff00 */
[----:B------:R-:W-:Y:S01]  /*05a0*/  SHF.R.S32.HI R2, RZ, 0x1f, R3 ;  /* 0x0000001fff027819 */ /* 0x000fe20000011403 */
[----:B------:R-:W-:Y:S01]  /*05b0*/  CS2R R118, SRZ ;  /* 0x0000000000767805 */ /* 0x000fe2000001ff00 */
[----:B------:R-:W-:Y:S01]  /*05c0*/  SHF.R.S32.HI R235, RZ, 0x6, R235 ;  /* 0x00000006ffeb7819 */ /* 0x000fe200000114eb */
[----:B------:R-:W-:Y:S01]  /*05d0*/  CS2R R116, SRZ ;  /* 0x0000000000747805 */ /* 0x000fe2000001ff00 */
[----:B------:R-:W-:Y:S01]  /*05e0*/  LEA.HI R2, R2, R3, RZ, 0x6 ;  /* 0x0000000302027211 */ /* 0x000fe200078f30ff */
[----:B------:R-:W-:Y:S01]  /*05f0*/  CS2R R114, SRZ ;  /* 0x0000000000727805 */ /* 0x000fe2000001ff00 */
[----:B------:R-:W-:Y:S01]  /*0600*/  CS2R R112, SRZ ;  /* 0x0000000000707805 */ /* 0x000fe2000001ff00 */
[----:B------:R-:W-:Y:S01]  /*0610*/  CS2R R102, SRZ ;  /* 0x0000000000667805 */ /* 0x000fe2000001ff00 */
[----:B------:R-:W-:Y:S01]  /*0620*/  SHF.R.S32.HI R2, RZ, 0x6, R2 ;  /* 0x00000006ff027819 */ /* 0x000fe20000011402 */
[----:B------:R-:W-:Y:S01]  /*0630*/  CS2R R100, SRZ ;  /* 0x0000000000647805 */ /* 0x000fe2000001ff00 */
[----:B------:R-:W-:Y:S01]  /*0640*/  CS2R R106, SRZ ;  /* 0x00000000006a7805 */ /* 0x000fe2000001ff00 */
[----:B------:R-:W-:Y:S01]  /*0650*/  CS2R R104, SRZ ;  /* 0x0000000000687805 */ /* 0x000fe2000001ff00 */
[----:B------:R-:W1:Y:S01]  /*0660*/  R2UR UR7, R2 ;  /* 0x00000000020773c2 */ /* 0x000e6200000e0000 */
        /* <DEDUP_REMOVED lines=23> */
[----:B-1----:R-:W-:Y:S01]  /*07e0*/  UISETP.LT.AND UP0, UPT, URZ, UR7, UPT ;  /* 0x000000073f00728c */ /* 0x002fe2000bf01270 */
[----:B------:R-:W-:Y:S01]  /*07f0*/  CS2R R56, SRZ ;  /* 0x0000000000387805 */ /* 0x000fe2000001ff00 */
[----:B------:R-:W-:Y:S01]  /*0800*/  CS2R R62, SRZ ;  /* 0x00000000003e7805 */ /* 0x000fe2000001ff00 */
[----:B------:R-:W-:Y:S01]  /*0810*/  CS2R R60, SRZ ;  /* 0x00000000003c7805 */ /* 0x000fe2000001ff00 */
[----:B------:R-:W-:Y:S01]  /*0820*/  USEL UR7, URZ, UR7, !UP0 ;  /* 0x000000073f077287 */ /* 0x000fe2000c000000 */
[----:B------:R-:W-:Y:S01]  /*0830*/  CS2R R50, SRZ ;  /* 0x0000000000327805 */ /* 0x000fe2000001ff00 */
[----:B------:R-:W-:Y:S01]  /*0840*/  CS2R R48, SRZ ;  /* 0x0000000000307805 */ /* 0x000fe2000001ff00 */
[----:B------:R-:W-:Y:S01]  /*0850*/  CS2R R46, SRZ ;  /* 0x00000000002e7805 */ /* 0x000fe2000001ff00 */
[----:B------:R-:W-:Y:S01]  /*0860*/  CS2R R44, SRZ ;  /* 0x00000000002c7805 */ /* 0x000fe2000001ff00 */
[----:B------:R-:W-:Y:S01]  /*0870*/  CS2R R42, SRZ ;  /* 0x00000000002a7805 */ /* 0x000fe2000001ff00 */
[----:B------:R-:W-:Y:S01]  /*0880*/  ISETP.GT.AND P0, PT, R235, UR7, PT ;  /* 0x00000007eb007c0c */ /* 0x000fe2000bf04270 */
[----:B------:R-:W-:-:S12]  /*0890*/  CS2R R40, SRZ ;  /* 0x0000000000287805 */ /* 0x000fd8000001ff00 */
[----:B------:R-:W-:Y:S05]  /*08a0*/  @!P0 BRA `(.L_x_680) ;  /* 0x00004f5000008947 */ /* 0x000fea0003800000 */
[----:B------:R-:W-:Y:S01]  /*08b0*/  IMAD.MOV.U32 R0, RZ, RZ, c[0x0][0x248] ;  /* 0x00009200ff007624 */ /* 0x000fe200078e00ff */
[----:B------:R-:W-:Y:S01]  /*08c0*/  SHF.R.S32.HI R8, RZ, 0x1f, R246 ;  /* 0x0000001fff087819 */ /* 0x000fe200000114f6 */
[--C-:B------:R-:W-:Y:S01]  /*08d0*/  IMAD.MOV.U32 R5, RZ, RZ, R236.reuse ;  /* 0x000000ffff057224 */ /* 0x100fe200078e00ec */
[----:B------:R-:W-:Y:S01]  /*08e0*/  SHF.R.S32.HI R10, RZ, 0x1f, R236 ;  /* 0x0000001fff0a7819 */ /* 0x000fe200000114ec */
[----:B------:R-:W-:Y:S01]  /*08f0*/  IMAD.SHL.U32 R16, R246, 0x4, RZ ;  /* 0x00000004f6107824 */ /* 0x000fe200078e00ff */
[----:B------:R-:W-:Y:S01]  /*0900*/  ISETP.NE.AND P0, PT, R0, 0x1, PT ;  /* 0x000000010000780c */ /* 0x000fe20003f05270 */
[----:B------:R-:W-:Y:S01]  /*0910*/  ULDC.64 UR4, c[0x0][0x1d8] ;  /* 0x0000760000047ab9 */ /* 0x000fe20000000a00 */
[-C--:B------:R-:W-:Y:S01]  /*0920*/  LEA.HI R4, R8, R246.reuse, RZ, 0x3 ;  /* 0x000000f608047211 */ /* 0x080fe200078f18ff */
[C---:B------:R-:W-:Y:S01]  /*0930*/  IMAD R18, R10.reuse, c[0x0][0x270], RZ ;  /* 0x00009c000a127a24 */ /* 0x040fe200078e02ff */
[----:B------:R-:W-:Y:S01]  /*0940*/  SHF.R.S32.HI R17, RZ, 0x1f, R16 ;  /* 0x0000001fff117819 */ /* 0x000fe20000011410 */
[----:B------:R-:W-:Y:S01]  /*0950*/  IMAD R14, R10, c[0x0][0x288], RZ ;  /* 0x0000a2000a0e7a24 */ /* 0x000fe200078e02ff */
[----:B------:R-:W-:Y:S01]  /*0960*/  LOP3.LUT R11, R4, 0xfffffff8, RZ, 0xc0, !PT ;  /* 0xfffffff8040b7812 */ /* 0x000fe200078ec0ff */
[C---:B------:R-:W-:Y:S01]  /*0970*/  IMAD R18, R236.reuse, c[0x0][0x274], R18 ;  /* 0x00009d00ec127a24 */ /* 0x040fe200078e0212 */
[----:B------:R-:W-:Y:S01]  /*0980*/  SHF.R.S32.HI R32, RZ, 0x3, R4 ;  /* 0x00000003ff207819 */ /* 0x000fe20000011404 */
[C---:B------:R-:W-:Y:S01]  /*0990*/  IMAD.WIDE.U32 R2, R236.reuse, c[0x0][0x270], R16 ;  /* 0x00009c00ec027a25 */ /* 0x040fe200078e0010 */
[----:B------:R-:W-:Y:S01]  /*09a0*/  SHF.R.S32.HI R239, RZ, 0x1f, R237 ;  /* 0x0000001fffef7819 */ /* 0x000fe200000114ed */
[----:B------:R-:W-:Y:S01]  /*09b0*/  USHF.L.U32 UR9, UR4, 0x6, URZ ;  /* 0x0000000604097899 */ /* 0x000fe2000800063f */
[----:B------:R-:W-:Y:S01]  /*09c0*/  SHF.R.S32.HI R33, RZ, 0x1f, R32 ;  /* 0x0000001fff217819 */ /* 0x000fe20000011420 */
[----:B------:R-:W-:Y:S01]  /*09d0*/  @P0 IMAD.HI.U32 R0, R236, c[0x0][0x24c], RZ ;  /* 0x00009300ec000a27 */ /* 0x000fe200078e00ff */
[----:B------:R-:W-:Y:S01]  /*09e0*/  USHF.R.S32.HI UR6, URZ, 0x1f, UR7 ;  /* 0x0000001f3f067899 */ /* 0x000fe20008011407 */
[----:B------:R-:W-:Y:S01]  /*09f0*/  CS2R R134, SRZ ;  /* 0x0000000000867805 */ /* 0x000fe2000001ff00 */
[----:B------:R-:W-:Y:S01]  /*0a00*/  ULDC.64 UR12, c[0x0][0x178] ;  /* 0x00005e00000c7ab9 */ /* 0x000fe20000000a00 */
[----:B------:R-:W-:Y:S01]  /*0a10*/  IMAD.IADD R11, R246, 0x1, -R11 ;  /* 0x00000001f60b7824 */ /* 0x000fe200078e0a0b */
[----:B------:R-:W-:Y:S01]  /*0a20*/  @P0 SHF.R.U32.HI R5, RZ, c[0x0][0x250], R0 ;  /* 0x00009400ff050a19 */ /* 0x000fe20000011600 */
[----:B------:R-:W-:Y:S01]  /*0a30*/  IMAD.SHL.U32 R234, R32, 0x40, RZ ;  /* 0x0000004020ea7824 */ /* 0x000fe200078e00ff */
[----:B------:R-:W-:Y:S01]  /*0a40*/  LEA.HI R0, R8, R246, RZ, 0x6 ;  /* 0x000000f608007211 */ /* 0x000fe200078f30ff */
[C---:B------:R-:W-:Y:S01]  /*0a50*/  IMAD.SHL.U32 R20, R11.reuse, 0x8, RZ ;  /* 0x000000080b147824 */ /* 0x040fe200078e00ff */
[----:B------:R-:W-:Y:S01]  /*0a60*/  SHF.R.S32.HI R26, RZ, 0x1f, R5 ;  /* 0x0000001fff1a7819 */ /* 0x000fe20000011405 */
[----:B------:R-:W-:Y:S01]  /*0a70*/  IMAD.SHL.U32 R230, R11, 0x40, RZ ;  /* 0x000000400be67824 */ /* 0x000fe200078e00ff */
[----:B------:R-:W-:Y:S01]  /*0a80*/  SHF.R.S32.HI R0, RZ, 0x6, R0 ;  /* 0x00000006ff007819 */ /* 0x000fe20000011400 */
[----:B------:R-:W-:Y:S01]  /*0a90*/  IMAD.IADD R19, R3, 0x1, R18 ;  /* 0x0000000103137824 */ /* 0x000fe200078e0212 */
[----:B------:R-:W-:Y:S01]  /*0aa0*/  SHF.R.S32.HI R21, RZ, 0x1f, R20 ;  /* 0x0000001fff157819 */ /* 0x000fe20000011414 */
[----:B------:R-:W-:Y:S01]  /*0ab0*/  IMAD R6, R26, c[0x0][0x1e0], RZ ;  /* 0x000078001a067a24 */ /* 0x000fe200078e02ff */
[----:B------:R-:W-:Y:S01]  /*0ac0*/  LOP3.LUT R234, R234, 0x1c0, RZ, 0xc0, !PT ;  /* 0x000001c0eaea7812 */ /* 0x000fe200078ec0ff */
[----:B------:R-:W-:Y:S01]  /*0ad0*/  IMAD R22, R239, c[0x0][0x1e8], RZ ;  /* 0x00007a00ef167a24 */ /* 0x000fe200078e02ff */
[----:B------:R-:W-:Y:S01]  /*0ae0*/  LOP3.LUT R230, R230, 0x1c0, RZ, 0xc0, !PT ;  /* 0x000001c0e6e67812 */ /* 0x000fe200078ec0ff */
[C---:B------:R-:W-:Y:S01]  /*0af0*/  IMAD R6, R5.reuse, c[0x0][0x1e4], R6 ;  /* 0x0000790005067a24 */ /* 0x040fe200078e0206 */
[C---:B------:R-:W-:Y:S01]  /*0b00*/  IADD3 R9, R20.reuse, 0x40, RZ ;  /* 0x0000004014097810 */ /* 0x040fe20007ffe0ff */
[----:B------:R-:W-:Y:S01]  /*0b10*/  IMAD.WIDE.U32 R12, R5, c[0x0][0x1e0], R20 ;  /* 0x00007800050c7a25 */ /* 0x000fe200078e0014 */
[----:B------:R-:W-:Y:S01]  /*0b20*/  ISETP.GE.AND P5, PT, R20, c[0x0][0x1cc], PT ;  /* 0x0000730014007a0c */ /* 0x000fe20003fa6270 */
[----:B------:R-:W-:Y:S01]  /*0b30*/  UMOV UR10, 0x6 ;  /* 0x00000006000a7882 */ /* 0x000fe20000000000 */
[----:B------:R-:W-:Y:S01]  /*0b40*/  ISETP.GE.AND P2, PT, R9, c[0x0][0x1cc], PT ;  /* 0x0000730009007a0c */ /* 0x000fe20003f46270 */
[----:B------:R-:W-:Y:S01]  /*0b50*/  IMAD.IADD R7, R13, 0x1, R6 ;  /* 0x000000010d077824 */ /* 0x000fe200078e0206 */
[----:B------:R-:W-:Y:S01]  /*0b60*/  UIMAD UR14, UR6, UR12, URZ ;  /* 0x0000000c060e72a4 */ /* 0x000fe2000f8e023f */
[----:B------:R-:W-:Y:S01]  /*0b70*/  IMAD.MOV.U32 R6, RZ, RZ, R12 ;  /* 0x000000ffff067224 */ /* 0x000fe200078e000c */
[----:B------:R-:W-:Y:S01]  /*0b80*/  USHF.L.U64.HI UR8, UR4, UR10, UR5 ;  /* 0x0000000a04087299 */ /* 0x000fe20008010205 */
[----:B------:R-:W-:Y:S01]  /*0b90*/  IMAD.MOV.U32 R18, RZ, RZ, R2 ;  /* 0x000000ffff127224 */ /* 0x000fe200078e0002 */
[----:B------:R-:W-:Y:S01]  /*0ba0*/  LOP3.LUT R2, R234, 0x38, R20, 0xf8, !PT ;  /* 0x00000038ea027812 */ /* 0x000fe200078ef814 */
[----:B------:R-:W-:Y:S01]  /*0bb0*/  IMAD.SHL.U32 R3, R0, 0x200, RZ ;  /* 0x0000020000037824 */ /* 0x000fe200078e00ff */
[----:B------:R-:W-:Y:S01]  /*0bc0*/  SHF.R.U32.HI R234, RZ, 0x3, R234 ;  /* 0x00000003ffea7819 */ /* 0x000fe200000116ea */
[----:B------:R-:W-:Y:S01]  /*0bd0*/  IMAD R22, R237, c[0x0][0x1ec], R22 ;  /* 0x00007b00ed167a24 */ /* 0x000fe200078e0216 */
[----:B------:R-:W-:Y:S01]  /*0be0*/  UIMAD.WIDE.U32 UR18, UR7, UR12, URZ ;  /* 0x0000000c071272a5 */ /* 0x000fe2000f8e003f */
[----:B------:R-:W-:Y:S01]  /*0bf0*/  IMAD R26, R26, c[0x0][0x1b0], RZ ;  /* 0x00006c001a1a7a24 */ /* 0x000fe200078e02ff */
[----:B------:R-:W-:Y:S01]  /*0c00*/  LOP3.LUT R234, R3, R2, R234, 0xf6, !PT ;  /* 0x0000000203ea7212 */ /* 0x000fe200078ef6ea */
[----:B------:R-:W-:Y:S01]  /*0c10*/  IMAD.WIDE.U32 R6, R237, c[0x0][0x1e8], R6 ;  /* 0x00007a00ed067a25 */ /* 0x000fe200078e0006 */
[----:B------:R-:W-:Y:S01]  /*0c20*/  LOP3.LUT R2, R230, 0x8, R4, 0xf8, !PT ;  /* 0x00000008e6027812 */ /* 0x000fe200078ef804 */
[----:B------:R-:W-:Y:S01]  /*0c30*/  UIMAD UR14, UR7, UR13, UR14 ;  /* 0x0000000d070e72a4 */ /* 0x000fe2000f8e020e */
[----:B------:R-:W-:Y:S01]  /*0c40*/  SHF.R.U32.HI R230, RZ, 0x3, R230 ;  /* 0x00000003ffe67819 */ /* 0x000fe200000116e6 */
[----:B------:R-:W-:Y:S01]  /*0c50*/  IMAD R12, R33, c[0x0][0x178], RZ ;  /* 0x00005e00210c7a24 */ /* 0x000fe200078e02ff */
[----:B------:R-:W-:Y:S01]  /*0c60*/  ULDC.64 UR4, c[0x0][0x1a8] ;  /* 0x00006a0000047ab9 */ /* 0x000fe20000000a00 */
[----:B------:R-:W-:Y:S01]  /*0c70*/  IMAD R26, R5, c[0x0][0x1b4], R26 ;  /* 0x00006d00051a7a24 */ /* 0x000fe200078e021a */
[----:B------:R-:W-:Y:S01]  /*0c80*/  LOP3.LUT R230, R3, R2, R230, 0xf6, !PT ;  /* 0x0000000203e67212 */ /* 0x000fe200078ef6e6 */
[----:B------:R-:W-:Y:S01]  /*0c90*/  IMAD.WIDE.U32 R30, R5, c[0x0][0x1b0], R20 ;  /* 0x00006c00051e7a25 */ /* 0x000fe200078e0014 */
[----:B------:R-:W-:Y:S01]  /*0ca0*/  IADD3 R5, -R32, c[0x0][0x198], RZ ;  /* 0x0000660020057a10 */ /* 0x000fe20007ffe1ff */
[----:B------:R-:W-:Y:S01]  /*0cb0*/  UIADD3 UR14, UR19, UR14, URZ ;  /* 0x0000000e130e7290 */ /* 0x000fe2000fffe03f */
[----:B------:R-:W-:Y:S01]  /*0cc0*/  STL.64 [R1+0x8], R32 ;  /* 0x0000082001007387 */ /* 0x000fe20000100a00 */
[----:B------:R-:W-:Y:S01]  /*0cd0*/  IMAD.IADD R23, R7, 0x1, R22 ;  /* 0x0000000107177824 */ /* 0x000fe200078e0216 */
[----:B------:R-:W-:Y:S01]  /*0ce0*/  USHF.L.U32 UR11, UR4, 0x6, URZ ;  /* 0x00000006040b7899 */ /* 0x000fe2000800063f */
[----:B------:R-:W-:Y:S01]  /*0cf0*/  IMAD.MOV.U32 R22, RZ, RZ, R6 ;  /* 0x000000ffff167224 */ /* 0x000fe200078e0006 */
[----:B------:R-:W-:Y:S01]  /*0d00*/  USHF.L.U64.HI UR4, UR4, UR10, UR5 ;  /* 0x0000000a04047299 */ /* 0x000fe20008010205 */
[----:B------:R-:W-:Y:S01]  /*0d10*/  IMAD.WIDE R6, R238, 0x60, R32 ;  /* 0x00000060ee067825 */ /* 0x000fe200078e0220 */
[----:B------:R-:W-:Y:S01]  /*0d20*/  CS2R R132, SRZ ;  /* 0x0000000000847805 */ /* 0x000fe2000001ff00 */
        /* <DEDUP_REMOVED lines=8> */
[----:B------:R-:W-:Y:S01]  /*0db0*/  IMAD R5, R238, -0x60, R5 ;  /* 0xffffffa0ee057824 */ /* 0x000fe200078e0205 */
[----:B------:R-:W-:Y:S01]  /*0dc0*/  CS2R R118, SRZ ;  /* 0x0000000000767805 */ /* 0x000fe2000001ff00 */
[----:B------:R-:W-:Y:S01]  /*0dd0*/  IMAD R2, R7, c[0x0][0x1d8], RZ ;  /* 0x0000760007027a24 */ /* 0x000fe200078e02ff */
[----:B------:R-:W-:Y:S01]  /*0de0*/  CS2R R116, SRZ ;  /* 0x0000000000747805 */ /* 0x000fe2000001ff00 */
[----:B------:R-:W-:Y:S01]  /*0df0*/  IMAD.IADD R13, R29, 0x1, R12 ;  /* 0x000000011d0d7824 */ /* 0x000fe200078e020c */
[C---:B------:R-:W-:Y:S01]  /*0e00*/  ISETP.LT.OR P3, PT, R5.reuse, 0x1, P5 ;  /* 0x000000010500780c */ /* 0x040fe20002f61670 */
[C---:B------:R-:W-:Y:S01]  /*0e10*/  IMAD R14, R236.reuse, c[0x0][0x28c], R14 ;  /* 0x0000a300ec0e7a24 */ /* 0x040fe200078e020e */
[C---:B------:R-:W-:Y:S01]  /*0e20*/  ISETP.LT.OR P1, PT, R5.reuse, 0x1, P2 ;  /* 0x000000010500780c */ /* 0x040fe20001721670 */
[----:B------:R-:W-:Y:S01]  /*0e30*/  IMAD.WIDE.U32 R16, R236, c[0x0][0x288], R16 ;  /* 0x0000a200ec107a25 */ /* 0x000fe200078e0010 */
[C---:B------:R-:W-:Y:S01]  /*0e40*/  ISETP.LT.OR P6, PT, R5.reuse, 0x21, P5 ;  /* 0x000000210500780c */ /* 0x040fe20002fc1670 */
[----:B------:R-:W-:Y:S01]  /*0e50*/  CS2R R114, SRZ ;  /* 0x0000000000727805 */ /* 0x000fe2000001ff00 */
[C---:B------:R-:W-:Y:S01]  /*0e60*/  ISETP.LT.OR P4, PT, R5.reuse, 0x21, P2 ;  /* 0x000000210500780c */ /* 0x040fe20001781670 */
[----:B------:R-:W-:Y:S01]  /*0e70*/  IMAD.MOV.U32 R12, RZ, RZ, R28 ;  /* 0x000000ffff0c7224 */ /* 0x000fe200078e001c */
[C---:B------:R-:W-:Y:S01]  /*0e80*/  ISETP.LT.OR P5, PT, R5.reuse, 0x41, P5 ;  /* 0x000000410500780c */ /* 0x040fe20002fa1670 */
[C---:B------:R-:W-:Y:S01]  /*0e90*/  IMAD R2, R6.reuse, c[0x0][0x1dc], R2 ;  /* 0x0000770006027a24 */ /* 0x040fe200078e0202 */
[----:B------:R-:W-:Y:S01]  /*0ea0*/  ISETP.LT.OR P2, PT, R5, 0x41, P2 ;  /* 0x000000410500780c */ /* 0x000fe20001741670 */
[----:B------:R-:W-:Y:S01]  /*0eb0*/  IMAD.WIDE.U32 R28, R6, c[0x0][0x1d8], R22 ;  /* 0x00007600061c7a25 */ /* 0x000fe200078e0016 */
[----:B------:R-:W-:Y:S01]  /*0ec0*/  CS2R R112, SRZ ;  /* 0x0000000000707805 */ /* 0x000fe2000001ff00 */
[----:B------:R-:W-:Y:S01]  /*0ed0*/  CS2R R110, SRZ ;  /* 0x00000000006e7805 */ /* 0x000fe2000001ff00 */
[----:B------:R-:W-:Y:S01]  /*0ee0*/  CS2R R108, SRZ ;  /* 0x00000000006c7805 */ /* 0x000fe2000001ff00 */
[----:B------:R-:W-:Y:S01]  /*0ef0*/  IMAD.IADD R15, R17, 0x1, R14 ;  /* 0x00000001110f7824 */ /* 0x000fe200078e020e */
[----:B------:R-:W-:Y:S01]  /*0f00*/  LEA R22, P0, R28, c[0x0][0x1c0], 0x1 ;  /* 0x000070001c167a11 */ /* 0x000fe200078008ff */
[----:B------:R-:W-:Y:S01]  /*0f10*/  IMAD.MOV.U32 R14, RZ, RZ, R16 ;  /* 0x000000ffff0e7224 */ /* 0x000fe200078e0010 */
[----:B------:R-:W-:Y:S01]  /*0f20*/  CS2R R106, SRZ ;  /* 0x00000000006a7805 */ /* 0x000fe2000001ff00 */
[----:B------:R-:W-:Y:S01]  /*0f30*/  IMAD.IADD R2, R29, 0x1, R2 ;  /* 0x000000011d027824 */ /* 0x000fe200078e0202 */
[----:B------:R-:W-:Y:S01]  /*0f40*/  CS2R R104, SRZ ;  /* 0x0000000000687805 */ /* 0x000fe2000001ff00 */
[----:B------:R-:W-:Y:S01]  /*0f50*/  IMAD R16, R33, c[0x0][0x208], RZ ;  /* 0x0000820021107a24 */ /* 0x000fe200078e02ff */
[----:B------:R-:W-:Y:S01]  /*0f60*/  CS2R R102, SRZ ;  /* 0x0000000000667805 */ /* 0x000fe2000001ff00 */
[----:B------:R-:W-:Y:S01]  /*0f70*/  IMAD R242, R10, c[0x0][0x180], RZ ;  /* 0x000060000af27a24 */ /* 0x000fe200078e02ff */
[----:B------:R-:W-:Y:S01]  /*0f80*/  LEA.HI.X R23, R28, c[0x0][0x1c4], R2, 0x1, P0 ;  /* 0x000071001c177a11 */ /* 0x000fe200000f0c02 */
[C---:B------:R-:W-:Y:S01]  /*0f90*/  IMAD R16, R32.reuse, c[0x0][0x20c], R16 ;  /* 0x0000830020107a24 */ /* 0x040fe200078e0210 */
[----:B------:R-:W-:Y:S01]  /*0fa0*/  CS2R R100, SRZ ;  /* 0x0000000000647805 */ /* 0x000fe2000001ff00 */
[----:B------:R-:W-:Y:S01]  /*0fb0*/  IMAD.WIDE.U32 R24, R32, c[0x0][0x208], R20 ;  /* 0x0000820020187a25 */ /* 0x000fe200078e0014 */
[----:B------:R-:W-:Y:S01]  /*0fc0*/  SHF.R.S32.HI R21, RZ, 0x1f, R0 ;  /* 0x0000001fff157819 */ /* 0x000fe20000011400 */
        /* <DEDUP_REMOVED lines=8> */
[----:B------:R-:W-:Y:S01]  /*1050*/  IMAD.SHL.U32 R234, R234, 0x2, RZ ;  /* 0x00000002eaea7824 */ /* 0x000fe200078e00ff */
[----:B------:R-:W-:Y:S01]  /*1060*/  CS2R R86, SRZ ;  /* 0x0000000000567805 */ /* 0x000fe2000001ff00 */
[----:B------:R-:W-:Y:S01]  /*1070*/  IMAD.U32 R2, RZ, RZ, UR9 ;  /* 0x00000009ff027e24 */ /* 0x000fe2000f8e00ff */
[----:B------:R-:W-:Y:S01]  /*1080*/  CS2R R84, SRZ ;  /* 0x0000000000547805 */ /* 0x000fe2000001ff00 */
[----:B------:R-:W-:Y:S01]  /*1090*/  IMAD.IADD R17, R25, 0x1, R16 ;  /* 0x0000000119117824 */ /* 0x000fe200078e0210 */
[----:B------:R-:W-:Y:S01]  /*10a0*/  @!PT LDS RZ, [RZ] ;  /* 0x00000000fffff984 */ /* 0x000fe20000000800 */
[----:B------:R-:W-:Y:S01]  /*10b0*/  @!PT LDS RZ, [RZ] ;  /* 0x00000000fffff984 */ /* 0x000fe20000000800 */
[----:B------:R-:W-:Y:S01]  /*10c0*/  @!PT LDS RZ, [RZ] ;  /* 0x00000000fffff984 */ /* 0x000fe20000000800 */
[----:B------:R1:W-:Y:S01]  /*10d0*/  LDGSTS.E.BYPASS.LTC128B.128 [R234+0x6080], [R22.64], !P3 ;  /* 0x0608000016ea7fae */ /* 0x0003e2000d901d50 */
[----:B------:R-:W-:Y:S01]  /*10e0*/  IMAD.IADD R243, R13, 0x1, R242 ;  /* 0x000000010df37824 */ /* 0x000fe200078e02f2 */
[----:B------:R-:W-:Y:S01]  /*10f0*/  CS2R R82, SRZ ;  /* 0x0000000000527805 */ /* 0x000fe2000001ff00 */
[----:B------:R-:W-:Y:S01]  /*1100*/  IMAD.IADD R27, R31, 0x1, R26 ;  /* 0x000000011f1b7824 */ /* 0x000fe200078e021a */
[----:B------:R1:W-:Y:S01]  /*1110*/  LDGSTS.E.BYPASS.LTC128B.128 [R234+0x9080], [R22.64+0x80], !P1 ;  /* 0x0908008016ea7fae */ /* 0x0003e2000c901d50 */
[----:B------:R-:W-:Y:S01]  /*1120*/  IMAD.MOV.U32 R16, RZ, RZ, R24 ;  /* 0x000000ffff107224 */ /* 0x000fe200078e0018 */
[----:B------:R-:W-:Y:S01]  /*1130*/  IADD3 R2, P1, P0, R2, 0x80, R22 ;  /* 0x0000008002027810 */ /* 0x000fe2000783e016 */
[----:B------:R-:W-:Y:S01]  /*1140*/  IMAD.MOV.U32 R242, RZ, RZ, R12 ;  /* 0x000000fffff27224 */ /* 0x000fe200078e000c */
[----:B------:R-:W-:Y:S01]  /*1150*/  IADD3 R12, P3, R22, UR9, RZ ;  /* 0x00000009160c7c10 */ /* 0x000fe2000ff7e0ff */
[----:B------:R-:W-:Y:S01]  /*1160*/  IMAD.MOV.U32 R26, RZ, RZ, R30 ;  /* 0x000000ffff1a7224 */ /* 0x000fe200078e001e */
[----:B------:R-:W-:Y:S01]  /*1170*/  IADD3.X R3, RZ, UR8, R23, P1, P0 ;  /* 0x00000008ff037c10 */ /* 0x000fe20008fe0417 */
[----:B------:R-:W-:Y:S01]  /*1180*/  IMAD R24, R239, c[0x0][0x1b8], RZ ;  /* 0x00006e00ef187a24 */ /* 0x000fe200078e02ff */
[----:B------:R-:W-:Y:S01]  /*1190*/  IADD3.X R13, R23, UR8, RZ, P3, !PT ;  /* 0x00000008170d7c10 */ /* 0x000fe20009ffe4ff */
[----:B------:R-:W-:Y:S01]  /*11a0*/  IMAD R233, R239, c[0x0][0x188], RZ ;  /* 0x00006200efe97a24 */ /* 0x000fe200078e02ff */
[----:B------:R-:W-:Y:S01]  /*11b0*/  ISETP.GE.AND P1, PT, R9, c[0x0][0x19c], PT ;  /* 0x0000670009007a0c */ /* 0x000fe20003f26270 */
[C---:B------:R-:W-:Y:S01]  /*11c0*/  IMAD R24, R237.reuse, c[0x0][0x1bc], R24 ;  /* 0x00006f00ed187a24 */ /* 0x040fe200078e0218 */
[----:B------:R-:W-:Y:S01]  /*11d0*/  CS2R R80, SRZ ;  /* 0x0000000000507805 */ /* 0x000fe2000001ff00 */
[C---:B------:R-:W-:Y:S01]  /*11e0*/  IMAD.WIDE.U32 R26, R237.reuse, c[0x0][0x1b8], R26 ;  /* 0x00006e00ed1a7a25 */ /* 0x040fe200078e001a */
[----:B------:R2:W-:Y:S01]  /*11f0*/  LDGSTS.E.BYPASS.LTC128B.128 [R234+0x7080], [R12.64], !P6 ;  /* 0x070800000cea7fae */ /* 0x0005e2000f101d50 */
[----:B------:R-:W-:Y:S01]  /*1200*/  ISETP.GE.AND P6, PT, R20, c[0x0][0x19c], PT ;  /* 0x0000670014007a0c */ /* 0x000fe20003fc6270 */
[----:B------:R-:W-:Y:S01]  /*1210*/  CS2R R78, SRZ ;  /* 0x00000000004e7805 */ /* 0x000fe2000001ff00 */
[C---:B------:R-:W-:Y:S01]  /*1220*/  IMAD R233, R237.reuse, c[0x0][0x18c], R233 ;  /* 0x00006300ede97a24 */ /* 0x040fe200078e02e9 */
[----:B------:R3:W-:Y:S01]  /*1230*/  LDGSTS.E.BYPASS.LTC128B.128 [R234+0xa080], [R2.64], !P4 ;  /* 0x0a08000002ea7fae */ /* 0x0007e2000e101d50 */
[----:B------:R-:W-:Y:S01]  /*1240*/  IMAD.WIDE.U32 R242, R237, c[0x0][0x188], R242 ;  /* 0x00006200edf27a25 */ /* 0x000fe200078e00f2 */
[----:B------:R-:W-:Y:S01]  /*1250*/  CS2R R76, SRZ ;  /* 0x00000000004c7805 */ /* 0x000fe2000001ff00 */
[----:B------:R-:W-:Y:S01]  /*1260*/  CS2R R74, SRZ ;  /* 0x00000000004a7805 */ /* 0x000fe2000001ff00 */
[----:B------:R-:W-:Y:S01]  /*1270*/  CS2R R72, SRZ ;  /* 0x0000000000487805 */ /* 0x000fe2000001ff00 */
[----:B------:R-:W-:Y:S01]  /*1280*/  IMAD.IADD R25, R27, 0x1, R24 ;  /* 0x000000011b197824 */ /* 0x000fe200078e0218 */
[----:B------:R-:W-:Y:S01]  /*1290*/  CS2R R70, SRZ ;  /* 0x0000000000467805 */ /* 0x000fe2000001ff00 */
[----:B------:R-:W-:Y:S01]  /*12a0*/  IMAD.MOV.U32 R24, RZ, RZ, R26 ;  /* 0x000000ffff187224 */ /* 0x000fe200078e001a */
[----:B------:R-:W-:Y:S01]  /*12b0*/  CS2R R68, SRZ ;  /* 0x0000000000447805 */ /* 0x000fe2000001ff00 */
[----:B-1----:R-:W-:Y:S01]  /*12c0*/  IMAD.U32 R22, RZ, RZ, UR18 ;  /* 0x00000012ff167e24 */ /* 0x002fe2000f8e00ff */
[----:B------:R-:W-:Y:S01]  /*12d0*/  CS2R R66, SRZ ;  /* 0x0000000000427805 */ /* 0x000fe2000001ff00 */
[----:B------:R-:W-:Y:S01]  /*12e0*/  IMAD R7, R7, c[0x0][0x1a8], RZ ;  /* 0x00006a0007077a24 */ /* 0x000fe200078e02ff */
[----:B------:R-:W-:Y:S01]  /*12f0*/  CS2R R64, SRZ ;  /* 0x0000000000407805 */ /* 0x000fe2000001ff00 */
[----:B------:R-:W-:Y:S01]  /*1300*/  IMAD.IADD R233, R243, 0x1, R233 ;  /* 0x00000001f3e97824 */ /* 0x000fe200078e02e9 */
        /* <DEDUP_REMOVED lines=9> */
[----:B------:R-:W-:Y:S01]  /*13a0*/  IMAD.U32 R23, RZ, RZ, UR19 ;  /* 0x00000013ff177e24 */ /* 0x000fe2000f8e00ff */
[----:B--2---:R-:W-:Y:S01]  /*13b0*/  IADD3 R12, P3, R12, UR9, RZ ;  /* 0x000000090c0c7c10 */ /* 0x004fe2000ff7e0ff */
[----:B------:R-:W-:Y:S01]  /*13c0*/  IMAD.WIDE.U32 R240, R236, c[0x0][0x210], R16 ;  /* 0x00008400ecf07a25 */ /* 0x000fe200078e0010 */
[----:B------:R-:W-:Y:S01]  /*13d0*/  LEA.HI.X R7, R24, c[0x0][0x194], R7, 0x1, P4 ;  /* 0x0000650018077a11 */ /* 0x000fe200020f0c07 */
[----:B------:R-:W-:Y:S01]  /*13e0*/  CS2R R52, SRZ ;  /* 0x0000000000347805 */ /* 0x000fe2000001ff00 */
[C---:B---3--:R-:W-:Y:S01]  /*13f0*/  LEA R3, P0, R22.reuse, R242, 0x6 ;  /* 0x000000f216037211 */ /* 0x048fe200078030ff */
[----:B------:R-:W-:Y:S01]  /*1400*/  IMAD.U32 R2, RZ, RZ, UR14 ;  /* 0x0000000eff027e24 */ /* 0x000fe2000f8e00ff */
[----:B------:R-:W-:Y:S01]  /*1410*/  IADD3.X R13, R13, UR8, RZ, P3, !PT ;  /* 0x000000080d0d7c10 */ /* 0x000fe20009ffe4ff */
[----:B------:R-:W-:Y:S01]  /*1420*/  IMAD.MOV.U32 R216, RZ, RZ, 0x40 ;  /* 0x00000040ffd87424 */ /* 0x000fe200078e00ff */
[C---:B------:R-:W-:Y:S01]  /*1430*/  ISETP.LT.OR P3, PT, R5.reuse, 0x1, P6 ;  /* 0x000000010500780c */ /* 0x040fe20003761670 */
[----:B------:R-:W-:Y:S01]  /*1440*/  IMAD.MOV.U32 R202, RZ, RZ, 0x20 ;  /* 0x00000020ffca7424 */ /* 0x000fe200078e00ff */
[----:B------:R-:W-:Y:S01]  /*1450*/  LEA.HI.X R2, R22, R233, R2, 0x6, P0 ;  /* 0x000000e916027211 */ /* 0x000fe200000f3402 */
[----:B------:R-:W-:Y:S01]  /*1460*/  IMAD.U32 R22, RZ, RZ, UR11 ;  /* 0x0000000bff167e24 */ /* 0x000fe2000f8e00ff */
[----:B------:R1:W-:Y:S01]  /*1470*/  LDGSTS.E.BYPASS.LTC128B.128 [R234+0x8080], [R12.64], !P5 ;  /* 0x080800000cea7fae */ /* 0x0003e2000e901d50 */
[C---:B------:R-:W-:Y:S01]  /*1480*/  ISETP.LT.OR P4, PT, R5.reuse, 0x1, P1 ;  /* 0x000000010500780c */ /* 0x040fe20000f81670 */
[----:B------:R-:W-:Y:S01]  /*1490*/  IMAD.SHL.U32 R230, R230, 0x2, RZ ;  /* 0x00000002e6e67824 */ /* 0x000fe200078e00ff */
[C---:B------:R-:W-:Y:S01]  /*14a0*/  ISETP.LT.OR P5, PT, R5.reuse, 0x21, P6 ;  /* 0x000000210500780c */ /* 0x040fe200037a1670 */
[----:B------:R1:W-:Y:S01]  /*14b0*/  LDGSTS.E.BYPASS.LTC128B.128 [R234+0xb080], [R12.64+0x80], !P2 ;  /* 0x0b0800800cea7fae */ /* 0x0003e2000d101d50 */
[----:B------:R-:W-:Y:S01]  /*14c0*/  IADD3 R22, P2, P0, R22, 0x80, R6 ;  /* 0x0000008016167810 */ /* 0x000fe2000785e006 */
[----:B------:R-:W-:Y:S01]  /*14d0*/  IMAD R10, R10, c[0x0][0x210], RZ ;  /* 0x000084000a0a7a24 */ /* 0x000fe200078e02ff */
[C---:B------:R-:W-:Y:S01]  /*14e0*/  ISETP.LT.OR P6, PT, R5.reuse, 0x41, P6 ;  /* 0x000000410500780c */ /* 0x040fe200037c1670 */
[----:B------:R-:W0:Y:S01]  /*14f0*/  LDGDEPBAR ;  /* 0x00000000000079af */ /* 0x000e220000000000 */
[----:B------:R-:W-:Y:S01]  /*1500*/  IADD3.X R23, RZ, UR4, R7, P2, P0 ;  /* 0x00000004ff177c10 */ /* 0x000fe200097e0407 */
[----:B------:R-:W-:Y:S01]  /*1510*/  IMAD R10, R236, c[0x0][0x214], R10 ;  /* 0x00008500ec0a7a24 */ /* 0x000fe200078e020a */
[----:B------:R-:W-:Y:S01]  /*1520*/  ISETP.LT.OR P2, PT, R5, 0x21, P1 ;  /* 0x000000210500780c */ /* 0x000fe20000f41670 */
[----:B------:R2:W-:Y:S01]  /*1530*/  LDGSTS.E.BYPASS.LTC128B.128 [R234+0x80], [R6.64], !P3 ;  /* 0x0008000006ea7fae */ /* 0x0005e2000d901d50 */
[----:B------:R-:W-:Y:S01]  /*1540*/  LEA R16, P0, R3, c[0x0][0x160], 0x1 ;  /* 0x0000580003107a11 */ /* 0x000fe200078008ff */
[----:B------:R-:W-:Y:S01]  /*1550*/  IMAD.IADD R241, R241, 0x1, R10 ;  /* 0x00000001f1f17824 */ /* 0x000fe200078e020a */
[----:B------:R-:W-:Y:S01]  /*1560*/  ISETP.LT.OR P1, PT, R5, 0x41, P1 ;  /* 0x000000410500780c */ /* 0x000fe20000f21670 */
[----:B------:R2:W-:Y:S01]  /*1570*/  LDGSTS.E.BYPASS.LTC128B.128 [R234+0x3080], [R6.64+0x80], !P4 ;  /* 0x0308008006ea7fae */ /* 0x0005e2000e101d50 */
[----:B------:R-:W-:Y:S01]  /*1580*/  LEA.HI.X R17, R3, c[0x0][0x164], R2, 0x1, P0 ;  /* 0x0000590003117a11 */ /* 0x000fe200000f0c02 */
[----:B------:R-:W-:Y:S01]  /*1590*/  IMAD.U32 R3, RZ, RZ, UR12 ;  /* 0x0000000cff037e24 */ /* 0x000fe2000f8e00ff */
[----:B------:R-:W-:Y:S01]  /*15a0*/  ISETP.GE.AND P4, PT, R20, c[0x0][0x16c], PT ;  /* 0x00005b0014007a0c */ /* 0x000fe20003f86270 */
[----:B------:R-:W-:Y:S01]  /*15b0*/  IMAD.U32 R2, RZ, RZ, UR13 ;  /* 0x0000000dff027e24 */ /* 0x000fe2000f8e00ff */
[----:B------:R-:W-:Y:S01]  /*15c0*/  LEA.HI R10, R8, R246, RZ, 0x5 ;  /* 0x000000f6080a7211 */ /* 0x000fe200078f28ff */
[----:B------:R-:W-:Y:S01]  /*15d0*/  ULDC.64 UR8, c[0x0][0x208] ;  /* 0x0000820000087ab9 */ /* 0x000fe20000000a00 */
[----:B------:R-:W-:Y:S01]  /*15e0*/  IMAD.WIDE.U32 R240, R237, c[0x0][0x218], R240 ;  /* 0x00008600edf07a25 */ /* 0x000fe200078e00f0 */
[----:B------:R-:W-:Y:S01]  /*15f0*/  USHF.L.U32 UR5, UR8, 0x6, URZ ;  /* 0x0000000608057899 */ /* 0x000fe2000800063f */
[----:B------:R-:W-:Y:S01]  /*1600*/  CS2R R50, SRZ ;  /* 0x0000000000327805 */ /* 0x000fe2000001ff00 */
[----:B------:R-:W-:Y:S01]  /*1610*/  USHF.L.U64.HI UR10, UR8, UR10, UR9 ;  /* 0x0000000a080a7299 */ /* 0x000fe20008010209 */
[----:B------:R-:W-:Y:S01]  /*1620*/  IMAD.MOV.U32 R34, RZ, RZ, R240 ;  /* 0x000000ffff227224 */ /* 0x000fe200078e00f0 */
[----:B------:R-:W-:Y:S01]  /*1630*/  CS2R R48, SRZ ;  /* 0x0000000000307805 */ /* 0x000fe2000001ff00 */
[----:B------:R-:W-:Y:S01]  /*1640*/  IMAD R244, R239, c[0x0][0x278], RZ ;  /* 0x00009e00eff47a24 */ /* 0x000fe200078e02ff */
[----:B------:R-:W-:Y:S01]  /*1650*/  UIMAD UR10, UR10, UR7, URZ ;  /* 0x000000070a0a72a4 */ /* 0x000fe2000f8e023f */
[----:B-1----:R-:W-:Y:S01]  /*1660*/  IADD3 R12, P3, R6, UR11, RZ ;  /* 0x0000000b060c7c10 */ /* 0x002fe2000ff7e0ff */
[----:B------:R-:W-:Y:S01]  /*1670*/  IMAD.WIDE.U32 R18, R237, c[0x0][0x278], R18 ;  /* 0x00009e00ed127a25 */ /* 0x000fe200078e0012 */
[----:B------:R-:W-:Y:S01]  /*1680*/  CS2R R46, SRZ ;  /* 0x00000000002e7805 */ /* 0x000fe2000001ff00 */
[----:B------:R-:W-:Y:S01]  /*1690*/  UIMAD UR10, UR6, UR5, UR10 ;  /* 0x00000005060a72a4 */ /* 0x000fe2000f8e020a */
[----:B------:R-:W-:Y:S01]  /*16a0*/  IADD3.X R13, R7, UR4, RZ, P3, !PT ;  /* 0x00000004070d7c10 */ /* 0x000fe20009ffe4ff */
[----:B------:R-:W-:Y:S01]  /*16b0*/  IMAD R244, R237, c[0x0][0x27c], R244 ;  /* 0x00009f00edf47a24 */ /* 0x000fe200078e02f4 */
[----:B------:R-:W-:Y:S01]  /*16c0*/  ISETP.GE.AND P3, PT, R9, c[0x0][0x16c], PT ;  /* 0x00005b0009007a0c */ /* 0x000fe20003f66270 */
[----:B------:R-:W-:Y:S01]  /*16d0*/  IMAD.WIDE.U32 R14, R237, c[0x0][0x290], R14 ;  /* 0x0000a400ed0e7a25 */ /* 0x000fe200078e000e */
[----:B------:R-:W-:Y:S01]  /*16e0*/  CS2R R44, SRZ ;  /* 0x00000000002c7805 */ /* 0x000fe2000001ff00 */
[----:B------:R1:W-:Y:S01]  /*16f0*/  LDGSTS.E.BYPASS.LTC128B.128 [R234+0x1080], [R12.64], !P5 ;  /* 0x010800000cea7fae */ /* 0x0003e2000e901d50 */
[----:B------:R-:W-:Y:S01]  /*1700*/  CS2R R42, SRZ ;  /* 0x00000000002a7805 */ /* 0x000fe2000001ff00 */
[----:B------:R-:W-:Y:S01]  /*1710*/  IMAD.IADD R244, R19, 0x1, R244 ;  /* 0x0000000113f47824 */ /* 0x000fe200078e02f4 */
[----:B--2---:R-:W-:Y:S01]  /*1720*/  SEL R6, RZ, 0x1, P4 ;  /* 0x00000001ff067807 */ /* 0x004fe20002000000 */
[----:B------:R2:W-:Y:S01]  /*1730*/  LDGSTS.E.BYPASS.LTC128B.128 [R234+0x4080], [R22.64], !P2 ;  /* 0x0408000016ea7fae */ /* 0x0005e2000d101d50 */
[----:B------:R-:W-:Y:S01]  /*1740*/  SEL R7, RZ, 0x2, P3 ;  /* 0x00000002ff077807 */ /* 0x000fe20001800000 */
[----:B------:R-:W-:Y:S01]  /*1750*/  IMAD.MOV.U32 R227, RZ, RZ, 0x10 ;  /* 0x00000010ffe37424 */ /* 0x000fe200078e00ff */
[----:B------:R-:W-:Y:S01]  /*1760*/  CS2R R40, SRZ ;  /* 0x0000000000287805 */ /* 0x000fe2000001ff00 */
[----:B------:R-:W-:Y:S01]  /*1770*/  IMAD.MOV.U32 R225, RZ, RZ, 0x10 ;  /* 0x00000010ffe17424 */ /* 0x000fe200078e00ff */
[----:B------:R-:W-:Y:S01]  /*1780*/  SHF.R.S32.HI R247, RZ, 0x1f, R246 ;  /* 0x0000001ffff77819 */ /* 0x000fe200000114f6 */
[----:B------:R-:W-:Y:S01]  /*1790*/  IMAD.IADD R5, R7, 0x1, R6 ;  /* 0x0000000107057824 */ /* 0x000fe200078e0206 */
[----:B------:R-:W-:Y:S01]  /*17a0*/  UMOV UR14, 0x1 ;  /* 0x00000001000e7882 */ /* 0x000fe20000000000 */
[C---:B------:R-:W-:Y:S01]  /*17b0*/  IMAD R6, R239.reuse, c[0x0][0x218], RZ ;  /* 0x00008600ef067a24 */ /* 0x040fe200078e02ff */
[----:B------:R-:W-:Y:S01]  /*17c0*/  ULDC UR6, c[0x0][0x168] ;  /* 0x00005a0000067ab9 */ /* 0x000fe20000000800 */
[----:B------:R-:W-:Y:S01]  /*17d0*/  IMAD R239, R239, c[0x0][0x290], RZ ;  /* 0x0000a400efef7a24 */ /* 0x000fe200078e02ff */
[----:B------:R-:W-:Y:S01]  /*17e0*/  LOP3.LUT P2, RZ, R5, 0x1, RZ, 0xc0, !PT ;  /* 0x0000000105ff7812 */ /* 0x000fe2000784c0ff */
[----:B------:R-:W-:Y:S01]  /*17f0*/  IMAD R6, R237, c[0x0][0x21c], R6 ;  /* 0x00008700ed067a24 */ /* 0x000fe200078e0206 */
[----:B------:R-:W-:Y:S01]  /*1800*/  LOP3.LUT P5, RZ, R5, 0x2, RZ, 0xc0, !PT ;  /* 0x0000000205ff7812 */ /* 0x000fe200078ac0ff */
[----:B------:R-:W-:-:S02]  /*1810*/  IMAD R239, R237, c[0x0][0x294], R239 ;  /* 0x0000a500edef7a24 */ /* 0x000fc400078e02ef */
[----:B------:R-:W-:Y:S02]  /*1820*/  IMAD.IADD R35, R241, 0x1, R6 ;  /* 0x00000001f1237824 */ /* 0x000fe400078e0206 */
[----:B------:R-:W-:Y:S02]  /*1830*/  IMAD.IADD R239, R15, 0x1, R239 ;  /* 0x000000010fef7824 */ /* 0x000fe400078e02ef */
[----:B------:R-:W-:Y:S01]  /*1840*/  IMAD.MOV.U32 R252, RZ, RZ, -0x60 ;  /* 0xffffffa0fffc7424 */ /* 0x000fe200078e00ff */
[----:B------:R-:W-:Y:S01]  /*1850*/  STL.64 [R1], R34 ;  /* 0x0000002201007387 */ /* 0x000fe20000100a00 */
[----:B------:R-:W-:Y:S02]  /*1860*/  IMAD.MOV.U32 R226, RZ, RZ, RZ ;  /* 0x000000ffffe27224 */ /* 0x000fe400078e00ff */
[----:B------:R-:W-:Y:S01]  /*1870*/  IMAD R252, R238, R252, c[0x0][0x198] ;  /* 0x00006600eefc7624 */ /* 0x000fe200078e02fc */
[----:B------:R3:W-:Y:S01]  /*1880*/  STL.64 [R1+0x18], R18 ;  /* 0x0000181201007387 */ /* 0x0007e20000100a00 */
[----:B--2---:R-:W-:Y:S01]  /*1890*/  IADD3 R22, P0, R12, UR11, RZ ;  /* 0x0000000b0c167c10 */ /* 0x004fe2000ff1e0ff */
[----:B-1----:R-:W-:Y:S01]  /*18a0*/  IMAD.U32 R12, RZ, RZ, UR5 ;  /* 0x00000005ff0c7e24 */ /* 0x002fe2000f8e00ff */
[----:B------:R-:W-:Y:S01]  /*18b0*/  UMOV UR5, 0x5 ;  /* 0x0000000500057882 */ /* 0x000fe20000000000 */
[----:B------:R1:W-:Y:S01]  /*18c0*/  STL.64 [R1+0x10], R14 ;  /* 0x0000100e01007387 */ /* 0x0003e20000100a00 */
[----:B------:R-:W-:Y:S01]  /*18d0*/  IADD3.X R23, R13, UR4, RZ, P0, !PT ;  /* 0x000000040d177c10 */ /* 0x000fe200087fe4ff */
[----:B------:R-:W-:Y:S01]  /*18e0*/  USHF.L.U32 UR4, UR7, 0x6, URZ ;  /* 0x0000000607047899 */ /* 0x000fe2000800063f */
[C---:B------:R-:W-:Y:S01]  /*18f0*/  LEA R24, P0, R3.reuse, R16, 0x6 ;  /* 0x0000001003187211 */ /* 0x040fe200078030ff */
[----:B------:R-:W-:Y:S01]  /*1900*/  IMAD.WIDE.U32 R12, R12, UR7, R34 ;  /* 0x000000070c0c7c25 */ /* 0x000fe2000f8e0022 */
[----:B------:R-:W-:Y:S01]  /*1910*/  USHF.L.U64.HI UR9, UR8, UR5, UR9 ;  /* 0x0000000508097299 */ /* 0x000fe20008010209 */
[----:B------:R2:W-:Y:S01]  /*1920*/  LDGSTS.E.BYPASS.LTC128B.128 [R234+0x2080], [R22.64], !P6 ;  /* 0x0208000016ea7fae */ /* 0x0005e2000f101d50 */
[----:B------:R-:W-:Y:S01]  /*1930*/  LEA.HI.X R25, R3, R17, R2, 0x6, P0 ;  /* 0x0000001103197211 */ /* 0x000fe200000f3402 */
[----:B------:R-:W-:Y:S01]  /*1940*/  IMAD.U32 R2, RZ, RZ, UR4 ;  /* 0x00000004ff027e24 */ /* 0x000fe2000f8e00ff */
[C---:B------:R-:W-:Y:S01]  /*1950*/  LOP3.LUT P0, RZ, R11.reuse, 0x4, RZ, 0xc0, !PT ;  /* 0x000000040bff7812 */ /* 0x040fe2000780c0ff */
[----:B------:R2:W-:Y:S01]  /*1960*/  LDGSTS.E.BYPASS.LTC128B.128 [R234+0x5080], [R22.64+0x80], !P1 ;  /* 0x0508008016ea7fae */ /* 0x0005e2000c901d50 */
[C---:B------:R-:W-:Y:S01]  /*1970*/  LOP3.LUT P1, RZ, R11.reuse, 0x2, RZ, 0xc0, !PT ;  /* 0x000000020bff7812 */ /* 0x040fe2000782c0ff */
[----:B------:R-:W-:Y:S01]  /*1980*/  USHF.R.S32.HI UR5, URZ, 0x1f, UR4 ;  /* 0x0000001f3f057899 */ /* 0x000fe20008011404 */
[----:B------:R-:W-:Y:S01]  /*1990*/  SEL R216, R216, 0xffffffc0, !P0 ;  /* 0xffffffc0d8d87807 */ /* 0x000fe20004000000 */
[----:B------:R-:W0:Y:S01]  /*19a0*/  LDGDEPBAR ;  /* 0x00000000000079af */ /* 0x000e220000000000 */
[----:B------:R-:W-:Y:S01]  /*19b0*/  SEL R202, R202, 0xffffffe0, !P1 ;  /* 0xffffffe0caca7807 */ /* 0x000fe20004800000 */
[----:B------:R-:W-:Y:S01]  /*19c0*/  IMAD.SHL.U32 R11, R11, 0x20, RZ ;  /* 0x000000200b0b7824 */ /* 0x000fe200078e00ff */
[----:B------:R-:W-:Y:S01]  /*19d0*/  IADD3 R5, -R32, c[0x0][0x168], -R2 ;  /* 0x00005a0020057a10 */ /* 0x000fe20007ffe902 */
[C---:B------:R-:W-:Y:S01]  /*19e0*/  IMAD.IADD R217, R230.reuse, 0x1, R216 ;  /* 0x00000001e6d97824 */ /* 0x040fe200078e02d8 */
[----:B------:R-:W-:Y:S01]  /*19f0*/  SHF.R.S32.HI R3, RZ, 0x5, R10 ;  /* 0x00000005ff037819 */ /* 0x000fe2000001140a */
[----:B------:R-:W-:Y:S01]  /*1a00*/  IMAD.IADD R218, R230, 0x1, R202 ;  /* 0x00000001e6da7824 */ /* 0x000fe200078e02ca */
[C---:B------:R-:W-:Y:S01]  /*1a10*/  ISETP.LT.OR P6, PT, R5.reuse, 0x1, !P2 ;  /* 0x000000010500780c */ /* 0x040fe200057c1670 */
[----:B------:R-:W-:Y:S01]  /*1a20*/  IMAD.IADD R202, R202, 0x1, R217 ;  /* 0x00000001caca7824 */ /* 0x000fe200078e02d9 */
[C---:B------:R-:W-:Y:S01]  /*1a30*/  ISETP.LT.OR P0, PT, R5.reuse, 0x1, !P5 ;  /* 0x000000010500780c */ /* 0x040fe20006f01670 */
[----:B------:R-:W-:Y:S01]  /*1a40*/  IMAD.IADD R216, R216, 0x1, R218 ;  /* 0x00000001d8d87824 */ /* 0x000fe200078e02da */
[----:B------:R-:W-:Y:S01]  /*1a50*/  LEA.HI R6, R10, R3, RZ, 0x1 ;  /* 0x000000030a067211 */ /* 0x000fe200078f08ff */
[----:B------:R-:W-:Y:S01]  /*1a60*/  USHF.L.U64.HI UR11, UR12, 0x5, UR13 ;  /* 0x000000050c0b7899 */ /* 0x000fe2000801020d */
[----:B------:R-:W-:Y:S01]  /*1a70*/  ISETP.LT.OR P2, PT, R5, 0x21, !P2 ;  /* 0x000000210500780c */ /* 0x000fe20005741670 */
[----:B------:R-:W-:Y:S01]  /*1a80*/  USHF.L.U32 UR12, UR12, 0x5, URZ ;  /* 0x000000050c0c7899 */ /* 0x000fe2000800063f */
[----:B------:R-:W-:-:S02]  /*1a90*/  LOP3.LUT R6, R6, 0xfffffffe, RZ, 0xc0, !PT ;  /* 0xfffffffe06067812 */ /* 0x000fc400078ec0ff */
[----:B------:R-:W-:Y:S01]  /*1aa0*/  ISETP.LT.OR P5, PT, R5, 0x21, !P5 ;  /* 0x000000210500780c */ /* 0x000fe20006fa1670 */
[----:B------:R-:W-:Y:S01]  /*1ab0*/  IMAD.U32 R5, RZ, RZ, UR9 ;  /* 0x00000009ff057e24 */ /* 0x000fe2000f8e00ff */
[----:B------:R-:W-:Y:S01]  /*1ac0*/  ISETP.GE.AND P1, PT, R20, c[0x0][0x1fc], PT ;  /* 0x00007f0014007a0c */ /* 0x000fe20003f26270 */
[----:B------:R-:W-:Y:S01]  /*1ad0*/  IMAD.IADD R3, R3, 0x1, -R6 ;  /* 0x0000000103037824 */ /* 0x000fe200078e0a06 */
[----:B------:R-:W-:Y:S01]  /*1ae0*/  IADD3 R6, R13, UR10, RZ ;  /* 0x0000000a0d067c10 */ /* 0x000fe2000fffe0ff */
[----:B------:R-:W-:Y:S01]  /*1af0*/  USHF.L.U32 UR10, UR8, 0x5, URZ ;  /* 0x00000005080a7899 */ /* 0x000fe2000800063f */
[----:B------:R-:W-:Y:S01]  /*1b00*/  SEL R248, RZ, 0x1, P1 ;  /* 0x00000001fff87807 */ /* 0x000fe20000800000 */
[----:B------:R-:W-:-:S04]  /*1b10*/  DEPBAR.LE SB0, 0x1 ;  /* 0x000080400000791a */ /* 0x000fc80000000000 */
[----:B------:R-:W-:Y:S01]  /*1b20*/  BAR.SYNC.DEFER_BLOCKING 0x0 ;  /* 0x0000000000007b1d */ /* 0x000fe20000010000 */
[----:B------:R-:W-:Y:S02]  /*1b30*/  IMAD.U32 R7, RZ, RZ, UR10 ;  /* 0x0000000aff077e24 */ /* 0x000fe4000f8e00ff */
[----:B------:R-:W-:-:S03]  /*1b40*/  IMAD.SHL.U32 R228, R3, 0x200, RZ ;  /* 0x0000020003e47824 */ /* 0x000fc600078e00ff */
[----:B------:R-:W-:Y:S01]  /*1b50*/  UMOV UR8, 0xffffffc0 ;  /* 0xffffffc000087882 */ /* 0x000fe20000000000 */
[----:B------:R4:W1:Y:S04]  /*1b60*/  LDSM.16.M88.2 R174, [R202+0x6080] ;  /* 0x00608000caae783b */ /* 0x0008680000000100 */
[----:B------:R4:W1:Y:S04]  /*1b70*/  LDSM.16.M88.2 R176, [R202+0x7080] ;  /* 0x00708000cab0783b */ /* 0x0008680000000100 */
        /* <DEDUP_REMOVED lines=28> */
[----:B------:R5:W-:Y:S04]  /*1d40*/  LDGSTS.E.BYPASS.LTC128B.128 [R234+0x8080], [R16.64+0x80], !P0 ;  /* 0x0808008010ea7fae */ /* 0x000be8000c101d50 */
[----:B------:R4:W-:Y:S01]  /*1d50*/  LDGSTS.E.BYPASS.LTC128B.128 [R234+0x7080], [R24.64], !P2 ;  /* 0x0708000018ea7fae */ /* 0x0009e2000d101d50 */
[----:B------:R-:W-:-:S03]  /*1d60*/  ISETP.GT.AND P2, PT, R246, 0xf, PT ;  /* 0x0000000ff600780c */ /* 0x000fc60003f44270 */
[----:B------:R4:W-:Y:S01]  /*1d70*/  LDGSTS.E.BYPASS.LTC128B.128 [R234+0x9080], [R24.64+0x80], !P5 ;  /* 0x0908008018ea7fae */ /* 0x0009e2000e901d50 */
[----:B------:R-:W-:Y:S02]  /*1d80*/  ISETP.GE.AND P5, PT, R9, c[0x0][0x1fc], PT ;  /* 0x00007f0009007a0c */ /* 0x000fe40003fa6270 */
[----:B-----5:R-:W-:-:S04]  /*1d90*/  LEA R16, P0, R12, c[0x0][0x1f0], 0x1 ;  /* 0x00007c000c107a11 */ /* 0x020fc800078008ff */
[----:B------:R-:W-:Y:S01]  /*1da0*/  LEA.HI.X R17, R12, c[0x0][0x1f4], R6, 0x1, P0 ;  /* 0x00007d000c117a11 */ /* 0x000fe200000f0c06 */
[----:B------:R-:W-:Y:S01]  /*1db0*/  IMAD.U32 R6, RZ, RZ, UR10 ;  /* 0x0000000aff067e24 */ /* 0x000fe2000f8e00ff */
[CC--:B------:R-:W-:Y:S02]  /*1dc0*/  LEA.HI R12, R8.reuse, R246.reuse, RZ, 0x4 ;  /* 0x000000f6080c7211 */ /* 0x0c0fe400078f20ff */
[----:B------:R-:W-:Y:S02]  /*1dd0*/  LEA.HI R8, R8, R246, RZ, 0x2 ;  /* 0x000000f608087211 */ /* 0x000fe400078f10ff */
[----:B------:R-:W-:Y:S02]  /*1de0*/  LEA R6, P0, R6, R16, 0x1 ;  /* 0x0000001006067211 */ /* 0x000fe400078008ff */
[----:B--2---:R-:W-:Y:S02]  /*1df0*/  SHF.R.S32.HI R22, RZ, 0x4, R12 ;  /* 0x00000004ff167819 */ /* 0x004fe4000001140c */
[----:B------:R-:W-:-:S02]  /*1e00*/  LEA.HI.X R7, R7, R17, R5, 0x1, P0 ;  /* 0x0000001107077211 */ /* 0x000fc400000f0c05 */
[----:B------:R-:W-:Y:S02]  /*1e10*/  LEA.HI R5, R12, R22, RZ, 0x1 ;  /* 0x000000160c057211 */ /* 0x000fe400078f08ff */
[----:B---3--:R-:W-:Y:S02]  /*1e20*/  @!P2 IADD3 R19, P0, R18, UR4, RZ ;  /* 0x000000041213ac10 */ /* 0x008fe4000ff1e0ff */
[----:B------:R-:W-:Y:S02]  /*1e30*/  LOP3.LUT R5, R5, 0xfffffffe, RZ, 0xc0, !PT ;  /* 0xfffffffe05057812 */ /* 0x000fe400078ec0ff */
[----:B------:R-:W-:Y:S02]  /*1e40*/  @!P2 IADD3.X R18, R244, UR5, RZ, P0, !PT ;  /* 0x00000005f412ac10 */ /* 0x000fe400087fe4ff */
[----:B------:R-:W-:Y:S01]  /*1e50*/  @!P2 LEA R20, P0, R19, c[0x0][0x258], 0x2 ;  /* 0x000096001314aa11 */ /* 0x000fe200078010ff */
[----:B------:R-:W-:Y:S01]  /*1e60*/  IMAD.IADD R5, R22, 0x1, -R5 ;  /* 0x0000000116057824 */ /* 0x000fe200078e0a05 */
[----:B------:R-:W-:-:S02]  /*1e70*/  LEA.HI R22, R21, R0, RZ, 0x2 ;  /* 0x0000000015167211 */ /* 0x000fc400078f10ff */
[----:B------:R-:W-:Y:S01]  /*1e80*/  @!P2 LEA.HI.X R21, R19, c[0x0][0x25c], R18, 0x2, P0 ;  /* 0x000097001315aa11 */ /* 0x000fe200000f1412 */
[----:B------:R-:W-:Y:S01]  /*1e90*/  IMAD.SHL.U32 R19, R0, 0x8, RZ ;  /* 0x0000000800137824 */ /* 0x000fe200078e00ff */
[----:B------:R-:W-:Y:S01]  /*1ea0*/  LOP3.LUT R18, R10, 0xffffffe0, RZ, 0xc0, !PT ;  /* 0xffffffe00a127812 */ /* 0x000fe200078ec0ff */
[C---:B------:R-:W-:Y:S01]  /*1eb0*/  @!P2 IMAD.SHL.U32 R10, R246.reuse, 0x10, RZ ;  /* 0x00000010f60aa824 */ /* 0x040fe200078e00ff */
[--C-:B------:R-:W-:Y:S01]  /*1ec0*/  SHF.R.S32.HI R23, RZ, 0x2, R8.reuse ;  /* 0x00000002ff177819 */ /* 0x100fe20000011408 */
[----:B------:R-:W-:Y:S01]  /*1ed0*/  IMAD.SHL.U32 R232, R5, 0x8, RZ ;  /* 0x0000000805e87824 */ /* 0x000fe200078e00ff */
[----:B------:R-:W-:Y:S01]  /*1ee0*/  SHF.R.S32.HI R13, RZ, 0x1f, R8 ;  /* 0x0000001fff0d7819 */ /* 0x000fe20000011408 */
[----:B------:R-:W-:Y:S01]  /*1ef0*/  IMAD.IADD R18, R246, 0x1, -R18 ;  /* 0x00000001f6127824 */ /* 0x000fe200078e0a12 */
[----:B------:R-:W-:Y:S01]  /*1f00*/  ISETP.GE.AND P0, PT, R9, c[0x0][0x1fc], PT ;  /* 0x00007f0009007a0c */ /* 0x000fe20003f06270 */
[----:B------:R2:W-:Y:S01]  /*1f10*/  @!P2 LDGSTS.E.BYPASS.LTC128B.128 [R10+0x12080], [R20.64] ;  /* 0x12080000140aafae */ /* 0x0005e2000b901d50 */
[----:B------:R-:W-:Y:S01]  /*1f20*/  IADD3 R9, -R2, c[0x0][0x168], -R32 ;  /* 0x00005a0002097a10 */ /* 0x000fe20007ffe920 */
[----:B------:R-:W-:Y:S01]  /*1f30*/  IMAD.SHL.U32 R231, R5, 0x20, RZ ;  /* 0x0000002005e77824 */ /* 0x000fe200078e00ff */
[----:B------:R-:W-:Y:S01]  /*1f40*/  LEA.HI R13, R13, R23, RZ, 0x3 ;  /* 0x000000170d0d7211 */ /* 0x000fe200078f18ff */
[----:B------:R-:W0:Y:S01]  /*1f50*/  LDGDEPBAR ;  /* 0x00000000000079af */ /* 0x000e220000000000 */
[----:B------:R-:W-:Y:S01]  /*1f60*/  ISETP.LT.OR P1, PT, R9, 0x1, P6 ;  /* 0x000000010900780c */ /* 0x000fe20003721670 */
[----:B------:R-:W-:Y:S01]  /*1f70*/  IMAD.SHL.U32 R5, R5, 0x100, RZ ;  /* 0x0000010005057824 */ /* 0x000fe200078e00ff */
[----:B------:R-:W-:-:S02]  /*1f80*/  SHF.R.S32.HI R249, RZ, 0x1f, R18 ;  /* 0x0000001ffff97819 */ /* 0x000fc40000011412 */
[----:B------:R-:W-:Y:S02]  /*1f90*/  LOP3.LUT R13, R13, 0xfffffff8, RZ, 0xc0, !PT ;  /* 0xfffffff80d0d7812 */ /* 0x000fe400078ec0ff */
[----:B------:R-:W-:Y:S02]  /*1fa0*/  SEL R2, RZ, 0xffffffff, P0 ;  /* 0xffffffffff027807 */ /* 0x000fe40000000000 */
[----:B------:R-:W-:Y:S01]  /*1fb0*/  ISETP.LT.OR P0, PT, R9, 0x1, P5 ;  /* 0x000000010900780c */ /* 0x000fe20002f01670 */
[----:B------:R-:W-:Y:S01]  /*1fc0*/  IMAD.IADD R13, R23, 0x1, -R13 ;  /* 0x00000001170d7824 */ /* 0x000fe200078e0a0d */
[----:B------:R-:W-:Y:S02]  /*1fd0*/  LOP3.LUT R22, R22, 0x1ffffffc, RZ, 0xc0, !PT ;  /* 0x1ffffffc16167812 */ /* 0x000fe400078ec0ff */
[----:B------:R-:W-:Y:S01]  /*1fe0*/  LEA.HI R249, R249, R18, RZ, 0x2 ;  /* 0x00000012f9f97211 */ /* 0x000fe200078f10ff */
[----:B------:R4:W-:Y:S01]  /*1ff0*/  LDGSTS.E.BYPASS.LTC128B.128 [R234+0xe080], [R16.64], !P1 ;  /* 0x0e08000010ea7fae */ /* 0x0009e2000c901d50 */
[C---:B------:R-:W-:Y:S01]  /*2000*/  ISETP.LT.OR P6, PT, R9.reuse, 0x21, P6 ;  /* 0x000000210900780c */ /* 0x040fe200037c1670 */
[----:B------:R-:W-:Y:S01]  /*2010*/  IMAD.IADD R251, R0, 0x1, -R22 ;  /* 0x0000000100fb7824 */ /* 0x000fe200078e0a16 */
[----:B------:R-:W-:Y:S01]  /*2020*/  ISETP.LT.OR P5, PT, R9, 0x21, P5 ;  /* 0x000000210900780c */ /* 0x000fe20002fa1670 */
[----:B------:R-:W-:Y:S01]  /*2030*/  IMAD.SHL.U32 R0, R13, 0x20, RZ ;  /* 0x000000200d007824 */ /* 0x000fe200078e00ff */
[----:B------:R-:W-:-:S02]  /*2040*/  LOP3.LUT R9, R249, 0x7ffffffc, RZ, 0xc0, !PT ;  /* 0x7ffffffcf9097812 */ /* 0x000fc400078ec0ff */
[----:B------:R-:W-:Y:S01]  /*2050*/  LOP3.LUT R19, R19, 0x18, RZ, 0xc0, !PT ;  /* 0x0000001813137812 */ /* 0x000fe200078ec0ff */
[----:B------:R4:W-:Y:S01]  /*2060*/  LDGSTS.E.BYPASS.LTC128B.128 [R234+0x10080], [R16.64+0x80], !P0 ;  /* 0x1008008010ea7fae */ /* 0x0009e2000c101d50 */
[----:B--2---:R-:W-:Y:S01]  /*2070*/  IMAD.SHL.U32 R10, R3, 0x10, RZ ;  /* 0x00000010030a7824 */ /* 0x004fe200078e00ff */
[C---:B------:R-:W-:Y:S01]  /*2080*/  LOP3.LUT P1, RZ, R13.reuse, 0x1, RZ, 0xc0, !PT ;  /* 0x000000010dff7812 */ /* 0x040fe2000782c0ff */
[----:B------:R-:W-:Y:S01]  /*2090*/  IMAD.IADD R9, R18, 0x1, -R9 ;  /* 0x0000000112097824 */ /* 0x000fe200078e0a09 */
[----:B------:R-:W-:Y:S01]  /*20a0*/  LOP3.LUT R12, R12, 0xfffffff0, RZ, 0xc0, !PT ;  /* 0xfffffff00c0c7812 */ /* 0x000fe200078ec0ff */
[----:B------:R-:W-:Y:S01]  /*20b0*/  IMAD.SHL.U32 R13, R13, 0x4, RZ ;  /* 0x000000040d0d7824 */ /* 0x000fe200078e00ff */
[----:B------:R-:W-:Y:S01]  /*20c0*/  LEA.HI.SX32 R249, R249, R10, 0x1e ;  /* 0x0000000af9f97211 */ /* 0x000fe200078ff2ff */
[----:B------:R-:W-:Y:S01]  /*20d0*/  IMAD R251, R251, 0x4, R9 ;  /* 0x00000004fbfb7824 */ /* 0x000fe200078e0209 */
[----:B------:R-:W-:Y:S01]  /*20e0*/  LOP3.LUT R10, R10, 0x10, RZ, 0xc0, !PT ;  /* 0x000000100a0a7812 */ /* 0x000fe200078ec0ff */
[----:B------:R-:W-:Y:S01]  /*20f0*/  IMAD.IADD R9, R246, 0x1, -R12 ;  /* 0x00000001f6097824 */ /* 0x000fe200078e0a0c */
[----:B------:R-:W-:Y:S01]  /*2100*/  LOP3.LUT R0, R19, 0xe0, R0, 0xf8, !PT ;  /* 0x000000e013007812 */ /* 0x000fe200078ef800 */
[----:B------:R4:W-:Y:S01]  /*2110*/  LDGSTS.E.BYPASS.LTC128B.128 [R234+0xf080], [R6.64], !P6 ;  /* 0x0f08000006ea7fae */ /* 0x0009e2000f101d50 */
[----:B------:R-:W-:Y:S01]  /*2120*/  LOP3.LUT R10, R10, 0xe0, R11, 0xf8, !PT ;  /* 0x000000e00a0a7812 */ /* 0x000fe200078ef80b */
[----:B-1----:R-:W-:Y:S01]  /*2130*/  IMAD.SHL.U32 R15, R9, 0x20, RZ ;  /* 0x00000020090f7824 */ /* 0x002fe200078e00ff */
[----:B------:R-:W-:Y:S01]  /*2140*/  IADD3 R11, P0, R14, UR4, RZ ;  /* 0x000000040e0b7c10 */ /* 0x000fe2000ff1e0ff */
[----:B------:R4:W-:Y:S01]  /*2150*/  LDGSTS.E.BYPASS.LTC128B.128 [R234+0x11080], [R6.64+0x80], !P5 ;  /* 0x1108008006ea7fae */ /* 0x0009e2000e901d50 */
[----:B------:R-:W-:Y:S01]  /*2160*/  LOP3.LUT R0, R0, 0x18, R13, 0x78, !PT ;  /* 0x0000001800007812 */ /* 0x000fe200078e780d */
[----:B------:R-:W-:Y:S01]  /*2170*/  IMAD.SHL.U32 R13, R2, 0x2, RZ ;  /* 0x00000002020d7824 */ /* 0x000fe200078e00ff */
[----:B------:R-:W-:Y:S01]  /*2180*/  IADD3.X R2, R239, UR5, RZ, P0, !PT ;  /* 0x00000005ef027c10 */ /* 0x000fe200087fe4ff */
[----:B------:R-:W-:Y:S01]  /*2190*/  IMAD.SHL.U32 R251, R251, 0x2, RZ ;  /* 0x00000002fbfb7824 */ /* 0x000fe200078e00ff */
[----:B------:R-:W-:-:S02]  /*21a0*/  LEA R12, P0, R11, c[0x0][0x280], 0x2 ;  /* 0x0000a0000b0c7a11 */ /* 0x000fc400078010ff */
[----:B------:R-:W-:Y:S01]  /*21b0*/  SHF.R.S32.HI R14, RZ, 0x1f, R9 ;  /* 0x0000001fff0e7819 */ /* 0x000fe20000011409 */
[----:B------:R-:W-:Y:S01]  /*21c0*/  IMAD.IADD R252, R252, 0x1, -R251 ;  /* 0x00000001fcfc7824 */ /* 0x000fe200078e0afb */
[----:B------:R-:W-:Y:S02]  /*21d0*/  LOP3.LUT R248, R13, 0x2, R248, 0xe2, !PT ;  /* 0x000000020df87812 */ /* 0x000fe400078ee2f8 */
[----:B------:R-:W-:Y:S02]  /*21e0*/  LOP3.LUT R8, R8, 0x3ffffffc, RZ, 0xc0, !PT ;  /* 0x3ffffffc08087812 */ /* 0x000fe400078ec0ff */
[----:B------:R-:W-:Y:S02]  /*21f0*/  LEA.HI.X R13, R11, c[0x0][0x284], R2, 0x2, P0 ;  /* 0x0000a1000b0d7a11 */ /* 0x000fe400000f1402 */
[----:B------:R-:W-:Y:S01]  /*2200*/  LEA.HI R11, R14, R9, RZ, 0x3 ;  /* 0x000000090e0b7211 */ /* 0x000fe200078f18ff */
[----:B------:R-:W-:Y:S01]  /*2210*/  IMAD.IADD R8, R246, 0x1, -R8 ;  /* 0x00000001f6087824 */ /* 0x000fe200078e0a08 */
[----:B------:R-:W-:Y:S01]  /*2220*/  LOP3.LUT R232, R232, 0x8, RZ, 0xc0, !PT ;  /* 0x00000008e8e87812 */ /* 0x000fe200078ec0ff */
[----:B------:R-:W-:Y:S01]  /*2230*/  IMAD.SHL.U32 R14, R9, 0x4, RZ ;  /* 0x00000004090e7824 */ /* 0x000fe200078e00ff */
[----:B------:R-:W-:Y:S01]  /*2240*/  LOP3.LUT R2, R11, 0xfffffff8, RZ, 0xc0, !PT ;  /* 0xfffffff80b027812 */ /* 0x000fe200078ec0ff */
[----:B------:R-:W-:Y:S01]  /*2250*/  IMAD R8, R8, 0x2, R228 ;  /* 0x0000000208087824 */ /* 0x000fe200078e02e4 */
[----:B------:R-:W-:Y:S01]  /*2260*/  LOP3.LUT P6, RZ, R9, 0x4, RZ, 0xc0, !PT ;  /* 0x0000000409ff7812 */ /* 0x000fe200078cc0ff */
[----:B------:R-:W-:Y:S01]  /*2270*/  IMAD.SHL.U32 R11, R11, 0x40, RZ ;  /* 0x000000400b0b7824 */ /* 0x000fe200078e00ff */
[----:B------:R-:W-:Y:S01]  /*2280*/  LOP3.LUT R10, R10, 0x100, R5, 0xf8, !PT ;  /* 0x000001000a0a7812 */ /* 0x000fe200078ef805 */
[----:B------:R-:W-:Y:S01]  /*2290*/  IMAD.IADD R2, R9, 0x1, -R2 ;  /* 0x0000000109027824 */ /* 0x000fe200078e0a02 */
[----:B------:R-:W-:Y:S01]  /*22a0*/  LOP3.LUT R9, R232, 0x1e0, R15, 0xf8, !PT ;  /* 0x000001e0e8097812 */ /* 0x000fe200078ef80f */
[----:B------:R-:W-:Y:S01]  /*22b0*/  IMAD.IADD R8, R8, 0x1, R0 ;  /* 0x0000000108087824 */ /* 0x000fe200078e0200 */
[----:B------:R-:W-:Y:S01]  /*22c0*/  ISETP.GE.AND P0, PT, R246, 0x10, PT ;  /* 0x00000010f600780c */ /* 0x000fe20003f06270 */
[----:B------:R-:W-:Y:S01]  /*22d0*/  IMAD.SHL.U32 R0, R2, 0x40, RZ ;  /* 0x0000004002007824 */ /* 0x000fe200078e00ff */
[----:B------:R-:W-:Y:S01]  /*22e0*/  LOP3.LUT R9, R9, 0x38, R14, 0x78, !PT ;  /* 0x0000003809097812 */ /* 0x000fe200078e780e */
[----:B------:R-:W-:Y:S01]  /*22f0*/  IMAD.SHL.U32 R250, R8, 0x2, RZ ;  /* 0x0000000208fa7824 */ /* 0x000fe200078e00ff */
[----:B------:R-:W-:-:S02]  /*2300*/  LOP3.LUT R231, R19, 0x20, R231, 0xf8, !PT ;  /* 0x0000002013e77812 */ /* 0x000fc400078ef8e7 */
[----:B------:R-:W-:Y:S02]  /*2310*/  LOP3.LUT R5, R0, 0x1c0, RZ, 0xc0, !PT ;  /* 0x000001c000057812 */ /* 0x000fe400078ec0ff */
[----:B------:R-:W-:Y:S02]  /*2320*/  LOP3.LUT R228, R9, R228, RZ, 0xfc, !PT ;  /* 0x000000e409e47212 */ /* 0x000fe400078efcff */
[--C-:B------:R-:W-:Y:S02]  /*2330*/  SHF.R.U32.HI R9, RZ, 0x3, R5.reuse ;  /* 0x00000003ff097819 */ /* 0x100fe40000011605 */
[----:B------:R-:W-:Y:S02]  /*2340*/  LOP3.LUT R0, R11, 0xfffffe00, RZ, 0xc0, !PT ;  /* 0xfffffe000b007812 */ /* 0x000fe400078ec0ff */
[----:B------:R-:W-:Y:S02]  /*2350*/  LOP3.LUT R231, R9, R231, R5, 0x1e, !PT ;  /* 0x000000e709e77212 */ /* 0x000fe400078e1e05 */
[----:B------:R-:W-:Y:S01]  /*2360*/  LOP3.LUT R229, R10, 0x8, R4, 0xf8, !PT ;  /* 0x000000080ae57812 */ /* 0x000fe200078ef804 */
[----:B------:R-:W-:Y:S01]  /*2370*/  IMAD R3, R3, 0x400, R0 ;  /* 0x0000040003037824 */ /* 0x000fe200078e0200 */
[----:B------:R-:W-:Y:S01]  /*2380*/  LOP3.LUT R231, R231, R0, RZ, 0xfc, !PT ;  /* 0x00000000e7e77212 */ /* 0x000fe200078efcff */
[----:B------:R-:W-:Y:S01]  /*2390*/  @!P0 IMAD.SHL.U32 R0, R246, 0x10, RZ ;  /* 0x00000010f6008824 */ /* 0x000fe200078e00ff */
[----:B------:R-:W-:-:S02]  /*23a0*/  IADD3 R4, R250, 0x12480, RZ ;  /* 0x00012480fa047810 */ /* 0x000fc40007ffe0ff */
[----:B------:R-:W-:Y:S02]  /*23b0*/  LOP3.LUT R10, R10, 0x1c0, RZ, 0xc0, !PT ;  /* 0x000001c00a0a7812 */ /* 0x000fe400078ec0ff */
[----:B------:R1:W-:Y:S01]  /*23c0*/  @!P0 LDGSTS.E.BYPASS.LTC128B.128 [R0+0x12280], [R12.64] ;  /* 0x122800000c008fae */ /* 0x0003e2000b901d50 */
[----:B------:R-:W-:Y:S02]  /*23d0*/  LOP3.LUT R232, R9, R5, R232, 0x1e, !PT ;  /* 0x0000000509e87212 */ /* 0x000fe400078e1ee8 */
[----:B------:R-:W-:Y:S01]  /*23e0*/  LOP3.LUT P0, RZ, R2, 0x4, RZ, 0xc0, !PT ;  /* 0x0000000402ff7812 */ /* 0x000fe2000780c0ff */
[----:B------:R-:W0:Y:S01]  /*23f0*/  LDGDEPBAR ;  /* 0x00000000000079af */ /* 0x000e220000000000 */
[----:B------:R-:W-:Y:S01]  /*2400*/  IADD3 R245, R250, 0x126c0, RZ ;  /* 0x000126c0faf57810 */ /* 0x000fe20007ffe0ff */
[----:B------:R-:W-:Y:S01]  /*2410*/  IMAD.IADD R232, R3, 0x1, R232 ;  /* 0x0000000103e87824 */ /* 0x000fe200078e02e8 */
[----:B------:R-:W-:Y:S01]  /*2420*/  @P1 IADD3 R245, R4, 0x1c0, RZ ;  /* 0x000001c004f51810 */ /* 0x000fe20007ffe0ff */
[----:B------:R-:W0:Y:S01]  /*2430*/  LDGDEPBAR ;  /* 0x00000000000079af */ /* 0x000e220000000000 */
[----:B------:R-:W-:Y:S01]  /*2440*/  SHF.R.U32.HI R10, RZ, 0x3, R10 ;  /* 0x00000003ff0a7819 */ /* 0x000fe2000001160a */
[----:B------:R-:W-:Y:S01]  /*2450*/  IMAD.SHL.U32 R224, R232, 0x2, RZ ;  /* 0x00000002e8e07824 */ /* 0x000fe200078e00ff */
[----:B------:R-:W-:-:S02]  /*2460*/  LOP3.LUT P1, RZ, R2, 0x2, RZ, 0xc0, !PT ;  /* 0x0000000202ff7812 */ /* 0x000fc4000782c0ff */
[----:B------:R-:W-:Y:S02]  /*2470*/  LOP3.LUT R229, R10, R229, RZ, 0x3c, !PT ;  /* 0x000000e50ae57212 */ /* 0x000fe400078e3cff */
[----:B------:R-:W-:Y:S02]  /*2480*/  SEL R227, R227, 0xfffffff0, !P6 ;  /* 0xfffffff0e3e37807 */ /* 0x000fe40007000000 */
[----:B------:R-:W-:Y:S01]  /*2490*/  LEA R228, R228, 0x15480, 0x1 ;  /* 0x00015480e4e47811 */ /* 0x000fe200078e08ff */
[----:B------:R-:W-:Y:S01]  /*24a0*/  IMAD.SHL.U32 R229, R229, 0x2, RZ ;  /* 0x00000002e5e57824 */ /* 0x000fe200078e00ff */
[----:B------:R-:W-:-:S03]  /*24b0*/  SEL R225, R225, 0xfffffff0, !P1 ;  /* 0xfffffff0e1e17807 */ /* 0x000fc60004800000 */
[----:B------:R-:W-:Y:S02]  /*24c0*/  IMAD R227, R227, 0x2, R228 ;  /* 0x00000002e3e37824 */ /* 0x000fe400078e02e4 */
[----:B------:R-:W-:Y:S02]  /*24d0*/  IMAD.IADD R221, R232, 0x1, R225 ;  /* 0x00000001e8dd7824 */ /* 0x000fe400078e02e1 */
[----:B-1----:R-:W-:-:S05]  /*24e0*/  IMAD.MOV.U32 R0, RZ, RZ, 0x20 ;  /* 0x00000020ff007424 */ /* 0x002fca00078e00ff */
[C---:B------:R-:W-:Y:S02]  /*24f0*/  SEL R223, R0.reuse, 0xffffffe0, !P0 ;  /* 0xffffffe000df7807 */ /* 0x040fe40004000000 */
[----:B------:R-:W-:-:S03]  /*2500*/  SEL R0, R0, 0xffffffe0, !P1 ;  /* 0xffffffe000007807 */ /* 0x000fc60004800000 */
[--C-:B------:R-:W-:Y:S02]  /*2510*/  IMAD.IADD R220, R232, 0x1, R223.reuse ;  /* 0x00000001e8dc7824 */ /* 0x100fe400078e02df */
[----:B------:R-:W-:Y:S02]  /*2520*/  IMAD.IADD R0, R224, 0x1, R0 ;  /* 0x00000001e0007824 */ /* 0x000fe400078e0200 */
[C---:B------:R-:W-:Y:S02]  /*2530*/  IMAD.IADD R222, R225.reuse, 0x1, R223 ;  /* 0x00000001e1de7824 */ /* 0x040fe400078e02df */
[----:B----4-:R-:W-:Y:S02]  /*2540*/  IMAD.IADD R219, R225, 0x1, R220 ;  /* 0x00000001e1db7824 */ /* 0x010fe400078e02dc */
.L_x_683:
[----:B------:R-:W-:Y:S04]  /*2550*/  DEPBAR.LE SB0, 0x1 ;  /* 0x000080400000791a */ /* 0x000fe80000000000 */
[----:B------:R-:W-:Y:S01]  /*2560*/  BAR.SYNC.DEFER_BLOCKING 0x0 ;  /* 0x0000000000007b1d */ /* 0x000fe20000010000 */
[C---:B------:R-:W-:Y:S01]  /*2570*/  IMAD R150, R226.reuse, 0x2000, R232 ;  /* 0x00002000e2967824 */ /* 0x040fe200078e02e8 */
[C---:B------:R-:W-:Y:S01]  /*2580*/  LEA R138, R226.reuse, R223, 0xd ;  /* 0x000000dfe28a7211 */ /* 0x040fe200078e68ff */
[C---:B------:R-:W-:Y:S01]  /*2590*/  IMAD R151, R226.reuse, 0x2000, R225 ;  /* 0x00002000e2977824 */ /* 0x040fe200078e02e1 */
[----:B------:R-:W-:Y:S01]  /*25a0*/  UIADD3 UR13, UR7, 0x1, URZ ;  /* 0x00000001070d7890 */ /* 0x000fe2000fffe03f */
[----:B------:R-:W-:Y:S01]  /*25b0*/  IMAD R204, R226, 0x40, R249 ;  /* 0x00000040e2cc7824 */ /* 0x000fe200078e02f9 */
[----:B------:R-:W-:Y:S01]  /*25c0*/  SHF.L.U32 R150, R150, 0x1, RZ ;  /* 0x0000000196967819 */ /* 0x000fe200000006ff */
[C---:B------:R-:W-:Y:S01]  /*25d0*/  IMAD.IADD R138, R232.reuse, 0x1, R138 ;  /* 0x00000001e88a7824 */ /* 0x040fe200078e028a */
[-C--:B------:R-:W-:Y:S01]  /*25e0*/  IADD3 R149, R232, R151.reuse, RZ ;  /* 0x00000097e8957210 */ /* 0x080fe20007ffe0ff */
[----:B------:R-:W-:Y:S01]  /*25f0*/  IMAD R160, R226, 0x2000, R222 ;  /* 0x00002000e2a07824 */ /* 0x000fe200078e02de */
[----:B------:R-:W-:Y:S02]  /*2600*/  ISETP.LE.AND P1, PT, R235, UR13, PT ;  /* 0x0000000deb007c0c */ /* 0x000fe4000bf23270 */
[----:B------:R-:W-:Y:S01]  /*2610*/  SHF.L.U32 R148, R138, 0x1, RZ ;  /* 0x000000018a947819 */ /* 0x000fe200000006ff */
[----:B------:R-:W-:Y:S02]  /*2620*/  IMAD.SHL.U32 R149, R149, 0x2, RZ ;  /* 0x0000000295957824 */ /* 0x000fe400078e00ff */
[----:B------:R-:W-:Y:S05]  /*2630*/  IMAD.IADD R160, R232, 0x1, R160 ;  /* 0x00000001e8a07824 */ /* 0x000fea00078e02a0 */
[----:B------:R-:W-:Y:S01]  /*2640*/  SHF.L.U32 R160, R160, 0x1, RZ ;  /* 0x00000001a0a07819 */ /* 0x000fe200000006ff */
        /* <DEDUP_REMOVED lines=27> */
[----:B------:R-:W-:Y:S01]  /*2800*/  IADD3 R32, R232, R151, R223 ;  /* 0x00000097e8207210 */ /* 0x000fe20007ffe0df */
[----:B------:R-:W-:Y:S01]  /*2810*/  HMMA.16816.F32 R24, R36, R136, R24 ;  /* 0x000000882418723c */ /* 0x000fe20000001818 */
[----:B------:R-:W-:Y:S03]  /*2820*/  LDSM.16.M88.4 R36, [R160+0x7080] ;  /* 0x00708000a024783b */ /* 0x000fe60000000200 */
[----:B------:R-:W-:Y:S01]  /*2830*/  SHF.L.U32 R32, R32, 0x1, RZ ;  /* 0x0000000120207819 */ /* 0x000fe200000006ff */
[----:B------:R-:W-:Y:S03]  /*2840*/  LDSM.16.M88.2 R136, [R216+0x1080] ;  /* 0x00108000d888783b */ /* 0x000fe60000000100 */
[-C--:B------:R-:W-:Y:S02]  /*2850*/  HMMA.16816.F32 R4, R140, R138.reuse, R4 ;  /* 0x0000008a8c04723c */ /* 0x080fe40000001804 */
[----:B------:R-:W3:Y:S06]  /*2860*/  LDSM.16.M88.4 R32, [R32+0x6080] ;  /* 0x006080002020783b */ /* 0x000eec0000000200 */
[C---:B------:R-:W-:Y:S01]  /*2870*/  HMMA.16816.F32 R8, R144.reuse, R138, R8 ;  /* 0x0000008a9008723c */ /* 0x040fe20000001808 */
[----:B------:R-:W-:Y:S07]  /*2880*/  LDSM.16.M88.2 R138, [R230+0x3080] ;  /* 0x00308000e68a783b */ /* 0x000fee0000000100 */
[-C--:B--2---:R-:W-:Y:S08]  /*2890*/  HMMA.16816.F32 R12, R144, R28.reuse, R12 ;  /* 0x0000001c900c723c */ /* 0x084ff0000000180c */
[C---:B------:R-:W-:Y:S01]  /*28a0*/  HMMA.16816.F32 R16, R140.reuse, R28, R16 ;  /* 0x0000001c8c10723c */ /* 0x040fe20000001810 */
[----:B------:R-:W2:Y:S07]  /*28b0*/  LDSM.16.M88.2 R28, [R216+0x2080] ;  /* 0x00208000d81c783b */ /* 0x000eae0000000100 */
[-C--:B-1----:R-:W-:Y:S01]  /*28c0*/  HMMA.16816.F32 R20, R140, R2.reuse, R20 ;  /* 0x000000028c14723c */ /* 0x082fe20000001814 */
[----:B------:R-:W1:Y:S07]  /*28d0*/  LDSM.16.M88.4 R140, [R150+0x8080] ;  /* 0x00808000968c783b */ /* 0x000e6e0000000200 */
[----:B------:R-:W-:Y:S01]  /*28e0*/  HMMA.16816.F32 R24, R144, R2, R24 ;  /* 0x000000029018723c */ /* 0x000fe20000001818 */
[----:B------:R-:W4:Y:S04]  /*28f0*/  LDSM.16.M88.4 R144, [R150+0x9080] ;  /* 0x009080009690783b */ /* 0x000f280000000200 */
[----:B------:R-:W5:Y:S03]  /*2900*/  LDSM.16.M88.2 R2, [R230+0x4080] ;  /* 0x00408000e602783b */ /* 0x000f660000000100 */
[-C--:B---3--:R-:W-:Y:S08]  /*2910*/  HMMA.16816.F32 R4, R32, R30.reuse, R4 ;  /* 0x0000001e2004723c */ /* 0x088ff00000001804 */
[C---:B------:R-:W-:Y:S01]  /*2920*/  HMMA.16816.F32 R8, R36.reuse, R30, R8 ;  /* 0x0000001e2408723c */ /* 0x040fe20000001808 */
[----:B------:R-:W3:Y:S07]  /*2930*/  LDSM.16.M88.2 R30, [R230+0x5080] ;  /* 0x00508000e61e783b */ /* 0x000eee0000000100 */
[-C--:B------:R-:W-:Y:S08]  /*2940*/  HMMA.16816.F32 R12, R36, R136.reuse, R12 ;  /* 0x00000088240c723c */ /* 0x080ff0000000180c */
[C---:B------:R-:W-:Y:S01]  /*2950*/  HMMA.16816.F32 R16, R32.reuse, R136, R16 ;  /* 0x000000882010723c */ /* 0x040fe20000001810 */
[----:B------:R-:W-:Y:S07]  /*2960*/  LDSM.16.M88.2 R136, [R218+0x4080] ;  /* 0x00408000da88783b */ /* 0x000fee0000000100 */
[-C--:B--2---:R-:W-:Y:S07]  /*2970*/  HMMA.16816.F32 R20, R32, R28.reuse, R20 ;  /* 0x0000001c2014723c */ /* 0x084fee0000001814 */
[----:B------:R-:W-:Y:S01]  /*2980*/  IMAD R32, R226, 0x2000, R221 ;  /* 0x00002000e2207824 */ /* 0x000fe200078e02dd */
[----:B------:R-:W-:Y:S01]  /*2990*/  HMMA.16816.F32 R24, R36, R28, R24 ;  /* 0x0000001c2418723c */ /* 0x000fe20000001818 */
[----:B------:R-:W-:Y:S03]  /*29a0*/  LDSM.16.M88.2 R28, [R218+0x3080] ;  /* 0x00308000da1c783b */ /* 0x000fe60000000100 */
[----:B------:R-:W-:Y:S01]  /*29b0*/  SHF.L.U32 R32, R32, 0x1, RZ ;  /* 0x0000000120207819 */ /* 0x000fe200000006ff */
[----:B------:R2:W-:Y:S03]  /*29c0*/  LDSM.16.M88.4 R36, [R149+0x9080] ;  /* 0x009080009524783b */ /* 0x0005e60000000200 */
[-C--:B-1----:R-:W-:Y:S02]  /*29d0*/  HMMA.16816.F32 R4, R140, R138.reuse, R4 ;  /* 0x0000008a8c04723c */ /* 0x082fe40000001804 */
[----:B------:R-:W1:Y:S06]  /*29e0*/  LDSM.16.M88.4 R32, [R32+0x8080] ;  /* 0x008080002020783b */ /* 0x000e6c0000000200 */
[C---:B----4-:R-:W-:Y:S01]  /*29f0*/  HMMA.16816.F32 R8, R144.reuse, R138, R8 ;  /* 0x0000008a9008723c */ /* 0x050fe20000001808 */
[----:B------:R-:W-:Y:S07]  /*2a00*/  LDSM.16.M88.2 R138, [R217+0x3080] ;  /* 0x00308000d98a783b */ /* 0x000fee0000000100 */
[-C--:B-----5:R-:W-:Y:S04]  /*2a10*/  HMMA.16816.F32 R12, R144, R2.reuse, R12 ;  /* 0x00000002900c723c */ /* 0x0a0fe8000000180c */
[C---:B--2---:R-:W-:Y:S04]  /*2a20*/  IMAD R149, R226.reuse, 0x2000, R220 ;  /* 0x00002000e2957824 */ /* 0x044fe800078e02dc */
[C---:B------:R-:W-:Y:S01]  /*2a30*/  HMMA.16816.F32 R16, R140.reuse, R2, R16 ;  /* 0x000000028c10723c */ /* 0x040fe20000001810 */
[----:B------:R-:W2:Y:S03]  /*2a40*/  LDSM.16.M88.2 R2, [R218+0x5080] ;  /* 0x00508000da02783b */ /* 0x000ea60000000100 */
[----:B------:R-:W-:Y:S04]  /*2a50*/  SHF.L.U32 R149, R149, 0x1, RZ ;  /* 0x0000000195957819 */ /* 0x000fe800000006ff */
[-C--:B---3--:R-:W-:Y:S01]  /*2a60*/  HMMA.16816.F32 R20, R140, R30.reuse, R20 ;  /* 0x0000001e8c14723c */ /* 0x088fe20000001814 */
[----:B------:R-:W3:Y:S04]  /*2a70*/  LDSM.16.M88.4 R140, [R149+0x8080] ;  /* 0x00808000958c783b */ /* 0x000ee80000000200 */
[----:B------:R-:W4:Y:S03]  /*2a80*/  LDSM.16.M88.4 R148, [R148+0x9080] ;  /* 0x009080009494783b */ /* 0x000f260000000200 */
[----:B------:R-:W-:Y:S01]  /*2a90*/  HMMA.16816.F32 R24, R144, R30, R24 ;  /* 0x0000001e9018723c */ /* 0x000fe20000001818 */
[----:B------:R-:W5:Y:S07]  /*2aa0*/  LDSM.16.M88.2 R30, [R217+0x4080] ;  /* 0x00408000d91e783b */ /* 0x000f6e0000000100 */
[-C--:B-1----:R-:W-:Y:S08]  /*2ab0*/  HMMA.16816.F32 R4, R32, R28.reuse, R4 ;  /* 0x0000001c2004723c */ /* 0x082ff00000001804 */
[C---:B------:R-:W-:Y:S01]  /*2ac0*/  HMMA.16816.F32 R8, R36.reuse, R28, R8 ;  /* 0x0000001c2408723c */ /* 0x040fe20000001808 */
[----:B------:R-:W1:Y:S07]  /*2ad0*/  LDSM.16.M88.2 R28, [R217+0x5080] ;  /* 0x00508000d91c783b */ /* 0x000e6e0000000100 */
        /* <DEDUP_REMOVED lines=8> */
[----:B------:R-:W-:Y:S03]  /*2b60*/  LDSM.16.M88.4 R36, [R160+0x9080] ;  /* 0x00908000a024783b */ /* 0x000fe60000000200 */
[-C--:B---3--:R-:W-:Y:S02]  /*2b70*/  HMMA.16816.F32 R4, R140, R138.reuse, R4 ;  /* 0x0000008a8c04723c */ /* 0x088fe40000001804 */
[----:B------:R-:W2:Y:S06]  /*2b80*/  LDSM.16.M88.4 R32, [R32+0x8080] ;  /* 0x008080002020783b */ /* 0x000eac0000000200 */
[C---:B----4-:R-:W-:Y:S01]  /*2b90*/  HMMA.16816.F32 R8, R148.reuse, R138, R8 ;  /* 0x0000008a9408723c */ /* 0x050fe20000001808 */
[----:B------:R-:W-:Y:S04]  /*2ba0*/  LDS R139, [R204.X4+0x120a0] ;  /* 0x0120a000cc8b7984 */ /* 0x000fe80000004800 */
[----:B------:R-:W-:Y:S03]  /*2bb0*/  LDS R138, [R204.X4+0x12100] ;  /* 0x01210000cc8a7984 */ /* 0x000fe60000004800 */
[-C--:B-----5:R-:W-:Y:S08]  /*2bc0*/  HMMA.16816.F32 R12, R148, R30.reuse, R12 ;  /* 0x0000001e940c723c */ /* 0x0a0ff0000000180c */
[C---:B------:R-:W-:Y:S01]  /*2bd0*/  HMMA.16816.F32 R16, R140.reuse, R30, R16 ;  /* 0x0000001e8c10723c */ /* 0x040fe20000001810 */
[----:B------:R-:W3:Y:S07]  /*2be0*/  LDSM.16.M88.2 R30, [R216+0x5080] ;  /* 0x00508000d81e783b */ /* 0x000eee0000000100 */
[-C--:B-1----:R-:W-:Y:S08]  /*2bf0*/  HMMA.16816.F32 R20, R140, R28.reuse, R20 ;  /* 0x0000001c8c14723c */ /* 0x082ff00000001814 */
[----:B------:R-:W-:Y:S01]  /*2c00*/  HMMA.16816.F32 R24, R148, R28, R24 ;  /* 0x0000001c9418723c */ /* 0x000fe20000001818 */
[----:B------:R1:W4:Y:S04]  /*2c10*/  LDS R28, [R204.X4+0x12080] ;  /* 0x01208000cc1c7984 */ /* 0x0003280000004800 */
[----:B------:R-:W1:Y:S03]  /*2c20*/  LDS R204, [R204.X4+0x12120] ;  /* 0x01212000cccc7984 */ /* 0x000e660000004800 */
[-C--:B--2---:R-:W-:Y:S01]  /*2c30*/  HMMA.16816.F32 R4, R32, R2.reuse, R4 ;  /* 0x000000022004723c */ /* 0x084fe20000001804 */
[----:B------:R-:W-:Y:S04]  /*2c40*/  DEPBAR.LE SB0, 0x0 ;  /* 0x000080000000791a */ /* 0x000fe80000000000 */
[----:B------:R-:W-:Y:S03]  /*2c50*/  BAR.SYNC.DEFER_BLOCKING 0x0 ;  /* 0x0000000000007b1d */ /* 0x000fe60000010000 */
[C---:B------:R-:W-:Y:S08]  /*2c60*/  HMMA.16816.F32 R8, R36.reuse, R2, R8 ;  /* 0x000000022408723c */ /* 0x040ff00000001808 */
[-C--:B------:R-:W-:Y:S08]  /*2c70*/  HMMA.16816.F32 R12, R36, R136.reuse, R12 ;  /* 0x00000088240c723c */ /* 0x080ff0000000180c */
[C---:B------:R-:W-:Y:S01]  /*2c80*/  HMMA.16816.F32 R16, R32.reuse, R136, R16 ;  /* 0x000000882010723c */ /* 0x040fe20000001810 */
[----:B------:R2:W1:Y:S07]  /*2c90*/  LDSM.16.M88.4 R140, [R224+0xe080] ;  /* 0x00e08000e08c783b */ /* 0x00046e0000000200 */
[-C--:B---3--:R-:W-:Y:S01]  /*2ca0*/  HMMA.16816.F32 R20, R32, R30.reuse, R20 ;  /* 0x0000001e2014723c */ /* 0x088fe20000001814 */
[----:B------:R2:W3:Y:S04]  /*2cb0*/  LDSM.16.M88.4 R144, [R224+0xf080] ;  /* 0x00f08000e090783b */ /* 0x0004e80000000200 */
[----:B------:R2:W1:Y:S03]  /*2cc0*/  LDSM.16.M88.4 R148, [R0+0xe080] ;  /* 0x00e080000094783b */ /* 0x0004660000000200 */
[----:B------:R-:W-:Y:S01]  /*2cd0*/  HMMA.16816.F32 R24, R36, R30, R24 ;  /* 0x0000001e2418723c */ /* 0x000fe20000001818 */
[----:B------:R2:W1:Y:S01]  /*2ce0*/  LDSM.16.M88.4 R160, [R0+0xf080] ;  /* 0x00f0800000a0783b */ /* 0x0004620000000200 */
[----:B------:R-:W-:-:S06]  /*2cf0*/  @P1 BRA `(.L_x_681) ;  /* 0x000002f000001947 */ /* 0x000fcc0003800000 */
[----:B----4-:R-:W4:Y:S01]  /*2d00*/  LDL.64 R208, [R1+0x18] ;  /* 0x0000180001d07983 */ /* 0x010f220000100a00 */
[----:B------:R-:W-:Y:S01]  /*2d10*/  USHF.R.S32.HI UR15, URZ, 0x1f, UR13 ;  /* 0x0000001f3f0f7899 */ /* 0x000fe2000801140d */
[----:B------:R-:W-:Y:S01]  /*2d20*/  IMAD.U32 R30, RZ, RZ, UR7 ;  /* 0x00000007ff1e7e24 */ /* 0x000fe2000f8e00ff */
[----:B------:R-:W-:Y:S01]  /*2d30*/  ULDC.64 UR4, c[0x0][0x178] ;  /* 0x00005e0000047ab9 */ /* 0x000fe20000000a00 */
[----:B------:R-:W5:Y:S01]  /*2d40*/  LDL.64 R206, [R1+0x8] ;  /* 0x0000080001ce7983 */ /* 0x000f620000100a00 */
[----:B------:R-:W-:Y:S01]  /*2d50*/  UIMAD UR15, UR15, UR4, URZ ;  /* 0x000000040f0f72a4 */ /* 0x000fe2000f8e023f */
[----:B------:R-:W-:Y:S01]  /*2d60*/  IMAD.U32 R29, RZ, RZ, UR12 ;  /* 0x0000000cff1d7e24 */ /* 0x000fe2000f8e00ff */
[----:B------:R-:W-:Y:S01]  /*2d70*/  @!P2 LEA R30, R30, 0x40, 0x6 ;  /* 0x000000401e1ea811 */ /* 0x000fe200078e30ff */
[----:B------:R-:W-:Y:S01]  /*2d80*/  UIMAD.WIDE.U32 UR18, UR13, UR4, URZ ;  /* 0x000000040d1272a5 */ /* 0x000fe2000f8e003f */
[----:B------:R-:W-:Y:S01]  /*2d90*/  IMAD.U32 R3, RZ, RZ, UR11 ;  /* 0x0000000bff037e24 */ /* 0x000fe2000f8e00ff */
[----:B------:R-:W-:Y:S02]  /*2da0*/  UIMAD UR15, UR13, UR5, UR15 ;  /* 0x000000050d0f72a4 */ /* 0x000fe4000f8e020f */
[----:B------:R-:W-:Y:S02]  /*2db0*/  USHF.L.U32 UR4, UR18, 0x6, URZ ;  /* 0x0000000612047899 */ /* 0x000fe4000800063f */
[----:B------:R-:W-:Y:S04]  /*2dc0*/  UIADD3 UR15, UR19, UR15, URZ ;  /* 0x0000000f130f7290 */ /* 0x000fe8000fffe03f */
[----:B------:R-:W-:Y:S01]  /*2dd0*/  USHF.L.U64.HI UR15, UR18, 0x6, UR15 ;  /* 0x00000006120f7899 */ /* 0x000fe2000801020f */
[C---:B----4-:R-:W-:Y:S04]  /*2de0*/  @!P2 IADD3 R31, P5, R30.reuse, R208, RZ ;  /* 0x000000d01e1fa210 */ /* 0x050fe80007fbe0ff */
[----:B------:R-:W-:Y:S02]  /*2df0*/  @!P2 LEA.HI.X.SX32 R30, R30, R244, 0x1, P5 ;  /* 0x000000f41e1ea211 */ /* 0x000fe400028f0eff */
[C---:B------:R-:W-:Y:S04]  /*2e00*/  IADD3 R29, P6, P5, R242.reuse, UR4, R29 ;  /* 0x00000004f21d7c10 */ /* 0x040fe8000fdde01d */
[----:B------:R-:W-:Y:S02]  /*2e10*/  IADD3.X R3, R233, UR15, R3, P6, P5 ;  /* 0x0000000fe9037c10 */ /* 0x000fe4000b7ea403 */
[----:B------:R-:W-:Y:S01]  /*2e20*/  IADD3 R2, P6, R242, UR4, RZ ;  /* 0x00000004f2027c10 */ /* 0x000fe2000ffde0ff */
[----:B------:R-:W-:Y:S01]  /*2e30*/  UIMAD UR4, UR13, UR8, UR6 ;  /* 0x000000080d0472a4 */ /* 0x000fe2000f8e0206 */
[C---:B------:R-:W-:Y:S04]  /*2e40*/  @!P2 LEA R32, P5, R31.reuse, c[0x0][0x258], 0x2 ;  /* 0x000096001f20aa11 */ /* 0x040fe800078a10ff */
[----:B------:R-:W-:Y:S02]  /*2e50*/  @!P2 LEA.HI.X R33, R31, c[0x0][0x25c], R30, 0x2, P5 ;  /* 0x000097001f21aa11 */ /* 0x000fe400028f141e */
[----:B------:R-:W-:Y:S02]  /*2e60*/  IADD3.X R30, R233, UR15, RZ, P6, !PT ;  /* 0x0000000fe91e7c10 */ /* 0x000fe4000b7fe4ff */
[C---:B------:R-:W-:Y:S02]  /*2e70*/  LEA R34, P6, R29.reuse, c[0x0][0x160], 0x1 ;  /* 0x000058001d227a11 */ /* 0x040fe400078c08ff */
[----:B-----5:R-:W-:Y:S02]  /*2e80*/  IADD3 R31, -R206, UR4, RZ ;  /* 0x00000004ce1f7c10 */ /* 0x020fe4000fffe1ff */
[----:B------:R-:W-:Y:S02]  /*2e90*/  LEA R36, P5, R2, c[0x0][0x160], 0x1 ;  /* 0x0000580002247a11 */ /* 0x000fe400078a08ff */
[----:B------:R-:W-:Y:S01]  /*2ea0*/  LEA.HI.X R35, R29, c[0x0][0x164], R3, 0x1, P6 ;  /* 0x000059001d237a11 */ /* 0x000fe200030f0c03 */
[----:B------:R-:W-:Y:S01]  /*2eb0*/  IMAD.SHL.U32 R29, R246, 0x4, RZ ;  /* 0x00000004f61d7824 */ /* 0x000fe200078e00ff */
[C---:B------:R-:W-:Y:S02]  /*2ec0*/  ISETP.LT.OR P6, PT, R31.reuse, 0x1, P4 ;  /* 0x000000011f00780c */ /* 0x040fe400027c1670 */
[----:B------:R-:W-:Y:S02]  /*2ed0*/  IADD3 R3, R234, 0x6080, RZ ;  /* 0x00006080ea037810 */ /* 0x000fe40007ffe0ff */
[----:B------:R-:W-:Y:S01]  /*2ee0*/  LEA.HI.X R37, R2, c[0x0][0x164], R30, 0x1, P5 ;  /* 0x0000590002257a11 */ /* 0x000fe200028f0c1e */
[----:B------:R-:W-:Y:S01]  /*2ef0*/  IMAD.U32 R2, RZ, RZ, UR14 ;  /* 0x0000000eff027e24 */ /* 0x000fe2000f8e00ff */
[C---:B------:R-:W-:Y:S03]  /*2f00*/  ISETP.LT.OR P5, PT, R31.reuse, 0x1, P3 ;  /* 0x000000011f00780c */ /* 0x040fe60001fa1670 */
[----:B------:R-:W-:Y:S02]  /*2f10*/  IMAD R2, R2, 0x4000, R3 ;  /* 0x0000400002027824 */ /* 0x000fe400078e0203 */
[----:B------:R-:W-:Y:S03]  /*2f20*/  IMAD.U32 R3, RZ, RZ, UR14 ;  /* 0x0000000eff037e24 */ /* 0x000fe6000f8e00ff */
[----:B------:R-:W-:Y:S01]  /*2f30*/  @!PT LDS RZ, [RZ] ;  /* 0x00000000fffff984 */ /* 0x000fe20000000800 */
[----:B------:R-:W-:Y:S01]  /*2f40*/  @!PT LDS RZ, [RZ] ;  /* 0x00000000fffff984 */ /* 0x000fe20000000800 */
[----:B------:R-:W-:Y:S01]  /*2f50*/  @!PT LDS RZ, [RZ] ;  /* 0x00000000fffff984 */ /* 0x000fe20000000800 */
[----:B------:R4:W-:Y:S01]  /*2f60*/  LDGSTS.E.BYPASS.LTC128B.128 [R2], [R36.64], !P6 ;  /* 0x0000000024027fae */ /* 0x0009e2000f101d50 */
[----:B------:R-:W-:Y:S01]  /*2f70*/  ISETP.LT.OR P6, PT, R31, 0x21, P4 ;  /* 0x000000211f00780c */ /* 0x000fe200027c1670 */
[----:B------:R-:W-:Y:S03]  /*2f80*/  @!P2 IMAD R3, R3, 0x40, R29 ;  /* 0x000000400303a824 */ /* 0x000fe600078e021d */
[----:B------:R4:W-:Y:S01]  /*2f90*/  LDGSTS.E.BYPASS.LTC128B.128 [R2+0x2000], [R36.64+0x80], !P5 ;  /* 0x0200008024027fae */ /* 0x0009e2000e901d50 */
[----:B------:R-:W-:Y:S01]  /*2fa0*/  ISETP.LT.OR P5, PT, R31, 0x21, P3 ;  /* 0x000000211f00780c */ /* 0x000fe20001fa1670 */
[----:B------:R-:W-:Y:S07]  /*2fb0*/  @!P2 IMAD.SHL.U32 R3, R3, 0x4, RZ ;  /* 0x000000040303a824 */ /* 0x000fee00078e00ff */
[----:B------:R4:W-:Y:S05]  /*2fc0*/  LDGSTS.E.BYPASS.LTC128B.128 [R2+0x1000], [R34.64], !P6 ;  /* 0x0100000022027fae */ /* 0x0009ea000f101d50 */
[----:B------:R4:W-:Y:S04]  /*2fd0*/  LDGSTS.E.BYPASS.LTC128B.128 [R2+0x3000], [R34.64+0x80], !P5 ;  /* 0x0300008022027fae */ /* 0x0009e8000e901d50 */
[----:B------:R4:W-:Y:S02]  /*2fe0*/  @!P2 LDGSTS.E.BYPASS.LTC128B.128 [R3+0x12080], [R32.64] ;  /* 0x120800002003afae */ /* 0x0009e4000b901d50 */
.L_x_681:
[----:B----4-:R-:W-:Y:S01]  /*2ff0*/  IMAD.MOV.U32 R3, RZ, RZ, -0x60 ;  /* 0xffffffa0ff037424 */ /* 0x010fe200078e00ff */
[----:B------:R-:W0:Y:S01]  /*3000*/  LDGDEPBAR ;  /* 0x00000000000079af */ /* 0x000e220000000000 */
[----:B------:R-:W-:Y:S02]  /*3010*/  IMAD.U32 R2, RZ, RZ, UR7 ;  /* 0x00000007ff027e24 */ /* 0x000fe4000f8e00ff */
[----:B------:R-:W-:Y:S02]  /*3020*/  IMAD R3, R238, R3, c[0x0][0x198] ;  /* 0x00006600ee037624 */ /* 0x000fe400078e0203 */
[----:B------:R-:W-:Y:S02]  /*3030*/  IMAD.MOV.U32 R29, RZ, RZ, 0x1 ;  /* 0x00000001ff1d7424 */ /* 0x000fe400078e00ff */
[----:B------:R-:W-:Y:S05]  /*3040*/  IMAD R2, R2, 0x40, R3 ;  /* 0x0000004002027824 */ /* 0x000fea00078e0203 */
[----:B------:R-:W-:Y:S04]  /*3050*/  IADD3 R2, R2, -c[0x0][0x168], R29 ;  /* 0x80005a0002027a10 */ /* 0x000fe80007ffe01d */
[----:B------:R-:W-:Y:S04]  /*3060*/  IADD3 R205, -R251, R249, R2 ;  /* 0x000000f9fbcd7210 */ /* 0x000fe80007ffe102 */
[C---:B------:R-:W-:Y:S02]  /*3070*/  IMNMX R31, R252.reuse, R205, PT ;  /* 0x000000cdfc1f7217 */ /* 0x040fe40003800200 */
[----:B------:R-:W-:Y:S02]  /*3080*/  IADD3 R34, R205, 0x8, RZ ;  /* 0x00000008cd227810 */ /* 0x000fe40007ffe0ff */
[C---:B------:R-:W-:Y:S02]  /*3090*/  ISETP.GT.AND P6, PT, R31.reuse, RZ, PT ;  /* 0x000000ff1f00720c */ /* 0x040fe40003fc4270 */
[----:B------:R-:W-:Y:S02]  /*30a0*/  IMNMX R34, R252, R34, PT ;  /* 0x00000022fc227217 */ /* 0x000fe40003800200 */
[----:B------:R-:W-:Y:S02]  /*30b0*/  ISETP.GT.AND P5, PT, R31, 0x1, PT ;  /* 0x000000011f00780c */ /* 0x000fe40003fa4270 */
[----:B------:R-:W-:Y:S02]  /*30c0*/  FSEL R207, R4, -INF , P6 ;  /* 0xff80000004cf7808 */ /* 0x000fe40003000000 */
[C---:B------:R-:W-:Y:S02]  /*30d0*/  ISETP.GT.AND P6, PT, R34.reuse, RZ, PT ;  /* 0x000000ff2200720c */ /* 0x040fe40003fc4270 */
[----:B------:R-:W-:Y:S01]  /*30e0*/  FSEL R206, R5, -INF , P5 ;  /* 0xff80000005ce7808 */ /* 0x000fe20002800000 */
[--C-:B------:R-:W-:Y:S01]  /*30f0*/  FFMA.FTZ R207, R207, c[0x0][0x29c], -R28.reuse ;  /* 0x0000a700cfcf7a23 */ /* 0x100fe2000001081c */
[----:B------:R-:W-:Y:S02]  /*3100*/  ISETP.GT.AND P5, PT, R34, 0x1, PT ;  /* 0x000000012200780c */ /* 0x000fe40003fa4270 */
[----:B------:R-:W-:Y:S01]  /*3110*/  FSEL R209, R6, -INF , P6 ;  /* 0xff80000006d17808 */ /* 0x000fe20003000000 */
[--C-:B------:R-:W-:Y:S01]  /*3120*/  FFMA.FTZ R206, R206, c[0x0][0x29c], -R28.reuse ;  /* 0x0000a700cece7a23 */ /* 0x100fe2000001081c */
[----:B------:R-:W-:Y:S01]  /*3130*/  FSEL R208, R7, -INF , P5 ;  /* 0xff80000007d07808 */ /* 0x000fe20002800000 */
[----:B------:R-:W4:Y:S01]  /*3140*/  MUFU.EX2 R207, R207 ;  /* 0x000000cf00cf7308 */ /* 0x000f220000000800 */
[-C--:B-1----:R-:W-:Y:S03]  /*3150*/  HMMA.16816.F32 R4, R140, R152.reuse, RZ ;  /* 0x000000988c04723c */ /* 0x082fe600000018ff */
[----:B------:R-:W-:Y:S01]  /*3160*/  ISETP.GT.AND P6, PT, R31, 0x20, PT ;  /* 0x000000201f00780c */ /* 0x000fe20003fc4270 */
[--C-:B------:R-:W-:Y:S01]  /*3170*/  FFMA.FTZ R209, R209, c[0x0][0x29c], -R139.reuse ;  /* 0x0000a700d1d17a23 */ /* 0x100fe2000001088b */
[----:B------:R-:W-:Y:S01]  /*3180*/  ISETP.GT.AND P5, PT, R31, 0x21, PT ;  /* 0x000000211f00780c */ /* 0x000fe20003fa4270 */
[--C-:B------:R-:W-:Y:S01]  /*3190*/  FFMA.FTZ R208, R208, c[0x0][0x29c], -R139.reuse ;  /* 0x0000a700d0d07a23 */ /* 0x100fe2000001088b */
[----:B------:R-:W-:Y:S02]  /*31a0*/  FSEL R30, R16, -INF , P6 ;  /* 0xff800000101e7808 */ /* 0x000fe40003000000 */
[C---:B------:R-:W-:Y:S01]  /*31b0*/  ISETP.GT.AND P6, PT, R34.reuse, 0x20, PT ;  /* 0x000000202200780c */ /* 0x040fe20003fc4270 */
[----:B------:R-:W1:Y:S02]  /*31c0*/  MUFU.EX2 R206, R206 ;  /* 0x000000ce00ce7308 */ /* 0x000e640000000800 */
[----:B------:R-:W-:Y:S02]  /*31d0*/  FSEL R29, R17, -INF , P5 ;  /* 0xff800000111d7808 */ /* 0x000fe40002800000 */
[----:B------:R-:W-:Y:S02]  /*31e0*/  ISETP.GT.AND P5, PT, R34, 0x21, PT ;  /* 0x000000212200780c */ /* 0x000fe40003fa4270 */
[----:B------:R-:W-:Y:S02]  /*31f0*/  IADD3 R33, R205, 0x20, RZ ;  /* 0x00000020cd217810 */ /* 0x000fe40007ffe0ff */
[----:B------:R-:W-:Y:S02]  /*3200*/  FSEL R2, R19, -INF , P5 ;  /* 0xff80000013027808 */ /* 0x000fe40002800000 */
[----:B------:R-:W-:Y:S01]  /*3210*/  FSEL R3, R18, -INF , P6 ;  /* 0xff80000012037808 */ /* 0x000fe20003000000 */
[----:B------:R-:W5:Y:S01]  /*3220*/  MUFU.EX2 R209, R209 ;  /* 0x000000d100d17308 */ /* 0x000f620000000800 */
[C---:B---3--:R-:W-:Y:S02]  /*3230*/  HMMA.16816.F32 R16, R144.reuse, R152, RZ ;  /* 0x000000989010723c */ /* 0x048fe400000018ff */
[C---:B------:R-:W-:Y:S02]  /*3240*/  ISETP.GT.AND P6, PT, R31.reuse, 0x40, PT ;  /* 0x000000401f00780c */ /* 0x040fe40003fc4270 */
[----:B------:R-:W-:Y:S02]  /*3250*/  ISETP.GT.AND P5, PT, R31, 0x41, PT ;  /* 0x000000411f00780c */ /* 0x000fe40003fa4270 */
[----:B------:R-:W-:Y:S02]  /*3260*/  IMNMX R33, R252, R33, PT ;  /* 0x00000021fc217217 */ /* 0x000fe40003800200 */
[----:B------:R-:W-:Y:S01]  /*3270*/  FSEL R32, R20, -INF , P6 ;  /* 0xff80000014207808 */ /* 0x000fe20003000000 */
[----:B------:R-:W3:Y:S01]  /*3280*/  MUFU.EX2 R208, R208 ;  /* 0x000000d000d07308 */ /* 0x000ee20000000800 */
[C---:B------:R-:W-:Y:S02]  /*3290*/  ISETP.GT.AND P6, PT, R34.reuse, 0x40, PT ;  /* 0x000000402200780c */ /* 0x040fe40003fc4270 */
[----:B------:R-:W-:Y:S02]  /*32a0*/  FSEL R31, R21, -INF , P5 ;  /* 0xff800000151f7808 */ /* 0x000fe40002800000 */
[----:B------:R-:W-:Y:S02]  /*32b0*/  ISETP.GT.AND P5, PT, R34, 0x41, PT ;  /* 0x000000412200780c */ /* 0x000fe40003fa4270 */
[----:B------:R-:W-:Y:S02]  /*32c0*/  FSEL R213, R22, -INF , P6 ;  /* 0xff80000016d57808 */ /* 0x000fe40003000000 */
[----:B------:R-:W-:Y:S02]  /*32d0*/  FSEL R212, R23, -INF , P5 ;  /* 0xff80000017d47808 */ /* 0x000fe40002800000 */
[-C--:B------:R-:W-:Y:S01]  /*32e0*/  HMMA.16816.F32 R20, R144, R154.reuse, RZ ;  /* 0x0000009a9014723c */ /* 0x080fe200000018ff */
[C---:B------:R-:W-:Y:S02]  /*32f0*/  ISETP.GT.AND P6, PT, R33.reuse, RZ, PT ;  /* 0x000000ff2100720c */ /* 0x040fe40003fc4270 */
[----:B------:R-:W-:Y:S02]  /*3300*/  ISETP.GT.AND P5, PT, R33, 0x1, PT ;  /* 0x000000012100780c */ /* 0x000fe40003fa4270 */
[----:B------:R-:W-:Y:S01]  /*3310*/  FSEL R211, R8, -INF , P6 ;  /* 0xff80000008d37808 */ /* 0x000fe20003000000 */
[--C-:B------:R-:W-:Y:S01]  /*3320*/  FFMA.FTZ R8, R31, c[0x0][0x29c], -R28.reuse ;  /* 0x0000a7001f087a23 */ /* 0x100fe2000001081c */
[----:B------:R-:W-:Y:S01]  /*3330*/  FSEL R210, R9, -INF , P5 ;  /* 0xff80000009d27808 */ /* 0x000fe20002800000 */
[--C-:B------:R-:W-:Y:S01]  /*3340*/  FFMA.FTZ R9, R32, c[0x0][0x29c], -R28.reuse ;  /* 0x0000a70020097a23 */ /* 0x100fe2000001081c */
[C---:B------:R-:W-:Y:S02]  /*3350*/  ISETP.GT.AND P6, PT, R33.reuse, 0x20, PT ;  /* 0x000000202100780c */ /* 0x040fe40003fc4270 */
[----:B------:R-:W-:Y:S01]  /*3360*/  ISETP.GT.AND P5, PT, R33, 0x21, PT ;  /* 0x000000212100780c */ /* 0x000fe20003fa4270 */
[----:B------:R-:W-:Y:S01]  /*3370*/  MUFU.EX2 R8, R8 ;  /* 0x0000000800087308 */ /* 0x000fe20000000800 */
[----:B------:R-:W-:Y:S01]  /*3380*/  FSEL R137, R12, -INF , P6 ;  /* 0xff8000000c897808 */ /* 0x000fe20003000000 */
[--C-:B------:R-:W-:Y:S01]  /*3390*/  FFMA.FTZ R12, R29, c[0x0][0x29c], -R28.reuse ;  /* 0x0000a7001d0c7a23 */ /* 0x100fe2000001081c */
[----:B------:R-:W-:Y:S01]  /*33a0*/  FSEL R136, R13, -INF , P5 ;  /* 0xff8000000d887808 */ /* 0x000fe20002800000 */
[----:B------:R-:W-:Y:S01]  /*33b0*/  FFMA.FTZ R13, R30, c[0x0][0x29c], -R28 ;  /* 0x0000a7001e0d7a23 */ /* 0x000fe2000001081c */
[C---:B------:R-:W-:Y:S01]  /*33c0*/  ISETP.GT.AND P6, PT, R33.reuse, 0x40, PT ;  /* 0x000000402100780c */ /* 0x040fe20003fc4270 */
[C---:B------:R-:W-:Y:S02]  /*33d0*/  HMMA.16816.F32 R28, R140.reuse, R154, RZ ;  /* 0x0000009a8c1c723c */ /* 0x040fe400000018ff */
[----:B------:R-:W-:Y:S02]  /*33e0*/  ISETP.GT.AND P5, PT, R33, 0x41, PT ;  /* 0x000000412100780c */ /* 0x000fe40003fa4270 */
[----:B------:R-:W-:Y:S04]  /*33f0*/  MUFU.EX2 R12, R12 ;  /* 0x0000000c000c7308 */ /* 0x000fe80000000800 */
[-C--:B------:R-:W-:Y:S06]  /*3400*/  HMMA.16816.F32 R32, R140, R156.reuse, RZ ;  /* 0x0000009c8c20723c */ /* 0x080fec00000018ff */
[----:B------:R-:W2:Y:S02]  /*3410*/  MUFU.EX2 R13, R13 ;  /* 0x0000000d000d7308 */ /* 0x000ea40000000800 */
[----:B------:R-:W-:Y:S07]  /*3420*/  HMMA.16816.F32 R36, R144, R156, RZ ;  /* 0x0000009c9024723c */ /* 0x000fee00000018ff */
[--C-:B------:R-:W-:Y:S01]  /*3430*/  FFMA.FTZ R145, R213, c[0x0][0x29c], -R139.reuse ;  /* 0x0000a700d5917a23 */ /* 0x100fe2000001088b */
[-C--:B------:R-:W-:Y:S01]  /*3440*/  HMMA.16816.F32 R4, R148, R158.reuse, R4 ;  /* 0x0000009e9404723c */ /* 0x080fe20000001804 */
[----:B------:R-:W-:Y:S04]  /*3450*/  MUFU.EX2 R9, R9 ;  /* 0x0000000900097308 */ /* 0x000fe80000000800 */
[--C-:B------:R-:W-:Y:S02]  /*3460*/  FFMA.FTZ R144, R212, c[0x0][0x29c], -R139.reuse ;  /* 0x0000a700d4907a23 */ /* 0x100fe4000001088b */
[--C-:B------:R-:W-:Y:S01]  /*3470*/  FFMA.FTZ R147, R3, c[0x0][0x29c], -R139.reuse ;  /* 0x0000a70003937a23 */ /* 0x100fe2000001088b */
[C---:B------:R-:W-:Y:S01]  /*3480*/  HMMA.16816.F32 R16, R160.reuse, R158, R16 ;  /* 0x0000009ea010723c */ /* 0x040fe20000001810 */
[----:B------:R-:W-:Y:S02]  /*3490*/  IMAD.MOV.U32 R3, RZ, RZ, -0x40 ;  /* 0xffffffc0ff037424 */ /* 0x000fe400078e00ff */
[----:B------:R-:W-:Y:S01]  /*34a0*/  MUFU.EX2 R144, R144 ;  /* 0x0000009000907308 */ /* 0x000fe20000000800 */
[----:B------:R-:W-:Y:S01]  /*34b0*/  FFMA.FTZ R146, R2, c[0x0][0x29c], -R139 ;  /* 0x0000a70002927a23 */ /* 0x000fe2000001088b */
[----:B------:R-:W-:Y:S02]  /*34c0*/  FSEL R139, R24, -INF , P6 ;  /* 0xff800000188b7808 */ /* 0x000fe40003000000 */
[----:B------:R-:W-:Y:S01]  /*34d0*/  SEL R3, R3, 0x40, P0 ;  /* 0x0000004003037807 */ /* 0x000fe20000000000 */
[-C--:B------:R-:W-:Y:S04]  /*34e0*/  HMMA.16816.F32 R20, R160, R164.reuse, R20 ;  /* 0x000000a4a014723c */ /* 0x080fe80000001814 */
[----:B------:R-:W-:Y:S01]  /*34f0*/  IMAD.IADD R2, R224, 0x1, R3 ;  /* 0x00000001e0027824 */ /* 0x000fe200078e0203 */
[----:B------:R-:W-:Y:S01]  /*3500*/  MUFU.EX2 R146, R146 ;  /* 0x0000009200927308 */ /* 0x000fe20000000800 */
[----:B------:R-:W-:Y:S01]  /*3510*/  IMAD.IADD R3, R3, 0x1, R0 ;  /* 0x0000000103037824 */ /* 0x000fe200078e0200 */
[----:B------:R-:W-:Y:S01]  /*3520*/  FSEL R24, R25, -INF , P5 ;  /* 0xff80000019187808 */ /* 0x000fe20002800000 */
[C---:B------:R-:W-:Y:S01]  /*3530*/  HMMA.16816.F32 R28, R148.reuse, R164, R28 ;  /* 0x000000a4941c723c */ /* 0x040fe2000000181c */
[----:B------:R-:W-:Y:S03]  /*3540*/  LDSM.16.M88.4 R140, [R2+0xf080] ;  /* 0x00f08000028c783b */ /* 0x000fe60000000200 */
[--C-:B------:R-:W-:Y:S02]  /*3550*/  FFMA.FTZ R25, R139, c[0x0][0x29c], -R138.reuse ;  /* 0x0000a7008b197a23 */ /* 0x100fe4000001088a */
[--C-:B------:R-:W-:Y:S01]  /*3560*/  FFMA.FTZ R24, R24, c[0x0][0x29c], -R138.reuse ;  /* 0x0000a70018187a23 */ /* 0x100fe2000001088a */
[----:B------:R-:W1:Y:S01]  /*3570*/  MUFU.EX2 R147, R147 ;  /* 0x0000009300937308 */ /* 0x000e620000000800 */
[-C--:B------:R-:W-:Y:S07]  /*3580*/  HMMA.16816.F32 R32, R148, R166.reuse, R32 ;  /* 0x000000a69420723c */ /* 0x080fee0000001820 */
[--C-:B------:R-:W-:Y:S01]  /*3590*/  FFMA.FTZ R151, R211, c[0x0][0x29c], -R138.reuse ;  /* 0x0000a700d3977a23 */ /* 0x100fe2000001088a */
[----:B------:R-:W-:Y:S01]  /*35a0*/  HMMA.16816.F32 R36, R160, R166, R36 ;  /* 0x000000a6a024723c */ /* 0x000fe20000001824 */
[----:B------:R-:W-:Y:S03]  /*35b0*/  MUFU.EX2 R24, R24 ;  /* 0x0000001800187308 */ /* 0x000fe60000000800 */
[--C-:B------:R-:W-:Y:S02]  /*35c0*/  FFMA.FTZ R150, R210, c[0x0][0x29c], -R138.reuse ;  /* 0x0000a700d2967a23 */ /* 0x100fe4000001088a */
[--C-:B------:R-:W-:Y:S01]  /*35d0*/  FFMA.FTZ R149, R137, c[0x0][0x29c], -R138.reuse ;  /* 0x0000a70089957a23 */ /* 0x100fe2000001088a */
[----:B------:R-:W-:Y:S01]  /*35e0*/  IADD3 R160, R205, 0x28, RZ ;  /* 0x00000028cda07810 */ /* 0x000fe20007ffe0ff */
[----:B------:R-:W-:Y:S02]  /*35f0*/  FFMA.FTZ R148, R136, c[0x0][0x29c], -R138 ;  /* 0x0000a70088947a23 */ /* 0x000fe4000001088a */
[----:B------:R-:W1:Y:S01]  /*3600*/  LDSM.16.M88.4 R136, [R2+0xe080] ;  /* 0x00e080000288783b */ /* 0x000e620000000200 */
[----:B------:R-:W-:Y:S01]  /*3610*/  MUFU.EX2 R150, R150 ;  /* 0x0000009600967308 */ /* 0x000fe20000000800 */
[----:B------:R-:W-:Y:S04]  /*3620*/  IMNMX R160, R252, R160, PT ;  /* 0x000000a0fca07217 */ /* 0x000fe80003800200 */
[C---:B------:R-:W-:Y:S02]  /*3630*/  ISETP.GT.AND P6, PT, R160.reuse, RZ, PT ;  /* 0x000000ffa000720c */ /* 0x040fe40003fc4270 */
[----:B------:R-:W-:Y:S02]  /*3640*/  ISETP.GT.AND P5, PT, R160, 0x1, PT ;  /* 0x00000001a000780c */ /* 0x000fe40003fa4270 */
[----:B------:R-:W-:Y:S01]  /*3650*/  FSEL R10, R10, -INF , P6 ;  /* 0xff8000000a0a7808 */ /* 0x000fe20003000000 */
[----:B------:R-:W-:Y:S01]  /*3660*/  MUFU.EX2 R148, R148 ;  /* 0x0000009400947308 */ /* 0x000fe20000000800 */
[C---:B------:R-:W-:Y:S02]  /*3670*/  ISETP.GT.AND P6, PT, R160.reuse, 0x20, PT ;  /* 0x00000020a000780c */ /* 0x040fe40003fc4270 */
[----:B------:R-:W-:Y:S02]  /*3680*/  FSEL R11, R11, -INF , P5 ;  /* 0xff8000000b0b7808 */ /* 0x000fe40002800000 */
[----:B------:R-:W-:Y:S02]  /*3690*/  ISETP.GT.AND P5, PT, R160, 0x21, PT ;  /* 0x00000021a000780c */ /* 0x000fe40003fa4270 */
[----:B------:R-:W-:Y:S02]  /*36a0*/  FSEL R14, R14, -INF , P6 ;  /* 0xff8000000e0e7808 */ /* 0x000fe40003000000 */
[----:B------:R-:W-:Y:S01]  /*36b0*/  ISETP.GT.AND P6, PT, R160, 0x40, PT ;  /* 0x00000040a000780c */ /* 0x000fe20003fc4270 */
[----:B------:R-:W-:Y:S01]  /*36c0*/  MUFU.EX2 R151, R151 ;  /* 0x0000009700977308 */ /* 0x000fe20000000800 */
[----:B------:R-:W-:Y:S01]  /*36d0*/  FSEL R15, R15, -INF , P5 ;  /* 0xff8000000f0f7808 */ /* 0x000fe20002800000 */
[--C-:B------:R-:W-:Y:S01]  /*36e0*/  FFMA.FTZ R14, R14, c[0x0][0x29c], -R204.reuse ;  /* 0x0000a7000e0e7a23 */ /* 0x100fe200000108cc */
[----:B------:R-:W-:Y:S02]  /*36f0*/  ISETP.GT.AND P5, PT, R160, 0x41, PT ;  /* 0x00000041a000780c */ /* 0x000fe40003fa4270 */
[----:B------:R-:W-:Y:S01]  /*3700*/  FSEL R26, R26, -INF , P6 ;  /* 0xff8000001a1a7808 */ /* 0x000fe20003000000 */
[--C-:B------:R-:W-:Y:S01]  /*3710*/  FFMA.FTZ R15, R15, c[0x0][0x29c], -R204.reuse ;  /* 0x0000a7000f0f7a23 */ /* 0x100fe200000108cc */
[----:B------:R-:W-:Y:S03]  /*3720*/  FSEL R27, R27, -INF , P5 ;  /* 0xff8000001b1b7808 */ /* 0x000fe60002800000 */
[----:B------:R-:W-:Y:S01]  /*3730*/  MUFU.EX2 R14, R14 ;  /* 0x0000000e000e7308 */ /* 0x000fe20000000800 */
[----:B------:R-:W-:Y:S01]  /*3740*/  FFMA.FTZ R26, R26, c[0x0][0x29c], -R204 ;  /* 0x0000a7001a1a7a23 */ /* 0x000fe200000108cc */
[-C--:B-1----:R-:W-:Y:S08]  /*3750*/  HMMA.16816.F32 R4, R136, R168.reuse, R4 ;  /* 0x000000a88804723c */ /* 0x082ff00000001804 */
[----:B------:R-:W-:Y:S01]  /*3760*/  MUFU.EX2 R15, R15 ;  /* 0x0000000f000f7308 */ /* 0x000fe20000000800 */
[C---:B------:R-:W-:Y:S09]  /*3770*/  HMMA.16816.F32 R16, R140.reuse, R168, R16 ;  /* 0x000000a88c10723c */ /* 0x040ff20000001810 */
[----:B------:R-:W-:Y:S01]  /*3780*/  MUFU.EX2 R26, R26 ;  /* 0x0000001a001a7308 */ /* 0x000fe20000000800 */
[-C--:B------:R-:W-:Y:S09]  /*3790*/  HMMA.16816.F32 R20, R140, R170.reuse, R20 ;  /* 0x000000aa8c14723c */ /* 0x080ff20000001814 */
[----:B------:R-:W-:Y:S01]  /*37a0*/  MUFU.EX2 R149, R149 ;  /* 0x0000009500957308 */ /* 0x000fe20000000800 */
[C---:B------:R-:W-:Y:S09]  /*37b0*/  HMMA.16816.F32 R28, R136.reuse, R170, R28 ;  /* 0x000000aa881c723c */ /* 0x040ff2000000181c */
[----:B------:R-:W-:Y:S01]  /*37c0*/  MUFU.EX2 R145, R145 ;  /* 0x0000009100917308 */ /* 0x000fe20000000800 */
[-C--:B------:R-:W-:Y:S01]  /*37d0*/  HMMA.16816.F32 R32, R136, R172.reuse, R32 ;  /* 0x000000ac8820723c */ /* 0x080fe20000001820 */
[----:B------:R-:W1:Y:S07]  /*37e0*/  LDSM.16.M88.4 R136, [R3+0xe080] ;  /* 0x00e080000388783b */ /* 0x000e6e0000000200 */
[----:B------:R-:W-:Y:S01]  /*37f0*/  HMMA.16816.F32 R36, R140, R172, R36 ;  /* 0x000000ac8c24723c */ /* 0x000fe20000001824 */
[----:B------:R-:W2:Y:S01]  /*3800*/  LDSM.16.M88.4 R140, [R3+0xf080] ;  /* 0x00f08000038c783b */ /* 0x000ea20000000200 */
[----:B------:R-:W-:Y:S06]  /*3810*/  MUFU.EX2 R25, R25 ;  /* 0x0000001900197308 */ /* 0x000fec0000000800 */
        /* <DEDUP_REMOVED lines=39> */
[--C-:B------:R-:W-:Y:S02]  /*3a90*/  FADD.FTZ R7, R7, -R3.reuse ;  /* 0x8000000307077221 */ /* 0x100fe40000010000 */
[-C--:B------:R-:W-:Y:S04]  /*3aa0*/  HMMA.16816.F32 R32, R136, R202.reuse, R32 ;  /* 0x000000ca8820723c */ /* 0x080fe80000001820 */
[--C-:B------:R-:W-:Y:S02]  /*3ab0*/  FADD.FTZ R4, R4, -R2.reuse ;  /* 0x8000000204047221 */ /* 0x100fe40000010000 */
[----:B------:R-:W-:Y:S02]  /*3ac0*/  FADD.FTZ R5, R5, -R2 ;  /* 0x8000000205057221 */ /* 0x000fe40000010000 */
[----:B------:R-:W-:Y:S04]  /*3ad0*/  HMMA.16816.F32 R36, R140, R202, R36 ;  /* 0x000000ca8c24723c */ /* 0x000fe80000001824 */
[--C-:B------:R-:W-:Y:S02]  /*3ae0*/  FFMA.FTZ R137, R10, c[0x0][0x29c], -R204.reuse ;  /* 0x0000a7000a897a23 */ /* 0x100fe400000108cc */
[----:B------:R-:W1:Y:S01]  /*3af0*/  LDS R10, [R249.X4+0x12300] ;  /* 0x01230000f90a7984 */ /* 0x000e620000004800 */
[----:B------:R-:W-:Y:S02]  /*3b00*/  FFMA.FTZ R136, R11, c[0x0][0x29c], -R204 ;  /* 0x0000a7000b887a23 */ /* 0x000fe400000108cc */
[----:B------:R-:W-:Y:S03]  /*3b10*/  MUFU.EX2 R11, R137 ;  /* 0x00000089000b7308 */ /* 0x000fe60000000800 */
[--C-:B------:R-:W-:Y:S02]  /*3b20*/  FADD.FTZ R30, R30, -R3.reuse ;  /* 0x800000031e1e7221 */ /* 0x100fe40000010000 */
[--C-:B------:R-:W-:Y:S02]  /*3b30*/  FADD.FTZ R31, R31, -R3.reuse ;  /* 0x800000031f1f7221 */ /* 0x100fe40000010000 */
[--C-:B------:R-:W-:Y:S02]  /*3b40*/  FADD.FTZ R34, R34, -R3.reuse ;  /* 0x8000000322227221 */ /* 0x100fe40000010000 */
[----:B------:R-:W-:Y:S01]  /*3b50*/  FADD.FTZ R35, R35, -R3 ;  /* 0x8000000323237221 */ /* 0x000fe20000010000 */
[----:B------:R-:W2:Y:S01]  /*3b60*/  MUFU.EX2 R136, R136 ;  /* 0x0000008800887308 */ /* 0x000ea20000000800 */
[----:B----4-:R-:W-:Y:S01]  /*3b70*/  FMUL.FTZ R4, R207, R4 ;  /* 0x00000004cf047220 */ /* 0x010fe20000410000 */
[----:B------:R-:W-:Y:S01]  /*3b80*/  F2FP.PACK_AB R207, R206, R207 ;  /* 0x000000cfcecf723e */ /* 0x000fe200000000ff */
[----:B------:R-:W3:Y:S01]  /*3b90*/  LDS R3, [R249.X4+0x12320] ;  /* 0x01232000f9037984 */ /* 0x000ee20000004800 */
[----:B-----5:R-:W-:Y:S01]  /*3ba0*/  FMUL.FTZ R6, R209, R6 ;  /* 0x00000006d1067220 */ /* 0x020fe20000410000 */
[----:B------:R-:W-:Y:S01]  /*3bb0*/  F2FP.PACK_AB R209, R208, R209 ;  /* 0x000000d1d0d1723e */ /* 0x000fe200000000ff */
[----:B------:R-:W-:Y:S01]  /*3bc0*/  FMUL.FTZ R5, R206, R5 ;  /* 0x00000005ce057220 */ /* 0x000fe20000410000 */
[----:B------:R-:W-:Y:S01]  /*3bd0*/  STS [R250+0x12480], R207 ;  /* 0x012480cffa007388 */ /* 0x000fe20000000800 */
[----:B------:R-:W-:Y:S02]  /*3be0*/  FADD.FTZ R28, R28, -R2 ;  /* 0x800000021c1c7221 */ /* 0x000fe40000010000 */
[----:B------:R-:W-:Y:S01]  /*3bf0*/  FFMA.FTZ R204, R27, c[0x0][0x29c], -R204 ;  /* 0x0000a7001bcc7a23 */ /* 0x000fe200000108cc */
[----:B------:R-:W-:Y:S01]  /*3c00*/  STS [R245], R209 ;  /* 0x000000d1f5007388 */ /* 0x000fe20000000800 */
[----:B------:R-:W-:Y:S01]  /*3c10*/  F2FP.PACK_AB R4, R5, R4 ;  /* 0x000000040504723e */ /* 0x000fe200000000ff */
[--C-:B------:R-:W-:Y:S02]  /*3c20*/  FADD.FTZ R29, R29, -R2.reuse ;  /* 0x800000021d1d7221 */ /* 0x100fe40000010000 */
[--C-:B------:R-:W-:Y:S01]  /*3c30*/  FADD.FTZ R32, R32, -R2.reuse ;  /* 0x8000000220207221 */ /* 0x100fe20000010000 */
[----:B------:R-:W4:Y:S01]  /*3c40*/  MUFU.EX2 R204, R204 ;  /* 0x000000cc00cc7308 */ /* 0x000f220000000800 */
[----:B------:R-:W-:Y:S02]  /*3c50*/  FADD.FTZ R33, R33, -R2 ;  /* 0x8000000221217221 */ /* 0x000fe40000010000 */
[----:B------:R-:W-:Y:S01]  /*3c60*/  FMUL.FTZ R2, R13, R28 ;  /* 0x0000001c0d027220 */ /* 0x000fe20000410000 */
[----:B------:R-:W-:Y:S01]  /*3c70*/  F2FP.PACK_AB R13, R12, R13 ;  /* 0x0000000d0c0d723e */ /* 0x000fe200000000ff */
[----:B------:R-:W-:Y:S01]  /*3c80*/  FMUL.FTZ R30, R147, R30 ;  /* 0x0000001e931e7220 */ /* 0x000fe20000410000 */
[----:B------:R-:W-:Y:S01]  /*3c90*/  F2FP.PACK_AB R147, R146, R147 ;  /* 0x000000939293723e */ /* 0x000fe200000000ff */
[----:B------:R-:W-:Y:S01]  /*3ca0*/  FMUL.FTZ R208, R208, R7 ;  /* 0x00000007d0d07220 */ /* 0x000fe20000410000 */
[----:B--2---:R-:W-:Y:S01]  /*3cb0*/  F2FP.PACK_AB R5, R136, R11 ;  /* 0x0000000b8805723e */ /* 0x004fe200000000ff */
[----:B------:R-:W-:Y:S01]  /*3cc0*/  FMUL.FTZ R32, R9, R32 ;  /* 0x0000002009207220 */ /* 0x000fe20000410000 */
[----:B------:R-:W-:Y:S01]  /*3cd0*/  F2FP.PACK_AB R7, R15, R14 ;  /* 0x0000000e0f07723e */ /* 0x000fe200000000ff */
[--C-:B-1----:R-:W-:Y:S01]  /*3ce0*/  FADD.FTZ R16, R16, -R10.reuse ;  /* 0x8000000a10107221 */ /* 0x102fe20000010000 */
[----:B------:R-:W-:Y:S01]  /*3cf0*/  F2FP.PACK_AB R9, R8, R9 ;  /* 0x000000090809723e */ /* 0x000fe200000000ff */
[--C-:B------:R-:W-:Y:S01]  /*3d00*/  FADD.FTZ R20, R20, -R10.reuse ;  /* 0x8000000a14147221 */ /* 0x100fe20000010000 */
[----:B------:R-:W-:Y:S01]  /*3d10*/  F2FP.PACK_AB R6, R208, R6 ;  /* 0x00000006d006723e */ /* 0x000fe200000000ff */
[----:B------:R-:W-:Y:S01]  /*3d20*/  FMUL.FTZ R16, R151, R16 ;  /* 0x0000001097107220 */ /* 0x000fe20000410000 */
[----:B------:R-:W-:Y:S01]  /*3d30*/  F2FP.PACK_AB R151, R150, R151 ;  /* 0x000000979697723e */ /* 0x000fe200000000ff */
[----:B------:R-:W-:Y:S01]  /*3d40*/  FMUL.FTZ R20, R149, R20 ;  /* 0x0000001495147220 */ /* 0x000fe20000410000 */
[----:B------:R-:W-:Y:S01]  /*3d50*/  F2FP.PACK_AB R149, R148, R149 ;  /* 0x000000959495723e */ /* 0x000fe200000000ff */
[--C-:B------:R-:W-:Y:S02]  /*3d60*/  FADD.FTZ R36, R36, -R10.reuse ;  /* 0x8000000a24247221 */ /* 0x100fe40000010000 */
[----:B------:R-:W-:Y:S01]  /*3d70*/  STS [R250+0x12c80], R151 ;  /* 0x012c8097fa007388 */ /* 0x000fe20000000800 */
[----:B------:R-:W-:Y:S01]  /*3d80*/  FMUL.FTZ R34, R145, R34 ;  /* 0x0000002291227220 */ /* 0x000fe20000410000 */
[----:B------:R-:W-:Y:S01]  /*3d90*/  F2FP.PACK_AB R145, R144, R145 ;  /* 0x000000919091723e */ /* 0x000fe200000000ff */
[----:B------:R-:W-:Y:S01]  /*3da0*/  FMUL.FTZ R36, R25, R36 ;  /* 0x0000002419247220 */ /* 0x000fe20000410000 */
[----:B------:R4:W-:Y:S01]  /*3db0*/  STS [R245+0x800], R5 ;  /* 0x00080005f5007388 */ /* 0x0009e20000000800 */
[----:B------:R-:W-:Y:S01]  /*3dc0*/  F2FP.PACK_AB R25, R24, R25 ;  /* 0x000000191819723e */ /* 0x000fe200000000ff */
[--C-:B------:R-:W-:Y:S02]  /*3dd0*/  FADD.FTZ R17, R17, -R10.reuse ;  /* 0x8000000a11117221 */ /* 0x100fe40000010000 */
[----:B------:R-:W-:Y:S01]  /*3de0*/  STS [R250+0x13480], R13 ;  /* 0x0134800dfa007388 */ /* 0x000fe20000000800 */
[--C-:B---3--:R-:W-:Y:S02]  /*3df0*/  FADD.FTZ R18, R18, -R3.reuse ;  /* 0x8000000312127221 */ /* 0x108fe40000010000 */
[----:B------:R-:W-:Y:S01]  /*3e00*/  FMUL.FTZ R17, R150, R17 ;  /* 0x0000001196117220 */ /* 0x000fe20000410000 */
[----:B------:R-:W-:Y:S01]  /*3e10*/  STS [R245+0x1000], R147 ;  /* 0x00100093f5007388 */ /* 0x000fe20000000800 */
[--C-:B------:R-:W-:Y:S02]  /*3e20*/  FADD.FTZ R19, R19, -R3.reuse ;  /* 0x8000000313137221 */ /* 0x100fe40000010000 */
[----:B------:R-:W-:Y:S01]  /*3e30*/  FMUL.FTZ R18, R11, R18 ;  /* 0x000000120b127220 */ /* 0x000fe20000410000 */
[----:B------:R-:W-:Y:S01]  /*3e40*/  STS [R250+0x13c80], R149 ;  /* 0x013c8095fa007388 */ /* 0x000fe20000000800 */
[----:B------:R-:W-:Y:S01]  /*3e50*/  FMUL.FTZ R19, R136, R19 ;  /* 0x0000001388137220 */ /* 0x000fe20000410000 */
[----:B------:R-:W-:Y:S01]  /*3e60*/  F2FP.PACK_AB R16, R17, R16 ;  /* 0x000000101110723e */ /* 0x000fe200000000ff */
[----:B------:R-:W-:Y:S01]  /*3e70*/  FMUL.FTZ R29, R12, R29 ;  /* 0x0000001d0c1d7220 */ /* 0x000fe20000410000 */
[----:B------:R-:W-:Y:S01]  /*3e80*/  STS [R245+0x1800], R7 ;  /* 0x00180007f5007388 */ /* 0x000fe20000000800 */
[----:B------:R-:W-:Y:S01]  /*3e90*/  FMUL.FTZ R31, R146, R31 ;  /* 0x0000001f921f7220 */ /* 0x000fe20000410000 */
[----:B------:R-:W-:Y:S01]  /*3ea0*/  F2FP.PACK_AB R18, R19, R18 ;  /* 0x000000121312723e */ /* 0x000fe200000000ff */
[--C-:B------:R-:W-:Y:S01]  /*3eb0*/  FADD.FTZ R21, R21, -R10.reuse ;  /* 0x8000000a15157221 */ /* 0x100fe20000010000 */
[----:B------:R-:W-:Y:S01]  /*3ec0*/  STS [R250+0x14480], R9 ;  /* 0x01448009fa007388 */ /* 0x000fe20000000800 */
[----:B------:R-:W-:Y:S01]  /*3ed0*/  F2FP.PACK_AB R2, R29, R2 ;  /* 0x000000021d02723e */ /* 0x000fe200000000ff */
[--C-:B------:R-:W-:Y:S01]  /*3ee0*/  FADD.FTZ R22, R22, -R3.reuse ;  /* 0x8000000316167221 */ /* 0x100fe20000010000 */
[----:B------:R-:W-:Y:S01]  /*3ef0*/  F2FP.PACK_AB R30, R31, R30 ;  /* 0x0000001e1f1e723e */ /* 0x000fe200000000ff */
[----:B------:R-:W-:Y:S01]  /*3f00*/  STS [R245+0x2000], R145 ;  /* 0x00200091f5007388 */ /* 0x000fe20000000800 */
[----:B----4-:R-:W-:Y:S01]  /*3f10*/  F2FP.PACK_AB R5, R204, R26 ;  /* 0x0000001acc05723e */ /* 0x010fe200000000ff */
[----:B------:R-:W-:Y:S02]  /*3f20*/  FMUL.FTZ R21, R148, R21 ;  /* 0x0000001594157220 */ /* 0x000fe40000410000 */
[----:B------:R-:W-:Y:S01]  /*3f30*/  STS [R250+0x14c80], R25 ;  /* 0x014c8019fa007388 */ /* 0x000fe20000000800 */
[--C-:B------:R-:W-:Y:S02]  /*3f40*/  FADD.FTZ R23, R23, -R3.reuse ;  /* 0x8000000317177221 */ /* 0x100fe40000010000 */
[----:B------:R-:W-:Y:S01]  /*3f50*/  FMUL.FTZ R22, R14, R22 ;  /* 0x000000160e167220 */ /* 0x000fe20000410000 */
[----:B------:R-:W-:Y:S01]  /*3f60*/  STS [R245+0x2800], R5 ;  /* 0x00280005f5007388 */ /* 0x000fe20000000800 */
[----:B------:R-:W-:Y:S01]  /*3f70*/  FMUL.FTZ R23, R15, R23 ;  /* 0x000000170f177220 */ /* 0x000fe20000410000 */
[----:B------:R-:W-:Y:S01]  /*3f80*/  F2FP.PACK_AB R20, R21, R20 ;  /* 0x000000141514723e */ /* 0x000fe200000000ff */
[----:B------:R-:W-:Y:S01]  /*3f90*/  FMUL.FTZ R33, R8, R33 ;  /* 0x0000002108217220 */ /* 0x000fe20000410000 */
[----:B------:R-:W-:Y:S01]  /*3fa0*/  BAR.SYNC.DEFER_BLOCKING 0x0 ;  /* 0x0000000000007b1d */ /* 0x000fe20000010000 */
        /* <DEDUP_REMOVED lines=10> */
[----:B------:R-:W-:Y:S05]  /*4050*/  FMUL.FTZ R39, R204, R39 ;  /* 0x00000027cc277220 */ /* 0x000fea0000410000 */
[----:B------:R-:W-:Y:S01]  /*4060*/  F2FP.PACK_AB R38, R39, R38 ;  /* 0x000000262726723e */ /* 0x000fe200000000ff */
        /* <DEDUP_REMOVED lines=10> */
[----:B------:R-:W-:Y:S01]  /*4110*/  STS [R250+0x17c80], R36 ;  /* 0x017c8024fa007388 */ /* 0x000fe20000000800 */
[----:B-1----:R-:W-:Y:S03]  /*4120*/  IMAD.SHL.U32 R2, R231, 0x2, RZ ;  /* 0x00000002e7027824 */ /* 0x002fe600078e00ff */
        /* <DEDUP_REMOVED lines=81> */
[----:B------:R-:W-:Y:S01]  /*4640*/  IMAD.U32 R5, RZ, RZ, UR10 ;  /* 0x0000000aff057e24 */ /* 0x000fe2000f8e00ff */
[----:B------:R-:W-:Y:S01]  /*4650*/  ULDC.64 UR4, c[0x0][0x208] ;  /* 0x0000820000047ab9 */ /* 0x000fe20000000a00 */
[----:B------:R-:W3:Y:S01]  /*4660*/  LDL.64 R8, [R1+0x10] ;  /* 0x0000100001087983 */ /* 0x000ee20000100a00 */
[----:B------:R-:W-:Y:S01]  /*4670*/  UIMAD UR15, UR15, UR4, URZ ;  /* 0x000000040f0f72a4 */ /* 0x000fe2000f8e023f */
[----:B------:R-:W-:Y:S01]  /*4680*/  IMAD.U32 R4, RZ, RZ, UR9 ;  /* 0x00000009ff047e24 */ /* 0x000fe2000f8e00ff */
[----:B------:R-:W-:Y:S01]  /*4690*/  UIMAD.WIDE.U32 UR20, UR13, UR4, URZ ;  /* 0x000000040d1472a5 */ /* 0x000fe2000f8e003f */
[----:B------:R-:W4:Y:S01]  /*46a0*/  LDL.64 R20, [R1] ;  /* 0x0000000001147983 */ /* 0x000f220000100a00 */
[----:B------:R-:W-:Y:S02]  /*46b0*/  UIMAD UR15, UR13, UR5, UR15 ;  /* 0x000000050d0f72a4 */ /* 0x000fe4000f8e020f */
[----:B------:R-:W-:Y:S02]  /*46c0*/  USHF.L.U32 UR18, UR13, 0x6, URZ ;  /* 0x000000060d127899 */ /* 0x000fe4000800063f */
[----:B------:R-:W-:Y:S02]  /*46d0*/  USHF.L.U32 UR4, UR20, 0x6, URZ ;  /* 0x0000000614047899 */ /* 0x000fe4000800063f */
[----:B------:R-:W-:Y:S02]  /*46e0*/  UIADD3 UR15, UR21, UR15, URZ ;  /* 0x0000000f150f7290 */ /* 0x000fe4000fffe03f */
[----:B------:R-:W-:Y:S02]  /*46f0*/  IMAD.U32 R6, RZ, RZ, UR18 ;  /* 0x00000012ff067e24 */ /* 0x000fe4000f8e00ff */
[----:B------:R-:W-:Y:S01]  /*4700*/  IADD3 R5, P6, P5, R240, UR4, R5 ;  /* 0x00000004f0057c10 */ /* 0x000fe2000fdde005 */
[----:B------:R-:W-:Y:S01]  /*4710*/  USHF.L.U64.HI UR15, UR20, 0x6, UR15 ;  /* 0x00000006140f7899 */ /* 0x000fe2000801020f */
[----:B---3--:R-:W-:Y:S01]  /*4720*/  IADD3 R7, P1, R8, UR18, RZ ;  /* 0x0000001208077c10 */ /* 0x008fe2000ff3e0ff */
[----:B--2---:R-:W-:Y:S02]  /*4730*/  IMAD.MOV.U32 R14, RZ, RZ, R10 ;  /* 0x000000ffff0e7224 */ /* 0x004fe400078e000a */
[----:B------:R-:W-:Y:S01]  /*4740*/  IMAD.U32 R8, RZ, RZ, UR18 ;  /* 0x00000012ff087e24 */ /* 0x000fe2000f8e00ff */
[----:B------:R-:W-:Y:S01]  /*4750*/  LEA.HI.X.SX32 R6, R6, R239, 0x1, P1 ;  /* 0x000000ef06067211 */ /* 0x000fe200008f0eff */
[----:B------:R-:W-:Y:S01]  /*4760*/  IMAD.MOV.U32 R15, RZ, RZ, R11 ;  /* 0x000000ffff0f7224 */ /* 0x000fe200078e000b */
[----:B------:R-:W-:Y:S02]  /*4770*/  LOP3.LUT P1, RZ, R248, 0x1, RZ, 0xc0, !PT ;  /* 0x00000001f8ff7812 */ /* 0x000fe4000782c0ff */
[----:B----4-:R-:W-:Y:S02]  /*4780*/  IADD3.X R4, R21, UR15, R4, P6, P5 ;  /* 0x0000000f15047c10 */ /* 0x010fe4000b7ea404 */
[C---:B------:R-:W-:Y:S02]  /*4790*/  LEA R10, P5, R7.reuse, c[0x0][0x280], 0x2 ;  /* 0x0000a000070a7a11 */ /* 0x040fe400078a10ff */
[----:B------:R-:W-:Y:S02]  /*47a0*/  IADD3 R8, -R14, c[0x0][0x168], -R8 ;  /* 0x00005a000e087a10 */ /* 0x000fe40007ffe908 */
[----:B------:R-:W-:Y:S02]  /*47b0*/  IADD3 R3, P6, R240, UR4, RZ ;  /* 0x00000004f0037c10 */ /* 0x000fe4000ffde0ff */
[----:B------:R-:W-:Y:S02]  /*47c0*/  LEA.HI.X R11, R7, c[0x0][0x284], R6, 0x2, P5 ;  /* 0x0000a100070b7a11 */ /* 0x000fe400028f1406 */
[C---:B------:R-:W-:Y:S02]  /*47d0*/  ISETP.LT.OR P5, PT, R8.reuse, 0x1, !P1 ;  /* 0x000000010800780c */ /* 0x040fe40004fa1670 */
[----:B------:R-:W-:Y:S02]  /*47e0*/  IADD3.X R6, R21, UR15, RZ, P6, !PT ;  /* 0x0000000f15067c10 */ /* 0x000fe4000b7fe4ff */
[C---:B------:R-:W-:Y:S02]  /*47f0*/  LEA R12, P6, R3.reuse, c[0x0][0x1f0], 0x1 ;  /* 0x00007c00030c7a11 */ /* 0x040fe400078c08ff */
[----:B------:R-:W-:Y:S02]  /*4800*/  ISETP.LT.OR P1, PT, R8, 0x21, !P1 ;  /* 0x000000210800780c */ /* 0x000fe40004f21670 */
[----:B------:R-:W-:Y:S01]  /*4810*/  LEA.HI.X R13, R3, c[0x0][0x1f4], R6, 0x1, P6 ;  /* 0x00007d00030d7a11 */ /* 0x000fe200030f0c06 */
[----:B------:R-:W-:Y:S01]  /*4820*/  @!P2 IMAD.SHL.U32 R3, R246, 0x10, RZ ;  /* 0x00000010f603a824 */ /* 0x000fe200078e00ff */
        /* <DEDUP_REMOVED lines=8> */
[----:B------:R-:W-:Y:S11]  /*48b0*/  ISETP.LT.OR P6, PT, R8, 0x21, !P6 ;  /* 0x000000210800780c */ /* 0x000ff600077c1670 */
[----:B------:R1:W-:Y:S04]  /*48c0*/  LDGSTS.E.BYPASS.LTC128B.128 [R234+0x10080], [R12.64+0x80], !P5 ;  /* 0x100800800cea7fae */ /* 0x0003e8000e901d50 */
[----:B------:R1:W-:Y:S04]  /*48d0*/  LDGSTS.E.BYPASS.LTC128B.128 [R234+0xf080], [R6.64], !P1 ;  /* 0x0f08000006ea7fae */ /* 0x0003e8000c901d50 */
[----:B------:R1:W-:Y:S04]  /*48e0*/  LDGSTS.E.BYPASS.LTC128B.128 [R234+0x11080], [R6.64+0x80], !P6 ;  /* 0x1108008006ea7fae */ /* 0x0003e8000f101d50 */
[----:B------:R1:W-:Y:S02]  /*48f0*/  @!P2 LDGSTS.E.BYPASS.LTC128B.128 [R3+0x12280], [R10.64] ;  /* 0x122800000a03afae */ /* 0x0003e4000b901d50 */
.L_x_682:
[-C--:B-12-4-:R-:W-:Y:S01]  /*4900*/  HMMA.16816.F32 R4, R32, R16.reuse, RZ ;  /* 0x000000102004723c */ /* 0x096fe200000018ff */
[----:B------:R-:W-:Y:S01]  /*4910*/  LDSM.16.M88.4 R140, [R228+0x1800] ;  /* 0x00180000e48c783b */ /* 0x000fe20000000200 */
[----:B------:R-:W-:Y:S01]  /*4920*/  USHF.L.U32 UR7, UR7, 0xd, URZ ;  /* 0x0000000d07077899 */ /* 0x000fe2000800063f */
[----:B------:R-:W-:Y:S01]  /*4930*/  ISETP.GE.AND P5, PT, R226, 0x1, PT ;  /* 0x00000001e200780c */ /* 0x000fe20003fa6270 */
[----:B------:R-:W-:Y:S02]  /*4940*/  UISETP.GE.AND UP0, UPT, UR14, 0x1, UPT ;  /* 0x000000010e00788c */ /* 0x000fe4000bf06270 */
[----:B------:R-:W-:Y:S01]  /*4950*/  LDSM.16.MT88.4 R144, [R2+0x4080] ;  /* 0x004080000290783b */ /* 0x000fe20000004200 */
[----:B------:R-:W-:Y:S01]  /*4960*/  USHF.R.S32.HI UR4, URZ, 0x1f, UR7 ;  /* 0x0000001f3f047899 */ /* 0x000fe20008011407 */
[C---:B------:R-:W-:Y:S03]  /*4970*/  HMMA.16816.F32 R8, R36.reuse, R16, RZ ;  /* 0x000000102408723c */ /* 0x040fe600000018ff */
[----:B------:R-:W-:Y:S05]  /*4980*/  LDSM.16.M88.4 R148, [R227+0x1000] ;  /* 0x00100000e394783b */ /* 0x000fea0000000200 */
        /* <DEDUP_REMOVED lines=18> */
[----:B------:R-:W2:Y:S07]  /*4ab0*/  LDSM.16.MT88.4 R160, [R2+0x1880] ;  /* 0x0018800002a0783b */ /* 0x000eae0000004200 */
        /* <DEDUP_REMOVED lines=10> */
[----:B------:R-:W3:Y:S05]  /*4b60*/  LDSM.16.M88.4 R36, [R228+0x2000] ;  /* 0x00200000e424783b */ /* 0x000eea0000000200 */
[----:B------:R-:W4:Y:S02]  /*4b70*/  LDSM.16.M88.4 R144, [R228+0x2800] ;  /* 0x00280000e490783b */ /* 0x000f240000000200 */
[-C--:B--2---:R-:W-:Y:S08]  /*4b80*/  HMMA.16816.F32 R4, R148, R160.reuse, R4 ;  /* 0x000000a09404723c */ /* 0x084ff00000001804 */
[C---:B------:R-:W-:Y:S08]  /*4b90*/  HMMA.16816.F32 R8, R204.reuse, R160, R8 ;  /* 0x000000a0cc08723c */ /* 0x040ff00000001808 */
[-C--:B------:R-:W-:Y:S08]  /*4ba0*/  HMMA.16816.F32 R12, R204, R162.reuse, R12 ;  /* 0x000000a2cc0c723c */ /* 0x080ff0000000180c */
[C---:B------:R-:W-:Y:S01]  /*4bb0*/  HMMA.16816.F32 R16, R148.reuse, R162, R16 ;  /* 0x000000a29410723c */ /* 0x040fe20000001810 */
[----:B------:R-:W2:Y:S07]  /*4bc0*/  LDSM.16.MT88.4 R160, [R2+0x5080] ;  /* 0x0050800002a0783b */ /* 0x000eae0000004200 */
[-C--:B-1----:R-:W-:Y:S08]  /*4bd0*/  HMMA.16816.F32 R20, R148, R136.reuse, R20 ;  /* 0x000000889414723c */ /* 0x082ff00000001814 */
[C---:B------:R-:W-:Y:S08]  /*4be0*/  HMMA.16816.F32 R24, R204.reuse, R136, R24 ;  /* 0x00000088cc18723c */ /* 0x040ff00000001818 */
[-C--:B------:R-:W-:Y:S01]  /*4bf0*/  HMMA.16816.F32 R28, R204, R138.reuse, R28 ;  /* 0x0000008acc1c723c */ /* 0x080fe2000000181c */
[----:B------:R-:W-:Y:S07]  /*4c00*/  LDSM.16.M88.4 R204, [R227+0x2800] ;  /* 0x00280000e3cc783b */ /* 0x000fee0000000200 */
[----:B------:R-:W-:Y:S01]  /*4c10*/  HMMA.16816.F32 R32, R148, R138, R32 ;  /* 0x0000008a9420723c */ /* 0x000fe20000001820 */
[----:B------:R-:W-:Y:S05]  /*4c20*/  LDSM.16.M88.4 R136, [R227+0x2000] ;  /* 0x00200000e388783b */ /* 0x000fea0000000200 */
[----:B------:R-:W1:Y:S02]  /*4c30*/  LDSM.16.MT88.4 R148, [R2+0x2880] ;  /* 0x002880000294783b */ /* 0x000e640000004200 */
[-C--:B---3--:R-:W-:Y:S08]  /*4c40*/  HMMA.16816.F32 R4, R36, R140.reuse, R4 ;  /* 0x0000008c2404723c */ /* 0x088ff00000001804 */
[C---:B----4-:R-:W-:Y:S07]  /*4c50*/  HMMA.16816.F32 R8, R144.reuse, R140, R8 ;  /* 0x0000008c9008723c */ /* 0x050fee0000001808 */
[----:B------:R-:W-:Y:S01]  /*4c60*/  IMAD.WIDE.U32 R140, R236, c[0x0][0x238], R246 ;  /* 0x00008e00ec8c7a25 */ /* 0x000fe200078e00f6 */
[-C--:B------:R-:W-:Y:S08]  /*4c70*/  HMMA.16816.F32 R12, R144, R142.reuse, R12 ;  /* 0x0000008e900c723c */ /* 0x080ff0000000180c */
[C---:B------:R-:W-:Y:S08]  /*4c80*/  HMMA.16816.F32 R16, R36.reuse, R142, R16 ;  /* 0x0000008e2410723c */ /* 0x040ff00000001810 */
[-C--:B--2---:R-:W-:Y:S08]  /*4c90*/  HMMA.16816.F32 R20, R36, R160.reuse, R20 ;  /* 0x000000a02414723c */ /* 0x084ff00000001814 */
[C---:B------:R-:W-:Y:S08]  /*4ca0*/  HMMA.16816.F32 R24, R144.reuse, R160, R24 ;  /* 0x000000a09018723c */ /* 0x040ff00000001818 */
[-C--:B------:R-:W-:Y:S08]  /*4cb0*/  HMMA.16816.F32 R28, R144, R162.reuse, R28 ;  /* 0x000000a2901c723c */ /* 0x080ff0000000181c */
[----:B------:R-:W-:Y:S01]  /*4cc0*/  HMMA.16816.F32 R32, R36, R162, R32 ;  /* 0x000000a22420723c */ /* 0x000fe20000001820 */
[----:B------:R2:W3:Y:S07]  /*4cd0*/  LDSM.16.MT88.4 R36, [R2+0x5880] ;  /* 0x005880000224783b */ /* 0x0004ee0000004200 */
[-C--:B-1----:R-:W-:Y:S08]  /*4ce0*/  HMMA.16816.F32 R4, R136, R148.reuse, R4 ;  /* 0x000000948804723c */ /* 0x082ff00000001804 */
[C---:B------:R-:W-:Y:S08]  /*4cf0*/  HMMA.16816.F32 R8, R204.reuse, R148, R8 ;  /* 0x00000094cc08723c */ /* 0x040ff00000001808 */
[-C--:B------:R-:W-:Y:S04]  /*4d00*/  HMMA.16816.F32 R12, R204, R150.reuse, R12 ;  /* 0x00000096cc0c723c */ /* 0x080fe8000000180c */
[----:B--2---:R-:W-:Y:S04]  /*4d10*/  SHF.R.S32.HI R2, RZ, 0x1f, R236 ;  /* 0x0000001fff027819 */ /* 0x004fe800000114ec */
[C---:B------:R-:W-:Y:S04]  /*4d20*/  HMMA.16816.F32 R16, R136.reuse, R150, R16 ;  /* 0x000000968810723c */ /* 0x040fe80000001810 */
[----:B------:R-:W-:Y:S04]  /*4d30*/  IMAD R2, R2, c[0x0][0x238], RZ ;  /* 0x00008e0002027a24 */ /* 0x000fe800078e02ff */
[----:B------:R-:W-:Y:S01]  /*4d40*/  IMAD R2, R236, c[0x0][0x23c], R2 ;  /* 0x00008f00ec027a24 */ /* 0x000fe200078e0202 */
[-C--:B---3--:R-:W-:Y:S03]  /*4d50*/  HMMA.16816.F32 R20, R136, R36.reuse, R20 ;  /* 0x000000248814723c */ /* 0x088fe60000001814 */
[----:B------:R-:W-:Y:S01]  /*4d60*/  IMAD.IADD R141, R141, 0x1, R2 ;  /* 0x000000018d8d7824 */ /* 0x000fe200078e0202 */
[----:B------:R-:W-:Y:S03]  /*4d70*/  SHF.R.S32.HI R2, RZ, 0x1f, R237 ;  /* 0x0000001fff027819 */ /* 0x000fe600000114ed */
[C---:B------:R-:W-:Y:S01]  /*4d80*/  IMAD.WIDE.U32 R140, R237.reuse, c[0x0][0x240], R140 ;  /* 0x00009000ed8c7a25 */ /* 0x040fe200078e008c */
[C---:B------:R-:W-:Y:S04]  /*4d90*/  HMMA.16816.F32 R24, R204.reuse, R36, R24 ;  /* 0x00000024cc18723c */ /* 0x040fe80000001818 */
[----:B------:R-:W-:Y:S01]  /*4da0*/  IMAD R3, R2, c[0x0][0x240], RZ ;  /* 0x0000900002037a24 */ /* 0x000fe200078e02ff */
[----:B------:R-:W-:Y:S01]  /*4db0*/  IADD3 R2, P1, R140, UR7, RZ ;  /* 0x000000078c027c10 */ /* 0x000fe2000ff3e0ff */
[----:B------:R-:W-:Y:S02]  /*4dc0*/  UMOV UR7, UR13 ;  /* 0x0000000d00077c82 */ /* 0x000fe40008000000 */
[-C--:B------:R-:W-:Y:S04]  /*4dd0*/  HMMA.16816.F32 R28, R204, R38.reuse, R28 ;  /* 0x00000026cc1c723c */ /* 0x080fe8000000181c */
[----:B------:R-:W-:Y:S04]  /*4de0*/  IMAD R3, R237, c[0x0][0x244], R3 ;  /* 0x00009100ed037a24 */ /* 0x000fe800078e0203 */
[----:B------:R-:W-:Y:S01]  /*4df0*/  HMMA.16816.F32 R32, R136, R38, R32 ;  /* 0x000000268820723c */ /* 0x000fe20000001820 */
[----:B------:R-:W-:Y:S03]  /*4e00*/  LDSM.16.MT88.4 R36, [R229+0x17880] ;  /* 0x01788000e524783b */ /* 0x000fe60000004200 */
[----:B------:R-:W-:Y:S01]  /*4e10*/  IADD3.X R3, R141, UR4, R3, P1, !PT ;  /* 0x000000048d037c10 */ /* 0x000fe20008ffe403 */
[----:B------:R-:W-:Y:S01]  /*4e20*/  UIADD3 UR4, UR14, 0x1, URZ ;  /* 0x000000010e047890 */ /* 0x000fe2000fffe03f */
[C---:B------:R-:W-:Y:S03]  /*4e30*/  LEA R140, P1, R2.reuse, c[0x0][0x220], 0x2 ;  /* 0x00008800028c7a11 */ /* 0x040fe600078210ff */
[----:B------:R-:W-:Y:S03]  /*4e40*/  USEL UR14, UR4, URZ, !UP0 ;  /* 0x0000003f040e7287 */ /* 0x000fe6000c000000 */
[----:B------:R-:W-:Y:S01]  /*4e50*/  LEA.HI.X R141, R2, c[0x0][0x224], R3, 0x2, P1 ;  /* 0x00008900028d7a11 */ /* 0x000fe200008f1403 */
[C---:B------:R-:W-:Y:S01]  /*4e60*/  IMAD R2, R226.reuse, 0x2000, R231 ;  /* 0x00002000e2027824 */ /* 0x040fe200078e02e7 */
[----:B------:R-:W-:Y:S02]  /*4e70*/  ISETP.LE.AND P1, PT, R235, UR13, PT ;  /* 0x0000000deb007c0c */ /* 0x000fe4000bf23270 */
[----:B------:R-:W-:Y:S01]  /*4e80*/  IADD3 R226, R226, 0x1, RZ ;  /* 0x00000001e2e27810 */ /* 0x000fe20007ffe0ff */
[----:B------:R-:W-:Y:S01]  /*4e90*/  RED.E.ADD.F32.FTZ.RN.STRONG.GPU [R140.64], R4 ;  /* 0x000000048c00798e */ /* 0x000fe2000c10e790 */
[----:B------:R-:W-:Y:S02]  /*4ea0*/  IMAD.SHL.U32 R2, R2, 0x2, RZ ;  /* 0x0000000202027824 */ /* 0x000fe400078e00ff */
[----:B------:R-:W-:Y:S02]  /*4eb0*/  SEL R226, R226, RZ, !P5 ;  /* 0x000000ffe2e27207 */ /* 0x000fe40006800000 */
[----:B------:R-:W-:Y:S05]  /*4ec0*/  RED.E.ADD.F32.FTZ.RN.STRONG.GPU [R140.64+0x400], R5 ;  /* 0x000400058c00798e */ /* 0x000fea000c10e790 */
        /* <DEDUP_REMOVED lines=12> */
[----:B------:R-:W-:Y:S05]  /*4f90*/  LDSM.16.MT88.4 R4, [R229+0x15480] ;  /* 0x01548000e504783b */ /* 0x000fea0000004200 */
[----:B------:R-:W1:Y:S05]  /*4fa0*/  LDSM.16.MT88.4 R8, [R2+0x6080] ;  /* 0x006080000208783b */ /* 0x000e6a0000004200 */
[----:B------:R-:W-:Y:S05]  /*4fb0*/  RED.E.ADD.F32.FTZ.RN.STRONG.GPU [R140.64+0x3800], R14 ;  /* 0x0038000e8c00798e */ /* 0x000fea000c10e790 */
[----:B------:R-:W-:Y:S05]  /*4fc0*/  RED.E.ADD.F32.FTZ.RN.STRONG.GPU [R140.64+0x3c00], R15 ;  /* 0x003c000f8c00798e */ /* 0x000fea000c10e790 */
[----:B------:R-:W2:Y:S05]  /*4fd0*/  LDSM.16.MT88.4 R12, [R229+0x16480] ;  /* 0x01648000e50c783b */ /* 0x000eaa0000004200 */
[----:B------:R-:W3:Y:S05]  /*4fe0*/  LDSM.16.MT88.4 R16, [R229+0x17480] ;  /* 0x01748000e510783b */ /* 0x000eea0000004200 */
[----:B------:R-:W-:Y:S05]  /*4ff0*/  RED.E.ADD.F32.FTZ.RN.STRONG.GPU [R140.64+0x4000], R20 ;  /* 0x004000148c00798e */ /* 0x000fea000c10e790 */
[----:B------:R-:W-:Y:S05]  /*5000*/  RED.E.ADD.F32.FTZ.RN.STRONG.GPU [R140.64+0x4400], R21 ;  /* 0x004400158c00798e */ /* 0x000fea000c10e790 */
[----:B------:R-:W-:Y:S01]  /*5010*/  RED.E.ADD.F32.FTZ.RN.STRONG.GPU [R140.64+0x4800], R22 ;  /* 0x004800168c00798e */ /* 0x000fe2000c10e790 */
[-C--:B-1----:R-:W-:Y:S04]  /*5020*/  HMMA.16816.F32 R88, R4, R8.reuse, R88 ;  /* 0x000000080458723c */ /* 0x082fe80000001858 */
[----:B------:R-:W-:Y:S05]  /*5030*/  RED.E.ADD.F32.FTZ.RN.STRONG.GPU [R140.64+0x4c00], R23 ;  /* 0x004c00178c00798e */ /* 0x000fea000c10e790 */
[----:B------:R-:W-:Y:S05]  /*5040*/  RED.E.ADD.F32.FTZ.RN.STRONG.GPU [R140.64+0x5000], R24 ;  /* 0x005000188c00798e */ /* 0x000fea000c10e790 */
[----:B------:R-:W-:Y:S01]  /*5050*/  RED.E.ADD.F32.FTZ.RN.STRONG.GPU [R140.64+0x5400], R25 ;  /* 0x005400198c00798e */ /* 0x000fe2000c10e790 */
[-C--:B--2---:R-:W-:Y:S04]  /*5060*/  HMMA.16816.F32 R92, R12, R8.reuse, R92 ;  /* 0x000000080c5c723c */ /* 0x084fe8000000185c */
[----:B------:R-:W1:Y:S05]  /*5070*/  LDSM.16.MT88.4 R20, [R2+0x8080] ;  /* 0x008080000214783b */ /* 0x000e6a0000004200 */
[----:B------:R-:W-:Y:S01]  /*5080*/  RED.E.ADD.F32.FTZ.RN.STRONG.GPU [R140.64+0x5800], R26 ;  /* 0x0058001a8c00798e */ /* 0x000fe2000c10e790 */
[C---:B---3--:R-:W-:Y:S04]  /*5090*/  HMMA.16816.F32 R96, R16.reuse, R8, R96 ;  /* 0x000000081060723c */ /* 0x048fe80000001860 */
[----:B------:R-:W-:Y:S04]  /*50a0*/  RED.E.ADD.F32.FTZ.RN.STRONG.GPU [R140.64+0x5c00], R27 ;  /* 0x005c001b8c00798e */ /* 0x000fe8000c10e790 */
[-C--:B------:R-:W-:Y:S01]  /*50b0*/  HMMA.16816.F32 R100, R16, R10.reuse, R100 ;  /* 0x0000000a1064723c */ /* 0x080fe20000001864 */
[----:B------:R-:W-:Y:S05]  /*50c0*/  RED.E.ADD.F32.FTZ.RN.STRONG.GPU [R140.64+0x6000], R32 ;  /* 0x006000208c00798e */ /* 0x000fea000c10e790 */
[----:B------:R-:W-:Y:S02]  /*50d0*/  RED.E.ADD.F32.FTZ.RN.STRONG.GPU [R140.64+0x6400], R33 ;  /* 0x006400218c00798e */ /* 0x000fe4000c10e790 */
[-C--:B------:R-:W-:Y:S03]  /*50e0*/  HMMA.16816.F32 R104, R12, R10.reuse, R104 ;  /* 0x0000000a0c68723c */ /* 0x080fe60000001868 */
[----:B------:R-:W-:Y:S05]  /*50f0*/  RED.E.ADD.F32.FTZ.RN.STRONG.GPU [R140.64+0x6800], R34 ;  /* 0x006800228c00798e */ /* 0x000fea000c10e790 */
[C---:B------:R-:W-:Y:S01]  /*5100*/  HMMA.16816.F32 R108, R4.reuse, R10, R108 ;  /* 0x0000000a046c723c */ /* 0x040fe2000000186c */
[----:B------:R-:W-:Y:S05]  /*5110*/  RED.E.ADD.F32.FTZ.RN.STRONG.GPU [R140.64+0x6c00], R35 ;  /* 0x006c00238c00798e */ /* 0x000fea000c10e790 */
[----:B------:R-:W-:Y:S02]  /*5120*/  RED.E.ADD.F32.FTZ.RN.STRONG.GPU [R140.64+0x7000], R28 ;  /* 0x0070001c8c00798e */ /* 0x000fe4000c10e790 */
[-C--:B-1----:R-:W-:Y:S03]  /*5130*/  HMMA.16816.F32 R112, R4, R20.reuse, R112 ;  /* 0x000000140470723c */ /* 0x082fe60000001870 */
[----:B------:R-:W-:Y:S05]  /*5140*/  RED.E.ADD.F32.FTZ.RN.STRONG.GPU [R140.64+0x7400], R29 ;  /* 0x0074001d8c00798e */ /* 0x000fea000c10e790 */
[----:B------:R-:W-:Y:S01]  /*5150*/  RED.E.ADD.F32.FTZ.RN.STRONG.GPU [R140.64+0x7800], R30 ;  /* 0x0078001e8c00798e */ /* 0x000fe2000c10e790 */
[-C--:B------:R-:W-:Y:S04]  /*5160*/  HMMA.16816.F32 R116, R12, R20.reuse, R116 ;  /* 0x000000140c74723c */ /* 0x080fe80000001874 */
[----:B------:R-:W-:Y:S04]  /*5170*/  LDSM.16.MT88.4 R24, [R229+0x15880] ;  /* 0x01588000e518783b */ /* 0x000fe80000004200 */
[C---:B------:R-:W-:Y:S01]  /*5180*/  HMMA.16816.F32 R120, R16.reuse, R20, R120 ;  /* 0x000000141078723c */ /* 0x040fe20000001878 */
[----:B------:R-:W-:Y:S05]  /*5190*/  RED.E.ADD.F32.FTZ.RN.STRONG.GPU [R140.64+0x7c00], R31 ;  /* 0x007c001f8c00798e */ /* 0x000fea000c10e790 */
[----:B------:R-:W1:Y:S02]  /*51a0*/  LDSM.16.MT88.4 R28, [R2+0x6880] ;  /* 0x00688000021c783b */ /* 0x000e640000004200 */
[-C--:B------:R-:W-:Y:S03]  /*51b0*/  HMMA.16816.F32 R124, R16, R22.reuse, R124 ;  /* 0x00000016107c723c */ /* 0x080fe6000000187c */
[----:B------:R-:W2:Y:S05]  /*51c0*/  LDSM.16.MT88.4 R32, [R229+0x16880] ;  /* 0x01688000e520783b */ /* 0x000eaa0000004200 */
[-C--:B------:R-:W-:Y:S01]  /*51d0*/  HMMA.16816.F32 R128, R12, R22.reuse, R128 ;  /* 0x000000160c80723c */ /* 0x080fe20000001880 */
[----:B------:R-:W3:Y:S05]  /*51e0*/  LDSM.16.MT88.4 R136, [R2+0x8880] ;  /* 0x008880000288783b */ /* 0x000eea0000004200 */
[----:B------:R-:W-:Y:S02]  /*51f0*/  LDSM.16.MT88.4 R8, [R2+0x7080] ;  /* 0x007080000208783b */ /* 0x000fe40000004200 */
[----:B------:R-:W-:Y:S03]  /*5200*/  HMMA.16816.F32 R132, R4, R22, R132 ;  /* 0x000000160484723c */ /* 0x000fe60000001884 */
[----:B------:R-:W4:Y:S05]  /*5210*/  LDSM.16.MT88.4 R4, [R229+0x15c80] ;  /* 0x015c8000e504783b */ /* 0x000f2a0000004200 */
[----:B------:R-:W5:Y:S05]  /*5220*/  LDSM.16.MT88.4 R12, [R229+0x16c80] ;  /* 0x016c8000e50c783b */ /* 0x000f6a0000004200 */
[----:B------:R-:W3:Y:S05]  /*5230*/  LDSM.16.MT88.4 R16, [R229+0x17c80] ;  /* 0x017c8000e510783b */ /* 0x000eea0000004200 */
[----:B------:R-:W3:Y:S01]  /*5240*/  LDSM.16.MT88.4 R20, [R2+0x9080] ;  /* 0x009080000214783b */ /* 0x000ee20000004200 */
[-C--:B-1----:R-:W-:Y:S04]  /*5250*/  HMMA.16816.F32 R88, R24, R28.reuse, R88 ;  /* 0x0000001c1858723c */ /* 0x082fe80000001858 */
[----:B------:R-:W-:Y:S04]  /*5260*/  LDSM.16.MT88.4 R140, [R229+0x18080] ;  /* 0x01808000e58c783b */ /* 0x000fe80000004200 */
[-C--:B--2---:R-:W-:Y:S08]  /*5270*/  HMMA.16816.F32 R92, R32, R28.reuse, R92 ;  /* 0x0000001c205c723c */ /* 0x084ff0000000185c */
[C---:B------:R-:W-:Y:S08]  /*5280*/  HMMA.16816.F32 R96, R36.reuse, R28, R96 ;  /* 0x0000001c2460723c */ /* 0x040ff00000001860 */
        /* <DEDUP_REMOVED lines=13> */
[-C--:B----4-:R-:W-:Y:S08]  /*5360*/  HMMA.16816.F32 R88, R4, R8.reuse, R88 ;  /* 0x000000080458723c */ /* 0x090ff00000001858 */
[-C--:B-----5:R-:W-:Y:S08]  /*5370*/  HMMA.16816.F32 R92, R12, R8.reuse, R92 ;  /* 0x000000080c5c723c */ /* 0x0a0ff0000000185c */
[C---:B------:R-:W-:Y:S08]  /*5380*/  HMMA.16816.F32 R96, R16.reuse, R8, R96 ;  /* 0x000000081060723c */ /* 0x040ff00000001860 */
[-C--:B------:R-:W-:Y:S08]  /*5390*/  HMMA.16816.F32 R100, R16, R10.reuse, R100 ;  /* 0x0000000a1064723c */ /* 0x080ff00000001864 */
[-C--:B------:R-:W-:Y:S08]  /*53a0*/  HMMA.16816.F32 R104, R12, R10.reuse, R104 ;  /* 0x0000000a0c68723c */ /* 0x080ff00000001868 */
[C---:B------:R-:W-:Y:S08]  /*53b0*/  HMMA.16816.F32 R108, R4.reuse, R10, R108 ;  /* 0x0000000a046c723c */ /* 0x040ff0000000186c */
[-C--:B------:R-:W-:Y:S08]  /*53c0*/  HMMA.16816.F32 R112, R4, R20.reuse, R112 ;  /* 0x000000140470723c */ /* 0x080ff00000001870 */
        /* <DEDUP_REMOVED lines=67> */
.L_x_680:
        /* <DEDUP_REMOVED lines=18> */
[----:B------:R-:W-:Y:S01]  /*5920*/  LEA.HI R3, R0, R246, RZ, 0x4 ;  /* 0x000000f600037211 */ /* 0x000fe200078f20ff */
[----:B------:R-:W-:Y:S01]  /*5930*/  IMAD.SHL.U32 R8, R5, 0x40, RZ ;  /* 0x0000004005087824 */ /* 0x000fe200078e00ff */
[----:B------:R-:W-:Y:S01]  /*5940*/  SHF.R.U32.HI R7, RZ, 0x3, R7 ;  /* 0x00000003ff077819 */ /* 0x000fe20000011607 */
[----:B------:R-:W-:Y:S01]  /*5950*/  IMAD.IADD R6, R246, 0x1, -R6 ;  /* 0x00000001f6067824 */ /* 0x000fe200078e0a06 */
[----:B------:R-:W-:-:S02]  /*5960*/  LOP3.LUT R2, R3, 0xfffffff0, RZ, 0xc0, !PT ;  /* 0xfffffff003027812 */ /* 0x000fc400078ec0ff */
[----:B------:R-:W-:Y:S01]  /*5970*/  LOP3.LUT R8, R8, 0x1c0, RZ, 0xc0, !PT ;  /* 0x000001c008087812 */ /* 0x000fe200078ec0ff */
[----:B------:R-:W-:Y:S01]  /*5980*/  IMAD R4, R4, 0x200, R6 ;  /* 0x0000020004047824 */ /* 0x000fe200078e0206 */
[----:B------:R-:W-:Y:S01]  /*5990*/  LEA.HI R0, R0, R246, RZ, 0x7 ;  /* 0x000000f600007211 */ /* 0x000fe200078f38ff */
[----:B------:R-:W-:Y:S01]  /*59a0*/  IMAD.IADD R2, R246, 0x1, -R2 ;  /* 0x00000001f6027824 */ /* 0x000fe200078e0a02 */
[----:B------:R-:W-:Y:S02]  /*59b0*/  LOP3.LUT R7, R8, 0x18, R7, 0xf8, !PT ;  /* 0x0000001808077812 */ /* 0x000fe400078ef807 */
[----:B------:R-:W-:Y:S01]  /*59c0*/  SHF.R.U32.HI R8, RZ, 0x3, R8 ;  /* 0x00000003ff087819 */ /* 0x000fe20000011608 */
[----:B------:R-:W-:Y:S01]  /*59d0*/  IMAD.SHL.U32 R0, R0, 0x4, RZ ;  /* 0x0000000400007824 */ /* 0x000fe200078e00ff */
[----:B------:R-:W-:Y:S02]  /*59e0*/  SHF.R.S32.HI R6, RZ, 0x4, R3 ;  /* 0x00000004ff067819 */ /* 0x000fe40000011403 */
[----:B------:R-:W-:-:S02]  /*59f0*/  SHF.R.S32.HI R3, RZ, 0x1f, R2 ;  /* 0x0000001fff037819 */ /* 0x000fc40000011402 */
[----:B------:R-:W-:Y:S02]  /*5a00*/  LOP3.LUT R7, R7, R8, RZ, 0x3c, !PT ;  /* 0x0000000807077212 */ /* 0x000fe400078e3cff */
[----:B------:R-:W-:Y:S01]  /*5a10*/  LOP3.LUT P0, RZ, R5, 0x4, RZ, 0xc0, !PT ;  /* 0x0000000405ff7812 */ /* 0x000fe2000780c0ff */
[----:B------:R-:W-:Y:S01]  /*5a20*/  IMAD.SHL.U32 R5, R6, 0x40, RZ ;  /* 0x0000004006057824 */ /* 0x000fe200078e00ff */
[----:B------:R-:W-:Y:S01]  /*5a30*/  LEA.HI R3, R3, R2, RZ, 0x3 ;  /* 0x0000000203037211 */ /* 0x000fe200078f18ff */
[----:B------:R-:W-:Y:S01]  /*5a40*/  IMAD.U32 R4, R4, 0x2, R7 ;  /* 0x0000000204047824 */ /* 0x000fe200078e0007 */
[----:B------:R-:W-:Y:S01]  /*5a50*/  LOP3.LUT R0, R0, 0xfffffe00, RZ, 0xc0, !PT ;  /* 0xfffffe0000007812 */ /* 0x000fe200078ec0ff */
[----:B------:R-:W-:Y:S01]  /*5a60*/  IMAD.SHL.U32 R2, R2, 0x8, RZ ;  /* 0x0000000802027824 */ /* 0x000fe200078e00ff */
[----:B------:R-:W-:Y:S01]  /*5a70*/  SHF.R.S32.HI R3, RZ, 0x3, R3 ;  /* 0x00000003ff037819 */ /* 0x000fe20000011403 */
[----:B------:R-:W-:Y:S01]  /*5a80*/  IMAD.SHL.U32 R4, R4, 0x2, RZ ;  /* 0x0000000204047824 */ /* 0x000fe200078e00ff */
[----:B------:R-:W-:-:S02]  /*5a90*/  F2FP.PACK_AB R42, R43, R42 ;  /* 0x0000002a2b2a723e */ /* 0x000fc400000000ff */
[----:B------:R-:W-:Y:S01]  /*5aa0*/  F2FP.PACK_AB R60, R61, R60 ;  /* 0x0000003c3d3c723e */ /* 0x000fe200000000ff */
[----:B------:R-:W-:Y:S01]  /*5ab0*/  IMAD R0, R3, 0x1800, R0 ;  /* 0x0000180003007824 */ /* 0x000fe200078e0200 */
[C---:B------:R-:W-:Y:S01]  /*5ac0*/  IADD3 R3, R4.reuse, 0x40, RZ ;  /* 0x0000004004037810 */ /* 0x040fe20007ffe0ff */
[----:B------:R-:W-:Y:S01]  /*5ad0*/  STS [R4+0x6080], R40 ;  /* 0x0060802804007388 */ /* 0x000fe20000000800 */
[----:B------:R-:W-:Y:S02]  /*5ae0*/  F2FP.PACK_AB R62, R63, R62 ;  /* 0x0000003e3f3e723e */ /* 0x000fe400000000ff */
[----:B------:R-:W-:Y:S01]  /*5af0*/  @P0 IADD3 R3, R4, -0x40, RZ ;  /* 0xffffffc004030810 */ /* 0x000fe20007ffe0ff */
        /* <DEDUP_REMOVED lines=15> */
[----:B------:R1:W-:Y:S01]  /*5bf0*/  STS [R3+0x7080], R56 ;  /* 0x0070803803007388 */ /* 0x0003e20000000800 */
        /* <DEDUP_REMOVED lines=18> */
[----:B------:R-:W-:Y:S01]  /*5d20*/  F2FP.PACK_AB R108, R109, R108 ;  /* 0x0000006c6d6c723e */ /* 0x000fe200000000ff */
[----:B-1----:R-:W-:Y:S01]  /*5d30*/  IMAD.MOV.U32 R56, RZ, RZ, -0x60 ;  /* 0xffffffa0ff387424 */ /* 0x002fe200078e00ff */
[----:B------:R-:W-:Y:S01]  /*5d40*/  F2FP.PACK_AB R110, R111, R110 ;  /* 0x0000006e6f6e723e */ /* 0x000fe200000000ff */
[----:B------:R-:W-:Y:S01]  /*5d50*/  STS [R4+0x9480], R66 ;  /* 0x0094804204007388 */ /* 0x000fe20000000800 */
[----:B------:R-:W-:Y:S01]  /*5d60*/  F2FP.PACK_AB R92, R93, R92 ;  /* 0x0000005c5d5c723e */ /* 0x000fe200000000ff */
[----:B------:R-:W-:Y:S01]  /*5d70*/  IMAD R56, R238, R56, c[0x0][0x2f0] ;  /* 0x0000bc00ee387624 */ /* 0x000fe200078e0238 */
        /* <DEDUP_REMOVED lines=29> */
[----:B------:R-:W-:-:S02]  /*5f50*/  LOP3.LUT R5, R5, 0x1c0, RZ, 0xc0, !PT ;  /* 0x000001c005057812 */ /* 0x000fc400078ec0ff */
[----:B------:R-:W-:Y:S01]  /*5f60*/  IMNMX R56, R56, 0x60, PT ;  /* 0x0000006038387817 */ /* 0x000fe20003800200 */
[----:B------:R-:W-:Y:S01]  /*5f70*/  STS [R4+0x80], R88 ;  /* 0x0000805804007388 */ /* 0x000fe20000000800 */
[----:B------:R-:W-:Y:S02]  /*5f80*/  LOP3.LUT R7, R5, 0x38, R2, 0xf8, !PT ;  /* 0x0000003805077812 */ /* 0x000fe400078ef802 */
[----:B------:R-:W-:Y:S01]  /*5f90*/  SHF.R.U32.HI R5, RZ, 0x3, R5 ;  /* 0x00000003ff057819 */ /* 0x000fe20000011605 */
[----:B------:R-:W-:Y:S01]  /*5fa0*/  STS [R4+0x480], R90 ;  /* 0x0004805a04007388 */ /* 0x000fe20000000800 */
[----:B------:R-:W-:Y:S02]  /*5fb0*/  ISETP.GE.AND P5, PT, R6, R56, PT ;  /* 0x000000380600720c */ /* 0x000fe40003fa6270 */
[----:B------:R-:W-:Y:S01]  /*5fc0*/  LOP3.LUT R5, R7, R5, RZ, 0x3c, !PT ;  /* 0x0000000507057212 */ /* 0x000fe200078e3cff */
[----:B------:R-:W-:Y:S01]  /*5fd0*/  STS [R3+0x80], R108 ;  /* 0x0000806c03007388 */ /* 0x000fe20000000800 */
[----:B------:R-:W-:-:S03]  /*5fe0*/  ISETP.GE.OR P0, PT, R2, c[0x0][0x324], P5 ;  /* 0x0000c90002007a0c */ /* 0x000fc60002f06670 */
[----:B------:R-:W-:Y:S01]  /*5ff0*/  STS [R3+0x480], R110 ;  /* 0x0004806e03007388 */ /* 0x000fe20000000800 */
[----:B------:R-:W-:Y:S01]  /*6000*/  IMAD.IADD R0, R0, 0x1, R5 ;  /* 0x0000000100007824 */ /* 0x000fe200078e0205 */
[----:B------:R-:W-:Y:S02]  /*6010*/  SHF.R.S32.HI R5, RZ, 0x1f, R236 ;  /* 0x0000001fff057819 */ /* 0x000fe400000114ec */
[----:B------:R-:W-:Y:S01]  /*6020*/  STS [R4+0x1080], R92 ;  /* 0x0010805c04007388 */ /* 0x000fe20000000800 */
[----:B------:R-:W-:Y:S02]  /*6030*/  IMAD.SHL.U32 R0, R0, 0x2, RZ ;  /* 0x0000000200007824 */ /* 0x000fe400078e00ff */
[----:B------:R-:W-:Y:S01]  /*6040*/  IMAD R7, R5, c[0x0][0x338], RZ ;  /* 0x0000ce0005077a24 */ /* 0x000fe200078e02ff */
[----:B------:R-:W-:Y:S03]  /*6050*/  STS [R4+0x1480], R94 ;  /* 0x0014805e04007388 */ /* 0x000fe60000000800 */
[----:B------:R-:W-:Y:S01]  /*6060*/  IMAD R7, R236, c[0x0][0x33c], R7 ;  /* 0x0000cf00ec077a24 */ /* 0x000fe200078e0207 */
        /* <DEDUP_REMOVED lines=18> */
[----:B------:R-:W-:Y:S01]  /*6190*/  BAR.SYNC.DEFER_BLOCKING 0x1, 0x100 ;  /* 0x0044000000007b1d */ /* 0x000fe20000010000 */
[----:B-1----:R-:W-:-:S05]  /*61a0*/  SHF.R.S32.HI R4, RZ, 0x1f, R237 ;  /* 0x0000001fff047819 */ /* 0x002fca00000114ed */
[----:B------:R-:W-:Y:S01]  /*61b0*/  IMAD R52, R4, c[0x0][0x340], RZ ;  /* 0x0000d00004347a24 */ /* 0x000fe200078e02ff */
[----:B--2---:R-:W-:-:S03]  /*61c0*/  SHF.R.S32.HI R3, RZ, 0x1f, R2 ;  /* 0x0000001fff037819 */ /* 0x004fc60000011402 */
[----:B------:R-:W-:Y:S01]  /*61d0*/  IMAD R52, R237, c[0x0][0x344], R52 ;  /* 0x0000d100ed347a24 */ /* 0x000fe200078e0234 */
[----:B------:R1:W2:Y:S01]  /*61e0*/  LDS.128 R48, [R0+0x6880] ;  /* 0x0068800000307984 */ /* 0x0002a20000000c00 */
[----:B------:R-:W-:-:S03]  /*61f0*/  IMAD.WIDE.U32 R54, R236, c[0x0][0x338], R2 ;  /* 0x0000ce00ec367a25 */ /* 0x000fc600078e0002 */
[----:B------:R1:W3:Y:S01]  /*6200*/  LDS.128 R44, [R0+0x7080] ;  /* 0x00708000002c7984 */ /* 0x0002e20000000c00 */
[----:B------:R-:W-:Y:S01]  /*6210*/  IMAD.IADD R55, R55, 0x1, R7 ;  /* 0x0000000137377824 */ /* 0x000fe200078e0207 */
[----:B------:R-:W-:Y:S02]  /*6220*/  SHF.R.S32.HI R7, RZ, 0x1f, R6 ;  /* 0x0000001fff077819 */ /* 0x000fe40000011406 */
[----:B------:R1:W4:Y:S01]  /*6230*/  LDS.128 R40, [R0+0x7880] ;  /* 0x0078800000287984 */ /* 0x0003220000000c00 */
[----:B------:R-:W-:-:S03]  /*6240*/  IMAD.WIDE.U32 R58, R237, c[0x0][0x340], R54 ;  /* 0x0000d000ed3a7a25 */ /* 0x000fc600078e0036 */
        /* <DEDUP_REMOVED lines=20> */
.L_x_686:
[----:B--2---:R-:W-:Y:S05]  /*6390*/  BSYNC B0 ;  /* 0x0000000000007941 */ /* 0x004fea0003800000 */
.L_x_685:
[----:B-1----:R-:W-:Y:S01]  /*63a0*/  IADD3 R0, R6, 0x10, RZ ;  /* 0x0000001006007810 */ /* 0x002fe20007ffe0ff */
[----:B------:R-:W-:Y:S03]  /*63b0*/  BSSY B0, `(.L_x_687) ;  /* 0x000000f000007945 */ /* 0x000fe60003800000 */
[----:B------:R-:W-:-:S04]  /*63c0*/  ISETP.GE.AND P4, PT, R0, R56, PT ;  /* 0x000000380000720c */ /* 0x000fc80003f86270 */
[----:B------:R-:W-:-:S13]  /*63d0*/  ISETP.GE.OR P0, PT, R2, c[0x0][0x324], P4 ;  /* 0x0000c90002007a0c */ /* 0x000fda0002706670 */
[----:B------:R-:W-:Y:S05]  /*63e0*/  @P0 BRA `(.L_x_688) ;  /* 0x000000b000000947 */ /* 0x000fea0003800000 */
[----:B------:R-:W-:Y:S01]  /*63f0*/  IADD3 R52, P0, R238, 0x10, RZ ;  /* 0x00000010ee347810 */ /* 0x000fe20007f1e0ff */
[----:B------:R-:W-:Y:S01]  /*6400*/  IMAD.MOV.U32 R54, RZ, RZ, R58 ;  /* 0x000000ffff367224 */ /* 0x000fe200078e003a */
[----:B------:R-:W-:-:S03]  /*6410*/  MOV R55, R61 ;  /* 0x0000003d00377202 */ /* 0x000fc60000000f00 */
[----:B------:R-:W-:Y:S02]  /*6420*/  IMAD.X R0, RZ, RZ, R239, P0 ;  /* 0x000000ffff007224 */ /* 0x000fe400000e06ef */
[----:B------:R-:W-:-:S04]  /*6430*/  IMAD.WIDE.U32 R54, R52, c[0x0][0x330], R54 ;  /* 0x0000cc0034367a25 */ /* 0x000fc800078e0036 */
[----:B------:R-:W-:-:S04]  /*6440*/  IMAD R0, R0, c[0x0][0x330], RZ ;  /* 0x0000cc0000007a24 */ /* 0x000fc800078e02ff */
[----:B------:R-:W-:Y:S01]  /*6450*/  IMAD R0, R52, c[0x0][0x334], R0 ;  /* 0x0000cd0034007a24 */ /* 0x000fe200078e0200 */
[----:B------:R-:W-:-:S04]  /*6460*/  LEA R52, P0, R54, c[0x0][0x318], 0x1 ;  /* 0x0000c60036347a11 */ /* 0x000fc800078008ff */
[----:B------:R-:W-:-:S04]  /*6470*/  IADD3 R0, R55, R0, RZ ;  /* 0x0000000037007210 */ /* 0x000fc80007ffe0ff */
[----:B------:R-:W-:-:S05]  /*6480*/  LEA.HI.X R53, R54, c[0x0][0x31c], R0, 0x1, P0 ;  /* 0x0000c70036357a11 */ /* 0x000fca00000f0c00 */
[----:B------:R1:W-:Y:S02]  /*6490*/  STG.E.128 [R52.64], R48 ;  /* 0x0000003034007986 */ /* 0x0003e4000c101d10 */
.L_x_688:
[----:B------:R-:W-:Y:S05]  /*64a0*/  BSYNC B0 ;  /* 0x0000000000007941 */ /* 0x000fea0003800000 */
.L_x_687:
[----:B------:R-:W-:Y:S01]  /*64b0*/  IADD3 R0, R6, 0x20, RZ ;  /* 0x0000002006007810 */ /* 0x000fe20007ffe0ff */
[----:B------:R-:W-:Y:S03]  /*64c0*/  BSSY B0, `(.L_x_689) ;  /* 0x000000f000007945 */ /* 0x000fe60003800000 */
[----:B------:R-:W-:-:S04]  /*64d0*/  ISETP.GE.AND P3, PT, R0, R56, PT ;  /* 0x000000380000720c */ /* 0x000fc80003f66270 */
[----:B------:R-:W-:-:S13]  /*64e0*/  ISETP.GE.OR P0, PT, R2, c[0x0][0x324], P3 ;  /* 0x0000c90002007a0c */ /* 0x000fda0001f06670 */
[----:B------:R-:W-:Y:S05]  /*64f0*/  @P0 BRA `(.L_x_690) ;  /* 0x000000b000000947 */ /* 0x000fea0003800000 */
[----:B-1----:R-:W-:Y:S01]  /*6500*/  IADD3 R48, P0, R238, 0x20, RZ ;  /* 0x00000020ee307810 */ /* 0x002fe20007f1e0ff */
        /* <DEDUP_REMOVED lines=9> */
[----:B---3--:R1:W-:Y:S02]  /*65a0*/  STG.E.128 [R48.64], R44 ;  /* 0x0000002c30007986 */ /* 0x0083e4000c101d10 */
.L_x_690:
[----:B------:R-:W-:Y:S05]  /*65b0*/  BSYNC B0 ;  /* 0x0000000000007941 */ /* 0x000fea0003800000 */
.L_x_689:
[----:B------:R-:W-:Y:S01]  /*65c0*/  IADD3 R0, R6, 0x30, RZ ;  /* 0x0000003006007810 */ /* 0x000fe20007ffe0ff */
[----:B------:R-:W-:Y:S03]  /*65d0*/  BSSY B0, `(.L_x_691) ;  /* 0x000000f000007945 */ /* 0x000fe60003800000 */
[----:B------:R-:W-:-:S04]  /*65e0*/  ISETP.GE.AND P2, PT, R0, R56, PT ;  /* 0x000000380000720c */ /* 0x000fc80003f46270 */
[----:B------:R-:W-:-:S13]  /*65f0*/  ISETP.GE.OR P0, PT, R2, c[0x0][0x324], P2 ;  /* 0x0000c90002007a0c */ /* 0x000fda0001706670 */
[----:B------:R-:W-:Y:S05]  /*6600*/  @P0 BRA `(.L_x_692) ;  /* 0x000000b000000947 */ /* 0x000fea0003800000 */
[----:B-1-3--:R-:W-:Y:S01]  /*6610*/  IADD3 R44, P0, R238, 0x30, RZ ;  /* 0x00000030ee2c7810 */ /* 0x00afe20007f1e0ff */
        /* <DEDUP_REMOVED lines=9> */
[----:B----4-:R1:W-:Y:S02]  /*66b0*/  STG.E.128 [R44.64], R40 ;  /* 0x000000282c007986 */ /* 0x0103e4000c101d10 */
.L_x_692:
[----:B------:R-:W-:Y:S05]  /*66c0*/  BSYNC B0 ;  /* 0x0000000000007941 */ /* 0x000fea0003800000 */
.L_x_691:
[----:B------:R-:W-:Y:S01]  /*66d0*/  IADD3 R0, R6, 0x40, RZ ;  /* 0x0000004006007810 */ /* 0x000fe20007ffe0ff */
[----:B------:R-:W-:Y:S03]  /*66e0*/  BSSY B0, `(.L_x_693) ;  /* 0x000000f000007945 */ /* 0x000fe60003800000 */
[----:B------:R-:W-:-:S04]  /*66f0*/  ISETP.GE.AND P1, PT, R0, R56, PT ;  /* 0x000000380000720c */ /* 0x000fc80003f26270 */
[----:B------:R-:W-:-:S13]  /*6700*/  ISETP.GE.OR P0, PT, R2, c[0x0][0x324], P1 ;  /* 0x0000c90002007a0c */ /* 0x000fda0000f06670 */
[----:B------:R-:W-:Y:S05]  /*6710*/  @P0 BRA `(.L_x_694) ;  /* 0x000000b000000947 */ /* 0x000fea0003800000 */
[----:B-1--4-:R-:W-:Y:S01]  /*6720*/  IADD3 R40, P0, R238, 0x40, RZ ;  /* 0x00000040ee287810 */ /* 0x012fe20007f1e0ff */
        /* <DEDUP_REMOVED lines=10> */
.L_x_694:
[----:B------:R-:W-:Y:S05]  /*67d0*/  BSYNC B0 ;  /* 0x0000000000007941 */ /* 0x000fea0003800000 */
.L_x_693:
[----:B------:R-:W-:Y:S01]  /*67e0*/  IADD3 R6, R6, 0x50, RZ ;  /* 0x0000005006067810 */ /* 0x000fe20007ffe0ff */
[----:B------:R-:W-:Y:S03]  /*67f0*/  BSSY B0, `(.L_x_695) ;  /* 0x000000f000007945 */ /* 0x000fe60003800000 */
[----:B------:R-:W-:-:S04]  /*6800*/  ISETP.GE.AND P0, PT, R6, R56, PT ;  /* 0x000000380600720c */ /* 0x000fc80003f06270 */
[----:B------:R-:W-:-:S13]  /*6810*/  ISETP.GE.OR P6, PT, R2, c[0x0][0x324], P0 ;  /* 0x0000c90002007a0c */ /* 0x000fda00007c6670 */
[----:B------:R-:W-:Y:S05]  /*6820*/  @P6 BRA `(.L_x_696) ;  /* 0x000000b000006947 */ /* 0x000fea0003800000 */
[----:B------:R-:W-:Y:S01]  /*6830*/  IADD3 R6, P6, R238, 0x50, RZ ;  /* 0x00000050ee067810 */ /* 0x000fe20007fde0ff */
[----:B-1----:R-:W-:Y:S01]  /*6840*/  IMAD.MOV.U32 R36, RZ, RZ, R58 ;  /* 0x000000ffff247224 */ /* 0x002fe200078e003a */
        /* <DEDUP_REMOVED lines=9> */
.L_x_696:
[----:B------:R-:W-:Y:S05]  /*68e0*/  BSYNC B0 ;  /* 0x0000000000007941 */ /* 0x000fea0003800000 */
.L_x_695:
        /* <DEDUP_REMOVED lines=19> */
.L_x_698:
[----:B------:R-:W-:Y:S05]  /*6a20*/  BSYNC B0 ;  /* 0x0000000000007941 */ /* 0x000fea0003800000 */
.L_x_697:
[----:B------:R-:W-:Y:S01]  /*6a30*/  ISETP.GE.OR P4, PT, R2, c[0x0][0x2f4], P4 ;  /* 0x0000bd0002007a0c */ /* 0x000fe20002786670 */
[----:B------:R-:W-:-:S12]  /*6a40*/  BSSY B0, `(.L_x_699) ;  /* 0x000000d000007945 */ /* 0x000fd80003800000 */
        /* <DEDUP_REMOVED lines=12> */
.L_x_700:
[----:B------:R-:W-:Y:S05]  /*6b10*/  BSYNC B0 ;  /* 0x0000000000007941 */ /* 0x000fea0003800000 */
.L_x_699:
[----:B------:R-:W-:Y:S01]  /*6b20*/  ISETP.GE.OR P3, PT, R2, c[0x0][0x2f4], P3 ;  /* 0x0000bd0002007a0c */ /* 0x000fe20001f66670 */
[----:B------:R-:W-:-:S12]  /*6b30*/  BSSY B0, `(.L_x_701) ;  /* 0x000000d000007945 */ /* 0x000fd80003800000 */
        /* <DEDUP_REMOVED lines=12> */
.L_x_702:
[----:B------:R-:W-:Y:S05]  /*6c00*/  BSYNC B0 ;  /* 0x0000000000007941 */ /* 0x000fea0003800000 */
.L_x_701:
        /* <DEDUP_REMOVED lines=14> */
.L_x_704:
[----:B------:R-:W-:Y:S05]  /*6cf0*/  BSYNC B0 ;  /* 0x0000000000007941 */ /* 0x000fea0003800000 */
.L_x_703:
        /* <DEDUP_REMOVED lines=14> */
.L_x_706:
[----:B------:R-:W-:Y:S05]  /*6de0*/  BSYNC B0 ;  /* 0x0000000000007941 */ /* 0x000fea0003800000 */
.L_x_705:
[----:B------:R-:W-:-:S13]  /*6df0*/  ISETP.GE.OR P0, PT, R2, c[0x0][0x2f4], P0 ;  /* 0x0000bd0002007a0c */ /* 0x000fda0000706670 */
[----:B------:R-:W-:Y:S05]  /*6e00*/  @P0 EXIT ;  /* 0x000000000000094d */ /* 0x000fea0003800000 */
[----:B------:R-:W-:Y:S01]  /*6e10*/  IADD3 R0, P0, R238, 0x50, RZ ;  /* 0x00000050ee007810 */ /* 0x000fe20007f1e0ff */
[----:B------:R-:W-:Y:S01]  /*6e20*/  IMAD.MOV.U32 R2, RZ, RZ, R6 ;  /* 0x000000ffff027224 */ /* 0x000fe200078e0006 */
[----:B------:R-:W-:-:S03]  /*6e30*/  MOV R3, R33 ;  /* 0x0000002100037202 */ /* 0x000fc60000000f00 */
[----:B------:R-:W-:Y:S02]  /*6e40*/  IMAD.X R238, RZ, RZ, R239, P0 ;  /* 0x000000ffffee7224 */ /* 0x000fe400000e06ef */
[----:B------:R-:W-:-:S04]  /*6e50*/  IMAD.WIDE.U32 R2, R0, c[0x0][0x300], R2 ;  /* 0x0000c00000027a25 */ /* 0x000fc800078e0002 */
[----:B------:R-:W-:Y:S01]  /*6e60*/  IMAD R238, R238, c[0x0][0x300], RZ ;  /* 0x0000c000eeee7a24 */ /* 0x000fe200078e02ff */
[----:B-1----:R-:W-:-:S03]  /*6e70*/  LEA R4, P0, R2, c[0x0][0x2e8], 0x1 ;  /* 0x0000ba0002047a11 */ /* 0x002fc600078008ff */
[----:B------:R-:W-:-:S05]  /*6e80*/  IMAD R238, R0, c[0x0][0x304], R238 ;  /* 0x0000c10000ee7a24 */ /* 0x000fca00078e02ee */
[----:B------:R-:W-:-:S04]  /*6e90*/  IADD3 R238, R3, R238, RZ ;  /* 0x000000ee03ee7210 */ /* 0x000fc80007ffe0ff */
[----:B------:R-:W-:-:S05]  /*6ea0*/  LEA.HI.X R5, R2, c[0x0][0x2ec], R238, 0x1, P0 ;  /* 0x0000bb0002057a11 */ /* 0x000fca00000f0cee */
[----:B------:R-:W-:Y:S01]  /*6eb0*/  STG.E.128 [R4.64], R8 ;  /* 0x0000000804007986 */ /* 0x000fe2000c101d10 */
[----:B------:R-:W-:Y:S05]  /*6ec0*/  EXIT ;  /* 0x000000000000794d */ /* 0x000fea0003800000 */
.L_x_684:
[----:B------:R-:W-:Y:S01]  /*6ed0*/  SHF.R.S32.HI R4, RZ, 0x1f, R246 ;  /* 0x0000001fff047819 */ /* 0x000fe200000114f6 */
[----:B------:R-:W-:Y:S01]  /*6ee0*/  BSSY B0, `(.L_x_707) ;  /* 0x0000020000007945 */ /* 0x000fe20003800000 */
[----:B------:R-:W-:Y:S02]  /*6ef0*/  SHF.R.S32.HI R3, RZ, 0x1f, R236 ;  /* 0x0000001fff037819 */ /* 0x000fe400000114ec */
[----:B------:R-:W-:Y:S02]  /*6f00*/  LEA.HI R4, R4, R246, RZ, 0x4 ;  /* 0x000000f604047211 */ /* 0x000fe400078f20ff */
[----:B------:R-:W-:Y:S01]  /*6f10*/  SHF.R.S32.HI R2, RZ, 0x1f, R237 ;  /* 0x0000001fff027819 */ /* 0x000fe200000114ed */
[----:B------:R-:W-:Y:S01]  /*6f20*/  IMAD R5, R3, c[0x0][0x308], RZ ;  /* 0x0000c20003057a24 */ /* 0x000fe200078e02ff */
[----:B------:R-:W-:Y:S02]  /*6f30*/  LOP3.LUT R0, R4, 0x1ffffff0, RZ, 0xc0, !PT ;  /* 0x1ffffff004007812 */ /* 0x000fe400078ec0ff */
[----:B------:R-:W-:Y:S01]  /*6f40*/  SHF.R.S32.HI R4, RZ, 0x4, R4 ;  /* 0x00000004ff047819 */ /* 0x000fe20000011404 */
[----:B------:R-:W-:-:S02]  /*6f50*/  IMAD R5, R236, c[0x0][0x30c], R5 ;  /* 0x0000c300ec057a24 */ /* 0x000fc400078e0205 */
[----:B------:R-:W-:Y:S02]  /*6f60*/  IMAD.IADD R0, R246, 0x1, -R0 ;  /* 0x00000001f6007824 */ /* 0x000fe400078e0a00 */
[----:B------:R-:W-:-:S03]  /*6f70*/  IMAD R12, R2, c[0x0][0x310], RZ ;  /* 0x0000c400020c7a24 */ /* 0x000fc600078e02ff */
[----:B------:R-:W-:Y:S01]  /*6f80*/  SHF.L.U32 R10, R0, 0x3, RZ ;  /* 0x00000003000a7819 */ /* 0x000fe200000006ff */
[----:B------:R-:W-:Y:S02]  /*6f90*/  IMAD.MOV.U32 R0, RZ, RZ, -0x60 ;  /* 0xffffffa0ff007424 */ /* 0x000fe400078e00ff */
[----:B------:R-:W-:Y:S01]  /*6fa0*/  IMAD R12, R237, c[0x0][0x314], R12 ;  /* 0x0000c500ed0c7a24 */ /* 0x000fe200078e020c */
[----:B------:R-:W-:Y:S01]  /*6fb0*/  SHF.R.S32.HI R11, RZ, 0x1f, R10 ;  /* 0x0000001fff0b7819 */ /* 0x000fe2000001140a */
[----:B------:R-:W-:-:S04]  /*6fc0*/  IMAD R0, R238, R0, c[0x0][0x2f0] ;  /* 0x0000bc00ee007624 */ /* 0x000fc800078e0200 */
[----:B------:R-:W-:Y:S01]  /*6fd0*/  IMAD.WIDE.U32 R6, R236, c[0x0][0x308], R10 ;  /* 0x0000c200ec067a25 */ /* 0x000fe200078e000a */
[----:B------:R-:W-:-:S04]  /*6fe0*/  ISETP.GE.AND P5, PT, R4, R0, PT ;  /* 0x000000000400720c */ /* 0x000fc80003fa6270 */
[----:B------:R-:W-:Y:S02]  /*6ff0*/  ISETP.GE.OR P0, PT, R10, c[0x0][0x2f4], P5 ;  /* 0x0000bd000a007a0c */ /* 0x000fe40002f06670 */
[----:B------:R-:W-:Y:S02]  /*7000*/  IADD3 R7, R7, R5, RZ ;  /* 0x0000000507077210 */ /* 0x000fe40007ffe0ff */
[----:B------:R-:W-:-:S03]  /*7010*/  SHF.R.S32.HI R5, RZ, 0x1f, R4 ;  /* 0x0000001fff057819 */ /* 0x000fc60000011404 */
[----:B------:R-:W-:-:S04]  /*7020*/  IMAD.WIDE.U32 R8, R237, c[0x0][0x310], R6 ;  /* 0x0000c400ed087a25 */ /* 0x000fc800078e0006 */
[----:B------:R-:W-:-:S04]  /*7030*/  IMAD.WIDE R238, R238, 0x60, R4 ;  /* 0x00000060eeee7825 */ /* 0x000fc800078e0204 */
        /* <DEDUP_REMOVED lines=10> */
.L_x_708:
[----:B------:R-:W-:Y:S05]  /*70e0*/  BSYNC B0 ;  /* 0x0000000000007941 */ /* 0x000fea0003800000 */
.L_x_707:
[----:B------:R-:W-:Y:S01]  /*70f0*/  IADD3 R6, R4, 0x10, RZ ;  /* 0x0000001004067810 */ /* 0x000fe20007ffe0ff */
        /* <DEDUP_REMOVED lines=14> */
[----:B------:R1:W-:Y:S02]  /*71e0*/  STG.E.128 [R16.64], RZ ;  /* 0x000000ff10007986 */ /* 0x0003e4000c101d10 */
.L_x_710:
[----:B------:R-:W-:Y:S05]  /*71f0*/  BSYNC B0 ;  /* 0x0000000000007941 */ /* 0x000fea0003800000 */
.L_x_709:
        /* <DEDUP_REMOVED lines=16> */
.L_x_712:
[----:B------:R-:W-:Y:S05]  /*7300*/  BSYNC B0 ;  /* 0x0000000000007941 */ /* 0x000fea0003800000 */
.L_x_711:
        /* <DEDUP_REMOVED lines=16> */
.L_x_714:
[----:B------:R-:W-:Y:S05]  /*7410*/  BSYNC B0 ;  /* 0x0000000000007941 */ /* 0x000fea0003800000 */
.L_x_713:
        /* <DEDUP_REMOVED lines=16> */
.L_x_716:
[----:B------:R-:W-:Y:S05]  /*7520*/  BSYNC B0 ;  /* 0x0000000000007941 */ /* 0x000fea0003800000 */
.L_x_715:
        /* <DEDUP_REMOVED lines=15> */
[----:B------:R2:W-:Y:S02]  /*7620*/  STG.E.128 [R4.64], RZ ;  /* 0x000000ff04007986 */ /* 0x0005e4000c101d10 */
.L_x_718:
[----:B------:R-:W-:Y:S05]  /*7630*/  BSYNC B0 ;  /* 0x0000000000007941 */ /* 0x000fea0003800000 */
.L_x_717:
        /* <DEDUP_REMOVED lines=19> */
.L_x_720:
[----:B------:R-:W-:Y:S05]  /*7770*/  BSYNC B0 ;  /* 0x0000000000007941 */ /* 0x000fea0003800000 */
.L_x_719:
[----:B------:R-:W-:Y:S01]  /*7780*/  ISETP.GE.OR P4, PT, R10, c[0x0][0x324], P4 ;  /* 0x0000c9000a007a0c */ /* 0x000fe20002786670 */
[----:B------:R-:W-:-:S12]  /*7790*/  BSSY B0, `(.L_x_721) ;  /* 0x000000d000007945 */ /* 0x000fd80003800000 */
[----:B------:R-:W-:Y:S05]  /*77a0*/  @P4 BRA `(.L_x_722) ;  /* 0x000000b000004947 */ /* 0x000fea0003800000 */
[----:B------:R-:W-:Y:S01]  /*77b0*/  IADD3 R2, P4, R238, 0x10, RZ ;  /* 0x00000010ee027810 */ /* 0x000fe20007f9e0ff */
[----:B--2---:R-:W-:Y:S01]  /*77c0*/  IMAD.MOV.U32 R8, RZ, RZ, R4 ;  /* 0x000000ffff087224 */ /* 0x004fe200078e0004 */
        /* <DEDUP_REMOVED lines=9> */
.L_x_722:
[----:B------:R-:W-:Y:S05]  /*7860*/  BSYNC B0 ;  /* 0x0000000000007941 */ /* 0x000fea0003800000 */
.L_x_721:
[----:B------:R-:W-:Y:S01]  /*7870*/  ISETP.GE.OR P3, PT, R10, c[0x0][0x324], P3 ;  /* 0x0000c9000a007a0c */ /* 0x000fe20001f66670 */
[----:B------:R-:W-:-:S12]  /*7880*/  BSSY B0, `(.L_x_723) ;  /* 0x000000d000007945 */ /* 0x000fd80003800000 */
[----:B------:R-:W-:Y:S05]  /*7890*/  @P3 BRA `(.L_x_724) ;  /* 0x000000b000003947 */ /* 0x000fea0003800000 */
[----:B--2---:R-:W-:Y:S01]  /*78a0*/  IADD3 R2, P3, R238, 0x20, RZ ;  /* 0x00000020ee027810 */ /* 0x004fe20007f7e0ff */
        /* <DEDUP_REMOVED lines=10> */
.L_x_724:
[----:B------:R-:W-:Y:S05]  /*7950*/  BSYNC B0 ;  /* 0x0000000000007941 */ /* 0x000fea0003800000 */
.L_x_723:
        /* <DEDUP_REMOVED lines=14> */
.L_x_726:
[----:B------:R-:W-:Y:S05]  /*7a40*/  BSYNC B0 ;  /* 0x0000000000007941 */ /* 0x000fea0003800000 */
.L_x_725:
        /* <DEDUP_REMOVED lines=14> */
.L_x_728:
[----:B------:R-:W-:Y:S05]  /*7b30*/  BSYNC B0 ;  /* 0x0000000000007941 */ /* 0x000fea0003800000 */
.L_x_727:
[----:B------:R-:W-:-:S13]  /*7b40*/  ISETP.GE.OR P0, PT, R10, c[0x0][0x324], P0 ;  /* 0x0000c9000a007a0c */ /* 0x000fda0000706670 */
[----:B------:R-:W-:Y:S05]  /*7b50*/  @P0 EXIT ;  /* 0x000000000000094d */ /* 0x000fea0003800000 */
[----:B------:R-:W-:Y:S01]  /*7b60*/  IADD3 R0, P0, R238, 0x50, RZ ;  /* 0x00000050ee007810 */ /* 0x000fe20007f1e0ff */
[----:B--2---:R-:W-:Y:S01]  /*7b70*/  IMAD.MOV.U32 R2, RZ, RZ, R4 ;  /* 0x000000ffff027224 */ /* 0x004fe200078e0004 */
[----:B------:R-:W-:-:S03]  /*7b80*/  MOV R3, R7 ;  /* 0x0000000700037202 */ /* 0x000fc60000000f00 */
[----:B------:R-:W-:Y:S02]  /*7b90*/  IMAD.X R238, RZ, RZ, R239, P0 ;  /* 0x000000ffffee7224 */ /* 0x000fe400000e06ef */
[----:B------:R-:W-:-:S04]  /*7ba0*/  IMAD.WIDE.U32 R2, R0, c[0x0][0x330], R2 ;  /* 0x0000cc0000027a25 */ /* 0x000fc800078e0002 */
[----:B------:R-:W-:Y:S01]  /*7bb0*/  IMAD R238, R238, c[0x0][0x330], RZ ;  /* 0x0000cc00eeee7a24 */ /* 0x000fe200078e02ff */
[----:B------:R-:W-:-:S03]  /*7bc0*/  LEA R4, P0, R2, c[0x0][0x318], 0x1 ;  /* 0x0000c60002047a11 */ /* 0x000fc600078008ff */
[----:B------:R-:W-:-:S05]  /*7bd0*/  IMAD R238, R0, c[0x0][0x334], R238 ;  /* 0x0000cd0000ee7a24 */ /* 0x000fca00078e02ee */
[----:B------:R-:W-:-:S04]  /*7be0*/  IADD3 R238, R3, R238, RZ ;  /* 0x000000ee03ee7210 */ /* 0x000fc80007ffe0ff */
[----:B------:R-:W-:-:S05]  /*7bf0*/  LEA.HI.X R5, R2, c[0x0][0x31c], R238, 0x1, P0 ;  /* 0x0000c70002057a11 */ /* 0x000fca00000f0cee */
[----:B------:R-:W-:Y:S01]  /*7c00*/  STG.E.128 [R4.64], RZ ;  /* 0x000000ff04007986 */ /* 0x000fe2000c101d10 */
[----:B------:R-:W-:Y:S05]  /*7c10*/  EXIT ;  /* 0x000000000000794d */ /* 0x000fea0003800000 */
.L_x_729:
        /* <DEDUP_REMOVED lines=14> */
.L_x_2305:


//--------------------- .text._ZN7cutlass13device_kernelIN5flash19enable_sm80_to_sm89INS1_16FlashAttnBwdSm80INS1_25CollectiveMainloopBwdSm80ILi2ELi1EN4cute5tupleIJNS5_1CILi64EEENS7_ILi96EEENS7_ILi128EEEEEENS_6half_tEfNS_4arch4Sm80ELb1ELb0ELb0ELb0ELb1ELb0ELb0ELb0ELi2ELi2ELi2ELi2ELb1EEENS1_21CollectiveEpilogueBwdISB_SC_SE_Li256ELb0ELb0ELi4EEENS1_25SingleTileBwdLPTSchedulerILb0ELi96ELb1EEEEEEEEEvNT_6ParamsE --------------------------
	.section	.text._ZN7cutlass13device_kernelIN5flash19enable_sm80_to_sm89INS1_16FlashAttnBwdSm80INS1_25CollectiveMainloopBwdSm80ILi2ELi1EN4cute5tupleIJNS5_1CILi64EEENS7_ILi96EEENS7_ILi128EEEEEENS_6half_tEfNS_4arch4Sm80ELb1ELb0ELb0ELb0ELb1ELb0ELb0ELb0ELi2ELi2ELi2ELi2ELb1EEENS1_21CollectiveEpilogueBwdISB_SC_SE_Li256ELb0ELb0ELi4EEENS1_25SingleTileBwdLPTSchedulerILb0ELi96ELb1EEEEEEEEEvNT_6ParamsE,"ax",@progbits
	.sectioninfo	@"SHI_REGISTERS=255"
	.align	128
.text._ZN7cutlass13device_kernelIN5flash19enable_sm80_to_sm89INS1_16FlashAttnBwdSm80INS1_25CollectiveMainloopBwdSm80ILi2ELi1EN4cute5tupleIJNS5_1CILi64EEENS7_ILi96EEENS7_ILi128EEEEEENS_6half_tEfNS_4arch4Sm80ELb1ELb0ELb0ELb0ELb1ELb0ELb0ELb0ELi2ELi2ELi2ELi2ELb1EEENS1_21CollectiveEpilogueBwdISB_SC_SE_Li256ELb0ELb0ELi4EEENS1_25SingleTileBwdLPTSchedulerILb0ELi96ELb1EEEEEEEEEvNT_6ParamsE:
        .type           _ZN7cutlass13device_kernelIN5flash19enable_sm80_to_sm89INS1_16FlashAttnBwdSm80INS1_25CollectiveMainloopBwdSm80ILi2ELi1EN4cute5tupleIJNS5_1CILi64EEENS7_ILi96EEENS7_ILi128EEEEEENS_6half_tEfNS_4arch4Sm80ELb1ELb0ELb0ELb0ELb1ELb0ELb0ELb0ELi2ELi2ELi2ELi2ELb1EEENS1_21CollectiveEpilogueBwdISB_SC_SE_Li256ELb0ELb0ELi4EEENS1_25SingleTileBwdLPTSchedulerILb0ELi96ELb1EEEEEEEEEvNT_6ParamsE,@function
        .size           _ZN7cutlass13device_kernelIN5flash19enable_sm80_to_sm89INS1_16FlashAttnBwdSm80INS1_25CollectiveMainloopBwdSm80ILi2ELi1EN4cute5tupleIJNS5_1CILi64EEENS7_ILi96EEENS7_ILi128EEEEEENS_6half_tEfNS_4arch4Sm80ELb1ELb0ELb0ELb0ELb1ELb0ELb0ELb0ELi2ELi2ELi2ELi2ELb1EEENS1_21CollectiveEpilogueBwdISB_SC_SE_Li256ELb0ELb0ELi4EEENS1_25SingleTileBwdLPTSchedulerILb0ELi96ELb1EEEEEEEEEvNT_6ParamsE,(.L_x_2306 - _ZN7cutlass13device_kernelIN5flash19enable_sm80_to_sm89INS1_16FlashAttnBwdSm80INS1_25CollectiveMainloopBwdSm80ILi2ELi1EN4cute5tupleIJNS5_1CILi64EEENS7_ILi96EEENS7_ILi128EEEEEENS_6half_tEfNS_4arch4Sm80ELb1ELb0ELb0ELb0ELb1ELb0ELb0ELb0ELi2ELi2ELi2ELi2ELb1EEENS1_21CollectiveEpilogueBwdISB_SC_SE_Li256ELb0ELb0ELi4EEENS1_25SingleTileBwdLPTSchedulerILb0ELi96ELb1EEEEEEEEEvNT_6ParamsE)
        .other          _ZN7cutlass13device_kernelIN5flash19enable_sm80_to_sm89INS1_16FlashAttnBwdSm80INS1_25CollectiveMainloopBwdSm80ILi2ELi1EN4cute5tupleIJNS5_1CILi64EEENS7_ILi96EEENS7_ILi128EEEEEENS_6half_tEfNS_4arch4Sm80ELb1ELb0ELb0ELb0ELb1ELb0ELb0ELb0ELi2ELi2ELi2ELi2ELb1EEENS1_21CollectiveEpilogueBwdISB_SC_SE_Li256ELb0ELb0ELi4EEENS1_25SingleTileBwdLPTSchedulerILb0ELi96ELb1EEEEEEEEEvNT_6ParamsE,@"STO_CUDA_ENTRY STV_DEFAULT"
_ZN7cutlass13device_kernelIN5flash19enable_sm80_to_sm89INS1_16FlashAttnBwdSm80INS1_25CollectiveMainloopBwdSm80ILi2ELi1EN4cute5tupleIJNS5_1CILi64EEENS7_ILi96EEENS7_ILi128EEEEEENS_6half_tEfNS_4arch4Sm80ELb1ELb0ELb0ELb0ELb1ELb0ELb0ELb0ELi2ELi2ELi2ELi2ELb1EEENS1_21CollectiveEpilogueBwdISB_SC_SE_Li256ELb0ELb0ELi4EEENS1_25SingleTileBwdLPTSchedulerILb0ELi96ELb1EEEEEEEEEvNT_6ParamsE:
        /* <DEDUP_REMOVED lines=17> */
[----:B------:R-:W-:-:S04]  /*0110*/  MOV R0, c[0x0][0x3c4] ;  /* 0x0000f10000007a02 */ /* 0x000fc80000000f00 */
[----:B------:R-:W-:Y:S02]  /*0120*/  ISETP.NE.AND P0, PT, R0, 0x1, PT ;  /* 0x000000010000780c */ /* 0x000fe40003f05270 */
[----:B------:R-:W-:-:S11]  /*0130*/  MOV R0, R2 ;  /* 0x0000000200007202 */ /* 0x000fd60000000f00 */
[----:B------:R-:W-:-:S05]  /*0140*/  @P0 IMAD.HI.U32 R4, R2, c[0x0][0x3c8], RZ ;  /* 0x0000f20002040a27 */ /* 0x000fca00078e00ff */
[----:B------:R-:W-:-:S05]  /*0150*/  @P0 SHF.R.U32.HI R0, RZ, c[0x0][0x3cc], R4 ;  /* 0x0000f300ff000a19 */ /* 0x000fca0000011604 */
[----:B------:R-:W-:Y:S01]  /*0160*/  IMAD R4, R0, c[0x0][0x3c4], RZ ;  /* 0x0000f10000047a24 */ /* 0x000fe200078e02ff */
[----:B------:R-:W-:Y:S05]  /*0170*/  BRA `(.L_x_732) ;  /* 0x0000006000007947 */ /* 0x000fea0003800000 */
.L_x_731:
[----:B------:R-:W-:-:S04]  /*0180*/  MOV R0, c[0x0][0x3ac] ;  /* 0x0000eb0000007a02 */ /* 0x000fc80000000f00 */
[----:B------:R-:W-:Y:S02]  /*0190*/  ISETP.NE.AND P0, PT, R0, 0x1, PT ;  /* 0x000000010000780c */ /* 0x000fe40003f05270 */
[----:B------:R-:W-:-:S11]  /*01a0*/  MOV R0, R2 ;  /* 0x0000000200007202 */ /* 0x000fd60000000f00 */
[----:B------:R-:W-:-:S05]  /*01b0*/  @P0 IMAD.HI.U32 R4, R2, c[0x0][0x3b0], RZ ;  /* 0x0000ec0002040a27 */ /* 0x000fca00078e00ff */
[----:B------:R-:W-:-:S05]  /*01c0*/  @P0 SHF.R.U32.HI R0, RZ, c[0x0][0x3b4], R4 ;  /* 0x0000ed00ff000a19 */ /* 0x000fca0000011604 */
[----:B------:R-:W-:Y:S02]  /*01d0*/  IMAD R4, R0, c[0x0][0x3ac], RZ ;  /* 0x0000eb0000047a24 */ /* 0x000fe400078e02ff */
.L_x_732:
[----:B------:R-:W-:Y:S02]  /*01e0*/  IMAD.MOV.U32 R5, RZ, RZ, c[0x0][0x3a0] ;  /* 0x0000e800ff057624 */ /* 0x000fe400078e00ff */
[----:B------:R-:W-:-:S03]  /*01f0*/  IMAD.IADD R4, R2, 0x1, -R4 ;  /* 0x0000000102047824 */ /* 0x000fc600078e0a04 */
[----:B------:R-:W-:Y:S01]  /*0200*/  ISETP.NE.AND P0, PT, R5, 0x1, PT ;  /* 0x000000010500780c */ /* 0x000fe20003f05270 */
[----:B------:R-:W-:-:S05]  /*0210*/  IMAD R4, R3, c[0x0][0x3ac], R4 ;  /* 0x0000eb0003047a24 */ /* 0x000fca00078e0204 */
[----:B------:R-:W-:-:S07]  /*0220*/  MOV R247, R4 ;  /* 0x0000000400f77202 */ /* 0x000fce0000000f00 */
[----:B------:R-:W-:-:S05]  /*0230*/  @P0 IMAD.HI.U32 R2, R4, c[0x0][0x3a4], RZ ;  /* 0x0000e90004020a27 */ /* 0x000fca00078e00ff */
[----:B------:R-:W-:Y:S02]  /*0240*/  @P0 SHF.R.U32.HI R247, RZ, c[0x0][0x3a8], R2 ;  /* 0x0000ea00fff70a19 */ /* 0x000fe40000011602 */
[----:B------:R-:W-:Y:S02]  /*0250*/  LOP3.LUT R2, RZ, R0, RZ, 0x33, !PT ;  /* 0x00000000ff027212 */ /* 0x000fe400078e33ff */
[----:B------:R-:W-:Y:S02]  /*0260*/  IADD3 R0, -R247, RZ, RZ ;  /* 0x000000fff7007210 */ /* 0x000fe40007ffe1ff */
[----:B------:R-:W-:-:S03]  /*0270*/  IADD3 R2, R2, c[0x0][0x394], RZ ;  /* 0x0000e50002027a10 */ /* 0x000fc60007ffe0ff */
[----:B------:R-:W-:Y:S02]  /*0280*/  IMAD R248, R0, c[0x0][0x3a0], R4 ;  /* 0x0000e80000f87a24 */ /* 0x000fe400078e0204 */
[----:B------:R1:W-:Y:S01]  /*0290*/  STL [R1+0x20], R2 ;  /* 0x0000200201007387 */ /* 0x0003e20000100800 */
[----:B------:R-:W-:Y:S05]  /*02a0*/  BRA `(.L_x_733) ;  /* 0x0000022000007947 */ /* 0x000fea0003800000 */
.L_x_730:
        /* <DEDUP_REMOVED lines=16> */
.L_x_734:
[----:B------:R-:W-:-:S04]  /*03b0*/  MOV R0, c[0x0][0x3ac] ;  /* 0x0000eb0000007a02 */ /* 0x000fc80000000f00 */
[----:B------:R-:W-:Y:S02]  /*03c0*/  ISETP.NE.AND P0, PT, R0, 0x1, PT ;  /* 0x000000010000780c */ /* 0x000fe40003f05270 */
[----:B------:R-:W-:-:S11]  /*03d0*/  MOV R0, R2 ;  /* 0x0000000200007202 */ /* 0x000fd60000000f00 */
[----:B------:R-:W-:-:S05]  /*03e0*/  @P0 IMAD.HI.U32 R4, R2, c[0x0][0x3b0], RZ ;  /* 0x0000ec0002040a27 */ /* 0x000fca00078e00ff */
[----:B------:R-:W-:-:S05]  /*03f0*/  @P0 SHF.R.U32.HI R0, RZ, c[0x0][0x3b4], R4 ;  /* 0x0000ed00ff000a19 */ /* 0x000fca0000011604 */
[----:B------:R-:W-:Y:S02]  /*0400*/  IMAD R4, R0, c[0x0][0x3ac], RZ ;  /* 0x0000eb0000047a24 */ /* 0x000fe400078e02ff */
.L_x_735:
        /* <DEDUP_REMOVED lines=11> */
[----:B------:R1:W-:Y:S04]  /*04c0*/  STL [R1+0x20], R2 ;  /* 0x0000200201007387 */ /* 0x0003e80000100800 */
.L_x_733:
[----:B------:R-:W-:-:S13]  /*04d0*/  ISETP.GE.AND P0, PT, R247, RZ, PT ;  /* 0x000000fff700720c */ /* 0x000fda0003f06270 */
[----:B------:R-:W-:Y:S05]  /*04e0*/  @!P0 EXIT ;  /* 0x000000000000894d */ /* 0x000fea0003800000 */
[----:B------:R-:W2:Y:S01]  /*04f0*/  LDL R80, [R1+0x20] ;  /* 0x0000200001507983 */ /* 0x000ea20000100800 */
[----:B------:R-:W-:Y:S01]  /*0500*/  IMAD.MOV.U32 R3, RZ, RZ, c[0x0][0x168] ;  /* 0x00005a00ff037624 */ /* 0x000fe200078e00ff */
[----:B------:R-:W-:Y:S01]  /*0510*/  ULDC.64 UR8, c[0x0][0x118] ;  /* 0x0000460000087ab9 */ /* 0x000fe20000000a00 */
[----:B------:R-:W-:Y:S01]  /*0520*/  PLOP3.LUT P1, PT, PT, PT, PT, 0x80, 0x0 ;  /* 0x000000000000781c */ /* 0x000fe20003f2f070 */
[----:B------:R-:W-:Y:S01]  /*0530*/  CS2R R122, SRZ ;  /* 0x00000000007a7805 */ /* 0x000fe2000001ff00 */
[----:B------:R-:W-:Y:S01]  /*0540*/  CS2R R120, SRZ ;  /* 0x0000000000787805 */ /* 0x000fe2000001ff00 */
[----:B------:R-:W-:Y:S01]  /*0550*/  CS2R R126, SRZ ;  /* 0x00000000007e7805 */ /* 0x000fe2000001ff00 */
[----:B------:R-:W-:Y:S01]  /*0560*/  IMAD.MOV.U32 R9, RZ, RZ, RZ ;  /* 0x000000ffff097224 */ /* 0x000fe200078e00ff */
[----:B------:R-:W-:Y:S01]  /*0570*/  MOV R11, RZ ;  /* 0x000000ff000b7202 */ /* 0x000fe20000000f00 */
[----:B------:R-:W-:Y:S01]  /*0580*/  IMAD.MOV.U32 R124, RZ, RZ, RZ ;  /* 0x000000ffff7c7224 */ /* 0x000fe200078e00ff */
[----:B------:R-:W-:Y:S01]  /*0590*/  CS2R R12, SRZ ;  /* 0x00000000000c7805 */ /* 0x000fe2000001ff00 */
[----:B------:R-:W-:Y:S01]  /*05a0*/  IMAD.MOV.U32 R130, RZ, RZ, RZ ;  /* 0x000000ffff827224 */ /* 0x000fe200078e00ff */
[----:B------:R-:W-:Y:S01]  /*05b0*/  MOV R118, RZ ;  /* 0x000000ff00767202 */ /* 0x000fe20000000f00 */
[----:B------:R-:W-:Y:S01]  /*05c0*/  IMAD.MOV.U32 R128, RZ, RZ, RZ ;  /* 0x000000ffff807224 */ /* 0x000fe200078e00ff */
[----:B------:R-:W-:Y:S01]  /*05d0*/  CS2R R14, SRZ ;  /* 0x00000000000e7805 */ /* 0x000fe2000001ff00 */
[----:B------:R-:W-:Y:S01]  /*05e0*/  IMAD.MOV.U32 R116, RZ, RZ, RZ ;  /* 0x000000ffff747224 */ /* 0x000fe200078e00ff */
[----:B------:R-:W-:Y:S01]  /*05f0*/  CS2R R16, SRZ ;  /* 0x0000000000107805 */ /* 0x000fe2000001ff00 */
[----:B------:R-:W-:Y:S01]  /*0600*/  IMAD.MOV.U32 R114, RZ, RZ, RZ ;  /* 0x000000ffff727224 */ /* 0x000fe200078e00ff */
[----:B------:R-:W-:Y:S01]  /*0610*/  MOV R112, RZ ;  /* 0x000000ff00707202 */ /* 0x000fe20000000f00 */
[----:B------:R-:W-:Y:S01]  /*0620*/  IMAD.MOV.U32 R110, RZ, RZ, RZ ;  /* 0x000000ffff6e7224 */ /* 0x000fe200078e00ff */
[----:B------:R-:W-:Y:S01]  /*0630*/  CS2R R18, SRZ ;  /* 0x0000000000127805 */ /* 0x000fe2000001ff00 */
[----:B------:R-:W-:Y:S01]  /*0640*/  IMAD.MOV.U32 R108, RZ, RZ, RZ ;  /* 0x000000ffff6c7224 */ /* 0x000fe200078e00ff */
[----:B------:R-:W-:Y:S01]  /*0650*/  MOV R98, RZ ;  /* 0x000000ff00627202 */ /* 0x000fe20000000f00 */
        /* <DEDUP_REMOVED lines=41> */
[----:B--2---:R-:W-:Y:S01]  /*08f0*/  IMAD R0, R80, 0x60, R3 ;  /* 0x0000006050007824 */ /* 0x004fe200078e0203 */
[----:B------:R-:W-:-:S04]  /*0900*/  IADD3 R3, R3, 0x3f, RZ ;  /* 0x0000003f03037810 */ /* 0x000fc80007ffe0ff */
[----:B------:R-:W-:Y:S02]  /*0910*/  IADD3 R0, R0, -c[0x0][0x198], RZ ;  /* 0x8000660000007a10 */ /* 0x000fe40007ffe0ff */
[----:B------:R-:W-:Y:S02]  /*0920*/  SHF.R.S32.HI R4, RZ, 0x1f, R3 ;  /* 0x0000001fff047819 */ /* 0x000fe40000011403 */
[----:B------:R-:W-:Y:S02]  /*0930*/  IADD3 R0, R0, -c[0x0][0x2a4], RZ ;  /* 0x8000a90000007a10 */ /* 0x000fe40007ffe0ff */
[----:B------:R-:W-:Y:S02]  /*0940*/  LEA.HI R3, R4, R3, RZ, 0x6 ;  /* 0x0000000304037211 */ /* 0x000fe400078f30ff */
[----:B-1----:R-:W-:Y:S02]  /*0950*/  SHF.R.S32.HI R2, RZ, 0x1f, R0 ;  /* 0x0000001fff027819 */ /* 0x002fe40000011400 */
[----:B------:R-:W-:-:S02]  /*0960*/  SHF.R.S32.HI R5, RZ, 0x6, R3 ;  /* 0x00000006ff057819 */ /* 0x000fc40000011403 */
[----:B------:R-:W-:-:S03]  /*0970*/  LEA.HI R2, R2, R0, RZ, 0x6 ;  /* 0x0000000002027211 */ /* 0x000fc600078f30ff */
[----:B------:R1:W-:Y:S01]  /*0980*/  STL [R1+0x1c], R5 ;  /* 0x00001c0501007387 */ /* 0x0003e20000100800 */
[----:B------:R-:W-:-:S04]  /*0990*/  SHF.R.S32.HI R2, RZ, 0x6, R2 ;  /* 0x00000006ff027819 */ /* 0x000fc80000011402 */
[----:B------:R-:W-:-:S04]  /*09a0*/  IMNMX R204, RZ, R2, !PT ;  /* 0x00000002ffcc7217 */ /* 0x000fc80007800200 */
[----:B------:R-:W-:-:S13]  /*09b0*/  ISETP.GT.AND P0, PT, R5, R204, PT ;  /* 0x000000cc0500720c */ /* 0x000fda0003f04270 */
[----:B------:R-:W-:Y:S05]  /*09c0*/  @!P0 BRA `(.L_x_736) ;  /* 0x00004ee000008947 */ /* 0x000fea0003800000 */
[----:B------:R-:W-:Y:S01]  /*09d0*/  IMAD.MOV.U32 R0, RZ, RZ, c[0x0][0x248] ;  /* 0x00009200ff007624 */ /* 0x000fe200078e00ff */
[----:B------:R-:W-:Y:S01]  /*09e0*/  SHF.R.S32.HI R32, RZ, 0x1f, R244 ;  /* 0x0000001fff207819 */ /* 0x000fe200000114f4 */
[--C-:B------:R-:W-:Y:S01]  /*09f0*/  IMAD.MOV.U32 R4, RZ, RZ, R248.reuse ;  /* 0x000000ffff047224 */ /* 0x100fe200078e00f8 */
[----:B------:R-:W-:Y:S01]  /*0a00*/  SHF.R.S32.HI R15, RZ, 0x1f, R248 ;  /* 0x0000001fff0f7819 */ /* 0x000fe200000114f8 */
[----:B------:R-:W-:Y:S01]  /*0a10*/  IMAD.SHL.U32 R18, R244, 0x4, RZ ;  /* 0x00000004f4127824 */ /* 0x000fe200078e00ff */
[----:B------:R-:W-:Y:S01]  /*0a20*/  ISETP.NE.AND P0, PT, R0, 0x1, PT ;  /* 0x000000010000780c */ /* 0x000fe20003f05270 */
[----:B------:R-:W-:Y:S01]  /*0a30*/  UMOV UR6, 0x6 ;  /* 0x0000000600067882 */ /* 0x000fe20000000000 */
[-C--:B------:R-:W-:Y:S01]  /*0a40*/  LEA.HI R30, R32, R244.reuse, RZ, 0x3 ;  /* 0x000000f4201e7211 */ /* 0x080fe200078f18ff */
[C---:B------:R-:W-:Y:S01]  /*0a50*/  IMAD R2, R15.reuse, c[0x0][0x270], RZ ;  /* 0x00009c000f027a24 */ /* 0x040fe200078e02ff */
[----:B------:R-:W-:Y:S01]  /*0a60*/  SHF.R.S32.HI R19, RZ, 0x1f, R18 ;  /* 0x0000001fff137819 */ /* 0x000fe20000011412 */
[----:B------:R-:W-:Y:S01]  /*0a70*/  IMAD R14, R15, c[0x0][0x210], RZ ;  /* 0x000084000f0e7a24 */ /* 0x000fe200078e02ff */
[----:B------:R-:W-:Y:S01]  /*0a80*/  SHF.R.S32.HI R250, RZ, 0x3, R30 ;  /* 0x00000003fffa7819 */ /* 0x000fe2000001141e */
[----:B-1----:R-:W-:Y:S01]  /*0a90*/  IMAD R5, R248, c[0x0][0x274], R2 ;  /* 0x00009d00f8057a24 */ /* 0x002fe200078e0202 */
[----:B------:R-:W-:Y:S01]  /*0aa0*/  LOP3.LUT R3, R30, 0xfffffff8, RZ, 0xc0, !PT ;  /* 0xfffffff81e037812 */ /* 0x000fe200078ec0ff */
[C---:B------:R-:W-:Y:S01]  /*0ab0*/  IMAD R14, R248.reuse, c[0x0][0x214], R14 ;  /* 0x00008500f80e7a24 */ /* 0x040fe200078e020e */
[----:B------:R-:W-:Y:S01]  /*0ac0*/  SHF.R.S32.HI R251, RZ, 0x1f, R250 ;  /* 0x0000001ffffb7819 */ /* 0x000fe200000114fa */
[----:B------:R-:W-:Y:S01]  /*0ad0*/  ULDC.64 UR4, c[0x0][0x1d8] ;  /* 0x0000760000047ab9 */ /* 0x000fe20000000a00 */
[----:B------:R-:W-:Y:S01]  /*0ae0*/  SHF.R.S32.HI R31, RZ, 0x1f, R247 ;  /* 0x0000001fff1f7819 */ /* 0x000fe200000114f7 */
[----:B------:R-:W-:Y:S01]  /*0af0*/  @P0 IMAD.HI.U32 R0, R248, c[0x0][0x24c], RZ ;  /* 0x00009300f8000a27 */ /* 0x000fe200078e00ff */
[----:B------:R-:W-:Y:S01]  /*0b00*/  USHF.L.U64.HI UR7, UR4, UR6, UR5 ;  /* 0x0000000604077299 */ /* 0x000fe20008010205 */
[----:B------:R-:W-:Y:S01]  /*0b10*/  CS2R R130, SRZ ;  /* 0x0000000000827805 */ /* 0x000fe2000001ff00 */
[----:B------:R-:W-:Y:S01]  /*0b20*/  USHF.L.U32 UR12, UR4, 0x6, URZ ;  /* 0x00000006040c7899 */ /* 0x000fe2000800063f */
[----:B------:R-:W-:Y:S01]  /*0b30*/  IMAD.IADD R23, R244, 0x1, -R3 ;  /* 0x00000001f4177824 */ /* 0x000fe200078e0a03 */
[----:B------:R-:W-:Y:S01]  /*0b40*/  @P0 SHF.R.U32.HI R4, RZ, c[0x0][0x250], R0 ;  /* 0x00009400ff040a19 */ /* 0x000fe20000011600 */
[----:B------:R-:W-:Y:S01]  /*0b50*/  IMAD.WIDE.U32 R2, R248, c[0x0][0x270], R18 ;  /* 0x00009c00f8027a25 */ /* 0x000fe200078e0012 */
[----:B------:R-:W-:Y:S01]  /*0b60*/  LEA.HI R0, R32, R244, RZ, 0x6 ;  /* 0x000000f420007211 */ /* 0x000fe200078f30ff */
[----:B------:R-:W-:Y:S01]  /*0b70*/  ULDC.64 UR4, c[0x0][0x208] ;  /* 0x0000820000047ab9 */ /* 0x000fe20000000a00 */
[----:B------:R-:W-:Y:S01]  /*0b80*/  CS2R R128, SRZ ;  /* 0x0000000000807805 */ /* 0x000fe2000001ff00 */
[----:B------:R-:W-:Y:S01]  /*0b90*/  IMAD.SHL.U32 R16, R23, 0x8, RZ ;  /* 0x0000000817107824 */ /* 0x000fe200078e00ff */
[----:B------:R-:W-:Y:S01]  /*0ba0*/  SHF.R.S32.HI R22, RZ, 0x6, R0 ;  /* 0x00000006ff167819 */ /* 0x000fe20000011400 */
[----:B------:R-:W-:Y:S01]  /*0bb0*/  IMAD.SHL.U32 R0, R250, 0x40, RZ ;  /* 0x00000040fa007824 */ /* 0x000fe200078e00ff */
[----:B------:R-:W-:Y:S01]  /*0bc0*/  USHF.L.U64.HI UR10, UR4, UR6, UR5 ;  /* 0x00000006040a7299 */ /* 0x000fe20008010205 */
[----:B------:R-:W-:Y:S01]  /*0bd0*/  IMAD.IADD R25, R3, 0x1, R5 ;  /* 0x0000000103197824 */ /* 0x000fe200078e0205 */
[----:B------:R-:W-:Y:S01]  /*0be0*/  SHF.R.S32.HI R17, RZ, 0x1f, R16 ;  /* 0x0000001fff117819 */ /* 0x000fe20000011410 */
[----:B------:R-:W-:Y:S01]  /*0bf0*/  IMAD.SHL.U32 R26, R22, 0x200, RZ ;  /* 0x00000200161a7824 */ /* 0x000fe200078e00ff */
[----:B------:R-:W-:Y:S01]  /*0c00*/  LOP3.LUT R0, R0, 0x1c0, RZ, 0xc0, !PT ;  /* 0x000001c000007812 */ /* 0x000fe200078ec0ff */
[----:B------:R-:W-:Y:S01]  /*0c10*/  IMAD.MOV.U32 R24, RZ, RZ, R2 ;  /* 0x000000ffff187224 */ /* 0x000fe200078e0002 */
[----:B------:R-:W-:Y:S01]  /*0c20*/  IADD3 R27, R16, 0x40, RZ ;  /* 0x00000040101b7810 */ /* 0x000fe20007ffe0ff */
[C---:B------:R-:W-:Y:S01]  /*0c30*/  IMAD R8, R251.reuse, c[0x0][0x208], RZ ;  /* 0x00008200fb087a24 */ /* 0x040fe200078e02ff */
[--C-:B------:R-:W-:Y:S01]  /*0c40*/  LOP3.LUT R5, R0, 0x38, R16.reuse, 0xf8, !PT ;  /* 0x0000003800057812 */ /* 0x100fe200078ef810 */
[----:B------:R-:W-:Y:S01]  /*0c50*/  IMAD.WIDE.U32 R6, R4, c[0x0][0x1b0], R16 ;  /* 0x00006c0004067a25 */ /* 0x000fe200078e0010 */
[----:B------:R-:W-:Y:S01]  /*0c60*/  SHF.R.U32.HI R3, RZ, 0x3, R0 ;  /* 0x00000003ff037819 */ /* 0x000fe20000011600 */
[----:B------:R-:W-:Y:S01]  /*0c70*/  USHF.L.U32 UR11, UR4, 0x6, URZ ;  /* 0x00000006040b7899 */ /* 0x000fe2000800063f */
[----:B------:R-:W-:Y:S01]  /*0c80*/  SHF.R.S32.HI R0, RZ, 0x1f, R4 ;  /* 0x0000001fff007819 */ /* 0x000fe20000011404 */
[----:B------:R-:W-:Y:S01]  /*0c90*/  IMAD.WIDE.U32 R10, R250, c[0x0][0x178], R16 ;  /* 0x00005e00fa0a7a25 */ /* 0x000fe200078e0010 */
[----:B------:R-:W-:Y:S01]  /*0ca0*/  LOP3.LUT R243, R26, R5, R3, 0xf6, !PT ;  /* 0x000000051af37212 */ /* 0x000fe200078ef603 */
[----:B------:R-:W-:Y:S01]  /*0cb0*/  CS2R R126, SRZ ;  /* 0x00000000007e7805 */ /* 0x000fe2000001ff00 */
[----:B------:R-:W-:Y:S01]  /*0cc0*/  ISETP.GE.AND P5, PT, R16, c[0x0][0x1cc], PT ;  /* 0x0000730010007a0c */ /* 0x000fe20003fa6270 */
[----:B------:R-:W-:Y:S01]  /*0cd0*/  IMAD R3, R251, c[0x0][0x178], RZ ;  /* 0x00005e00fb037a24 */ /* 0x000fe200078e02ff */
[----:B------:R-:W-:Y:S01]  /*0ce0*/  ISETP.GE.AND P4, PT, R27, c[0x0][0x1cc], PT ;  /* 0x000073001b007a0c */ /* 0x000fe20003f86270 */
[----:B------:R-:W-:Y:S01]  /*0cf0*/  IMAD R2, R0, c[0x0][0x1e0], RZ ;  /* 0x0000780000027a24 */ /* 0x000fe200078e02ff */
[----:B------:R-:W-:Y:S01]  /*0d00*/  ISETP.GE.AND P6, PT, R16, c[0x0][0x19c], PT ;  /* 0x0000670010007a0c */ /* 0x000fe20003fc6270 */
[----:B------:R-:W-:Y:S01]  /*0d10*/  IMAD R0, R0, c[0x0][0x1b0], RZ ;  /* 0x00006c0000007a24 */ /* 0x000fe200078e02ff */
[----:B------:R-:W-:Y:S01]  /*0d20*/  CS2R R124, SRZ ;  /* 0x00000000007c7805 */ /* 0x000fe2000001ff00 */
[----:B------:R-:W-:Y:S01]  /*0d30*/  IMAD R12, R250, c[0x0][0x17c], R3 ;  /* 0x00005f00fa0c7a24 */ /* 0x000fe200078e0203 */
[----:B------:R-:W-:Y:S01]  /*0d40*/  CS2R R122, SRZ ;  /* 0x00000000007a7805 */ /* 0x000fe2000001ff00 */
[C---:B------:R-:W-:Y:S01]  /*0d50*/  IMAD R5, R4.reuse, c[0x0][0x1e4], R2 ;  /* 0x0000790004057a24 */ /* 0x040fe200078e0202 */
[----:B------:R-:W-:Y:S01]  /*0d60*/  CS2R R120, SRZ ;  /* 0x0000000000787805 */ /* 0x000fe2000001ff00 */
[C---:B------:R-:W-:Y:S01]  /*0d70*/  IMAD R0, R4.reuse, c[0x0][0x1b4], R0 ;  /* 0x00006d0004007a24 */ /* 0x040fe200078e0200 */
[----:B------:R-:W-:Y:S01]  /*0d80*/  CS2R R118, SRZ ;  /* 0x0000000000767805 */ /* 0x000fe2000001ff00 */
[----:B------:R-:W-:Y:S01]  /*0d90*/  IMAD.WIDE.U32 R2, R4, c[0x0][0x1e0], R16 ;  /* 0x0000780004027a25 */ /* 0x000fe200078e0010 */
[----:B------:R-:W-:Y:S01]  /*0da0*/  CS2R R116, SRZ ;  /* 0x0000000000747805 */ /* 0x000fe2000001ff00 */
[----:B------:R-:W-:Y:S01]  /*0db0*/  CS2R R114, SRZ ;  /* 0x0000000000727805 */ /* 0x000fe2000001ff00 */
[----:B------:R-:W-:Y:S01]  /*0dc0*/  CS2R R112, SRZ ;  /* 0x0000000000707805 */ /* 0x000fe2000001ff00 */
[C---:B------:R-:W-:Y:S01]  /*0dd0*/  IMAD R4, R250.reuse, c[0x0][0x20c], R8 ;  /* 0x00008300fa047a24 */ /* 0x040fe200078e0208 */
[----:B------:R-:W-:Y:S01]  /*0de0*/  CS2R R110, SRZ ;  /* 0x00000000006e7805 */ /* 0x000fe2000001ff00 */
[----:B------:R-:W-:Y:S01]  /*0df0*/  IMAD.WIDE.U32 R8, R250, c[0x0][0x208], R16 ;  /* 0x00008200fa087a25 */ /* 0x000fe200078e0010 */
[----:B------:R-:W-:Y:S01]  /*0e00*/  SHF.R.S32.HI R17, RZ, 0x1f, R204 ;  /* 0x0000001fff117819 */ /* 0x000fe200000114cc */
[----:B------:R-:W-:Y:S01]  /*0e10*/  CS2R R108, SRZ ;  /* 0x00000000006c7805 */ /* 0x000fe2000001ff00 */
[----:B------:R-:W-:Y:S01]  /*0e20*/  CS2R R106, SRZ ;  /* 0x00000000006a7805 */ /* 0x000fe2000001ff00 */
[----:B------:R-:W-:Y:S01]  /*0e30*/  IMAD.IADD R5, R3, 0x1, R5 ;  /* 0x0000000103057824 */ /* 0x000fe200078e0205 */
[----:B------:R-:W-:Y:S01]  /*0e40*/  CS2R R104, SRZ ;  /* 0x0000000000687805 */ /* 0x000fe2000001ff00 */
[----:B------:R-:W-:Y:S01]  /*0e50*/  IMAD.IADD R3, R7, 0x1, R0 ;  /* 0x0000000107037824 */ /* 0x000fe200078e0200 */
[----:B------:R-:W-:Y:S01]  /*0e60*/  CS2R R102, SRZ ;  /* 0x0000000000667805 */ /* 0x000fe2000001ff00 */
[----:B------:R-:W-:Y:S01]  /*0e70*/  IMAD.IADD R7, R9, 0x1, R4 ;  /* 0x0000000109077824 */ /* 0x000fe200078e0204 */
[----:B------:R-:W-:Y:S01]  /*0e80*/  CS2R R100, SRZ ;  /* 0x0000000000647805 */ /* 0x000fe2000001ff00 */
[----:B------:R-:W-:Y:S01]  /*0e90*/  IMAD.IADD R13, R11, 0x1, R12 ;  /* 0x000000010b0d7824 */ /* 0x000fe200078e020c */
[----:B------:R-:W-:Y:S01]  /*0ea0*/  CS2R R98, SRZ ;  /* 0x0000000000627805 */ /* 0x000fe2000001ff00 */
[----:B------:R-:W-:Y:S01]  /*0eb0*/  IMAD.MOV.U32 R4, RZ, RZ, R2 ;  /* 0x000000ffff047224 */ /* 0x000fe200078e0002 */
[----:B------:R-:W-:Y:S01]  /*0ec0*/  CS2R R96, SRZ ;  /* 0x0000000000607805 */ /* 0x000fe2000001ff00 */
[----:B------:R-:W-:Y:S01]  /*0ed0*/  IMAD.MOV.U32 R2, RZ, RZ, R6 ;  /* 0x000000ffff027224 */ /* 0x000fe200078e0006 */
[----:B------:R-:W-:Y:S01]  /*0ee0*/  CS2R R94, SRZ ;  /* 0x00000000005e7805 */ /* 0x000fe2000001ff00 */
[----:B------:R-:W-:Y:S01]  /*0ef0*/  IMAD.MOV.U32 R12, RZ, RZ, R10 ;  /* 0x000000ffff0c7224 */ /* 0x000fe200078e000a */
[----:B------:R-:W-:Y:S01]  /*0f00*/  CS2R R92, SRZ ;  /* 0x00000000005c7805 */ /* 0x000fe2000001ff00 */
[C---:B------:R-:W-:Y:S01]  /*0f10*/  IMAD R0, R31.reuse, c[0x0][0x1b8], RZ ;  /* 0x00006e001f007a24 */ /* 0x040fe200078e02ff */
[----:B------:R-:W-:Y:S01]  /*0f20*/  CS2R R90, SRZ ;  /* 0x00000000005a7805 */ /* 0x000fe2000001ff00 */
[----:B------:R-:W-:Y:S01]  /*0f30*/  IMAD R10, R31, c[0x0][0x1e8], RZ ;  /* 0x00007a001f0a7a24 */ /* 0x000fe200078e02ff */
[----:B------:R-:W-:Y:S01]  /*0f40*/  CS2R R88, SRZ ;  /* 0x0000000000587805 */ /* 0x000fe2000001ff00 */
[----:B------:R-:W-:Y:S01]  /*0f50*/  IMAD.MOV.U32 R6, RZ, RZ, R8 ;  /* 0x000000ffff067224 */ /* 0x000fe200078e0008 */
        /* <DEDUP_REMOVED lines=13> */
[----:B------:R-:W-:Y:S01]  /*1030*/  IMAD.WIDE R8, R80, 0x60, R250 ;  /* 0x0000006050087825 */ /* 0x000fe200078e02fa */
[----:B------:R-:W-:Y:S01]  /*1040*/  CS2R R64, SRZ ;  /* 0x0000000000407805 */ /* 0x000fe2000001ff00 */
[----:B------:R-:W-:Y:S01]  /*1050*/  CS2R R62, SRZ ;  /* 0x00000000003e7805 */ /* 0x000fe2000001ff00 */
[----:B------:R-:W-:Y:S01]  /*1060*/  CS2R R60, SRZ ;  /* 0x00000000003c7805 */ /* 0x000fe2000001ff00 */
[----:B------:R-:W-:Y:S01]  /*1070*/  IMAD.IADD R3, R3, 0x1, R0 ;  /* 0x0000000103037824 */ /* 0x000fe200078e0200 */
[----:B------:R-:W-:Y:S01]  /*1080*/  CS2R R58, SRZ ;  /* 0x00000000003a7805 */ /* 0x000fe2000001ff00 */
[----:B------:R-:W-:Y:S01]  /*1090*/  IMAD.IADD R5, R5, 0x1, R10 ;  /* 0x0000000105057824 */ /* 0x000fe200078e020a */
[----:B------:R-:W-:Y:S01]  /*10a0*/  CS2R R56, SRZ ;  /* 0x0000000000387805 */ /* 0x000fe2000001ff00 */
[C---:B------:R-:W-:Y:S01]  /*10b0*/  IMAD R0, R9.reuse, c[0x0][0x1d8], RZ ;  /* 0x0000760009007a24 */ /* 0x040fe200078e02ff */
[----:B------:R-:W-:Y:S01]  /*10c0*/  CS2R R54, SRZ ;  /* 0x0000000000367805 */ /* 0x000fe2000001ff00 */
[----:B------:R-:W-:Y:S01]  /*10d0*/  IMAD.WIDE.U32 R10, R248, c[0x0][0x210], R6 ;  /* 0x00008400f80a7a25 */ /* 0x000fe200078e0006 */
[----:B------:R-:W-:Y:S01]  /*10e0*/  CS2R R52, SRZ ;  /* 0x0000000000347805 */ /* 0x000fe2000001ff00 */
[----:B------:R-:W-:Y:S01]  /*10f0*/  CS2R R50, SRZ ;  /* 0x0000000000327805 */ /* 0x000fe2000001ff00 */
[----:B------:R-:W-:Y:S01]  /*1100*/  CS2R R48, SRZ ;  /* 0x0000000000307805 */ /* 0x000fe2000001ff00 */
[C---:B------:R-:W-:Y:S01]  /*1110*/  IMAD R0, R8.reuse, c[0x0][0x1dc], R0 ;  /* 0x0000770008007a24 */ /* 0x040fe200078e0200 */
[----:B------:R-:W-:Y:S01]  /*1120*/  CS2R R46, SRZ ;  /* 0x00000000002e7805 */ /* 0x000fe2000001ff00 */
[C---:B------:R-:W-:Y:S01]  /*1130*/  IMAD.WIDE.U32 R6, R8.reuse, c[0x0][0x1d8], R4 ;  /* 0x0000760008067a25 */ /* 0x040fe200078e0004 */
[----:B------:R-:W-:Y:S01]  /*1140*/  CS2R R44, SRZ ;  /* 0x00000000002c7805 */ /* 0x000fe2000001ff00 */
[----:B------:R-:W-:Y:S01]  /*1150*/  CS2R R42, SRZ ;  /* 0x00000000002a7805 */ /* 0x000fe2000001ff00 */
[----:B------:R-:W-:Y:S01]  /*1160*/  CS2R R40, SRZ ;  /* 0x0000000000287805 */ /* 0x000fe2000001ff00 */
[----:B------:R-:W-:Y:S01]  /*1170*/  IMAD R9, R9, c[0x0][0x1a8], RZ ;  /* 0x00006a0009097a24 */ /* 0x000fe200078e02ff */
[----:B------:R-:W-:Y:S01]  /*1180*/  CS2R R38, SRZ ;  /* 0x0000000000267805 */ /* 0x000fe2000001ff00 */
[----:B------:R-:W-:Y:S01]  /*1190*/  IMAD.WIDE.U32 R4, R8, c[0x0][0x1a8], R2 ;  /* 0x00006a0008047a25 */ /* 0x000fe200078e0002 */
[----:B------:R-:W-:Y:S01]  /*11a0*/  LEA R2, P1, R6, c[0x0][0x1c0], 0x1 ;  /* 0x0000700006027a11 */ /* 0x000fe200078208ff */
[----:B------:R-:W-:Y:S01]  /*11b0*/  CS2R R36, SRZ ;  /* 0x0000000000247805 */ /* 0x000fe2000001ff00 */
[----:B------:R-:W-:Y:S01]  /*11c0*/  SHF.R.S32.HI R245, RZ, 0x1f, R244 ;  /* 0x0000001ffff57819 */ /* 0x000fe200000114f4 */
[----:B------:R-:W-:-:S02]  /*11d0*/  IMAD.IADD R0, R7, 0x1, R0 ;  /* 0x0000000107007824 */ /* 0x000fc400078e0200 */
[----:B------:R-:W-:Y:S01]  /*11e0*/  IMAD R9, R8, c[0x0][0x1ac], R9 ;  /* 0x00006b0008097a24 */ /* 0x000fe200078e0209 */
[----:B------:R-:W-:Y:S01]  /*11f0*/  LEA R8, P0, R4, c[0x0][0x190], 0x1 ;  /* 0x0000640004087a11 */ /* 0x000fe200078008ff */
[----:B------:R-:W-:Y:S01]  /*1200*/  IMAD.IADD R11, R11, 0x1, R14 ;  /* 0x000000010b0b7824 */ /* 0x000fe200078e020e */
[----:B------:R-:W-:Y:S01]  /*1210*/  LEA.HI.X R3, R6, c[0x0][0x1c4], R0, 0x1, P1 ;  /* 0x0000710006037a11 */ /* 0x000fe200008f0c00 */
[----:B------:R-:W-:Y:S01]  /*1220*/  IMAD.IADD R5, R5, 0x1, R9 ;  /* 0x0000000105057824 */ /* 0x000fe200078e0209 */
[----:B------:R-:W-:Y:S01]  /*1230*/  IADD3 R6, -R250, c[0x0][0x198], RZ ;  /* 0x00006600fa067a10 */ /* 0x000fe20007ffe1ff */
[----:B------:R-:W-:-:S03]  /*1240*/  IMAD.WIDE.U32 R28, R247, c[0x0][0x218], R10 ;  /* 0x00008600f71c7a25 */ /* 0x000fc600078e000a */
[----:B------:R-:W-:Y:S01]  /*1250*/  LEA.HI.X R9, R4, c[0x0][0x194], R5, 0x1, P0 ;  /* 0x0000650004097a11 */ /* 0x000fe200000f0c05 */
[----:B------:R-:W-:Y:S01]  /*1260*/  IMAD R4, R31, c[0x0][0x218], RZ ;  /* 0x000086001f047a24 */ /* 0x000fe200078e02ff */
[----:B------:R-:W-:Y:S01]  /*1270*/  STL.64 [R1+0x10], R28 ;  /* 0x0000101c01007387 */ /* 0x000fe20000100a00 */
[----:B------:R-:W-:Y:S02]  /*1280*/  IMAD R6, R80, -0x60, R6 ;  /* 0xffffffa050067824 */ /* 0x000fe400078e0206 */
[----:B------:R-:W-:Y:S02]  /*1290*/  IMAD R4, R247, c[0x0][0x21c], R4 ;  /* 0x00008700f7047a24 */ /* 0x000fe400078e0204 */
[----:B------:R-:W-:Y:S01]  /*12a0*/  IMAD R0, R204, UR10, RZ ;  /* 0x0000000acc007c24 */ /* 0x000fe2000f8e02ff */
[C---:B------:R-:W-:Y:S01]  /*12b0*/  ISETP.LT.OR P2, PT, R6.reuse, 0x1, P5 ;  /* 0x000000010600780c */ /* 0x040fe20002f41670 */
[----:B------:R-:W-:Y:S01]  /*12c0*/  IMAD.IADD R21, R29, 0x1, R4 ;  /* 0x000000011d157824 */ /* 0x000fe200078e0204 */
[----:B------:R-:W-:Y:S01]  /*12d0*/  ISETP.LT.OR P1, PT, R6, 0x1, P4 ;  /* 0x000000010600780c */ /* 0x000fe20002721670 */
[----:B------:R-:W-:Y:S01]  /*12e0*/  IMAD.MOV.U32 R20, RZ, RZ, R28 ;  /* 0x000000ffff147224 */ /* 0x000fe200078e001c */
[----:B------:R-:W-:Y:S01]  /*12f0*/  IADD3 R4, P0, R2, UR12, RZ ;  /* 0x0000000c02047c10 */ /* 0x000fe2000ff1e0ff */
[----:B------:R-:W-:Y:S01]  /*1300*/  IMAD R0, R17, UR11, R0 ;  /* 0x0000000b11007c24 */ /* 0x000fe2000f8e0200 */
[----:B------:R-:W-:Y:S01]  /*1310*/  ISETP.LT.OR P3, PT, R6, 0x21, P5 ;  /* 0x000000210600780c */ /* 0x000fe20002f61670 */
[----:B------:R-:W-:Y:S01]  /*1320*/  IMAD.WIDE.U32 R10, R204, UR11, R20 ;  /* 0x0000000bcc0a7c25 */ /* 0x000fe2000f8e0014 */
[----:B------:R1:W-:Y:S01]  /*1330*/  STL.64 [R1], R20 ;  /* 0x0000001401007387 */ /* 0x0003e20000100a00 */
[----:B------:R-:W-:Y:S01]  /*1340*/  IADD3.X R5, R3, UR7, RZ, P0, !PT ;  /* 0x0000000703057c10 */ /* 0x000fe200087fe4ff */
[----:B------:R-:W-:Y:S01]  /*1350*/  USHF.L.U32 UR10, UR4, 0x5, URZ ;  /* 0x00000005040a7899 */ /* 0x000fe2000800063f */
[----:B------:R-:W-:Y:S01]  /*1360*/  IMAD.SHL.U32 R243, R243, 0x2, RZ ;  /* 0x00000002f3f37824 */ /* 0x000fe200078e00ff */
[----:B------:R-:W-:Y:S01]  /*1370*/  UMOV UR11, 0x5 ;  /* 0x00000005000b7882 */ /* 0x000fe20000000000 */
[----:B------:R-:W-:Y:S01]  /*1380*/  IMAD.U32 R14, RZ, RZ, UR12 ;  /* 0x0000000cff0e7e24 */ /* 0x000fe2000f8e00ff */
[----:B------:R-:W-:Y:S01]  /*1390*/  USHF.L.U64.HI UR11, UR4, UR11, UR5 ;  /* 0x0000000b040b7299 */ /* 0x000fe20008010205 */
[----:B------:R-:W-:Y:S01]  /*13a0*/  IMAD.IADD R0, R11, 0x1, R0 ;  /* 0x000000010b007824 */ /* 0x000fe200078e0200 */
[----:B------:R-:W-:Y:S01]  /*13b0*/  @!PT LDS RZ, [RZ] ;  /* 0x00000000fffff984 */ /* 0x000fe20000000800 */
[----:B------:R-:W-:Y:S01]  /*13c0*/  @!PT LDS RZ, [RZ] ;  /* 0x00000000fffff984 */ /* 0x000fe20000000800 */
[----:B------:R-:W-:Y:S01]  /*13d0*/  @!PT LDS RZ, [RZ] ;  /* 0x00000000fffff984 */ /* 0x000fe20000000800 */
[----:B------:R2:W-:Y:S01]  /*13e0*/  LDGSTS.E.BYPASS.LTC128B.128 [R243+0x6080], [R2.64], !P2 ;  /* 0x0608000002f37fae */ /* 0x0005e2000d101d48 */
[----:B------:R-:W-:Y:S01]  /*13f0*/  IMAD.WIDE.U32 R12, R248, c[0x0][0x180], R12 ;  /* 0x00006000f80c7a25 */ /* 0x000fe200078e000c */
[----:B------:R-:W-:Y:S01]  /*1400*/  ISETP.LT.OR P5, PT, R6, 0x41, P5 ;  /* 0x000000410600780c */ /* 0x000fe20002fa1670 */
[----:B------:R-:W-:Y:S01]  /*1410*/  ULDC.64 UR4, c[0x0][0x1a8] ;  /* 0x00006a0000047ab9 */ /* 0x000fe20000000a00 */
[----:B------:R2:W-:Y:S01]  /*1420*/  LDGSTS.E.BYPASS.LTC128B.128 [R243+0x9080], [R2.64+0x80], !P1 ;  /* 0x0908008002f37fae */ /* 0x0005e2000c901d48 */
[----:B------:R-:W-:Y:S01]  /*1430*/  IADD3 R14, P2, P1, R14, 0x80, R2 ;  /* 0x000000800e0e7810 */ /* 0x000fe2000795e002 */
[----:B------:R-:W-:Y:S01]  /*1440*/  IMAD.U32 R7, RZ, RZ, UR10 ;  /* 0x0000000aff077e24 */ /* 0x000fe2000f8e00ff */
[----:B------:R-:W-:Y:S01]  /*1450*/  USHF.L.U64.HI UR5, UR4, UR6, UR5 ;  /* 0x0000000604057299 */ /* 0x000fe20008010205 */
[----:B------:R3:W-:Y:S01]  /*1460*/  LDGSTS.E.BYPASS.LTC128B.128 [R243+0x7080], [R4.64], !P3 ;  /* 0x0708000004f37fae */ /* 0x0007e2000d901d48 */
[C---:B------:R-:W-:Y:S01]  /*1470*/  ISETP.LT.OR P3, PT, R6.reuse, 0x21, P4 ;  /* 0x000000210600780c */ /* 0x040fe20002761670 */
[----:B------:R-:W-:Y:S01]  /*1480*/  USHF.L.U32 UR4, UR4, 0x6, URZ ;  /* 0x0000000604047899 */ /* 0x000fe2000800063f */
[----:B------:R-:W-:Y:S01]  /*1490*/  ISETP.LT.OR P4, PT, R6, 0x41, P4 ;  /* 0x000000410600780c */ /* 0x000fe20002781670 */
[----:B------:R-:W-:-:S02]  /*14a0*/  IMAD.MOV.U32 R222, RZ, RZ, 0x40 ;  /* 0x00000040ffde7424 */ /* 0x000fc400078e00ff */
[----:B------:R-:W-:-:S04]  /*14b0*/  IMAD.WIDE.U32 R24, R247, c[0x0][0x278], R24 ;  /* 0x00009e00f7187a25 */ /* 0x000fc800078e0018 */
[----:B------:R-:W-:Y:S01]  /*14c0*/  IMAD.MOV.U32 R226, RZ, RZ, 0x20 ;  /* 0x00000020ffe27424 */ /* 0x000fe200078e00ff */
[C---:B-1----:R-:W-:Y:S01]  /*14d0*/  LEA R20, P0, R10.reuse, c[0x0][0x1f0], 0x1 ;  /* 0x00007c000a147a11 */ /* 0x042fe200078008ff */
[----:B------:R-:W-:Y:S02]  /*14e0*/  IMAD.MOV.U32 R223, RZ, RZ, 0x10 ;  /* 0x00000010ffdf7424 */ /* 0x000fe400078e00ff */
[----:B------:R-:W-:Y:S01]  /*14f0*/  IMAD.MOV.U32 R229, RZ, RZ, 0x10 ;  /* 0x00000010ffe57424 */ /* 0x000fe200078e00ff */
[----:B------:R-:W-:Y:S01]  /*1500*/  LEA.HI.X R21, R10, c[0x0][0x1f4], R0, 0x1, P0 ;  /* 0x00007d000a157a11 */ /* 0x000fe200000f0c00 */
[----:B------:R-:W-:Y:S01]  /*1510*/  IMAD R0, R15, c[0x0][0x180], RZ ;  /* 0x000060000f007a24 */ /* 0x000fe200078e02ff */
[----:B------:R-:W-:Y:S01]  /*1520*/  LEA R28, P0, R7, R20, 0x1 ;  /* 0x00000014071c7211 */ /* 0x000fe200078008ff */
[----:B------:R-:W-:-:S04]  /*1530*/  IMAD.WIDE.U32 R10, R248, c[0x0][0x288], R18 ;  /* 0x0000a200f80a7a25 */ /* 0x000fc800078e0012 */
[C---:B------:R-:W-:Y:S02]  /*1540*/  IMAD R0, R248.reuse, c[0x0][0x184], R0 ;  /* 0x00006100f8007a24 */ /* 0x040fe400078e0200 */
[----:B--2---:R-:W-:Y:S01]  /*1550*/  IMAD R2, R15, c[0x0][0x288], RZ ;  /* 0x0000a2000f027a24 */ /* 0x004fe200078e02ff */
[----:B------:R-:W-:Y:S01]  /*1560*/  IADD3.X R15, RZ, UR7, R3, P2, P1 ;  /* 0x00000007ff0f7c10 */ /* 0x000fe200097e2403 */
[----:B------:R-:W-:Y:S01]  /*1570*/  IMAD.MOV.U32 R18, RZ, RZ, R10 ;  /* 0x000000ffff127224 */ /* 0x000fe200078e000a */
[----:B------:R-:W-:Y:S01]  /*1580*/  ISETP.GE.AND P2, PT, R27, c[0x0][0x19c], PT ;  /* 0x000067001b007a0c */ /* 0x000fe20003f46270 */
[----:B------:R-:W-:Y:S02]  /*1590*/  IMAD R2, R248, c[0x0][0x28c], R2 ;  /* 0x0000a300f8027a24 */ /* 0x000fe400078e0202 */
[----:B------:R-:W-:Y:S01]  /*15a0*/  IMAD.MOV.U32 R10, RZ, RZ, R12 ;  /* 0x000000ffff0a7224 */ /* 0x000fe200078e000c */
[----:B------:R1:W-:Y:S01]  /*15b0*/  LDGSTS.E.BYPASS.LTC128B.128 [R243+0xa080], [R14.64], !P3 ;  /* 0x0a0800000ef37fae */ /* 0x0003e2000d901d48 */
[----:B------:R-:W-:Y:S01]  /*15c0*/  IMAD.IADD R19, R11, 0x1, R2 ;  /* 0x000000010b137824 */ /* 0x000fe200078e0202 */
[----:B------:R-:W-:Y:S01]  /*15d0*/  ISETP.LT.OR P3, PT, R6, 0x1, P2 ;  /* 0x000000010600780c */ /* 0x000fe20001761670 */
[----:B------:R-:W-:-:S02]  /*15e0*/  IMAD.IADD R11, R13, 0x1, R0 ;  /* 0x000000010d0b7824 */ /* 0x000fc400078e0200 */
[----:B------:R-:W-:Y:S02]  /*15f0*/  IMAD.U32 R2, RZ, RZ, UR10 ;  /* 0x0000000aff027e24 */ /* 0x000fe4000f8e00ff */
[----:B------:R-:W-:Y:S02]  /*1600*/  IMAD.U32 R0, RZ, RZ, UR11 ;  /* 0x0000000bff007e24 */ /* 0x000fe4000f8e00ff */
[----:B------:R-:W-:Y:S02]  /*1610*/  IMAD R7, R17, c[0x0][0x178], RZ ;  /* 0x00005e0011077a24 */ /* 0x000fe400078e02ff */
[----:B------:R-:W-:Y:S01]  /*1620*/  IMAD R12, R31, c[0x0][0x188], RZ ;  /* 0x000062001f0c7a24 */ /* 0x000fe200078e02ff */
[----:B------:R-:W-:Y:S01]  /*1630*/  LEA.HI.X R29, R2, R21, R0, 0x1, P0 ;  /* 0x00000015021d7211 */ /* 0x000fe200000f0c00 */
[----:B------:R-:W-:Y:S01]  /*1640*/  IMAD.SHL.U32 R0, R23, 0x40, RZ ;  /* 0x0000004017007824 */ /* 0x000fe200078e00ff */
[----:B------:R-:W-:Y:S01]  /*1650*/  IADD3 R2, P0, R4, UR12, RZ ;  /* 0x0000000c04027c10 */ /* 0x000fe2000ff1e0ff */
[----:B------:R-:W-:-:S02]  /*1660*/  IMAD R7, R204, c[0x0][0x17c], R7 ;  /* 0x00005f00cc077a24 */ /* 0x000fc400078e0207 */
[----:B------:R-:W-:Y:S01]  /*1670*/  IMAD.WIDE.U32 R34, R247, c[0x0][0x188], R10 ;  /* 0x00006200f7227a25 */ /* 0x000fe200078e000a */
[----:B------:R-:W-:Y:S01]  /*1680*/  IADD3.X R3, R5, UR7, RZ, P0, !PT ;  /* 0x0000000705037c10 */ /* 0x000fe200087fe4ff */
[----:B------:R-:W-:Y:S01]  /*1690*/  UMOV UR7, 0x1 ;  /* 0x0000000100077882 */ /* 0x000fe20000000000 */
[----:B------:R-:W-:Y:S01]  /*16a0*/  LOP3.LUT R0, R0, 0x1c0, RZ, 0xc0, !PT ;  /* 0x000001c000007812 */ /* 0x000fe200078ec0ff */
[----:B---3--:R-:W-:Y:S01]  /*16b0*/  IMAD.WIDE.U32 R4, R204, c[0x0][0x178], RZ ;  /* 0x00005e00cc047a25 */ /* 0x008fe200078e00ff */
[C---:B------:R-:W-:Y:S01]  /*16c0*/  ISETP.LT.OR P0, PT, R6.reuse, 0x21, P6 ;  /* 0x000000210600780c */ /* 0x040fe20003701670 */
[----:B------:R2:W-:Y:S01]  /*16d0*/  LDGSTS.E.BYPASS.LTC128B.128 [R243+0x8080], [R2.64], !P5 ;  /* 0x0808000002f37fae */ /* 0x0005e2000e901d48 */
[----:B------:R-:W-:Y:S01]  /*16e0*/  ISETP.LT.OR P5, PT, R6, 0x1, P6 ;  /* 0x000000010600780c */ /* 0x000fe200037a1670 */
[----:B------:R-:W-:Y:S01]  /*16f0*/  IMAD.IADD R7, R5, 0x1, R7 ;  /* 0x0000000105077824 */ /* 0x000fe200078e0207 */
[----:B------:R-:W-:Y:S01]  /*1700*/  LEA R10, P1, R4, R34, 0x6 ;  /* 0x00000022040a7211 */ /* 0x000fe200078230ff */
[----:B------:R2:W-:Y:S01]  /*1710*/  LDGSTS.E.BYPASS.LTC128B.128 [R243+0xb080], [R2.64+0x80], !P4 ;  /* 0x0b08008002f37fae */ /* 0x0005e2000e101d48 */
[----:B------:R-:W-:Y:S01]  /*1720*/  ISETP.LT.OR P6, PT, R6, 0x41, P6 ;  /* 0x000000410600780c */ /* 0x000fe200037c1670 */
[----:B-1----:R-:W-:Y:S01]  /*1730*/  IMAD.SHL.U32 R15, R204, 0x40, RZ ;  /* 0x00000040cc0f7824 */ /* 0x002fe200078e00ff */
[----:B------:R-:W-:Y:S01]  /*1740*/  SHF.R.S32.HI R14, RZ, 0x1f, R22 ;  /* 0x0000001fff0e7819 */ /* 0x000fe20000011416 */
[----:B------:R-:W0:Y:S01]  /*1750*/  LDGDEPBAR ;  /* 0x00000000000079af */ /* 0x000e220000000000 */
[----:B------:R-:W-:-:S03]  /*1760*/  IMAD.WIDE.U32 R18, R247, c[0x0][0x290], R18 ;  /* 0x0000a400f7127a25 */ /* 0x000fc600078e0012 */
[----:B------:R1:W-:Y:S01]  /*1770*/  STL.64 [R1+0x8], R34 ;  /* 0x0000082201007387 */ /* 0x0003e20000100a00 */
[----:B------:R-:W-:Y:S02]  /*1780*/  IMAD.MOV.U32 R246, RZ, RZ, -0x60 ;  /* 0xffffffa0fff67424 */ /* 0x000fe400078e00ff */
[----:B------:R-:W-:Y:S01]  /*1790*/  IMAD.MOV.U32 R217, RZ, RZ, RZ ;  /* 0x000000ffffd97224 */ /* 0x000fe200078e00ff */
[----:B------:R3:W-:Y:S01]  /*17a0*/  LDGSTS.E.BYPASS.LTC128B.128 [R243+0x80], [R8.64], !P5 ;  /* 0x0008000008f37fae */ /* 0x0007e2000e901d48 */
[----:B------:R-:W-:-:S03]  /*17b0*/  IMAD R246, R80, R246, c[0x0][0x198] ;  /* 0x0000660050f67624 */ /* 0x000fc600078e02f6 */
[----:B------:R3:W-:Y:S01]  /*17c0*/  LDGSTS.E.BYPASS.LTC128B.128 [R243+0x3080], [R8.64+0x80], !P3 ;  /* 0x0308008008f37fae */ /* 0x0007e2000d901d48 */
[----:B------:R-:W-:Y:S01]  /*17d0*/  ISETP.GE.AND P3, PT, R27, c[0x0][0x16c], PT ;  /* 0x00005b001b007a0c */ /* 0x000fe20003f66270 */
[----:B--2---:R-:W-:Y:S01]  /*17e0*/  IMAD R2, R247, c[0x0][0x18c], R12 ;  /* 0x00006300f7027a24 */ /* 0x004fe200078e020c */
[----:B------:R-:W-:Y:S02]  /*17f0*/  LOP3.LUT R3, R0, 0x8, R30, 0xf8, !PT ;  /* 0x0000000800037812 */ /* 0x000fe400078ef81e */
[----:B------:R-:W-:Y:S01]  /*1800*/  SHF.R.U32.HI R0, RZ, 0x3, R0 ;  /* 0x00000003ff007819 */ /* 0x000fe20000011600 */
[----:B------:R-:W-:Y:S01]  /*1810*/  IMAD.IADD R33, R35, 0x1, R2 ;  /* 0x0000000123217824 */ /* 0x000fe200078e0202 */
[----:B------:R-:W-:Y:S02]  /*1820*/  IADD3 R2, P4, R8, UR4, RZ ;  /* 0x0000000408027c10 */ /* 0x000fe4000ff9e0ff */
[----:B------:R-:W-:Y:S01]  /*1830*/  LOP3.LUT R0, R26, R3, R0, 0xf6, !PT ;  /* 0x000000031a007212 */ /* 0x000fe200078ef600 */
[----:B-1----:R-:W-:Y:S01]  /*1840*/  CS2R R34, SRZ ;  /* 0x0000000000227805 */ /* 0x002fe2000001ff00 */
[----:B------:R-:W-:Y:S01]  /*1850*/  LEA.HI.X R11, R4, R33, R7, 0x6, P1 ;  /* 0x00000021040b7211 */ /* 0x000fe200008f3407 */
[----:B------:R-:W-:Y:S01]  /*1860*/  IMAD.U32 R4, RZ, RZ, UR4 ;  /* 0x00000004ff047e24 */ /* 0x000fe2000f8e00ff */
[----:B------:R-:W-:Y:S01]  /*1870*/  IADD3.X R3, R9, UR5, RZ, P4, !PT ;  /* 0x0000000509037c10 */ /* 0x000fe2000a7fe4ff */
[----:B------:R-:W-:Y:S01]  /*1880*/  IMAD.SHL.U32 R218, R0, 0x2, RZ ;  /* 0x0000000200da7824 */ /* 0x000fe200078e00ff */
[----:B------:R-:W-:Y:S01]  /*1890*/  ISETP.GE.AND P4, PT, R16, c[0x0][0x16c], PT ;  /* 0x00005b0010007a0c */ /* 0x000fe20003f86270 */
[----:B------:R1:W-:Y:S01]  /*18a0*/  STL [R1+0x18], R33 ;  /* 0x0000182101007387 */ /* 0x0003e20000100800 */
[----:B------:R-:W-:-:S02]  /*18b0*/  IADD3 R4, P5, P1, R4, 0x80, R8 ;  /* 0x0000008004047810 */ /* 0x000fc400079be008 */
[----:B------:R-:W-:Y:S01]  /*18c0*/  SEL R7, RZ, 0x1, P4 ;  /* 0x00000001ff077807 */ /* 0x000fe20002000000 */
[----:B------:R2:W-:Y:S01]  /*18d0*/  LDGSTS.E.BYPASS.LTC128B.128 [R243+0x1080], [R2.64], !P0 ;  /* 0x0108000002f37fae */ /* 0x0005e2000c101d48 */
[C---:B------:R-:W-:Y:S02]  /*18e0*/  ISETP.LT.OR P0, PT, R6.reuse, 0x21, P2 ;  /* 0x000000210600780c */ /* 0x040fe40001701670 */
[----:B------:R-:W-:Y:S01]  /*18f0*/  ISETP.LT.OR P2, PT, R6, 0x41, P2 ;  /* 0x000000410600780c */ /* 0x000fe20001741670 */
[----:B------:R-:W-:Y:S01]  /*1900*/  STL.64 [R1+0x30], R24 ;  /* 0x0000301801007387 */ /* 0x000fe20000100a00 */
[----:B------:R-:W-:Y:S01]  /*1910*/  IADD3.X R5, RZ, UR5, R9, P5, P1 ;  /* 0x00000005ff057c10 */ /* 0x000fe2000afe2409 */
[----:B---3--:R-:W-:Y:S01]  /*1920*/  IMAD.MOV.U32 R9, RZ, RZ, c[0x0][0x17c] ;  /* 0x00005f00ff097624 */ /* 0x008fe200078e00ff */
[----:B------:R-:W-:Y:S02]  /*1930*/  SEL R8, RZ, 0x2, P3 ;  /* 0x00000002ff087807 */ /* 0x000fe40001800000 */
[----:B------:R-:W-:-:S03]  /*1940*/  LEA R12, P1, R10, c[0x0][0x160], 0x1 ;  /* 0x000058000a0c7a11 */ /* 0x000fc600078208ff */
[----:B------:R-:W-:Y:S01]  /*1950*/  IMAD.IADD R6, R8, 0x1, R7 ;  /* 0x0000000108067824 */ /* 0x000fe200078e0207 */
[----:B------:R-:W-:Y:S01]  /*1960*/  LEA.HI.X R13, R10, c[0x0][0x164], R11, 0x1, P1 ;  /* 0x000059000a0d7a11 */ /* 0x000fe200008f0c0b */
[----:B------:R3:W-:Y:S01]  /*1970*/  LDGSTS.E.BYPASS.LTC128B.128 [R243+0x4080], [R4.64], !P0 ;  /* 0x0408000004f37fae */ /* 0x0007e2000c101d48 */
[----:B------:R-:W-:Y:S02]  /*1980*/  IMAD.MOV.U32 R7, RZ, RZ, c[0x0][0x178] ;  /* 0x00005e00ff077624 */ /* 0x000fe400078e00ff */
[----:B------:R-:W-:-:S03]  /*1990*/  LOP3.LUT P0, RZ, R6, 0x1, RZ, 0xc0, !PT ;  /* 0x0000000106ff7812 */ /* 0x000fc6000780c0ff */
[----:B------:R-:W-:-:S04]  /*19a0*/  LEA R8, P1, R7, R12, 0x6 ;  /* 0x0000000c07087211 */ /* 0x000fc800078230ff */
[----:B------:R-:W-:Y:S02]  /*19b0*/  LEA.HI.X R9, R7, R13, R9, 0x6, P1 ;  /* 0x0000000d07097211 */ /* 0x000fe400008f3409 */
[----:B------:R-:W-:Y:S02]  /*19c0*/  LOP3.LUT P1, RZ, R23, 0x4, RZ, 0xc0, !PT ;  /* 0x0000000417ff7812 */ /* 0x000fe4000782c0ff */
[----:B--2---:R-:W-:Y:S02]  /*19d0*/  IADD3 R2, P5, R2, UR4, RZ ;  /* 0x0000000402027c10 */ /* 0x004fe4000ffbe0ff */
[----:B------:R-:W-:Y:S02]  /*19e0*/  SEL R222, R222, 0xffffffc0, !P1 ;  /* 0xffffffc0dede7807 */ /* 0x000fe40004800000 */
[----:B------:R-:W-:Y:S01]  /*19f0*/  IADD3.X R3, R3, UR5, RZ, P5, !PT ;  /* 0x0000000503037c10 */ /* 0x000fe2000affe4ff */
[----:B------:R-:W-:Y:S01]  /*1a00*/  ULDC.64 UR4, c[0x0][0x178] ;  /* 0x00005e0000047ab9 */ /* 0x000fe20000000a00 */
[----:B------:R-:W-:Y:S01]  /*1a10*/  LOP3.LUT P5, RZ, R6, 0x2, RZ, 0xc0, !PT ;  /* 0x0000000206ff7812 */ /* 0x000fe200078ac0ff */
[----:B------:R-:W-:Y:S01]  /*1a20*/  IMAD.MOV.U32 R6, RZ, RZ, 0x20 ;  /* 0x00000020ff067424 */ /* 0x000fe200078e00ff */
[-C--:B------:R-:W-:Y:S01]  /*1a30*/  LEA.HI R7, R32, R244.reuse, RZ, 0x2 ;  /* 0x000000f420077211 */ /* 0x080fe200078f10ff */
[----:B------:R2:W-:Y:S01]  /*1a40*/  LDGSTS.E.BYPASS.LTC128B.128 [R243+0x2080], [R2.64], !P6 ;  /* 0x0208000002f37fae */ /* 0x0005e2000f101d48 */
[----:B------:R-:W-:Y:S01]  /*1a50*/  IMAD.IADD R219, R218, 0x1, R222 ;  /* 0x00000001dadb7824 */ /* 0x000fe200078e02de */
[----:B------:R-:W-:Y:S01]  /*1a60*/  ISETP.GE.AND P1, PT, R16, c[0x0][0x1fc], PT ;  /* 0x00007f0010007a0c */ /* 0x000fe20003f26270 */
[----:B------:R-:W-:Y:S01]  /*1a70*/  USHF.L.U64.HI UR5, UR4, 0x5, UR5 ;  /* 0x0000000504057899 */ /* 0x000fe20008010205 */
[----:B------:R2:W-:Y:S01]  /*1a80*/  LDGSTS.E.BYPASS.LTC128B.128 [R243+0x5080], [R2.64+0x80], !P2 ;  /* 0x0508008002f37fae */ /* 0x0005e2000d101d48 */
[C---:B------:R-:W-:Y:S01]  /*1a90*/  LOP3.LUT P2, RZ, R23.reuse, 0x2, RZ, 0xc0, !PT ;  /* 0x0000000217ff7812 */ /* 0x040fe2000784c0ff */
[----:B------:R-:W-:Y:S01]  /*1aa0*/  IMAD.SHL.U32 R23, R23, 0x20, RZ ;  /* 0x0000002017177824 */ /* 0x000fe200078e00ff */
[----:B---3--:R-:W-:Y:S01]  /*1ab0*/  LEA.HI R4, R32, R244, RZ, 0x5 ;  /* 0x000000f420047211 */ /* 0x008fe200078f28ff */
[----:B------:R-:W0:Y:S01]  /*1ac0*/  LDGDEPBAR ;  /* 0x00000000000079af */ /* 0x000e220000000000 */
[----:B------:R-:W-:Y:S01]  /*1ad0*/  SEL R0, R6, 0xffffffe0, !P2 ;  /* 0xffffffe006007807 */ /* 0x000fe20005000000 */
[----:B------:R-:W-:Y:S01]  /*1ae0*/  USHF.L.U32 UR4, UR4, 0x5, URZ ;  /* 0x0000000504047899 */ /* 0x000fe2000800063f */
[----:B------:R-:W-:-:S02]  /*1af0*/  SHF.R.S32.HI R5, RZ, 0x5, R4 ;  /* 0x00000005ff057819 */ /* 0x000fc40000011404 */
[----:B------:R-:W-:Y:S01]  /*1b00*/  LEA.HI R6, R32, R244, RZ, 0x4 ;  /* 0x000000f420067211 */ /* 0x000fe200078f20ff */
[----:B------:R-:W-:Y:S01]  /*1b10*/  IMAD.IADD R220, R218, 0x1, R0 ;  /* 0x00000001dadc7824 */ /* 0x000fe200078e0200 */
[----:B------:R-:W-:Y:S01]  /*1b20*/  SHF.R.S32.HI R10, RZ, 0x1f, R7 ;  /* 0x0000001fff0a7819 */ /* 0x000fe20000011407 */
[----:B------:R-:W-:Y:S01]  /*1b30*/  IMAD.IADD R0, R0, 0x1, R219 ;  /* 0x0000000100007824 */ /* 0x000fe200078e02db */
[----:B------:R-:W-:Y:S01]  /*1b40*/  SHF.R.S32.HI R11, RZ, 0x4, R6 ;  /* 0x00000004ff0b7819 */ /* 0x000fe20000011406 */
[----:B-1----:R-:W-:Y:S01]  /*1b50*/  CS2R R32, SRZ ;  /* 0x0000000000207805 */ /* 0x002fe2000001ff00 */
[----:B------:R-:W-:Y:S01]  /*1b60*/  SEL R17, RZ, 0x1, P1 ;  /* 0x00000001ff117807 */ /* 0x000fe20000800000 */
[----:B------:R-:W-:Y:S01]  /*1b70*/  IMAD.IADD R222, R222, 0x1, R220 ;  /* 0x00000001dede7824 */ /* 0x000fe200078e02dc */
[----:B--2---:R-:W-:Y:S01]  /*1b80*/  IADD3 R3, -R250, c[0x0][0x168], -R15 ;  /* 0x00005a00fa037a10 */ /* 0x004fe20007ffe90f */
[----:B------:R-:W-:-:S04]  /*1b90*/  DEPBAR.LE SB0, 0x1 ;  /* 0x000080400000791a */ /* 0x000fc80000000000 */
[----:B------:R-:W-:Y:S01]  /*1ba0*/  BAR.SYNC.DEFER_BLOCKING 0x0 ;  /* 0x0000000000007b1d */ /* 0x000fe20000010000 */
[C---:B------:R-:W-:Y:S02]  /*1bb0*/  ISETP.LT.OR P6, PT, R3.reuse, 0x1, !P0 ;  /* 0x000000010300780c */ /* 0x040fe400047c1670 */
[C---:B------:R-:W-:Y:S02]  /*1bc0*/  ISETP.LT.OR P2, PT, R3.reuse, 0x1, !P5 ;  /* 0x000000010300780c */ /* 0x040fe40006f41670 */
[----:B------:R-:W-:Y:S02]  /*1bd0*/  LEA.HI R2, R4, R5, RZ, 0x1 ;  /* 0x0000000504027211 */ /* 0x000fe400078f08ff */
[C---:B------:R-:W-:Y:S02]  /*1be0*/  ISETP.LT.OR P0, PT, R3.reuse, 0x21, !P0 ;  /* 0x000000210300780c */ /* 0x040fe40004701670 */
[----:B------:R-:W-:Y:S02]  /*1bf0*/  LOP3.LUT R2, R2, 0xfffffffe, RZ, 0xc0, !PT ;  /* 0xfffffffe02027812 */ /* 0x000fe400078ec0ff */
[----:B------:R-:W-:-:S03]  /*1c00*/  ISETP.LT.OR P5, PT, R3, 0x21, !P5 ;  /* 0x000000210300780c */ /* 0x000fc60006fa1670 */
[----:B------:R-:W-:Y:S01]  /*1c10*/  IMAD.IADD R5, R5, 0x1, -R2 ;  /* 0x0000000105057824 */ /* 0x000fe200078e0a02 */
[----:B------:R-:W-:Y:S02]  /*1c20*/  SHF.R.S32.HI R2, RZ, 0x2, R7 ;  /* 0x00000002ff027819 */ /* 0x000fe40000011407 */
[----:B------:R-:W-:Y:S01]  /*1c30*/  LOP3.LUT R7, R7, 0x3ffffffc, RZ, 0xc0, !PT ;  /* 0x3ffffffc07077812 */ /* 0x000fe200078ec0ff */
[----:B------:R-:W-:Y:S01]  /*1c40*/  IMAD.SHL.U32 R221, R5, 0x200, RZ ;  /* 0x0000020005dd7824 */ /* 0x000fe200078e00ff */
[----:B------:R-:W-:Y:S02]  /*1c50*/  LEA.HI R3, R10, R2, RZ, 0x3 ;  /* 0x000000020a037211 */ /* 0x000fe400078f18ff */
[----:B------:R-:W-:Y:S02]  /*1c60*/  LEA.HI R10, R6, R11, RZ, 0x1 ;  /* 0x0000000b060a7211 */ /* 0x000fe400078f08ff */
[----:B------:R-:W-:Y:S01]  /*1c70*/  LOP3.LUT R3, R3, 0xfffffff8, RZ, 0xc0, !PT ;  /* 0xfffffff803037812 */ /* 0x000fe200078ec0ff */
[----:B------:R-:W1:Y:S04]  /*1c80*/  LDSM.16.M88.2 R174, [R0+0x6080] ;  /* 0x0060800000ae783b */ /* 0x000e680000000100 */
[----:B------:R-:W2:Y:S01]  /*1c90*/  LDSM.16.M88.2 R176, [R0+0x7080] ;  /* 0x0070800000b0783b */ /* 0x000ea20000000100 */
[----:B------:R-:W-:-:S03]  /*1ca0*/  IMAD.IADD R2, R2, 0x1, -R3 ;  /* 0x0000000102027824 */ /* 0x000fc600078e0a03 */
        /* <DEDUP_REMOVED lines=9> */
[----:B-----5:R-:W-:-:S03]  /*1d40*/  IMAD R0, R31, c[0x0][0x278], RZ ;  /* 0x00009e001f007a24 */ /* 0x020fc600078e02ff */
[----:B------:R1:W1:Y:S01]  /*1d50*/  LDSM.16.M88.2 R166, [R220+0x8080] ;  /* 0x00808000dca6783b */ /* 0x0002620000000100 */
[----:B------:R-:W-:-:S03]  /*1d60*/  IMAD R0, R247, c[0x0][0x27c], R0 ;  /* 0x00009f00f7007a24 */ /* 0x000fc600078e0200 */
[----:B------:R1:W1:Y:S01]  /*1d70*/  LDSM.16.M88.2 R180, [R218+0x9080] ;  /* 0x00908000dab4783b */ /* 0x0002620000000100 */
[----:B------:R-:W-:-:S03]  /*1d80*/  IMAD.IADD R26, R25, 0x1, R0 ;  /* 0x00000001191a7824 */ /* 0x000fc600078e0200 */
        /* <DEDUP_REMOVED lines=12> */
[----:B------:R1:W-:Y:S04]  /*1e50*/  STL [R1+0x3c], R26 ;  /* 0x00003c1a01007387 */ /* 0x0003e80000100800 */
[----:B------:R1:W-:Y:S04]  /*1e60*/  STL.64 [R1+0x28], R18 ;  /* 0x0000281201007387 */ /* 0x0003e80000100a00 */
[----:B------:R-:W-:Y:S01]  /*1e70*/  @!PT LDS RZ, [RZ] ;  /* 0x00000000fffff984 */ /* 0x000fe20000000800 */
[----:B------:R-:W-:Y:S01]  /*1e80*/  @!PT LDS RZ, [RZ] ;  /* 0x00000000fffff984 */ /* 0x000fe20000000800 */
[----:B------:R-:W-:Y:S01]  /*1e90*/  @!PT LDS RZ, [RZ] ;  /* 0x00000000fffff984 */ /* 0x000fe20000000800 */
[----:B------:R5:W-:Y:S01]  /*1ea0*/  LDGSTS.E.BYPASS.LTC128B.128 [R243+0x6080], [R12.64], !P6 ;  /* 0x060800000cf37fae */ /* 0x000be2000f101d48 */
[----:B------:R-:W-:-:S02]  /*1eb0*/  ISETP.GE.AND P6, PT, R16, c[0x0][0x1fc], PT ;  /* 0x00007f0010007a0c */ /* 0x000fc40003fc6270 */
[----:B------:R-:W-:Y:S01]  /*1ec0*/  SHF.R.S32.HI R16, RZ, 0x1f, R15 ;  /* 0x0000001fff107819 */ /* 0x000fe2000001140f */
[----:B------:R5:W-:Y:S01]  /*1ed0*/  LDGSTS.E.BYPASS.LTC128B.128 [R243+0x8080], [R12.64+0x80], !P2 ;  /* 0x080800800cf37fae */ /* 0x000be2000d101d48 */
[----:B------:R-:W-:-:S03]  /*1ee0*/  ISETP.GT.AND P2, PT, R244, 0xf, PT ;  /* 0x0000000ff400780c */ /* 0x000fc60003f44270 */
[----:B------:R1:W-:Y:S04]  /*1ef0*/  LDGSTS.E.BYPASS.LTC128B.128 [R243+0x7080], [R8.64], !P0 ;  /* 0x0708000008f37fae */ /* 0x0003e8000c101d48 */
[----:B------:R1:W-:Y:S01]  /*1f00*/  LDGSTS.E.BYPASS.LTC128B.128 [R243+0x9080], [R8.64+0x80], !P5 ;  /* 0x0908008008f37fae */ /* 0x0003e2000e901d48 */
[----:B------:R-:W-:-:S05]  /*1f10*/  ISETP.GE.AND P5, PT, R27, c[0x0][0x1fc], PT ;  /* 0x00007f001b007a0c */ /* 0x000fca0003fa6270 */
[----:B------:R-:W-:Y:S02]  /*1f20*/  @!P2 IADD3 R0, P0, R15, R24, RZ ;  /* 0x000000180f00a210 */ /* 0x000fe40007f1e0ff */
[----:B-----5:R-:W-:-:S03]  /*1f30*/  LOP3.LUT R12, R10, 0xfffffffe, RZ, 0xc0, !PT ;  /* 0xfffffffe0a0c7812 */ /* 0x020fc600078ec0ff */
[----:B------:R-:W-:Y:S01]  /*1f40*/  @!P2 IMAD.X R13, R16, 0x1, R26, P0 ;  /* 0x00000001100da824 */ /* 0x000fe200000e061a */
[----:B------:R-:W-:Y:S01]  /*1f50*/  @!P2 LEA R10, P0, R0, c[0x0][0x258], 0x2 ;  /* 0x00009600000aaa11 */ /* 0x000fe200078010ff */
[----:B------:R-:W-:-:S03]  /*1f60*/  IMAD.IADD R3, R11, 0x1, -R12 ;  /* 0x000000010b037824 */ /* 0x000fc600078e0a0c */
[----:B------:R-:W-:Y:S01]  /*1f70*/  @!P2 LEA.HI.X R11, R0, c[0x0][0x25c], R13, 0x2, P0 ;  /* 0x00009700000baa11 */ /* 0x000fe200000f140d */
[----:B------:R-:W-:Y:S01]  /*1f80*/  IMAD.SHL.U32 R13, R2, 0x20, RZ ;  /* 0x00000020020d7824 */ /* 0x000fe200078e00ff */
[----:B------:R-:W-:Y:S01]  /*1f90*/  LOP3.LUT R0, R4, 0xffffffe0, RZ, 0xc0, !PT ;  /* 0xffffffe004007812 */ /* 0x000fe200078ec0ff */
[----:B------:R-:W-:Y:S01]  /*1fa0*/  IMAD.SHL.U32 R224, R3, 0x8, RZ ;  /* 0x0000000803e07824 */ /* 0x000fe200078e00ff */
[----:B------:R-:W-:Y:S02]  /*1fb0*/  LEA.HI R12, R14, R22, RZ, 0x2 ;  /* 0x000000160e0c7211 */ /* 0x000fe400078f10ff */
[----:B------:R-:W-:Y:S01]  /*1fc0*/  IADD3 R4, -R15, c[0x0][0x168], -R250 ;  /* 0x00005a000f047a10 */ /* 0x000fe20007ffe9fa */
[----:B------:R-:W-:Y:S01]  /*1fd0*/  IMAD.IADD R0, R244, 0x1, -R0 ;  /* 0x00000001f4007824 */ /* 0x000fe200078e0a00 */
[----:B-1----:R-:W-:Y:S01]  /*1fe0*/  LOP3.LUT R8, R12, 0x1ffffffc, RZ, 0xc0, !PT ;  /* 0x1ffffffc0c087812 */ /* 0x002fe200078ec0ff */
[----:B------:R-:W-:Y:S01]  /*1ff0*/  IMAD.SHL.U32 R12, R3, 0x20, RZ ;  /* 0x00000020030c7824 */ /* 0x000fe200078e00ff */
[----:B------:R-:W-:-:S02]  /*2000*/  ISETP.LT.OR P1, PT, R4, 0x1, P6 ;  /* 0x000000010400780c */ /* 0x000fc40003721670 */
[----:B------:R-:W-:Y:S01]  /*2010*/  SHF.R.S32.HI R242, RZ, 0x1f, R0 ;  /* 0x0000001ffff27819 */ /* 0x000fe20000011400 */
[C---:B------:R-:W-:Y:S01]  /*2020*/  IMAD.IADD R14, R22.reuse, 0x1, -R8 ;  /* 0x00000001160e7824 */ /* 0x040fe200078e0a08 */
[----:B------:R-:W-:Y:S01]  /*2030*/  ISETP.GE.AND P0, PT, R27, c[0x0][0x1fc], PT ;  /* 0x00007f001b007a0c */ /* 0x000fe20003f06270 */
[----:B------:R-:W-:Y:S01]  /*2040*/  IMAD.SHL.U32 R22, R22, 0x8, RZ ;  /* 0x0000000816167824 */ /* 0x000fe200078e00ff */
[----:B------:R-:W-:Y:S01]  /*2050*/  LEA.HI R242, R242, R0, RZ, 0x2 ;  /* 0x00000000f2f27211 */ /* 0x000fe200078f10ff */
[----:B------:R-:W-:Y:S01]  /*2060*/  @!P2 IMAD.SHL.U32 R8, R244, 0x10, RZ ;  /* 0x00000010f408a824 */ /* 0x000fe200078e00ff */
[----:B------:R-:W-:Y:S02]  /*2070*/  SEL R252, RZ, 0xffffffff, P0 ;  /* 0xfffffffffffc7807 */ /* 0x000fe40000000000 */
[----:B------:R-:W-:Y:S02]  /*2080*/  LOP3.LUT R9, R242, 0x7ffffffc, RZ, 0xc0, !PT ;  /* 0x7ffffffcf2097812 */ /* 0x000fe400078ec0ff */
[C---:B------:R-:W-:Y:S01]  /*2090*/  ISETP.LT.OR P0, PT, R4.reuse, 0x1, P5 ;  /* 0x000000010400780c */ /* 0x040fe20002f01670 */
[----:B------:R1:W-:Y:S01]  /*20a0*/  @!P2 LDGSTS.E.BYPASS.LTC128B.128 [R8+0x12080], [R10.64] ;  /* 0x120800000a08afae */ /* 0x0003e2000b901d48 */
[----:B------:R-:W-:Y:S01]  /*20b0*/  ISETP.LT.OR P6, PT, R4, 0x21, P6 ;  /* 0x000000210400780c */ /* 0x000fe200037c1670 */
[----:B------:R-:W-:Y:S01]  /*20c0*/  IMAD.IADD R9, R0, 0x1, -R9 ;  /* 0x0000000100097824 */ /* 0x000fe200078e0a09 */
[----:B------:R-:W-:Y:S01]  /*20d0*/  ISETP.LT.OR P5, PT, R4, 0x21, P5 ;  /* 0x000000210400780c */ /* 0x000fe20002fa1670 */
[----:B------:R-:W-:Y:S01]  /*20e0*/  IMAD.SHL.U32 R0, R5, 0x10, RZ ;  /* 0x0000001005007824 */ /* 0x000fe200078e00ff */
[----:B------:R-:W-:Y:S01]  /*20f0*/  LOP3.LUT R4, R22, 0x18, RZ, 0xc0, !PT ;  /* 0x0000001816047812 */ /* 0x000fe200078ec0ff */
[----:B------:R-:W0:Y:S01]  /*2100*/  LDGDEPBAR ;  /* 0x00000000000079af */ /* 0x000e220000000000 */
[----:B------:R-:W-:Y:S01]  /*2110*/  IMAD R14, R14, 0x4, R9 ;  /* 0x000000040e0e7824 */ /* 0x000fe200078e0209 */
[----:B------:R-:W-:Y:S01]  /*2120*/  LOP3.LUT R224, R224, 0x8, RZ, 0xc0, !PT ;  /* 0x00000008e0e07812 */ /* 0x000fe200078ec0ff */
[----:B------:R-:W-:Y:S01]  /*2130*/  IMAD.SHL.U32 R252, R252, 0x2, RZ ;  /* 0x00000002fcfc7824 */ /* 0x000fe200078e00ff */
[----:B------:R-:W-:Y:S01]  /*2140*/  LEA.HI.SX32 R242, R242, R0, 0x1e ;  /* 0x00000000f2f27211 */ /* 0x000fe200078ff2ff */
[----:B------:R2:W-:Y:S01]  /*2150*/  LDGSTS.E.BYPASS.LTC128B.128 [R243+0xe080], [R20.64], !P1 ;  /* 0x0e08000014f37fae */ /* 0x0005e2000c901d48 */
[----:B------:R-:W-:-:S02]  /*2160*/  LOP3.LUT R0, R0, 0x10, RZ, 0xc0, !PT ;  /* 0x0000001000007812 */ /* 0x000fc400078ec0ff */
[C---:B------:R-:W-:Y:S01]  /*2170*/  LOP3.LUT R13, R4.reuse, 0xe0, R13, 0xf8, !PT ;  /* 0x000000e0040d7812 */ /* 0x040fe200078ef80d */
[----:B------:R2:W-:Y:S01]  /*2180*/  LDGSTS.E.BYPASS.LTC128B.128 [R243+0x10080], [R20.64+0x80], !P0 ;  /* 0x1008008014f37fae */ /* 0x0005e2000c101d48 */
[----:B------:R-:W-:Y:S01]  /*2190*/  LOP3.LUT R12, R4, 0x20, R12, 0xf8, !PT ;  /* 0x00000020040c7812 */ /* 0x000fe200078ef80c */
[C---:B------:R-:W-:Y:S01]  /*21a0*/  IMAD.SHL.U32 R4, R2.reuse, 0x4, RZ ;  /* 0x0000000402047824 */ /* 0x040fe200078e00ff */
[----:B------:R-:W-:Y:S01]  /*21b0*/  LOP3.LUT P1, RZ, R2, 0x1, RZ, 0xc0, !PT ;  /* 0x0000000102ff7812 */ /* 0x000fe2000782c0ff */
[----:B------:R2:W-:Y:S01]  /*21c0*/  LDGSTS.E.BYPASS.LTC128B.128 [R243+0xf080], [R28.64], !P6 ;  /* 0x0f0800001cf37fae */ /* 0x0005e2000f101d48 */
[----:B------:R-:W-:Y:S02]  /*21d0*/  LOP3.LUT R23, R0, 0xe0, R23, 0xf8, !PT ;  /* 0x000000e000177812 */ /* 0x000fe400078ef817 */
[----:B------:R-:W-:Y:S01]  /*21e0*/  LOP3.LUT R0, R6, 0xfffffff0, RZ, 0xc0, !PT ;  /* 0xfffffff006007812 */ /* 0x000fe200078ec0ff */
[----:B------:R2:W-:Y:S01]  /*21f0*/  LDGSTS.E.BYPASS.LTC128B.128 [R243+0x11080], [R28.64+0x80], !P5 ;  /* 0x110800801cf37fae */ /* 0x0005e2000e901d48 */
[----:B------:R-:W-:-:S02]  /*2200*/  LOP3.LUT R13, R13, 0x18, R4, 0x78, !PT ;  /* 0x000000180d0d7812 */ /* 0x000fc400078e7804 */
[----:B------:R-:W-:Y:S01]  /*2210*/  LOP3.LUT R252, R252, 0x2, R17, 0xe2, !PT ;  /* 0x00000002fcfc7812 */ /* 0x000fe200078ee211 */
[----:B-1----:R-:W-:Y:S02]  /*2220*/  IMAD R8, R31, c[0x0][0x290], RZ ;  /* 0x0000a4001f087a24 */ /* 0x002fe400078e02ff */
[----:B------:R-:W-:Y:S02]  /*2230*/  IMAD.IADD R0, R244, 0x1, -R0 ;  /* 0x00000001f4007824 */ /* 0x000fe400078e0a00 */
[----:B------:R-:W-:Y:S02]  /*2240*/  IMAD R2, R247, c[0x0][0x294], R8 ;  /* 0x0000a500f7027a24 */ /* 0x000fe400078e0208 */
[----:B------:R-:W-:Y:S01]  /*2250*/  IMAD.SHL.U32 R10, R0, 0x20, RZ ;  /* 0x00000020000a7824 */ /* 0x000fe200078e00ff */
[----:B------:R-:W-:Y:S01]  /*2260*/  SHF.R.S32.HI R4, RZ, 0x1f, R0 ;  /* 0x0000001fff047819 */ /* 0x000fe20000011400 */
[----:B------:R-:W-:Y:S01]  /*2270*/  IMAD.IADD R24, R19, 0x1, R2 ;  /* 0x0000000113187824 */ /* 0x000fe200078e0202 */
[----:B------:R-:W-:-:S02]  /*2280*/  IADD3 R2, P0, R15, R18, RZ ;  /* 0x000000120f027210 */ /* 0x000fc40007f1e0ff */
[----:B------:R-:W-:Y:S02]  /*2290*/  LOP3.LUT P6, RZ, R0, 0x4, RZ, 0xc0, !PT ;  /* 0x0000000400ff7812 */ /* 0x000fe400078cc0ff */
[----:B------:R1:W-:Y:S01]  /*22a0*/  STL [R1+0x38], R24 ;  /* 0x0000381801007387 */ /* 0x0003e20000100800 */
[----:B------:R-:W-:Y:S01]  /*22b0*/  IMAD.X R6, R16, 0x1, R24, P0 ;  /* 0x0000000110067824 */ /* 0x000fe200000e0618 */
[C---:B------:R-:W-:Y:S02]  /*22c0*/  LEA R8, P0, R2.reuse, c[0x0][0x280], 0x2 ;  /* 0x0000a00002087a11 */ /* 0x040fe400078010ff */
[----:B------:R-:W-:Y:S02]  /*22d0*/  SEL R223, R223, 0xfffffff0, !P6 ;  /* 0xfffffff0dfdf7807 */ /* 0x000fe40007000000 */
[----:B------:R-:W-:Y:S01]  /*22e0*/  LEA.HI.X R9, R2, c[0x0][0x284], R6, 0x2, P0 ;  /* 0x0000a10002097a11 */ /* 0x000fe200000f1406 */
[----:B------:R-:W-:Y:S01]  /*22f0*/  IMAD.IADD R6, R244, 0x1, -R7 ;  /* 0x00000001f4067824 */ /* 0x000fe200078e0a07 */
[----:B------:R-:W-:Y:S01]  /*2300*/  LEA.HI R2, R4, R0, RZ, 0x3 ;  /* 0x0000000004027211 */ /* 0x000fe200078f18ff */
[----:B------:R-:W-:Y:S01]  /*2310*/  IMAD.SHL.U32 R7, R0, 0x4, RZ ;  /* 0x0000000400077824 */ /* 0x000fe200078e00ff */
[----:B------:R-:W-:Y:S01]  /*2320*/  ISETP.GE.AND P0, PT, R244, 0x10, PT ;  /* 0x00000010f400780c */ /* 0x000fe20003f06270 */
[----:B------:R-:W-:Y:S01]  /*2330*/  IMAD R11, R6, 0x2, R221 ;  /* 0x00000002060b7824 */ /* 0x000fe200078e02dd */
[----:B------:R-:W-:Y:S01]  /*2340*/  LOP3.LUT R4, R2, 0xfffffff8, RZ, 0xc0, !PT ;  /* 0xfffffff802047812 */ /* 0x000fe200078ec0ff */
[----:B------:R-:W-:-:S02]  /*2350*/  IMAD.SHL.U32 R6, R3, 0x100, RZ ;  /* 0x0000010003067824 */ /* 0x000fc400078e00ff */
[----:B------:R-:W-:Y:S02]  /*2360*/  IMAD.IADD R11, R11, 0x1, R13 ;  /* 0x000000010b0b7824 */ /* 0x000fe400078e020d */
[----:B------:R-:W-:Y:S01]  /*2370*/  IMAD.IADD R4, R0, 0x1, -R4 ;  /* 0x0000000100047824 */ /* 0x000fe200078e0a04 */
[----:B------:R-:W-:Y:S01]  /*2380*/  LOP3.LUT R0, R224, 0x1e0, R10, 0xf8, !PT ;  /* 0x000001e0e0007812 */ /* 0x000fe200078ef80a */
[----:B------:R-:W-:Y:S01]  /*2390*/  IMAD.SHL.U32 R235, R11, 0x2, RZ ;  /* 0x000000020beb7824 */ /* 0x000fe200078e00ff */
[----:B------:R-:W-:Y:S01]  /*23a0*/  LOP3.LUT R6, R23, 0x100, R6, 0xf8, !PT ;  /* 0x0000010017067812 */ /* 0x000fe200078ef806 */
[----:B------:R-:W-:Y:S01]  /*23b0*/  IMAD.SHL.U32 R3, R4, 0x40, RZ ;  /* 0x0000004004037824 */ /* 0x000fe200078e00ff */
[----:B------:R-:W-:Y:S01]  /*23c0*/  LOP3.LUT R7, R0, 0x38, R7, 0x78, !PT ;  /* 0x0000003800077812 */ /* 0x000fe200078e7807 */
[----:B------:R-:W-:Y:S01]  /*23d0*/  IMAD.SHL.U32 R0, R2, 0x40, RZ ;  /* 0x0000004002007824 */ /* 0x000fe200078e00ff */
[----:B------:R-:W-:Y:S02]  /*23e0*/  LOP3.LUT R216, R6, 0x1c0, RZ, 0xc0, !PT ;  /* 0x000001c006d87812 */ /* 0x000fe400078ec0ff */
[----:B------:R-:W-:-:S02]  /*23f0*/  LOP3.LUT R3, R3, 0x1c0, RZ, 0xc0, !PT ;  /* 0x000001c003037812 */ /* 0x000fc400078ec0ff */
[----:B------:R-:W-:Y:S02]  /*2400*/  LOP3.LUT R0, R0, 0xfffffe00, RZ, 0xc0, !PT ;  /* 0xfffffe0000007812 */ /* 0x000fe400078ec0ff */
[--C-:B------:R-:W-:Y:S02]  /*2410*/  SHF.R.U32.HI R2, RZ, 0x3, R3.reuse ;  /* 0x00000003ff027819 */ /* 0x100fe40000011603 */
[----:B------:R-:W-:Y:S02]  /*2420*/  IADD3 R236, R235, 0x126c0, RZ ;  /* 0x000126c0ebec7810 */ /* 0x000fe40007ffe0ff */
[C---:B------:R-:W-:Y:S02]  /*2430*/  LOP3.LUT R224, R2.reuse, R3, R224, 0x1e, !PT ;  /* 0x0000000302e07212 */ /* 0x040fe400078e1ee0 */
[----:B------:R-:W-:Y:S01]  /*2440*/  LOP3.LUT R3, R2, R12, R3, 0x1e, !PT ;  /* 0x0000000c02037212 */ /* 0x000fe200078e1e03 */
[----:B------:R-:W-:Y:S01]  /*2450*/  IMAD R2, R5, 0x400, R0 ;  /* 0x0000040005027824 */ /* 0x000fe200078e0200 */
[----:B------:R-:W-:-:S02]  /*2460*/  IADD3 R5, R235, 0x12480, RZ ;  /* 0x00012480eb057810 */ /* 0x000fc40007ffe0ff */
[----:B------:R-:W-:Y:S01]  /*2470*/  LOP3.LUT R228, R3, R0, RZ, 0xfc, !PT ;  /* 0x0000000003e47212 */ /* 0x000fe200078efcff */
[----:B------:R-:W-:Y:S01]  /*2480*/  @!P0 IMAD.SHL.U32 R0, R244, 0x10, RZ ;  /* 0x00000010f4008824 */ /* 0x000fe200078e00ff */
[----:B------:R-:W-:Y:S01]  /*2490*/  LOP3.LUT R221, R7, R221, RZ, 0xfc, !PT ;  /* 0x000000dd07dd7212 */ /* 0x000fe200078efcff */
[----:B------:R-:W-:Y:S01]  /*24a0*/  IMAD.IADD R224, R2, 0x1, R224 ;  /* 0x0000000102e07824 */ /* 0x000fe200078e02e0 */
[----:B------:R-:W-:Y:S02]  /*24b0*/  @P1 IADD3 R236, R5, 0x1c0, RZ ;  /* 0x000001c005ec1810 */ /* 0x000fe40007ffe0ff */
[----:B------:R5:W-:Y:S01]  /*24c0*/  @!P0 LDGSTS.E.BYPASS.LTC128B.128 [R0+0x12280], [R8.64] ;  /* 0x1228000008008fae */ /* 0x000be2000b901d48 */
[----:B------:R-:W-:Y:S01]  /*24d0*/  LOP3.LUT P0, RZ, R4, 0x4, RZ, 0xc0, !PT ;  /* 0x0000000404ff7812 */ /* 0x000fe2000780c0ff */
[----:B------:R-:W-:Y:S01]  /*24e0*/  IMAD.SHL.U32 R225, R224, 0x2, RZ ;  /* 0x00000002e0e17824 */ /* 0x000fe200078e00ff */
[----:B------:R-:W-:Y:S01]  /*24f0*/  LOP3.LUT R7, R6, 0x8, R30, 0xf8, !PT ;  /* 0x0000000806077812 */ /* 0x000fe200078ef81e */
[----:B------:R-:W0:Y:S01]  /*2500*/  LDGDEPBAR ;  /* 0x00000000000079af */ /* 0x000e220000000000 */
[----:B------:R-:W-:-:S02]  /*2510*/  SHF.R.U32.HI R216, RZ, 0x3, R216 ;  /* 0x00000003ffd87819 */ /* 0x000fc400000116d8 */
[----:B------:R-:W-:Y:S01]  /*2520*/  LOP3.LUT P1, RZ, R4, 0x2, RZ, 0xc0, !PT ;  /* 0x0000000204ff7812 */ /* 0x000fe2000782c0ff */
[----:B------:R-:W0:Y:S01]  /*2530*/  LDGDEPBAR ;  /* 0x00000000000079af */ /* 0x000e220000000000 */
[----:B------:R-:W-:Y:S02]  /*2540*/  SEL R227, R226, 0xffffffe0, !P0 ;  /* 0xffffffe0e2e37807 */ /* 0x000fe40004000000 */
[----:B------:R-:W-:Y:S02]  /*2550*/  LOP3.LUT R216, R216, R7, RZ, 0x3c, !PT ;  /* 0x00000007d8d87212 */ /* 0x000fe400078e3cff */
[----:B------:R-:W-:Y:S01]  /*2560*/  LEA R221, R221, 0x15480, 0x1 ;  /* 0x00015480dddd7811 */ /* 0x000fe200078e08ff */
[----:B------:R-:W-:Y:S01]  /*2570*/  IMAD.IADD R230, R224, 0x1, R227 ;  /* 0x00000001e0e67824 */ /* 0x000fe200078e02e3 */
[----:B------:R-:W-:Y:S01]  /*2580*/  SEL R226, R226, 0xffffffe0, !P1 ;  /* 0xffffffe0e2e27807 */ /* 0x000fe20004800000 */
[----:B------:R-:W-:Y:S01]  /*2590*/  IMAD.SHL.U32 R216, R216, 0x2, RZ ;  /* 0x00000002d8d87824 */ /* 0x000fe200078e00ff */
[----:B------:R-:W-:Y:S01]  /*25a0*/  SEL R229, R229, 0xfffffff0, !P1 ;  /* 0xfffffff0e5e57807 */ /* 0x000fe20004800000 */
[----:B------:R-:W-:-:S02]  /*25b0*/  IMAD R223, R223, 0x2, R221 ;  /* 0x00000002dfdf7824 */ /* 0x000fc400078e02dd */
[----:B------:R-:W-:Y:S02]  /*25c0*/  IMAD.IADD R226, R225, 0x1, R226 ;  /* 0x00000001e1e27824 */ /* 0x000fe400078e02e2 */
[C---:B------:R-:W-:Y:S02]  /*25d0*/  IMAD.IADD R233, R229.reuse, 0x1, R227 ;  /* 0x00000001e5e97824 */ /* 0x040fe400078e02e3 */
[----:B------:R-:W-:Y:S02]  /*25e0*/  IMAD.IADD R232, R224, 0x1, R229 ;  /* 0x00000001e0e87824 */ /* 0x000fe400078e02e5 */
[----:B------:R-:W-:Y:S02]  /*25f0*/  IMAD.IADD R231, R229, 0x1, R230 ;  /* 0x00000001e5e77824 */ /* 0x000fe400078e02e6 */
[----:B-----5:R-:W-:-:S04]  /*2600*/  IMAD.SHL.U32 R0, R14, 0x2, RZ ;  /* 0x000000020e007824 */ /* 0x020fc800078e00ff */
[----:B------:R-:W-:Y:S01]  /*2610*/  IMAD.IADD R246, R246, 0x1, -R0 ;  /* 0x00000001f6f67824 */ /* 0x000fe200078e0a00 */
[----:B--234-:R1:W-:Y:S04]  /*2620*/  STL [R1+0x24], R0 ;  /* 0x0000240001007387 */ /* 0x01c3e80000100800 */
.L_x_739:
[----:B------:R-:W-:Y:S04]  /*2630*/  DEPBAR.LE SB0, 0x1 ;  /* 0x000080400000791a */ /* 0x000fe80000000000 */
[----:B------:R-:W-:Y:S01]  /*2640*/  BAR.SYNC.DEFER_BLOCKING 0x0 ;  /* 0x0000000000007b1d */ /* 0x000fe20000010000 */
[C---:B-1----:R-:W-:Y:S01]  /*2650*/  IMAD R0, R217.reuse, 0x2000, R224 ;  /* 0x00002000d9007824 */ /* 0x042fe200078e02e0 */
[C---:B------:R-:W-:Y:S01]  /*2660*/  LEA R148, R217.reuse, R229, 0xd ;  /* 0x000000e5d9947211 */ /* 0x040fe200078e68ff */
[--C-:B------:R-:W-:Y:S01]  /*2670*/  IMAD R138, R217, 0x2000, R227.reuse ;  /* 0x00002000d98a7824 */ /* 0x100fe200078e02e3 */
[----:B------:R-:W-:Y:S01]  /*2680*/  IADD3 R234, R204, 0x1, RZ ;  /* 0x00000001ccea7810 */ /* 0x000fe20007ffe0ff */
[----:B------:R-:W-:Y:S02]  /*2690*/  IMAD.SHL.U32 R0, R0, 0x2, RZ ;  /* 0x0000000200007824 */ /* 0x000fe400078e00ff */
[C---:B------:R-:W-:Y:S01]  /*26a0*/  IMAD.IADD R149, R224.reuse, 0x1, R148 ;  /* 0x00000001e0957824 */ /* 0x040fe200078e0294 */
[C---:B------:R-:W-:Y:S01]  /*26b0*/  IADD3 R138, R224.reuse, R138, RZ ;  /* 0x0000008ae08a7210 */ /* 0x040fe20007ffe0ff */
[----:B------:R-:W-:Y:S01]  /*26c0*/  IMAD.MOV.U32 R249, RZ, RZ, R204 ;  /* 0x000000fffff97224 */ /* 0x000fe200078e00cc */
[----:B------:R-:W-:Y:S02]  /*26d0*/  IADD3 R148, R224, R148, R227 ;  /* 0x00000094e0947210 */ /* 0x000fe40007ffe0e3 */
[----:B------:R-:W-:Y:S01]  /*26e0*/  SHF.L.U32 R149, R149, 0x1, RZ ;  /* 0x0000000195957819 */ /* 0x000fe200000006ff */
[----:B------:R-:W-:Y:S01]  /*26f0*/  IMAD.SHL.U32 R150, R138, 0x2, RZ ;  /* 0x000000028a967824 */ /* 0x000fe200078e00ff */
[----:B------:R-:W-:Y:S04]  /*2700*/  LDSM.16.M88.2 R2, [R218+0x80] ;  /* 0x00008000da02783b */ /* 0x000fe80000000100 */
[----:B------:R-:W1:Y:S04]  /*2710*/  LDSM.16.M88.4 R20, [R0+0x6080] ;  /* 0x006080000014783b */ /* 0x000e680000000200 */
[----:B------:R-:W2:Y:S04]  /*2720*/  LDSM.16.M88.4 R24, [R0+0x7080] ;  /* 0x007080000018783b */ /* 0x000ea80000000200 */
[----:B------:R-:W3:Y:S04]  /*2730*/  LDSM.16.M88.2 R16, [R218+0x1080] ;  /* 0x00108000da10783b */ /* 0x000ee80000000100 */
[----:B------:R-:W4:Y:S04]  /*2740*/  LDSM.16.M88.2 R28, [R218+0x2080] ;  /* 0x00208000da1c783b */ /* 0x000f280000000100 */
[----:B------:R-:W5:Y:S04]  /*2750*/  LDL R205, [R1+0x1c] ;  /* 0x00001c0001cd7983 */ /* 0x000f680000100800 */
[----:B------:R-:W-:Y:S04]  /*2760*/  LDSM.16.M88.4 R80, [R149+0x6080] ;  /* 0x006080009550783b */ /* 0x000fe80000000200 */
[----:B------:R-:W-:Y:S04]  /*2770*/  LDSM.16.M88.4 R132, [R149+0x7080] ;  /* 0x007080009584783b */ /* 0x000fe80000000200 */
[----:B------:R-:W-:Y:S04]  /*2780*/  LDSM.16.M88.2 R30, [R220+0x1080] ;  /* 0x00108000dc1e783b */ /* 0x000fe80000000100 */
[----:B------:R-:W-:Y:S04]  /*2790*/  LDSM.16.M88.2 R136, [R220+0x2080] ;  /* 0x00208000dc88783b */ /* 0x000fe80000000100 */
[----:B------:R-:W-:Y:S01]  /*27a0*/  LDSM.16.M88.2 R138, [R219+0x80] ;  /* 0x00008000db8a783b */ /* 0x000fe20000000100 */
[-C--:B-1----:R-:W-:Y:S03]  /*27b0*/  HMMA.16816.F32 R4, R20, R2.reuse, RZ ;  /* 0x000000021404723c */ /* 0x082fe600000018ff */
[----:B------:R-:W-:Y:S04]  /*27c0*/  LDSM.16.M88.4 R140, [R150+0x6080] ;  /* 0x00608000968c783b */ /* 0x000fe80000000200 */
[----:B------:R-:W-:Y:S01]  /*27d0*/  LDSM.16.M88.4 R144, [R150+0x7080] ;  /* 0x007080009690783b */ /* 0x000fe20000000200 */
[C---:B--2---:R-:W-:Y:S03]  /*27e0*/  HMMA.16816.F32 R8, R24.reuse, R2, RZ ;  /* 0x000000021808723c */ /* 0x044fe600000018ff */
[----:B------:R-:W1:Y:S05]  /*27f0*/  LDSM.16.M88.2 R2, [R220+0x80] ;  /* 0x00008000dc02783b */ /* 0x000e6a0000000100 */
        /* <DEDUP_REMOVED lines=16> */
[C---:B------:R-:W-:Y:S01]  /*2900*/  LEA R132, R217.reuse, R233, 0xd ;  /* 0x000000e9d9847211 */ /* 0x040fe200078e68ff */
        /* <DEDUP_REMOVED lines=17> */
[C---:B----4-:R-:W-:Y:S04]  /*2a20*/  LEA R0, R217.reuse, R232, 0xd ;  /* 0x000000e8d9007211 */ /* 0x050fe800078e68ff */
[-C--:B------:R-:W-:Y:S04]  /*2a30*/  HMMA.16816.F32 R12, R132, R136.reuse, R12 ;  /* 0x00000088840c723c */ /* 0x080fe8000000180c */
[----:B------:R-:W-:Y:S04]  /*2a40*/  IMAD.SHL.U32 R0, R0, 0x2, RZ ;  /* 0x0000000200007824 */ /* 0x000fe800078e00ff */
[C---:B------:R-:W-:Y:S01]  /*2a50*/  HMMA.16816.F32 R16, R80.reuse, R136, R16 ;  /* 0x000000885010723c */ /* 0x040fe20000001810 */
[----:B------:R-:W-:Y:S07]  /*2a60*/  LDSM.16.M88.2 R136, [R220+0x4080] ;  /* 0x00408000dc88783b */ /* 0x000fee0000000100 */
[-C--:B------:R-:W-:Y:S01]  /*2a70*/  HMMA.16816.F32 R20, R80, R28.reuse, R20 ;  /* 0x0000001c5014723c */ /* 0x080fe20000001814 */
[----:B------:R3:W-:Y:S07]  /*2a80*/  LDSM.16.M88.4 R80, [R0+0x8080] ;  /* 0x008080000050783b */ /* 0x0007ee0000000200 */
[----:B------:R-:W-:Y:S01]  /*2a90*/  HMMA.16816.F32 R24, R132, R28, R24 ;  /* 0x0000001c8418723c */ /* 0x000fe20000001818 */
[----:B------:R-:W4:Y:S04]  /*2aa0*/  LDSM.16.M88.2 R28, [R220+0x3080] ;  /* 0x00308000dc1c783b */ /* 0x000f280000000100 */
[----:B------:R-:W4:Y:S03]  /*2ab0*/  LDSM.16.M88.4 R132, [R149+0x9080] ;  /* 0x009080009584783b */ /* 0x000f260000000200 */
[-C--:B-1----:R-:W-:Y:S01]  /*2ac0*/  HMMA.16816.F32 R4, R140, R138.reuse, R4 ;  /* 0x0000008a8c04723c */ /* 0x082fe20000001804 */
[----:B------:R-:W-:Y:S07]  /*2ad0*/  LDSM.16.M88.4 R148, [R150+0x9080] ;  /* 0x009080009694783b */ /* 0x000fee0000000200 */
[C---:B------:R-:W-:Y:S01]  /*2ae0*/  HMMA.16816.F32 R8, R144.reuse, R138, R8 ;  /* 0x0000008a9008723c */ /* 0x040fe20000001808 */
[----:B------:R-:W-:Y:S03]  /*2af0*/  LDSM.16.M88.2 R138, [R219+0x3080] ;  /* 0x00308000db8a783b */ /* 0x000fe60000000100 */
[C---:B---3--:R-:W-:Y:S04]  /*2b00*/  LEA R0, R217.reuse, R230, 0xd ;  /* 0x000000e6d9007211 */ /* 0x048fe800078e68ff */
        /* <DEDUP_REMOVED lines=9> */
[C---:B------:R-:W-:Y:S01]  /*2ba0*/  HMMA.16816.F32 R8, R132.reuse, R28, R8 ;  /* 0x0000001c8408723c */ /* 0x040fe20000001808 */
[----:B------:R-:W4:Y:S03]  /*2bb0*/  LDSM.16.M88.2 R28, [R219+0x5080] ;  /* 0x00508000db1c783b */ /* 0x000f260000000100 */
[C---:B--2---:R-:W-:Y:S04]  /*2bc0*/  LEA R0, R217.reuse, R231, 0xd ;  /* 0x000000e7d9007211 */ /* 0x044fe800078e68ff */
[-C--:B------:R-:W-:Y:S04]  /*2bd0*/  HMMA.16816.F32 R12, R132, R136.reuse, R12 ;  /* 0x00000088840c723c */ /* 0x080fe8000000180c */
[----:B------:R-:W-:Y:S04]  /*2be0*/  IMAD.SHL.U32 R0, R0, 0x2, RZ ;  /* 0x0000000200007824 */ /* 0x000fe800078e00ff */
[C---:B------:R-:W-:Y:S01]  /*2bf0*/  HMMA.16816.F32 R16, R80.reuse, R136, R16 ;  /* 0x000000885010723c */ /* 0x040fe20000001810 */
[----:B------:R-:W-:Y:S07]  /*2c00*/  LDSM.16.M88.2 R136, [R222+0x4080] ;  /* 0x00408000de88783b */ /* 0x000fee0000000100 */
[-C--:B-1----:R-:W-:Y:S01]  /*2c10*/  HMMA.16816.F32 R20, R80, R2.reuse, R20 ;  /* 0x000000025014723c */ /* 0x082fe20000001814 */
[----:B------:R-:W-:Y:S02]  /*2c20*/  LDSM.16.M88.4 R80, [R0+0x8080] ;  /* 0x008080000050783b */ /* 0x000fe40000000200 */
[----:B-----5:R-:W-:Y:S05]  /*2c30*/  ISETP.GE.AND P1, PT, R234, R205, PT ;  /* 0x000000cdea00720c */ /* 0x020fea0003f26270 */
[----:B------:R-:W-:Y:S01]  /*2c40*/  HMMA.16816.F32 R24, R132, R2, R24 ;  /* 0x000000028418723c */ /* 0x000fe20000001818 */
[----:B------:R-:W1:Y:S04]  /*2c50*/  LDSM.16.M88.2 R2, [R222+0x3080] ;  /* 0x00308000de02783b */ /* 0x000e680000000100 */
[----:B------:R-:W2:Y:S03]  /*2c60*/  LDSM.16.M88.4 R132, [R160+0x9080] ;  /* 0x00908000a084783b */ /* 0x000ea60000000200 */
[-C--:B---3--:R-:W-:Y:S08]  /*2c70*/  HMMA.16816.F32 R4, R140, R138.reuse, R4 ;  /* 0x0000008a8c04723c */ /* 0x088ff00000001804 */
[C---:B------:R-:W-:Y:S07]  /*2c80*/  HMMA.16816.F32 R8, R148.reuse, R138, R8 ;  /* 0x0000008a9408723c */ /* 0x040fee0000001808 */
[----:B------:R-:W-:Y:S01]  /*2c90*/  LEA R139, R217, R242, 0x6 ;  /* 0x000000f2d98b7211 */ /* 0x000fe200078e30ff */
[-C--:B------:R-:W-:Y:S04]  /*2ca0*/  HMMA.16816.F32 R12, R148, R30.reuse, R12 ;  /* 0x0000001e940c723c */ /* 0x080fe8000000180c */
[----:B------:R-:W-:Y:S04]  /*2cb0*/  LDS R138, [R139.X4+0x12100] ;  /* 0x012100008b8a7984 */ /* 0x000fe80000004800 */
[C---:B------:R-:W-:Y:S01]  /*2cc0*/  HMMA.16816.F32 R16, R140.reuse, R30, R16 ;  /* 0x0000001e8c10723c */ /* 0x040fe20000001810 */
[----:B------:R-:W3:Y:S07]  /*2cd0*/  LDSM.16.M88.2 R30, [R222+0x5080] ;  /* 0x00508000de1e783b */ /* 0x000eee0000000100 */
[-C--:B----4-:R-:W-:Y:S08]  /*2ce0*/  HMMA.16816.F32 R20, R140, R28.reuse, R20 ;  /* 0x0000001c8c14723c */ /* 0x090ff00000001814 */
[----:B------:R-:W-:Y:S01]  /*2cf0*/  HMMA.16816.F32 R24, R148, R28, R24 ;  /* 0x0000001c9418723c */ /* 0x000fe20000001818 */
[----:B------:R4:W4:Y:S04]  /*2d00*/  LDS R29, [R139.X4+0x12080] ;  /* 0x012080008b1d7984 */ /* 0x0009280000004800 */
[----:B------:R3:W4:Y:S03]  /*2d10*/  LDS R28, [R139.X4+0x120a0] ;  /* 0x0120a0008b1c7984 */ /* 0x0007260000004800 */
[-C--:B-1----:R-:W-:Y:S01]  /*2d20*/  HMMA.16816.F32 R4, R80, R2.reuse, R4 ;  /* 0x000000025004723c */ /* 0x082fe20000001804 */
[----:B------:R-:W1:Y:S01]  /*2d30*/  LDS R139, [R139.X4+0x12120] ;  /* 0x012120008b8b7984 */ /* 0x000e620000004800 */
[----:B------:R-:W-:Y:S04]  /*2d40*/  DEPBAR.LE SB0, 0x0 ;  /* 0x000080000000791a */ /* 0x000fe80000000000 */
[----:B------:R-:W-:Y:S02]  /*2d50*/  BAR.SYNC.DEFER_BLOCKING 0x0 ;  /* 0x0000000000007b1d */ /* 0x000fe40000010000 */
[C---:B--2---:R-:W-:Y:S08]  /*2d60*/  HMMA.16816.F32 R8, R132.reuse, R2, R8 ;  /* 0x000000028408723c */ /* 0x044ff00000001808 */
        /* <DEDUP_REMOVED lines=9> */
[----:B----4-:R-:W-:Y:S01]  /*2e00*/  SHF.R.S32.HI R0, RZ, 0x1f, R234 ;  /* 0x0000001fff007819 */ /* 0x010fe200000114ea */
[----:B------:R-:W4:Y:S01]  /*2e10*/  LDL.64 R210, [R1+0x30] ;  /* 0x0000300001d27983 */ /* 0x000f220000100a00 */
[----:B------:R-:W-:Y:S01]  /*2e20*/  @!P2 LEA R2, R204, 0x40, 0x6 ;  /* 0x00000040cc02a811 */ /* 0x000fe200078e30ff */
[----:B------:R-:W-:Y:S02]  /*2e30*/  IMAD.WIDE.U32 R30, R234, c[0x0][0x178], RZ ;  /* 0x00005e00ea1e7a25 */ /* 0x000fe400078e00ff */
[----:B------:R-:W5:Y:S02]  /*2e40*/  LDL R208, [R1+0x3c] ;  /* 0x00003c0001d07983 */ /* 0x000f640000100800 */
[----:B------:R-:W-:Y:S02]  /*2e50*/  IMAD R0, R0, c[0x0][0x178], RZ ;  /* 0x00005e0000007a24 */ /* 0x000fe400078e02ff */
[----:B--2---:R-:W2:Y:S01]  /*2e60*/  LDL.64 R206, [R1+0x8] ;  /* 0x0000080001ce7983 */ /* 0x004ea20000100a00 */
[----:B------:R-:W-:Y:S02]  /*2e70*/  IMAD.SHL.U32 R3, R30, 0x40, RZ ;  /* 0x000000401e037824 */ /* 0x000fe400078e00ff */
[C---:B------:R-:W-:Y:S01]  /*2e80*/  IMAD R80, R234.reuse, c[0x0][0x17c], R0 ;  /* 0x00005f00ea507a24 */ /* 0x040fe200078e0200 */
[----:B---3--:R-:W3:Y:S01]  /*2e90*/  LDL R205, [R1+0x18] ;  /* 0x0000180001cd7983 */ /* 0x008ee20000100800 */
[----:B------:R-:W-:Y:S02]  /*2ea0*/  IMAD.MOV.U32 R83, RZ, RZ, -0x40 ;  /* 0xffffffc0ff537424 */ /* 0x000fe400078e00ff */
[----:B------:R-:W-:Y:S02]  /*2eb0*/  IMAD.IADD R80, R31, 0x1, R80 ;  /* 0x000000011f507824 */ /* 0x000fe400078e0250 */
[----:B------:R-:W-:Y:S04]  /*2ec0*/  IMAD R83, R234, R83, c[0x0][0x168] ;  /* 0x00005a00ea537624 */ /* 0x000fe800078e0253 */
[----:B------:R-:W-:Y:S01]  /*2ed0*/  IMAD.IADD R83, R83, 0x1, -R250 ;  /* 0x0000000153537824 */ /* 0x000fe200078e0afa */
[C---:B----4-:R-:W-:Y:S04]  /*2ee0*/  @!P2 IADD3 R0, P5, R2.reuse, R210, RZ ;  /* 0x000000d20200a210 */ /* 0x050fe80007fbe0ff */
[----:B-----5:R-:W-:Y:S02]  /*2ef0*/  @!P2 LEA.HI.X.SX32 R31, R2, R208, 0x1, P5 ;  /* 0x000000d0021fa211 */ /* 0x020fe400028f0eff */
[----:B------:R-:W-:Y:S02]  /*2f00*/  SHF.L.U64.HI R2, R30, 0x6, R80 ;  /* 0x000000061e027819 */ /* 0x000fe40000010250 */
[----:B--2---:R-:W-:Y:S04]  /*2f10*/  IADD3 R82, P6, P5, R206, UR4, R3 ;  /* 0x00000004ce527c10 */ /* 0x004fe8000fdde003 */
[----:B---3--:R-:W-:Y:S02]  /*2f20*/  IADD3.X R132, R205, UR5, R2, P6, P5 ;  /* 0x00000005cd847c10 */ /* 0x008fe4000b7ea402 */
[----:B------:R-:W-:Y:S02]  /*2f30*/  IADD3 R3, P6, R3, R206, RZ ;  /* 0x000000ce03037210 */ /* 0x000fe40007fde0ff */
[C---:B------:R-:W-:Y:S04]  /*2f40*/  @!P2 LEA R80, P5, R0.reuse, c[0x0][0x258], 0x2 ;  /* 0x000096000050aa11 */ /* 0x040fe800078a10ff */
[----:B------:R-:W-:Y:S01]  /*2f50*/  @!P2 LEA.HI.X R81, R0, c[0x0][0x25c], R31, 0x2, P5 ;  /* 0x000097000051aa11 */ /* 0x000fe200028f141f */
[----:B------:R-:W-:Y:S01]  /*2f60*/  IMAD.X R0, R2, 0x1, R205, P6 ;  /* 0x0000000102007824 */ /* 0x000fe200030e06cd */
[C---:B------:R-:W-:Y:S02]  /*2f70*/  LEA R30, P5, R3.reuse, c[0x0][0x160], 0x1 ;  /* 0x00005800031e7a11 */ /* 0x040fe400078a08ff */
[C---:B------:R-:W-:Y:S02]  /*2f80*/  LEA R2, P6, R82.reuse, c[0x0][0x160], 0x1 ;  /* 0x0000580052027a11 */ /* 0x040fe400078c08ff */
[----:B------:R-:W-:Y:S01]  /*2f90*/  LEA.HI.X R31, R3, c[0x0][0x164], R0, 0x1, P5 ;  /* 0x00005900031f7a11 */ /* 0x000fe200028f0c00 */
[----:B------:R-:W-:Y:S01]  /*2fa0*/  IMAD.U32 R0, RZ, RZ, UR7 ;  /* 0x00000007ff007e24 */ /* 0x000fe2000f8e00ff */
[----:B------:R-:W-:Y:S02]  /*2fb0*/  LEA.HI.X R3, R82, c[0x0][0x164], R132, 0x1, P6 ;  /* 0x0000590052037a11 */ /* 0x000fe400030f0c84 */
[----:B------:R-:W-:Y:S02]  /*2fc0*/  ISETP.LT.OR P6, PT, R83, 0x1, P4 ;  /* 0x000000015300780c */ /* 0x000fe400027c1670 */
[----:B------:R-:W-:Y:S02]  /*2fd0*/  IADD3 R82, R243, 0x6080, RZ ;  /* 0x00006080f3527810 */ /* 0x000fe40007ffe0ff */
[C---:B------:R-:W-:Y:S03]  /*2fe0*/  ISETP.LT.OR P5, PT, R83.reuse, 0x1, P3 ;  /* 0x000000015300780c */ /* 0x040fe60001fa1670 */
[----:B------:R-:W-:Y:S06]  /*2ff0*/  IMAD R0, R0, 0x4000, R82 ;  /* 0x0000400000007824 */ /* 0x000fec00078e0252 */
[----:B------:R-:W-:Y:S01]  /*3000*/  @!PT LDS RZ, [RZ] ;  /* 0x00000000fffff984 */ /* 0x000fe20000000800 */
[----:B------:R-:W-:Y:S01]  /*3010*/  @!PT LDS RZ, [RZ] ;  /* 0x00000000fffff984 */ /* 0x000fe20000000800 */
[----:B------:R-:W-:Y:S01]  /*3020*/  @!PT LDS RZ, [RZ] ;  /* 0x00000000fffff984 */ /* 0x000fe20000000800 */
[----:B------:R2:W-:Y:S01]  /*3030*/  LDGSTS.E.BYPASS.LTC128B.128 [R0], [R30.64], !P6 ;  /* 0x000000001e007fae */ /* 0x0005e2000f101d48 */
[C---:B------:R-:W-:Y:S03]  /*3040*/  ISETP.LT.OR P6, PT, R83.reuse, 0x21, P4 ;  /* 0x000000215300780c */ /* 0x040fe600027c1670 */
[----:B------:R2:W-:Y:S01]  /*3050*/  LDGSTS.E.BYPASS.LTC128B.128 [R0+0x2000], [R30.64+0x80], !P5 ;  /* 0x020000801e007fae */ /* 0x0005e2000e901d48 */
[----:B------:R-:W-:Y:S09]  /*3060*/  ISETP.LT.OR P5, PT, R83, 0x21, P3 ;  /* 0x000000215300780c */ /* 0x000ff20001fa1670 */
[----:B------:R3:W-:Y:S04]  /*3070*/  LDGSTS.E.BYPASS.LTC128B.128 [R0+0x1000], [R2.64], !P6 ;  /* 0x0100000002007fae */ /* 0x0007e8000f101d48 */
[----:B------:R3:W-:Y:S01]  /*3080*/  LDGSTS.E.BYPASS.LTC128B.128 [R0+0x3000], [R2.64+0x80], !P5 ;  /* 0x0300008002007fae */ /* 0x0007e2000e901d48 */
[----:B--2---:R-:W-:Y:S02]  /*3090*/  IMAD.SHL.U32 R31, R244, 0x4, RZ ;  /* 0x00000004f41f7824 */ /* 0x004fe400078e00ff */
[----:B------:R-:W-:Y:S04]  /*30a0*/  IMAD.U32 R30, RZ, RZ, UR7 ;  /* 0x00000007ff1e7e24 */ /* 0x000fe8000f8e00ff */
[----:B------:R-:W-:Y:S04]  /*30b0*/  @!P2 IMAD R30, R30, 0x40, R31 ;  /* 0x000000401e1ea824 */ /* 0x000fe800078e021f */
[----:B------:R-:W-:Y:S05]  /*30c0*/  @!P2 IMAD.SHL.U32 R30, R30, 0x4, RZ ;  /* 0x000000041e1ea824 */ /* 0x000fea00078e00ff */
[----:B------:R3:W-:Y:S02]  /*30d0*/  @!P2 LDGSTS.E.BYPASS.LTC128B.128 [R30+0x12080], [R80.64] ;  /* 0x12080000501eafae */ /* 0x0007e4000b901d48 */
.L_x_737:
[----:B---34-:R-:W3:Y:S01]  /*30e0*/  LDL R2, [R1+0x20] ;  /* 0x0000200001027983 */ /* 0x018ee20000100800 */
[----:B------:R-:W-:Y:S03]  /*30f0*/  IMAD.MOV.U32 R0, RZ, RZ, -0x60 ;  /* 0xffffffa0ff007424 */ /* 0x000fe600078e00ff */
[----:B------:R-:W4:Y:S04]  /*3100*/  LDL R3, [R1+0x24] ;  /* 0x0000240001037983 */ /* 0x000f280000100800 */
[----:B------:R-:W0:Y:S01]  /*3110*/  LDGDEPBAR ;  /* 0x00000000000079af */ /* 0x000e220000000000 */
[----:B---3--:R-:W-:Y:S02]  /*3120*/  IMAD R0, R2, R0, c[0x0][0x198] ;  /* 0x0000660002007624 */ /* 0x008fe400078e0200 */
[----:B------:R-:W-:Y:S02]  /*3130*/  IMAD.MOV.U32 R2, RZ, RZ, 0x1 ;  /* 0x00000001ff027424 */ /* 0x000fe400078e00ff */
[----:B------:R-:W-:Y:S05]  /*3140*/  IMAD R0, R204, 0x40, R0 ;  /* 0x00000040cc007824 */ /* 0x000fea00078e0200 */
[----:B------:R-:W-:Y:S04]  /*3150*/  IADD3 R0, R0, -c[0x0][0x168], R2 ;  /* 0x80005a0000007a10 */ /* 0x000fe80007ffe002 */
[----:B----4-:R-:W-:Y:S04]  /*3160*/  IADD3 R3, -R3, R242, R0 ;  /* 0x000000f203037210 */ /* 0x010fe80007ffe100 */
[----:B------:R-:W-:Y:S02]  /*3170*/  IMNMX R2, R246, R3, PT ;  /* 0x00000003f6027217 */ /* 0x000fe40003800200 */
[----:B------:R-:W-:Y:S02]  /*3180*/  IADD3 R0, R3, 0x8, RZ ;  /* 0x0000000803007810 */ /* 0x000fe40007ffe0ff */
[C---:B------:R-:W-:Y:S02]  /*3190*/  ISETP.GT.AND P6, PT, R2.reuse, RZ, PT ;  /* 0x000000ff0200720c */ /* 0x040fe40003fc4270 */
[----:B------:R-:W-:Y:S02]  /*31a0*/  ISETP.GT.AND P5, PT, R2, 0x1, PT ;  /* 0x000000010200780c */ /* 0x000fe40003fa4270 */
[----:B------:R-:W-:Y:S02]  /*31b0*/  IMNMX R0, R246, R0, PT ;  /* 0x00000000f6007217 */ /* 0x000fe40003800200 */
[----:B------:R-:W-:Y:S02]  /*31c0*/  FSEL R81, R4, -INF , P6 ;  /* 0xff80000004517808 */ /* 0x000fe40003000000 */
[----:B------:R-:W-:Y:S02]  /*31d0*/  FSEL R80, R5, -INF , P5 ;  /* 0xff80000005507808 */ /* 0x000fe40002800000 */
[C---:B------:R-:W-:Y:S01]  /*31e0*/  ISETP.GT.AND P6, PT, R0.reuse, RZ, PT ;  /* 0x000000ff0000720c */ /* 0x040fe20003fc4270 */
[--C-:B------:R-:W-:Y:S01]  /*31f0*/  FFMA.FTZ R238, R81, c[0x0][0x29c], -R29.reuse ;  /* 0x0000a70051ee7a23 */ /* 0x100fe2000001081d */
[----:B------:R-:W-:Y:S01]  /*3200*/  ISETP.GT.AND P5, PT, R0, 0x1, PT ;  /* 0x000000010000780c */ /* 0x000fe20003fa4270 */
[--C-:B------:R-:W-:Y:S01]  /*3210*/  FFMA.FTZ R237, R80, c[0x0][0x29c], -R29.reuse ;  /* 0x0000a70050ed7a23 */ /* 0x100fe2000001081d */
[----:B------:R-:W-:Y:S02]  /*3220*/  FSEL R31, R6, -INF , P6 ;  /* 0xff800000061f7808 */ /* 0x000fe40003000000 */
[----:B------:R-:W-:Y:S02]  /*3230*/  FSEL R30, R7, -INF , P5 ;  /* 0xff800000071e7808 */ /* 0x000fe40002800000 */
[-C--:B-1----:R-:W-:Y:S03]  /*3240*/  HMMA.16816.F32 R4, R140, R152.reuse, RZ ;  /* 0x000000988c04723c */ /* 0x082fe600000018ff */
[C---:B------:R-:W-:Y:S01]  /*3250*/  ISETP.GT.AND P6, PT, R2.reuse, 0x20, PT ;  /* 0x000000200200780c */ /* 0x040fe20003fc4270 */
[--C-:B------:R-:W-:Y:S01]  /*3260*/  FFMA.FTZ R205, R31, c[0x0][0x29c], -R28.reuse ;  /* 0x0000a7001fcd7a23 */ /* 0x100fe2000001081c */
[----:B------:R-:W-:Y:S01]  /*3270*/  ISETP.GT.AND P5, PT, R2, 0x21, PT ;  /* 0x000000210200780c */ /* 0x000fe20003fa4270 */
[--C-:B------:R-:W-:Y:S01]  /*3280*/  FFMA.FTZ R204, R30, c[0x0][0x29c], -R28.reuse ;  /* 0x0000a7001ecc7a23 */ /* 0x100fe2000001081c */
[----:B------:R-:W-:Y:S02]  /*3290*/  FSEL R16, R16, -INF , P6 ;  /* 0xff80000010107808 */ /* 0x000fe40003000000 */
[----:B------:R-:W-:Y:S02]  /*32a0*/  FSEL R17, R17, -INF , P5 ;  /* 0xff80000011117808 */ /* 0x000fe40002800000 */
[----:B------:R-:W-:Y:S01]  /*32b0*/  ISETP.GT.AND P6, PT, R0, 0x20, PT ;  /* 0x000000200000780c */ /* 0x000fe20003fc4270 */
        /* <DEDUP_REMOVED lines=9> */
[----:B------:R-:W-:Y:S02]  /*3350*/  IADD3 R2, R3, 0x20, RZ ;  /* 0x0000002003027810 */ /* 0x000fe40007ffe0ff */
[----:B------:R-:W-:Y:S02]  /*3360*/  FSEL R20, R20, -INF , P6 ;  /* 0xff80000014147808 */ /* 0x000fe40003000000 */
[----:B------:R-:W-:Y:S02]  /*3370*/  FSEL R21, R21, -INF , P5 ;  /* 0xff80000015157808 */ /* 0x000fe40002800000 */
[----:B------:R-:W-:Y:S01]  /*3380*/  IMNMX R2, R246, R2, PT ;  /* 0x00000002f6027217 */ /* 0x000fe20003800200 */
[--C-:B------:R-:W-:Y:S01]  /*3390*/  FFMA.FTZ R213, R20, c[0x0][0x29c], -R29.reuse ;  /* 0x0000a70014d57a23 */ /* 0x100fe2000001081d */
[C---:B------:R-:W-:Y:S01]  /*33a0*/  ISETP.GT.AND P6, PT, R0.reuse, 0x40, PT ;  /* 0x000000400000780c */ /* 0x040fe20003fc4270 */
[----:B------:R-:W-:Y:S01]  /*33b0*/  FFMA.FTZ R206, R21, c[0x0][0x29c], -R29 ;  /* 0x0000a70015ce7a23 */ /* 0x000fe2000001081d */
[----:B------:R-:W-:Y:S02]  /*33c0*/  ISETP.GT.AND P5, PT, R0, 0x41, PT ;  /* 0x000000410000780c */ /* 0x000fe40003fa4270 */
[----:B------:R-:W-:Y:S02]  /*33d0*/  IADD3 R0, R3, 0x28, RZ ;  /* 0x0000002803007810 */ /* 0x000fe40007ffe0ff */
[----:B------:R-:W-:Y:S02]  /*33e0*/  FSEL R22, R22, -INF , P6 ;  /* 0xff80000016167808 */ /* 0x000fe40003000000 */
[----:B------:R-:W-:Y:S02]  /*33f0*/  ISETP.GT.AND P6, PT, R2, RZ, PT ;  /* 0x000000ff0200720c */ /* 0x000fe40003fc4270 */
[----:B------:R-:W-:Y:S01]  /*3400*/  FSEL R23, R23, -INF , P5 ;  /* 0xff80000017177808 */ /* 0x000fe20002800000 */
[--C-:B------:R-:W-:Y:S01]  /*3410*/  FFMA.FTZ R210, R22, c[0x0][0x29c], -R28.reuse ;  /* 0x0000a70016d27a23 */ /* 0x100fe2000001081c */
[----:B------:R-:W-:Y:S02]  /*3420*/  ISETP.GT.AND P5, PT, R2, 0x1, PT ;  /* 0x000000010200780c */ /* 0x000fe40003fa4270 */
[----:B------:R-:W-:Y:S01]  /*3430*/  IMNMX R0, R246, R0, PT ;  /* 0x00000000f6007217 */ /* 0x000fe20003800200 */
[----:B------:R-:W-:Y:S01]  /*3440*/  FFMA.FTZ R137, R23, c[0x0][0x29c], -R28 ;  /* 0x0000a70017897a23 */ /* 0x000fe2000001081c */
[----:B------:R-:W-:Y:S02]  /*3450*/  FSEL R83, R9, -INF , P5 ;  /* 0xff80000009537808 */ /* 0x000fe40002800000 */
[----:B------:R-:W-:Y:S02]  /*3460*/  FSEL R132, R8, -INF , P6 ;  /* 0xff80000008847808 */ /* 0x000fe40003000000 */
[C---:B------:R-:W-:Y:S02]  /*3470*/  ISETP.GT.AND P6, PT, R0.reuse, RZ, PT ;  /* 0x000000ff0000720c */ /* 0x040fe40003fc4270 */
[----:B------:R-:W-:Y:S01]  /*3480*/  ISETP.GT.AND P5, PT, R0, 0x1, PT ;  /* 0x000000010000780c */ /* 0x000fe20003fa4270 */
[--C-:B------:R-:W-:Y:S01]  /*3490*/  FFMA.FTZ R132, R132, c[0x0][0x29c], -R138.reuse ;  /* 0x0000a70084847a23 */ /* 0x100fe2000001088a */
[----:B------:R-:W-:Y:S02]  /*34a0*/  FSEL R136, R10, -INF , P6 ;  /* 0xff8000000a887808 */ /* 0x000fe40003000000 */
[C---:B------:R-:W-:Y:S02]  /*34b0*/  ISETP.GT.AND P6, PT, R2.reuse, 0x20, PT ;  /* 0x000000200200780c */ /* 0x040fe40003fc4270 */
[----:B------:R-:W-:Y:S02]  /*34c0*/  FSEL R135, R11, -INF , P5 ;  /* 0xff8000000b877808 */ /* 0x000fe40002800000 */
[C---:B------:R-:W-:Y:S02]  /*34d0*/  HMMA.16816.F32 R8, R144.reuse, R152, RZ ;  /* 0x000000989008723c */ /* 0x040fe400000018ff */
[----:B------:R-:W-:Y:S02]  /*34e0*/  ISETP.GT.AND P5, PT, R2, 0x21, PT ;  /* 0x000000210200780c */ /* 0x000fe40003fa4270 */
[----:B------:R-:W-:Y:S02]  /*34f0*/  FSEL R82, R12, -INF , P6 ;  /* 0xff8000000c527808 */ /* 0x000fe40003000000 */
[----:B------:R-:W-:Y:S02]  /*3500*/  FSEL R3, R13, -INF , P5 ;  /* 0xff8000000d037808 */ /* 0x000fe40002800000 */
[----:B------:R-:W-:Y:S01]  /*3510*/  ISETP.GT.AND P6, PT, R0, 0x20, PT ;  /* 0x000000200000780c */ /* 0x000fe20003fc4270 */
[--C-:B------:R-:W-:Y:S01]  /*3520*/  FFMA.FTZ R209, R82, c[0x0][0x29c], -R138.reuse ;  /* 0x0000a70052d17a23 */ /* 0x100fe2000001088a */
[----:B------:R-:W-:Y:S02]  /*3530*/  ISETP.GT.AND P5, PT, R0, 0x21, PT ;  /* 0x000000210000780c */ /* 0x000fe40003fa4270 */
[----:B------:R-:W-:Y:S01]  /*3540*/  FSEL R134, R14, -INF , P6 ;  /* 0xff8000000e867808 */ /* 0x000fe20003000000 */
[--C-:B------:R-:W-:Y:S01]  /*3550*/  FFMA.FTZ R208, R3, c[0x0][0x29c], -R138.reuse ;  /* 0x0000a70003d07a23 */ /* 0x100fe2000001088a */
[----:B------:R-:W-:Y:S01]  /*3560*/  FSEL R133, R15, -INF , P5 ;  /* 0xff8000000f857808 */ /* 0x000fe20002800000 */
[----:B------:R-:W-:Y:S01]  /*3570*/  LDS R3, [R242.X4+0x12280] ;  /* 0x01228000f2037984 */ /* 0x000fe20000004800 */
[-C--:B------:R-:W-:Y:S01]  /*3580*/  HMMA.16816.F32 R12, R144, R154.reuse, RZ ;  /* 0x0000009a900c723c */ /* 0x080fe200000018ff */
[----:B------:R-:W-:Y:S01]  /*3590*/  ISETP.GT.AND P6, PT, R2, 0x40, PT ;  /* 0x000000400200780c */ /* 0x000fe20003fc4270 */
[--C-:B------:R-:W-:Y:S01]  /*35a0*/  FFMA.FTZ R239, R134, c[0x0][0x29c], -R139.reuse ;  /* 0x0000a70086ef7a23 */ /* 0x100fe2000001088b */
[----:B------:R-:W-:Y:S01]  /*35b0*/  ISETP.GT.AND P5, PT, R2, 0x41, PT ;  /* 0x000000410200780c */ /* 0x000fe20003fa4270 */
[--C-:B------:R-:W-:Y:S01]  /*35c0*/  FFMA.FTZ R240, R133, c[0x0][0x29c], -R139.reuse ;  /* 0x0000a70085f07a23 */ /* 0x100fe2000001088b */
[----:B------:R-:W-:Y:S01]  /*35d0*/  FSEL R24, R24, -INF , P6 ;  /* 0xff80000018187808 */ /* 0x000fe20003000000 */
[----:B------:R-:W-:Y:S01]  /*35e0*/  MUFU.EX2 R133, R238 ;  /* 0x000000ee00857308 */ /* 0x000fe20000000800 */
[----:B------:R-:W-:Y:S01]  /*35f0*/  FSEL R25, R25, -INF , P5 ;  /* 0xff80000019197808 */ /* 0x000fe20002800000 */
[C---:B------:R-:W-:Y:S02]  /*3600*/  HMMA.16816.F32 R16, R140.reuse, R154, RZ ;  /* 0x0000009a8c10723c */ /* 0x040fe400000018ff */
[----:B------:R-:W-:Y:S02]  /*3610*/  ISETP.GT.AND P6, PT, R0, 0x40, PT ;  /* 0x000000400000780c */ /* 0x000fe40003fc4270 */
[--C-:B------:R-:W-:Y:S01]  /*3620*/  FFMA.FTZ R207, R24, c[0x0][0x29c], -R138.reuse ;  /* 0x0000a70018cf7a23 */ /* 0x100fe2000001088a */
[----:B------:R-:W-:Y:S01]  /*3630*/  ISETP.GT.AND P5, PT, R0, 0x41, PT ;  /* 0x000000410000780c */ /* 0x000fe20003fa4270 */
[----:B------:R-:W-:Y:S01]  /*3640*/  IMAD.MOV.U32 R0, RZ, RZ, -0x40 ;  /* 0xffffffc0ff007424 */ /* 0x000fe200078e00ff */
[----:B------:R-:W-:Y:S01]  /*3650*/  FSEL R26, R26, -INF , P6 ;  /* 0xff8000001a1a7808 */ /* 0x000fe20003000000 */
[-C--:B------:R-:W-:Y:S01]  /*3660*/  HMMA.16816.F32 R20, R140, R156.reuse, RZ ;  /* 0x0000009c8c14723c */ /* 0x080fe200000018ff */
[----:B------:R-:W-:Y:S01]  /*3670*/  FSEL R27, R27, -INF , P5 ;  /* 0xff8000001b1b7808 */ /* 0x000fe20002800000 */
[----:B------:R-:W-:Y:S02]  /*3680*/  MUFU.EX2 R142, R214 ;  /* 0x000000d6008e7308 */ /* 0x000fe40000000800 */
[--C-:B------:R-:W-:Y:S01]  /*3690*/  FFMA.FTZ R241, R26, c[0x0][0x29c], -R139.reuse ;  /* 0x0000a7001af17a23 */ /* 0x100fe2000001088b */
[----:B------:R-:W-:Y:S02]  /*36a0*/  SEL R0, R0, 0x40, P0 ;  /* 0x0000004000007807 */ /* 0x000fe40000000000 */
[----:B------:R-:W-:Y:S01]  /*36b0*/  FFMA.FTZ R143, R83, c[0x0][0x29c], -R138 ;  /* 0x0000a700538f7a23 */ /* 0x000fe2000001088a */
[----:B------:R-:W-:Y:S04]  /*36c0*/  HMMA.16816.F32 R28, R144, R156, RZ ;  /* 0x0000009c901c723c */ /* 0x000fe800000018ff */
[----:B------:R-:W-:Y:S01]  /*36d0*/  IMAD.IADD R2, R225, 0x1, R0 ;  /* 0x00000001e1027824 */ /* 0x000fe200078e0200 */
[----:B------:R-:W-:Y:S01]  /*36e0*/  MUFU.EX2 R141, R213 ;  /* 0x000000d5008d7308 */ /* 0x000fe20000000800 */
[----:B------:R-:W-:Y:S02]  /*36f0*/  FFMA.FTZ R138, R25, c[0x0][0x29c], -R138 ;  /* 0x0000a700198a7a23 */ /* 0x000fe4000001088a */
[-C--:B------:R-:W-:Y:S01]  /*3700*/  HMMA.16816.F32 R4, R148, R158.reuse, R4 ;  /* 0x0000009e9404723c */ /* 0x080fe20000001804 */
[----:B------:R-:W-:Y:S04]  /*3710*/  LDSM.16.M88.4 R80, [R2+0xf080] ;  /* 0x00f080000250783b */ /* 0x000fe80000000200 */
[--C-:B------:R-:W-:Y:S02]  /*3720*/  FFMA.FTZ R146, R136, c[0x0][0x29c], -R139.reuse ;  /* 0x0000a70088927a23 */ /* 0x100fe4000001088b */
[--C-:B------:R-:W-:Y:S01]  /*3730*/  FFMA.FTZ R140, R135, c[0x0][0x29c], -R139.reuse ;  /* 0x0000a700878c7a23 */ /* 0x100fe2000001088b */
[C---:B------:R-:W-:Y:S01]  /*3740*/  HMMA.16816.F32 R8, R160.reuse, R158, R8 ;  /* 0x0000009ea008723c */ /* 0x040fe20000001808 */
[----:B------:R-:W-:Y:S03]  /*3750*/  MUFU.EX2 R136, R215 ;  /* 0x000000d700887308 */ /* 0x000fe60000000800 */
[----:B------:R-:W-:Y:S02]  /*3760*/  FFMA.FTZ R139, R27, c[0x0][0x29c], -R139 ;  /* 0x0000a7001b8b7a23 */ /* 0x000fe4000001088b */
[----:B------:R-:W1:Y:S01]  /*3770*/  LDSM.16.M88.4 R24, [R2+0xe080] ;  /* 0x00e080000218783b */ /* 0x000e620000000200 */
[----:B------:R-:W-:Y:S01]  /*3780*/  IMAD.IADD R0, R0, 0x1, R226 ;  /* 0x0000000100007824 */ /* 0x000fe200078e02e2 */
[-C--:B------:R-:W-:Y:S03]  /*3790*/  HMMA.16816.F32 R12, R160, R164.reuse, R12 ;  /* 0x000000a4a00c723c */ /* 0x080fe6000000180c */
[----:B------:R-:W-:Y:S05]  /*37a0*/  MUFU.EX2 R144, R206 ;  /* 0x000000ce00907308 */ /* 0x000fea0000000800 */
[C---:B------:R-:W-:Y:S05]  /*37b0*/  HMMA.16816.F32 R16, R148.reuse, R164, R16 ;  /* 0x000000a49410723c */ /* 0x040fea0000001810 */
[----:B------:R-:W-:Y:S03]  /*37c0*/  MUFU.EX2 R145, R205 ;  /* 0x000000cd00917308 */ /* 0x000fe60000000800 */
[-C--:B------:R-:W-:Y:S07]  /*37d0*/  HMMA.16816.F32 R20, R148, R166.reuse, R20 ;  /* 0x000000a69414723c */ /* 0x080fee0000001814 */
[----:B------:R-:W-:Y:S01]  /*37e0*/  MUFU.EX2 R147, R204 ;  /* 0x000000cc00937308 */ /* 0x000fe20000000800 */
[----:B------:R-:W-:Y:S09]  /*37f0*/  HMMA.16816.F32 R28, R160, R166, R28 ;  /* 0x000000a6a01c723c */ /* 0x000ff2000000181c */
[----:B------:R-:W-:Y:S01]  /*3800*/  MUFU.EX2 R160, R137 ;  /* 0x0000008900a07308 */ /* 0x000fe20000000800 */
[-C--:B-1----:R-:W-:Y:S09]  /*3810*/  HMMA.16816.F32 R4, R24, R168.reuse, R4 ;  /* 0x000000a81804723c */ /* 0x082ff20000001804 */
[----:B------:R-:W-:Y:S01]  /*3820*/  MUFU.EX2 R149, R212 ;  /* 0x000000d400957308 */ /* 0x000fe20000000800 */
[C---:B------:R-:W-:Y:S09]  /*3830*/  HMMA.16816.F32 R8, R80.reuse, R168, R8 ;  /* 0x000000a85008723c */ /* 0x040ff20000001808 */
[----:B------:R-:W-:Y:S01]  /*3840*/  MUFU.EX2 R151, R211 ;  /* 0x000000d300977308 */ /* 0x000fe20000000800 */
[-C--:B------:R-:W-:Y:S08]  /*3850*/  HMMA.16816.F32 R12, R80, R170.reuse, R12 ;  /* 0x000000aa500c723c */ /* 0x080ff0000000180c */
[C---:B------:R-:W-:Y:S01]  /*3860*/  HMMA.16816.F32 R16, R24.reuse, R170, R16 ;  /* 0x000000aa1810723c */ /* 0x040fe20000001810 */
[----:B------:R-:W-:Y:S07]  /*3870*/  MUFU.EX2 R150, R210 ;  /* 0x000000d200967308 */ /* 0x000fee0000000800 */
[-C--:B------:R-:W-:Y:S01]  /*3880*/  HMMA.16816.F32 R20, R24, R172.reuse, R20 ;  /* 0x000000ac1814723c */ /* 0x080fe20000001814 */
[----:B------:R-:W1:Y:S02]  /*3890*/  LDSM.16.M88.4 R24, [R0+0xe080] ;  /* 0x00e080000018783b */ /* 0x000e640000000200 */
[----:B------:R-:W-:Y:S05]  /*38a0*/  MUFU.EX2 R148, R132 ;  /* 0x0000008400947308 */ /* 0x000fea0000000800 */
[----:B------:R-:W-:Y:S01]  /*38b0*/  HMMA.16816.F32 R28, R80, R172, R28 ;  /* 0x000000ac501c723c */ /* 0x000fe2000000181c */
[----:B------:R-:W3:Y:S04]  /*38c0*/  LDSM.16.M88.4 R80, [R0+0xf080] ;  /* 0x00f080000050783b */ /* 0x000ee80000000200 */
[----:B------:R-:W-:Y:S10]  /*38d0*/  MUFU.EX2 R132, R208 ;  /* 0x000000d000847308 */ /* 0x000ff40000000800 */
[----:B------:R-:W-:Y:S10]  /*38e0*/  MUFU.EX2 R143, R143 ;  /* 0x0000008f008f7308 */ /* 0x000ff40000000800 */
[----:B------:R-:W-:Y:S01]  /*38f0*/  MUFU.EX2 R146, R146 ;  /* 0x0000009200927308 */ /* 0x000fe20000000800 */
[-C--:B-1----:R-:W-:Y:S09]  /*3900*/  HMMA.16816.F32 R4, R24, R174.reuse, R4 ;  /* 0x000000ae1804723c */ /* 0x082ff20000001804 */
[----:B------:R-:W-:Y:S01]  /*3910*/  MUFU.EX2 R140, R140 ;  /* 0x0000008c008c7308 */ /* 0x000fe20000000800 */
[C---:B---3--:R-:W-:Y:S09]  /*3920*/  HMMA.16816.F32 R8, R80.reuse, R174, R8 ;  /* 0x000000ae5008723c */ /* 0x048ff20000001808 */
[----:B------:R-:W-:Y:S01]  /*3930*/  MUFU.EX2 R134, R207 ;  /* 0x000000cf00867308 */ /* 0x000fe20000000800 */
[-C--:B------:R-:W-:Y:S09]  /*3940*/  HMMA.16816.F32 R12, R80, R176.reuse, R12 ;  /* 0x000000b0500c723c */ /* 0x080ff2000000180c */
[----:B------:R-:W-:Y:S01]  /*3950*/  MUFU.EX2 R138, R138 ;  /* 0x0000008a008a7308 */ /* 0x000fe20000000800 */
[C---:B------:R-:W-:Y:S08]  /*3960*/  HMMA.16816.F32 R16, R24.reuse, R176, R16 ;  /* 0x000000b01810723c */ /* 0x040ff00000001810 */
[-C--:B------:R-:W-:Y:S01]  /*3970*/  HMMA.16816.F32 R20, R24, R178.reuse, R20 ;  /* 0x000000b21814723c */ /* 0x080fe20000001814 */
[----:B------:R-:W1:Y:S01]  /*3980*/  LDSM.16.M88.4 R24, [R225+0x10080] ;  /* 0x01008000e118783b */ /* 0x000e620000000200 */
[----:B------:R-:W3:Y:S06]  /*3990*/  MUFU.EX2 R135, R237 ;  /* 0x000000ed00877308 */ /* 0x000eec0000000800 */
[----:B------:R-:W-:Y:S01]  /*39a0*/  HMMA.16816.F32 R28, R80, R178, R28 ;  /* 0x000000b2501c723c */ /* 0x000fe2000000181c */
[----:B------:R-:W4:Y:S03]  /*39b0*/  LDSM.16.M88.4 R80, [R225+0x11080] ;  /* 0x01108000e150783b */ /* 0x000f260000000200 */
[----:B------:R-:W-:Y:S01]  /*39c0*/  MUFU.EX2 R139, R139 ;  /* 0x0000008b008b7308 */ /* 0x000fe20000000800 */
[----:B---3--:R-:W-:Y:S03]  /*39d0*/  F2FP.PACK_AB R137, R135, R133 ;  /* 0x000000858789723e */ /* 0x008fe600000000ff */
[-C--:B-1----:R-:W-:Y:S08]  /*39e0*/  HMMA.16816.F32 R4, R24, R180.reuse, R4 ;  /* 0x000000b41804723c */ /* 0x082ff00000001804 */
[C---:B----4-:R-:W-:Y:S08]  /*39f0*/  HMMA.16816.F32 R8, R80.reuse, R180, R8 ;  /* 0x000000b45008723c */ /* 0x050ff00000001808 */
[-C--:B------:R-:W-:Y:S08]  /*3a00*/  HMMA.16816.F32 R12, R80, R182.reuse, R12 ;  /* 0x000000b6500c723c */ /* 0x080ff0000000180c */
[C---:B------:R-:W-:Y:S08]  /*3a10*/  HMMA.16816.F32 R16, R24.reuse, R182, R16 ;  /* 0x000000b61810723c */ /* 0x040ff00000001810 */
[-C--:B------:R-:W-:Y:S01]  /*3a20*/  HMMA.16816.F32 R20, R24, R184.reuse, R20 ;  /* 0x000000b81814723c */ /* 0x080fe20000001814 */
[----:B------:R-:W1:Y:S07]  /*3a30*/  LDSM.16.M88.4 R24, [R226+0x10080] ;  /* 0x01008000e218783b */ /* 0x000e6e0000000200 */
[----:B------:R-:W-:Y:S01]  /*3a40*/  HMMA.16816.F32 R28, R80, R184, R28 ;  /* 0x000000b8501c723c */ /* 0x000fe2000000181c */
[----:B------:R-:W3:Y:S07]  /*3a50*/  LDSM.16.M88.4 R80, [R226+0x11080] ;  /* 0x01108000e250783b */ /* 0x000eee0000000200 */
[-C--:B-1----:R-:W-:Y:S08]  /*3a60*/  HMMA.16816.F32 R4, R24, R186.reuse, R4 ;  /* 0x000000ba1804723c */ /* 0x082ff00000001804 */
[C---:B---3--:R-:W-:Y:S08]  /*3a70*/  HMMA.16816.F32 R8, R80.reuse, R186, R8 ;  /* 0x000000ba5008723c */ /* 0x048ff00000001808 */
[-C--:B------:R-:W-:Y:S08]  /*3a80*/  HMMA.16816.F32 R12, R80, R188.reuse, R12 ;  /* 0x000000bc500c723c */ /* 0x080ff0000000180c */
[C---:B------:R-:W-:Y:S08]  /*3a90*/  HMMA.16816.F32 R16, R24.reuse, R188, R16 ;  /* 0x000000bc1810723c */ /* 0x040ff00000001810 */
[-C--:B------:R-:W-:Y:S01]  /*3aa0*/  HMMA.16816.F32 R20, R24, R190.reuse, R20 ;  /* 0x000000be1814723c */ /* 0x080fe20000001814 */
[----:B------:R-:W1:Y:S07]  /*3ab0*/  LDSM.16.M88.4 R24, [R2+0x10080] ;  /* 0x010080000218783b */ /* 0x000e6e0000000200 */
[----:B------:R-:W-:Y:S01]  /*3ac0*/  HMMA.16816.F32 R28, R80, R190, R28 ;  /* 0x000000be501c723c */ /* 0x000fe2000000181c */
[----:B------:R-:W3:Y:S08]  /*3ad0*/  LDSM.16.M88.4 R80, [R2+0x11080] ;  /* 0x011080000250783b */ /* 0x000ef00000000200 */
[----:B------:R-:W-:Y:S01]  /*3ae0*/  LDS R2, [R242.X4+0x12300] ;  /* 0x01230000f2027984 */ /* 0x000fe20000004800 */
        /* <DEDUP_REMOVED lines=8> */
[----:B------:R-:W4:Y:S01]  /*3b70*/  LDS R0, [R242.X4+0x122a0] ;  /* 0x0122a000f2007984 */ /* 0x000f220000004800 */
[-C--:B-1----:R-:W-:Y:S08]  /*3b80*/  HMMA.16816.F32 R4, R24, R198.reuse, R4 ;  /* 0x000000c61804723c */ /* 0x082ff00000001804 */
[C---:B---3--:R-:W-:Y:S08]  /*3b90*/  HMMA.16816.F32 R8, R80.reuse, R198, R8 ;  /* 0x000000c65008723c */ /* 0x048ff00000001808 */
[-C--:B------:R-:W-:Y:S08]  /*3ba0*/  HMMA.16816.F32 R12, R80, R200.reuse, R12 ;  /* 0x000000c8500c723c */ /* 0x080ff0000000180c */
[C---:B------:R-:W-:Y:S04]  /*3bb0*/  HMMA.16816.F32 R16, R24.reuse, R200, R16 ;  /* 0x000000c81810723c */ /* 0x040fe80000001810 */
[--C-:B----4-:R-:W-:Y:S02]  /*3bc0*/  FADD.FTZ R6, R6, -R0.reuse ;  /* 0x8000000006067221 */ /* 0x110fe40000010000 */
[--C-:B------:R-:W-:Y:S02]  /*3bd0*/  FADD.FTZ R7, R7, -R0.reuse ;  /* 0x8000000007077221 */ /* 0x100fe40000010000 */
[-C--:B------:R-:W-:Y:S01]  /*3be0*/  HMMA.16816.F32 R20, R24, R202.reuse, R20 ;  /* 0x000000ca1814723c */ /* 0x080fe20000001814 */
[----:B------:R-:W1:Y:S03]  /*3bf0*/  MUFU.EX2 R27, R209 ;  /* 0x000000d1001b7308 */ /* 0x000e660000000800 */
[--C-:B------:R-:W-:Y:S02]  /*3c00*/  FADD.FTZ R4, R4, -R3.reuse ;  /* 0x8000000304047221 */ /* 0x100fe40000010000 */
[--C-:B------:R-:W-:Y:S01]  /*3c10*/  FADD.FTZ R5, R5, -R3.reuse ;  /* 0x8000000305057221 */ /* 0x100fe20000010000 */
[----:B------:R-:W-:Y:S01]  /*3c20*/  F2FP.PACK_AB R26, R147, R145 ;  /* 0x00000091931a723e */ /* 0x000fe200000000ff */
[----:B------:R-:W-:Y:S04]  /*3c30*/  HMMA.16816.F32 R28, R80, R202, R28 ;  /* 0x000000ca501c723c */ /* 0x000fe8000000181c */
[----:B------:R-:W-:Y:S02]  /*3c40*/  FMUL.FTZ R4, R133, R4 ;  /* 0x0000000485047220 */ /* 0x000fe40000410000 */
[----:B------:R-:W-:Y:S01]  /*3c50*/  FMUL.FTZ R6, R145, R6 ;  /* 0x0000000691067220 */ /* 0x000fe20000410000 */
[----:B------:R-:W-:Y:S01]  /*3c60*/  MUFU.EX2 R133, R239 ;  /* 0x000000ef00857308 */ /* 0x000fe20000000800 */
[--C-:B------:R-:W-:Y:S04]  /*3c70*/  FADD.FTZ R16, R16, -R3.reuse ;  /* 0x8000000310107221 */ /* 0x100fe80000010000 */
[--C-:B------:R-:W-:Y:S02]  /*3c80*/  FADD.FTZ R17, R17, -R3.reuse ;  /* 0x8000000311117221 */ /* 0x100fe40000010000 */
[--C-:B------:R-:W-:Y:S02]  /*3c90*/  FADD.FTZ R18, R18, -R0.reuse ;  /* 0x8000000012127221 */ /* 0x100fe40000010000 */
[--C-:B------:R-:W-:Y:S02]  /*3ca0*/  FADD.FTZ R22, R22, -R0.reuse ;  /* 0x8000000016167221 */ /* 0x100fe40000010000 */
[--C-:B------:R-:W-:Y:S02]  /*3cb0*/  FADD.FTZ R23, R23, -R0.reuse ;  /* 0x8000000017177221 */ /* 0x100fe40000010000 */
[--C-:B------:R-:W-:Y:S02]  /*3cc0*/  FADD.FTZ R20, R20, -R3.reuse ;  /* 0x8000000314147221 */ /* 0x100fe40000010000 */
[----:B------:R-:W-:Y:S02]  /*3cd0*/  FADD.FTZ R21, R21, -R3 ;  /* 0x8000000315157221 */ /* 0x000fe40000010000 */
[----:B------:R-:W-:Y:S02]  /*3ce0*/  FADD.FTZ R3, R19, -R0 ;  /* 0x8000000013037221 */ /* 0x000fe40000010000 */
[----:B------:R-:W3:Y:S01]  /*3cf0*/  LDS R0, [R242.X4+0x12320] ;  /* 0x01232000f2007984 */ /* 0x000ee20000004800 */
[----:B------:R-:W-:Y:S01]  /*3d00*/  FMUL.FTZ R17, R142, R17 ;  /* 0x000000118e117220 */ /* 0x000fe20000410000 */
[----:B------:R-:W4:Y:S01]  /*3d10*/  MUFU.EX2 R19, R240 ;  /* 0x000000f000137308 */ /* 0x000f220000000800 */
[----:B------:R-:W-:Y:S01]  /*3d20*/  FMUL.FTZ R16, R136, R16 ;  /* 0x0000001088107220 */ /* 0x000fe20000410000 */
[----:B------:R-:W-:Y:S01]  /*3d30*/  STS [R235+0x12480], R137 ;  /* 0x01248089eb007388 */ /* 0x000fe20000000800 */
[----:B------:R-:W-:Y:S01]  /*3d40*/  FMUL.FTZ R24, R141, R20 ;  /* 0x000000148d187220 */ /* 0x000fe20000410000 */
[----:B------:R-:W-:Y:S01]  /*3d50*/  F2FP.PACK_AB R136, R142, R136 ;  /* 0x000000888e88723e */ /* 0x000fe200000000ff */
[----:B------:R-:W-:Y:S01]  /*3d60*/  FMUL.FTZ R21, R144, R21 ;  /* 0x0000001590157220 */ /* 0x000fe20000410000 */
[----:B------:R-:W-:Y:S01]  /*3d70*/  F2FP.PACK_AB R25, R17, R16 ;  /* 0x000000101119723e */ /* 0x000fe200000000ff */
[----:B------:R-:W-:Y:S01]  /*3d80*/  FMUL.FTZ R7, R147, R7 ;  /* 0x0000000793077220 */ /* 0x000fe20000410000 */
[----:B------:R-:W-:Y:S01]  /*3d90*/  F2FP.PACK_AB R17, R151, R149 ;  /* 0x000000959711723e */ /* 0x000fe200000000ff */
[--C-:B------:R-:W-:Y:S01]  /*3da0*/  FADD.FTZ R8, R8, -R2.reuse ;  /* 0x8000000208087221 */ /* 0x100fe20000010000 */
[----:B------:R-:W-:Y:S01]  /*3db0*/  F2FP.PACK_AB R24, R21, R24 ;  /* 0x000000181518723e */ /* 0x000fe200000000ff */
[--C-:B------:R-:W-:Y:S01]  /*3dc0*/  FADD.FTZ R12, R12, -R2.reuse ;  /* 0x800000020c0c7221 */ /* 0x100fe20000010000 */
[----:B------:R-:W-:Y:S01]  /*3dd0*/  F2FP.PACK_AB R21, R7, R6 ;  /* 0x000000060715723e */ /* 0x000fe200000000ff */
[--C-:B------:R-:W-:Y:S01]  /*3de0*/  FADD.FTZ R13, R13, -R2.reuse ;  /* 0x800000020d0d7221 */ /* 0x100fe20000010000 */
[----:B------:R-:W-:Y:S01]  /*3df0*/  F2FP.PACK_AB R7, R143, R148 ;  /* 0x000000948f07723e */ /* 0x000fe200000000ff */
[----:B------:R-:W-:Y:S01]  /*3e00*/  FMUL.FTZ R151, R151, R3 ;  /* 0x0000000397977220 */ /* 0x000fe20000410000 */
[----:B------:R-:W-:Y:S01]  /*3e10*/  STS [R236], R26 ;  /* 0x0000001aec007388 */ /* 0x000fe20000000800 */
[----:B------:R-:W-:Y:S01]  /*3e20*/  FMUL.FTZ R80, R150, R22 ;  /* 0x0000001696507220 */ /* 0x000fe20000410000 */
[----:B-1----:R-:W-:Y:S01]  /*3e30*/  F2FP.PACK_AB R6, R132, R27 ;  /* 0x0000001b8406723e */ /* 0x002fe200000000ff */
[----:B------:R-:W-:Y:S01]  /*3e40*/  FMUL.FTZ R22, R148, R8 ;  /* 0x0000000894167220 */ /* 0x000fe20000410000 */
[----:B------:R-:W-:Y:S01]  /*3e50*/  STS [R235+0x12c80], R7 ;  /* 0x012c8007eb007388 */ /* 0x000fe20000000800 */
[----:B------:R-:W-:Y:S01]  /*3e60*/  FMUL.FTZ R3, R27, R12 ;  /* 0x0000000c1b037220 */ /* 0x000fe20000410000 */
[----:B------:R-:W-:Y:S01]  /*3e70*/  F2FP.PACK_AB R16, R160, R150 ;  /* 0x00000096a010723e */ /* 0x000fe200000000ff */
[----:B------:R-:W-:Y:S02]  /*3e80*/  FMUL.FTZ R8, R132, R13 ;  /* 0x0000000d84087220 */ /* 0x000fe40000410000 */
[--C-:B------:R-:W-:Y:S02]  /*3e90*/  FADD.FTZ R29, R29, -R2.reuse ;  /* 0x800000021d1d7221 */ /* 0x100fe40000010000 */
[--C-:B------:R-:W-:Y:S01]  /*3ea0*/  FADD.FTZ R9, R9, -R2.reuse ;  /* 0x8000000209097221 */ /* 0x100fe20000010000 */
[----:B------:R-:W-:Y:S01]  /*3eb0*/  F2FP.PACK_AB R8, R8, R3 ;  /* 0x000000030808723e */ /* 0x000fe200000000ff */
[----:B------:R-:W-:Y:S01]  /*3ec0*/  FADD.FTZ R28, R28, -R2 ;  /* 0x800000021c1c7221 */ /* 0x000fe20000010000 */
[----:B------:R-:W-:Y:S01]  /*3ed0*/  F2FP.PACK_AB R3, R140, R146 ;  /* 0x000000928c03723e */ /* 0x000fe200000000ff */
[----:B------:R-:W-:Y:S01]  /*3ee0*/  FMUL.FTZ R81, R149, R18 ;  /* 0x0000001295517220 */ /* 0x000fe20000410000 */
[----:B----4-:R-:W-:Y:S01]  /*3ef0*/  F2FP.PACK_AB R2, R19, R133 ;  /* 0x000000851302723e */ /* 0x010fe200000000ff */
        /* <DEDUP_REMOVED lines=9> */
[----:B------:R-:W-:Y:S01]  /*3f90*/  STS [R236+0x1000], R17 ;  /* 0x00100011ec007388 */ /* 0x000fe20000000800 */
[--C-:B---3--:R-:W-:Y:S01]  /*3fa0*/  FADD.FTZ R10, R10, -R0.reuse ;  /* 0x800000000a0a7221 */ /* 0x108fe20000010000 */
[----:B------:R-:W-:Y:S01]  /*3fb0*/  F2FP.PACK_AB R9, R151, R81 ;  /* 0x000000519709723e */ /* 0x000fe200000000ff */
[--C-:B------:R-:W-:Y:S01]  /*3fc0*/  FADD.FTZ R11, R11, -R0.reuse ;  /* 0x800000000b0b7221 */ /* 0x100fe20000010000 */
[----:B------:R-:W-:Y:S01]  /*3fd0*/  STS [R235+0x13c80], R6 ;  /* 0x013c8006eb007388 */ /* 0x000fe20000000800 */
[----:B------:R-:W-:Y:S01]  /*3fe0*/  FMUL.FTZ R10, R146, R10 ;  /* 0x0000000a920a7220 */ /* 0x000fe20000410000 */
[----:B------:R-:W-:Y:S01]  /*3ff0*/  F2FP.PACK_AB R5, R5, R22 ;  /* 0x000000160505723e */ /* 0x000fe200000000ff */
[----:B------:R-:W-:Y:S01]  /*4000*/  FMUL.FTZ R11, R140, R11 ;  /* 0x0000000b8c0b7220 */ /* 0x000fe20000410000 */
[----:B------:R1:W-:Y:S01]  /*4010*/  STS [R236+0x1800], R2 ;  /* 0x00180002ec007388 */ /* 0x0003e20000000800 */
[--C-:B------:R-:W-:Y:S01]  /*4020*/  FADD.FTZ R14, R14, -R0.reuse ;  /* 0x800000000e0e7221 */ /* 0x100fe20000010000 */
[----:B------:R-:W-:Y:S01]  /*4030*/  F2FP.PACK_AB R13, R23, R80 ;  /* 0x00000050170d723e */ /* 0x000fe200000000ff */
[--C-:B------:R-:W-:Y:S01]  /*4040*/  FADD.FTZ R15, R15, -R0.reuse ;  /* 0x800000000f0f7221 */ /* 0x100fe20000010000 */
[----:B------:R-:W-:Y:S01]  /*4050*/  STS [R235+0x14480], R135 ;  /* 0x01448087eb007388 */ /* 0x000fe20000000800 */
[----:B------:R-:W-:Y:S02]  /*4060*/  FMUL.FTZ R14, R133, R14 ;  /* 0x0000000e850e7220 */ /* 0x000fe40000410000 */
[----:B------:R-:W-:Y:S01]  /*4070*/  FMUL.FTZ R15, R19, R15 ;  /* 0x0000000f130f7220 */ /* 0x000fe20000410000 */
[----:B------:R-:W-:Y:S01]  /*4080*/  STS [R236+0x2000], R16 ;  /* 0x00200010ec007388 */ /* 0x000fe20000000800 */
[--C-:B------:R-:W-:Y:S02]  /*4090*/  FADD.FTZ R30, R30, -R0.reuse ;  /* 0x800000001e1e7221 */ /* 0x100fe40000010000 */
[----:B------:R-:W-:Y:S01]  /*40a0*/  FADD.FTZ R31, R31, -R0 ;  /* 0x800000001f1f7221 */ /* 0x000fe20000010000 */
[----:B------:R-:W-:Y:S01]  /*40b0*/  STS [R235+0x14c80], R4 ;  /* 0x014c8004eb007388 */ /* 0x000fe20000000800 */
[----:B------:R-:W-:Y:S01]  /*40c0*/  F2FP.PACK_AB R0, R15, R14 ;  /* 0x0000000e0f00723e */ /* 0x000fe200000000ff */
[----:B------:R-:W-:Y:S02]  /*40d0*/  FMUL.FTZ R28, R134, R28 ;  /* 0x0000001c861c7220 */ /* 0x000fe40000410000 */
[----:B------:R-:W-:Y:S05]  /*40e0*/  FMUL.FTZ R12, R138, R29 ;  /* 0x0000001d8a0c7220 */ /* 0x000fea0000410000 */
[----:B------:R-:W-:Y:S02]  /*40f0*/  F2FP.PACK_AB R12, R12, R28 ;  /* 0x0000001c0c0c723e */ /* 0x000fe400000000ff */
[C---:B-1----:R-:W-:Y:S01]  /*4100*/  F2FP.PACK_AB R2, R139.reuse, R18 ;  /* 0x000000128b02723e */ /* 0x042fe200000000ff */
[----:B------:R-:W-:Y:S02]  /*4110*/  FMUL.FTZ R18, R18, R30 ;  /* 0x0000001e12127220 */ /* 0x000fe40000410000 */
[----:B------:R-:W-:Y:S02]  /*4120*/  FMUL.FTZ R139, R139, R31 ;  /* 0x0000001f8b8b7220 */ /* 0x000fe40000410000 */
        /* <DEDUP_REMOVED lines=17> */
[----:B---3--:R-:W-:Y:S07]  /*4240*/  IMAD.SHL.U32 R0, R228, 0x2, RZ ;  /* 0x00000002e4007824 */ /* 0x008fee00078e00ff */
[----:B------:R-:W-:Y:S08]  /*4250*/  LDSM.16.MT88.4 R12, [R216+0x13480] ;  /* 0x01348000d80c783b */ /* 0x000ff00000004200 */
[----:B------:R-:W1:Y:S08]  /*4260*/  LDSM.16.MT88.4 R8, [R0+0xe080] ;  /* 0x00e080000008783b */ /* 0x000e700000004200 */
[----:B------:R-:W3:Y:S08]  /*4270*/  LDSM.16.MT88.4 R16, [R216+0x14480] ;  /* 0x01448000d810783b */ /* 0x000ef00000004200 */
[----:B------:R-:W4:Y:S08]  /*4280*/  LDSM.16.MT88.4 R20, [R0+0x10080] ;  /* 0x010080000014783b */ /* 0x000f300000004200 */
[----:B------:R-:W-:Y:S08]  /*4290*/  LDSM.16.MT88.4 R24, [R216+0x12880] ;  /* 0x01288000d818783b */ /* 0x000ff00000004200 */
[----:B------:R-:W5:Y:S01]  /*42a0*/  LDSM.16.MT88.4 R28, [R0+0xe880] ;  /* 0x00e88000001c783b */ /* 0x000f620000004200 */
[-C--:B-1----:R-:W-:Y:S07]  /*42b0*/  HMMA.16816.F32 R32, R4, R8.reuse, R32 ;  /* 0x000000080420723c */ /* 0x082fee0000001820 */
[----:B------:R-:W1:Y:S01]  /*42c0*/  LDSM.16.MT88.4 R80, [R216+0x13880] ;  /* 0x01388000d850783b */ /* 0x000e620000004200 */
[-C--:B------:R-:W-:Y:S07]  /*42d0*/  HMMA.16816.F32 R36, R12, R8.reuse, R36 ;  /* 0x000000080c24723c */ /* 0x080fee0000001824 */
        /* <DEDUP_REMOVED lines=8> */
[----:B------:R-:W-:Y:S01]  /*4360*/  LDSM.16.MT88.4 R8, [R0+0xf080] ;  /* 0x00f080000008783b */ /* 0x000fe20000004200 */
[-C--:B----4-:R-:W-:Y:S07]  /*4370*/  HMMA.16816.F32 R56, R4, R20.reuse, R56 ;  /* 0x000000140438723c */ /* 0x090fee0000001838 */
        /* <DEDUP_REMOVED lines=8> */
[----:B------:R-:W4:Y:S07]  /*4400*/  LDSM.16.MT88.4 R4, [R216+0x12c80] ;  /* 0x012c8000d804783b */ /* 0x000f2e0000004200 */
[-C--:B-----5:R-:W-:Y:S01]  /*4410*/  HMMA.16816.F32 R32, R24, R28.reuse, R32 ;  /* 0x0000001c1820723c */ /* 0x0a0fe20000001820 */
[----:B------:R-:W5:Y:S07]  /*4420*/  LDSM.16.MT88.4 R20, [R0+0x11080] ;  /* 0x011080000014783b */ /* 0x000f6e0000004200 */
[-C--:B-1----:R-:W-:Y:S08]  /*4430*/  HMMA.16816.F32 R36, R80, R28.reuse, R36 ;  /* 0x0000001c5024723c */ /* 0x082ff00000001824 */
[C---:B--2---:R-:W-:Y:S08]  /*4440*/  HMMA.16816.F32 R40, R132.reuse, R28, R40 ;  /* 0x0000001c8428723c */ /* 0x044ff00000001828 */
[-C--:B------:R-:W-:Y:S08]  /*4450*/  HMMA.16816.F32 R44, R132, R30.reuse, R44 ;  /* 0x0000001e842c723c */ /* 0x080ff0000000182c */
[-C--:B------:R-:W-:Y:S08]  /*4460*/  HMMA.16816.F32 R48, R80, R30.reuse, R48 ;  /* 0x0000001e5030723c */ /* 0x080ff00000001830 */
[C---:B------:R-:W-:Y:S01]  /*4470*/  HMMA.16816.F32 R52, R24.reuse, R30, R52 ;  /* 0x0000001e1834723c */ /* 0x040fe20000001834 */
[----:B------:R-:W1:Y:S07]  /*4480*/  LDSM.16.MT88.4 R28, [R216+0x13080] ;  /* 0x01308000d81c783b */ /* 0x000e6e0000004200 */
[-C--:B---3--:R-:W-:Y:S08]  /*4490*/  HMMA.16816.F32 R56, R24, R136.reuse, R56 ;  /* 0x000000881838723c */ /* 0x088ff00000001838 */
        /* <DEDUP_REMOVED lines=13> */
[-C--:B-----5:R-:W-:Y:S08]  /*4570*/  HMMA.16816.F32 R56, R4, R20.reuse, R56 ;  /* 0x000000140438723c */ /* 0x0a0ff00000001838 */
        /* <DEDUP_REMOVED lines=26> */
[----:B-1-34-:R-:W-:Y:S01]  /*4720*/  SHF.R.S32.HI R2, RZ, 0x1f, R234 ;  /* 0x0000001fff027819 */ /* 0x01afe200000114ea */
[----:B------:R-:W2:Y:S01]  /*4730*/  LDL.64 R8, [R1+0x28] ;  /* 0x0000280001087983 */ /* 0x000ea20000100a00 */
[----:B------:R-:W-:Y:S03]  /*4740*/  IMAD.SHL.U32 R5, R234, 0x40, RZ ;  /* 0x00000040ea057824 */ /* 0x000fe600078e00ff */
[----:B------:R-:W3:Y:S01]  /*4750*/  LDL.64 R240, [R1+0x10] ;  /* 0x0000100001f07983 */ /* 0x000ee20000100a00 */
[----:B------:R-:W-:Y:S02]  /*4760*/  IMAD R4, R2, c[0x0][0x208], RZ ;  /* 0x0000820002047a24 */ /* 0x000fe400078e02ff */
[C---:B------:R-:W-:Y:S01]  /*4770*/  IMAD.WIDE.U32 R2, R234.reuse, c[0x0][0x208], RZ ;  /* 0x00008200ea027a25 */ /* 0x040fe200078e00ff */
[----:B------:R-:W4:Y:S03]  /*4780*/  LDL R237, [R1+0x38] ;  /* 0x0000380001ed7983 */ /* 0x000f260000100800 */
[----:B------:R-:W-:Y:S01]  /*4790*/  IMAD R4, R234, c[0x0][0x20c], R4 ;  /* 0x00008300ea047a24 */ /* 0x000fe200078e0204 */
[----:B------:R-:W5:Y:S01]  /*47a0*/  LDL.64 R238, [R1] ;  /* 0x0000000001ee7983 */ /* 0x000f620000100a00 */
[C---:B------:R-:W-:Y:S02]  /*47b0*/  IMAD.SHL.U32 R6, R2.reuse, 0x40, RZ ;  /* 0x0000004002067824 */ /* 0x040fe400078e00ff */
[----:B------:R-:W-:Y:S05]  /*47c0*/  IMAD.IADD R3, R3, 0x1, R4 ;  /* 0x0000000103037824 */ /* 0x000fea00078e0204 */
[----:B------:R-:W-:Y:S02]  /*47d0*/  SHF.L.U64.HI R3, R2, 0x6, R3 ;  /* 0x0000000602037819 */ /* 0x000fe40000010203 */
[----:B------:R-:W-:Y:S02]  /*47e0*/  IADD3 R2, -R250, c[0x0][0x168], -R5 ;  /* 0x00005a00fa027a10 */ /* 0x000fe40007ffe905 */
[C---:B--2---:R-:W-:Y:S02]  /*47f0*/  IADD3 R4, P1, R5.reuse, R8, RZ ;  /* 0x0000000805047210 */ /* 0x044fe40007f3e0ff */
[----:B---3--:R-:W-:Y:S02]  /*4800*/  IADD3 R10, P6, P5, R240, UR10, R6 ;  /* 0x0000000af00a7c10 */ /* 0x008fe4000fdde006 */
[----:B----4-:R-:W-:Y:S02]  /*4810*/  LEA.HI.X.SX32 R7, R5, R237, 0x1, P1 ;  /* 0x000000ed05077211 */ /* 0x010fe400008f0eff */
[----:B------:R-:W-:Y:S02]  /*4820*/  LOP3.LUT P1, RZ, R252, 0x1, RZ, 0xc0, !PT ;  /* 0x00000001fcff7812 */ /* 0x000fe4000782c0ff */
[----:B-----5:R-:W-:Y:S02]  /*4830*/  IADD3.X R11, R239, UR11, R3, P6, P5 ;  /* 0x0000000bef0b7c10 */ /* 0x020fe4000b7ea403 */
[----:B------:R-:W-:Y:S02]  /*4840*/  IADD3 R5, P6, R6, R240, RZ ;  /* 0x000000f006057210 */ /* 0x000fe40007fde0ff */
[C---:B------:R-:W-:Y:S03]  /*4850*/  LEA R8, P5, R4.reuse, c[0x0][0x280], 0x2 ;  /* 0x0000a00004087a11 */ /* 0x040fe600078a10ff */
[----:B------:R-:W-:Y:S01]  /*4860*/  IMAD.X R3, R3, 0x1, R239, P6 ;  /* 0x0000000103037824 */ /* 0x000fe200030e06ef */
[----:B------:R-:W-:Y:S02]  /*4870*/  LEA.HI.X R9, R4, c[0x0][0x284], R7, 0x2, P5 ;  /* 0x0000a10004097a11 */ /* 0x000fe400028f1407 */
[C---:B------:R-:W-:Y:S02]  /*4880*/  ISETP.LT.OR P5, PT, R2.reuse, 0x1, !P1 ;  /* 0x000000010200780c */ /* 0x040fe40004fa1670 */
[C---:B------:R-:W-:Y:S02]  /*4890*/  LEA R6, P6, R5.reuse, c[0x0][0x1f0], 0x1 ;  /* 0x00007c0005067a11 */ /* 0x040fe400078c08ff */
[----:B------:R-:W-:Y:S02]  /*48a0*/  ISETP.LT.OR P1, PT, R2, 0x21, !P1 ;  /* 0x000000210200780c */ /* 0x000fe40004f21670 */
        /* <DEDUP_REMOVED lines=15> */
.L_x_738:
[-C--:B-1-34-:R-:W-:Y:S01]  /*49a0*/  HMMA.16816.F32 R4, R80, R16.reuse, RZ ;  /* 0x000000105004723c */ /* 0x09afe200000018ff */
[----:B------:R-:W-:Y:S01]  /*49b0*/  LDSM.16.M88.4 R140, [R221+0x1800] ;  /* 0x00180000dd8c783b */ /* 0x000fe20000000200 */
[----:B------:R-:W-:Y:S01]  /*49c0*/  UIADD3 UR6, UR7, 0x1, URZ ;  /* 0x0000000107067890 */ /* 0x000fe2000fffe03f */
[----:B------:R-:W-:Y:S01]  /*49d0*/  ISETP.GE.AND P5, PT, R217, 0x1, PT ;  /* 0x00000001d900780c */ /* 0x000fe20003fa6270 */
[----:B------:R-:W-:Y:S01]  /*49e0*/  IMAD.WIDE.U32 R2, R248, c[0x0][0x238], R244 ;  /* 0x00008e00f8027a25 */ /* 0x000fe200078e00f4 */
[----:B------:R-:W-:Y:S01]  /*49f0*/  UISETP.GE.AND UP0, UPT, UR7, 0x1, UPT ;  /* 0x000000010700788c */ /* 0x000fe2000bf06270 */
[----:B------:R-:W2:Y:S02]  /*4a00*/  LDL R237, [R1+0x1c] ;  /* 0x00001c0001ed7983 */ /* 0x000ea40000100800 */
[C---:B------:R-:W-:Y:S01]  /*4a10*/  HMMA.16816.F32 R8, R132.reuse, R16, RZ ;  /* 0x000000108408723c */ /* 0x040fe200000018ff */
[----:B------:R-:W-:Y:S02]  /*4a20*/  USEL UR7, UR6, URZ, !UP0 ;  /* 0x0000003f06077287 */ /* 0x000fe4000c000000 */
[----:B------:R-:W-:Y:S05]  /*4a30*/  LDSM.16.MT88.4 R144, [R0+0x4080] ;  /* 0x004080000090783b */ /* 0x000fea0000004200 */
[-C--:B------:R-:W-:Y:S01]  /*4a40*/  HMMA.16816.F32 R12, R132, R18.reuse, RZ ;  /* 0x00000012840c723c */ /* 0x080fe200000018ff */
[----:B------:R-:W-:Y:S05]  /*4a50*/  LDSM.16.M88.4 R148, [R223+0x1000] ;  /* 0x00100000df94783b */ /* 0x000fea0000000200 */
[----:B------:R-:W0:Y:S02]  /*4a60*/  LDGDEPBAR ;  /* 0x00000000000079af */ /* 0x000e240000000000 */
        /* <DEDUP_REMOVED lines=8> */
[C---:B------:R-:W-:Y:S07]  /*4af0*/  HMMA.16816.F32 R8, R208.reuse, R204, R8 ;  /* 0x000000ccd008723c */ /* 0x040fee0000001808 */
[----:B------:R-:W-:Y:S01]  /*4b00*/  IMAD.MOV.U32 R204, RZ, RZ, R234 ;  /* 0x000000ffffcc7224 */ /* 0x000fe200078e00ea */
[-C--:B------:R-:W-:Y:S08]  /*4b10*/  HMMA.16816.F32 R12, R208, R206.reuse, R12 ;  /* 0x000000ced00c723c */ /* 0x080ff0000000180c */
[C---:B------:R-:W-:Y:S08]  /*4b20*/  HMMA.16816.F32 R16, R160.reuse, R206, R16 ;  /* 0x000000cea010723c */ /* 0x040ff00000001810 */
[-C--:B------:R-:W-:Y:S08]  /*4b30*/  HMMA.16816.F32 R20, R160, R212.reuse, R20 ;  /* 0x000000d4a014723c */ /* 0x080ff00000001814 */
[C---:B------:R-:W-:Y:S08]  /*4b40*/  HMMA.16816.F32 R24, R208.reuse, R212, R24 ;  /* 0x000000d4d018723c */ /* 0x040ff00000001818 */
[-C--:B------:R-:W-:Y:S08]  /*4b50*/  HMMA.16816.F32 R28, R208, R214.reuse, R28 ;  /* 0x000000d6d01c723c */ /* 0x080ff0000000181c */
[----:B------:R-:W-:Y:S01]  /*4b60*/  HMMA.16816.F32 R80, R160, R214, R80 ;  /* 0x000000d6a050723c */ /* 0x000fe20000001850 */
[----:B------:R-:W-:Y:S07]  /*4b70*/  LDSM.16.M88.4 R160, [R223+0x1800] ;  /* 0x00180000dfa0783b */ /* 0x000fee0000000200 */
        /* <DEDUP_REMOVED lines=10> */
[----:B------:R-:W3:Y:S05]  /*4c20*/  LDSM.16.MT88.4 R132, [R0+0x4880] ;  /* 0x004880000084783b */ /* 0x000eea0000004200 */
[----:B------:R-:W-:Y:S02]  /*4c30*/  LDSM.16.M88.4 R144, [R221+0x2800] ;  /* 0x00280000dd90783b */ /* 0x000fe40000000200 */
[-C--:B-1----:R-:W-:Y:S08]  /*4c40*/  HMMA.16816.F32 R4, R148, R136.reuse, R4 ;  /* 0x000000889404723c */ /* 0x082ff00000001804 */
[C---:B------:R-:W-:Y:S08]  /*4c50*/  HMMA.16816.F32 R8, R160.reuse, R136, R8 ;  /* 0x00000088a008723c */ /* 0x040ff00000001808 */
[-C--:B------:R-:W-:Y:S08]  /*4c60*/  HMMA.16816.F32 R12, R160, R138.reuse, R12 ;  /* 0x0000008aa00c723c */ /* 0x080ff0000000180c */
[C---:B------:R-:W-:Y:S01]  /*4c70*/  HMMA.16816.F32 R16, R148.reuse, R138, R16 ;  /* 0x0000008a9410723c */ /* 0x040fe20000001810 */
[----:B------:R-:W1:Y:S07]  /*4c80*/  LDSM.16.MT88.4 R136, [R0+0x2080] ;  /* 0x002080000088783b */ /* 0x000e6e0000004200 */
[-C--:B---3--:R-:W-:Y:S08]  /*4c90*/  HMMA.16816.F32 R20, R148, R132.reuse, R20 ;  /* 0x000000849414723c */ /* 0x088ff00000001814 */
[C---:B------:R-:W-:Y:S08]  /*4ca0*/  HMMA.16816.F32 R24, R160.reuse, R132, R24 ;  /* 0x00000084a018723c */ /* 0x040ff00000001818 */
[-C--:B------:R-:W-:Y:S01]  /*4cb0*/  HMMA.16816.F32 R28, R160, R134.reuse, R28 ;  /* 0x00000086a01c723c */ /* 0x080fe2000000181c */
[----:B------:R-:W-:Y:S07]  /*4cc0*/  LDSM.16.MT88.4 R160, [R0+0x2880] ;  /* 0x0028800000a0783b */ /* 0x000fee0000004200 */
[----:B------:R-:W-:Y:S01]  /*4cd0*/  HMMA.16816.F32 R80, R148, R134, R80 ;  /* 0x000000869450723c */ /* 0x000fe20000001850 */
[----:B------:R-:W3:Y:S05]  /*4ce0*/  LDSM.16.MT88.4 R132, [R0+0x5080] ;  /* 0x005080000084783b */ /* 0x000eea0000004200 */
[----:B------:R-:W4:Y:S02]  /*4cf0*/  LDSM.16.M88.4 R148, [R223+0x2000] ;  /* 0x00200000df94783b */ /* 0x000f240000000200 */
[-C--:B-1----:R-:W-:Y:S08]  /*4d00*/  HMMA.16816.F32 R4, R140, R136.reuse, R4 ;  /* 0x000000888c04723c */ /* 0x082ff00000001804 */
[C---:B------:R-:W-:Y:S08]  /*4d10*/  HMMA.16816.F32 R8, R144.reuse, R136, R8 ;  /* 0x000000889008723c */ /* 0x040ff00000001808 */
[-C--:B------:R-:W-:Y:S08]  /*4d20*/  HMMA.16816.F32 R12, R144, R138.reuse, R12 ;  /* 0x0000008a900c723c */ /* 0x080ff0000000180c */
[C---:B------:R-:W-:Y:S01]  /*4d30*/  HMMA.16816.F32 R16, R140.reuse, R138, R16 ;  /* 0x0000008a8c10723c */ /* 0x040fe20000001810 */
[----:B------:R-:W1:Y:S07]  /*4d40*/  LDSM.16.M88.4 R136, [R223+0x2800] ;  /* 0x00280000df88783b */ /* 0x000e6e0000000200 */
[-C--:B---3--:R-:W-:Y:S08]  /*4d50*/  HMMA.16816.F32 R20, R140, R132.reuse, R20 ;  /* 0x000000848c14723c */ /* 0x088ff00000001814 */
[C---:B------:R-:W-:Y:S08]  /*4d60*/  HMMA.16816.F32 R24, R144.reuse, R132, R24 ;  /* 0x000000849018723c */ /* 0x040ff00000001818 */
[-C--:B------:R-:W-:Y:S08]  /*4d70*/  HMMA.16816.F32 R28, R144, R134.reuse, R28 ;  /* 0x00000086901c723c */ /* 0x080ff0000000181c */
[----:B------:R-:W-:Y:S01]  /*4d80*/  HMMA.16816.F32 R80, R140, R134, R80 ;  /* 0x000000868c50723c */ /* 0x000fe20000001850 */
[----:B------:R3:W5:Y:S06]  /*4d90*/  LDSM.16.MT88.4 R132, [R0+0x5880] ;  /* 0x005880000084783b */ /* 0x00076c0000004200 */
[----:B------:R-:W-:Y:S01]  /*4da0*/  SHF.R.S32.HI R140, RZ, 0x1f, R247 ;  /* 0x0000001fff8c7819 */ /* 0x000fe200000114f7 */
[-C--:B----4-:R-:W-:Y:S05]  /*4db0*/  HMMA.16816.F32 R4, R148, R160.reuse, R4 ;  /* 0x000000a09404723c */ /* 0x090fea0000001804 */
[----:B------:R-:W-:Y:S03]  /*4dc0*/  IMAD R140, R140, c[0x0][0x240], RZ ;  /* 0x000090008c8c7a24 */ /* 0x000fe600078e02ff */
[C---:B-1----:R-:W-:Y:S04]  /*4dd0*/  HMMA.16816.F32 R8, R136.reuse, R160, R8 ;  /* 0x000000a08808723c */ /* 0x042fe80000001808 */
[----:B------:R-:W-:Y:S04]  /*4de0*/  IMAD R140, R247, c[0x0][0x244], R140 ;  /* 0x00009100f78c7a24 */ /* 0x000fe800078e028c */
[-C--:B------:R-:W-:Y:S04]  /*4df0*/  HMMA.16816.F32 R12, R136, R162.reuse, R12 ;  /* 0x000000a2880c723c */ /* 0x080fe8000000180c */
[----:B---3--:R-:W-:Y:S04]  /*4e00*/  SHF.R.S32.HI R0, RZ, 0x1f, R248 ;  /* 0x0000001fff007819 */ /* 0x008fe800000114f8 */
[C---:B------:R-:W-:Y:S04]  /*4e10*/  HMMA.16816.F32 R16, R148.reuse, R162, R16 ;  /* 0x000000a29410723c */ /* 0x040fe80000001810 */
[----:B------:R-:W-:Y:S04]  /*4e20*/  IMAD R0, R0, c[0x0][0x238], RZ ;  /* 0x00008e0000007a24 */ /* 0x000fe800078e02ff */
[----:B------:R-:W-:Y:S01]  /*4e30*/  IMAD R0, R248, c[0x0][0x23c], R0 ;  /* 0x00008f00f8007a24 */ /* 0x000fe200078e0200 */
[-C--:B-----5:R-:W-:Y:S03]  /*4e40*/  HMMA.16816.F32 R20, R148, R132.reuse, R20 ;  /* 0x000000849414723c */ /* 0x0a0fe60000001814 */
[----:B------:R-:W-:Y:S02]  /*4e50*/  IMAD.IADD R3, R3, 0x1, R0 ;  /* 0x0000000103037824 */ /* 0x000fe400078e0200 */
[----:B------:R-:W-:Y:S02]  /*4e60*/  IMAD.SHL.U32 R0, R249, 0x2000, RZ ;  /* 0x00002000f9007824 */ /* 0x000fe400078e00ff */
[----:B------:R-:W-:Y:S01]  /*4e70*/  IMAD.WIDE.U32 R2, R247, c[0x0][0x240], R2 ;  /* 0x00009000f7027a25 */ /* 0x000fe200078e0002 */
[C---:B------:R-:W-:Y:S04]  /*4e80*/  HMMA.16816.F32 R24, R136.reuse, R132, R24 ;  /* 0x000000848818723c */ /* 0x040fe80000001818 */
[----:B------:R-:W-:Y:S02]  /*4e90*/  SHF.R.S32.HI R141, RZ, 0x1f, R0 ;  /* 0x0000001fff8d7819 */ /* 0x000fe40000011400 */
[----:B------:R-:W-:Y:S02]  /*4ea0*/  IADD3 R0, P1, R0, R2, RZ ;  /* 0x0000000200007210 */ /* 0x000fe40007f3e0ff */
[-C--:B------:R-:W-:Y:S04]  /*4eb0*/  HMMA.16816.F32 R28, R136, R134.reuse, R28 ;  /* 0x00000086881c723c */ /* 0x080fe8000000181c */
[----:B------:R-:W-:Y:S02]  /*4ec0*/  IADD3.X R140, R141, R3, R140, P1, !PT ;  /* 0x000000038d8c7210 */ /* 0x000fe40000ffe48c */
[C---:B------:R-:W-:Y:S02]  /*4ed0*/  LEA R2, P1, R0.reuse, c[0x0][0x220], 0x2 ;  /* 0x0000880000027a11 */ /* 0x040fe400078210ff */
[----:B------:R-:W-:Y:S01]  /*4ee0*/  HMMA.16816.F32 R80, R148, R134, R80 ;  /* 0x000000869450723c */ /* 0x000fe20000001850 */
[----:B------:R-:W-:Y:S03]  /*4ef0*/  LDSM.16.MT88.4 R132, [R216+0x17880] ;  /* 0x01788000d884783b */ /* 0x000fe60000004200 */
[----:B------:R-:W-:Y:S01]  /*4f00*/  LEA.HI.X R3, R0, c[0x0][0x224], R140, 0x2, P1 ;  /* 0x0000890000037a11 */ /* 0x000fe200008f148c */
[C---:B------:R-:W-:Y:S01]  /*4f10*/  IMAD R0, R217.reuse, 0x2000, R228 ;  /* 0x00002000d9007824 */ /* 0x040fe200078e02e4 */
[----:B------:R-:W-:Y:S01]  /*4f20*/  LDSM.16.MT88.4 R140, [R216+0x18080] ;  /* 0x01808000d88c783b */ /* 0x000fe20000004200 */
[----:B--2---:R-:W-:Y:S02]  /*4f30*/  ISETP.GE.AND P1, PT, R234, R237, PT ;  /* 0x000000edea00720c */ /* 0x004fe40003f26270 */
[----:B------:R-:W-:Y:S02]  /*4f40*/  IMAD.SHL.U32 R0, R0, 0x2, RZ ;  /* 0x0000000200007824 */ /* 0x000fe400078e00ff */
[----:B------:R-:W-:Y:S01]  /*4f50*/  RED.E.ADD.F32.FTZ.RN.STRONG.GPU [R2.64], R4 ;  /* 0x000000040200798e */ /* 0x000fe2000c10e788 */
[----:B------:R-:W-:Y:S04]  /*4f60*/  IADD3 R217, R217, 0x1, RZ ;  /* 0x00000001d9d97810 */ /* 0x000fe80007ffe0ff */
[----:B------:R-:W-:Y:S01]  /*4f70*/  RED.E.ADD.F32.FTZ.RN.STRONG.GPU [R2.64+0x400], R5 ;  /* 0x000400050200798e */ /* 0x000fe2000c10e788 */
[----:B------:R-:W-:Y:S04]  /*4f80*/  SEL R217, R217, RZ, !P5 ;  /* 0x000000ffd9d97207 */ /* 0x000fe80006800000 */
        /* <DEDUP_REMOVED lines=56> */
[-C--:B-1----:R-:W-:Y:S08]  /*5310*/  HMMA.16816.F32 R84, R24, R28.reuse, R84 ;  /* 0x0000001c1854723c */ /* 0x082ff00000001854 */
        /* <DEDUP_REMOVED lines=89> */
.L_x_736:
[----:B------:R-:W-:Y:S05]  /*58b0*/  @P1 BRA `(.L_x_740) ;  /* 0x000016c000001947 */ /* 0x000fea0003800000 */
[----:B------:R-:W2:Y:S01]  /*58c0*/  LDL.LU R80, [R1+0x20] ;  /* 0x0000200001507983 */ /* 0x000ea20000300800 */
[----:B------:R-:W-:Y:S01]  /*58d0*/  SHF.R.S32.HI R8, RZ, 0x1f, R244 ;  /* 0x0000001fff087819 */ /* 0x000fe200000114f4 */
[----:B------:R-:W-:Y:S01]  /*58e0*/  BSSY B0, `(.L_x_741) ;  /* 0x00000b7000007945 */ /* 0x000fe20003800000 */
[----:B------:R-:W-:Y:S02]  /*58f0*/  F2FP.PACK_AB R32, R33, R32 ;  /* 0x000000202120723e */ /* 0x000fe400000000ff */
[----:B------:R-:W-:-:S02]  /*5900*/  LEA.HI R3, R8, R244, RZ, 0x2 ;  /* 0x000000f408037211 */ /* 0x000fc400078f10ff */
[----:B------:R-:W-:Y:S02]  /*5910*/  LEA.HI R0, R8, R244, RZ, 0x5 ;  /* 0x000000f408007211 */ /* 0x000fe400078f28ff */
[--C-:B-1----:R-:W-:Y:S02]  /*5920*/  SHF.R.S32.HI R5, RZ, 0x2, R3.reuse ;  /* 0x00000002ff057819 */ /* 0x102fe40000011403 */
        /* <DEDUP_REMOVED lines=32> */
[----:B------:R-:W-:Y:S01]  /*5b30*/  BAR.SYNC.DEFER_BLOCKING 0x1, 0x100 ;  /* 0x0044000000007b1d */ /* 0x000fe20000010000 */
[----:B------:R-:W-:-:S02]  /*5b40*/  F2FP.PACK_AB R52, R53, R52 ;  /* 0x000000343534723e */ /* 0x000fc400000000ff */
[----:B------:R-:W-:Y:S01]  /*5b50*/  IMAD R4, R2, 0x1800, R4 ;  /* 0x0000180002047824 */ /* 0x000fe200078e0204 */
[C---:B------:R-:W-:Y:S02]  /*5b60*/  IADD3 R2, R0.reuse, 0x40, RZ ;  /* 0x0000004000027810 */ /* 0x040fe40007ffe0ff */
[----:B------:R-:W-:Y:S02]  /*5b70*/  F2FP.PACK_AB R54, R55, R54 ;  /* 0x000000363736723e */ /* 0x000fe400000000ff */
[----:B------:R-:W-:Y:S02]  /*5b80*/  @P0 IADD3 R2, R0, -0x40, RZ ;  /* 0xffffffc000020810 */ /* 0x000fe40007ffe0ff */
[----:B------:R-:W-:Y:S02]  /*5b90*/  F2FP.PACK_AB R36, R37, R36 ;  /* 0x000000242524723e */ /* 0x000fe400000000ff */
[----:B------:R-:W-:Y:S02]  /*5ba0*/  F2FP.PACK_AB R38, R39, R38 ;  /* 0x000000262726723e */ /* 0x000fe400000000ff */
[----:B------:R-:W-:-:S02]  /*5bb0*/  F2FP.PACK_AB R48, R49, R48 ;  /* 0x000000303130723e */ /* 0x000fc400000000ff */
[----:B------:R-:W-:Y:S02]  /*5bc0*/  F2FP.PACK_AB R50, R51, R50 ;  /* 0x000000323332723e */ /* 0x000fe400000000ff */
[----:B------:R-:W-:Y:S02]  /*5bd0*/  F2FP.PACK_AB R40, R41, R40 ;  /* 0x000000282928723e */ /* 0x000fe400000000ff */
[----:B------:R-:W-:Y:S02]  /*5be0*/  F2FP.PACK_AB R42, R43, R42 ;  /* 0x0000002a2b2a723e */ /* 0x000fe400000000ff */
[----:B------:R-:W-:Y:S02]  /*5bf0*/  SHF.R.S32.HI R10, RZ, 0x4, R10 ;  /* 0x00000004ff0a7819 */ /* 0x000fe4000001140a */
        /* <DEDUP_REMOVED lines=31> */
[----:B------:R-:W-:Y:S01]  /*5df0*/  LOP3.LUT R3, R3, 0x1c0, RZ, 0xc0, !PT ;  /* 0x000001c003037812 */ /* 0x000fe200078ec0ff */
        /* <DEDUP_REMOVED lines=13> */
[----:B------:R-:W-:Y:S02]  /*5ed0*/  LOP3.LUT R5, R3, 0x38, R6, 0xf8, !PT ;  /* 0x0000003803057812 */ /* 0x000fe400078ef806 */
[----:B------:R-:W-:Y:S01]  /*5ee0*/  SHF.R.U32.HI R8, RZ, 0x3, R3 ;  /* 0x00000003ff087819 */ /* 0x000fe20000011603 */
        /* <DEDUP_REMOVED lines=13> */
[----:B------:R-:W-:-:S02]  /*5fc0*/  LOP3.LUT R8, R5, R8, RZ, 0x3c, !PT ;  /* 0x0000000805087212 */ /* 0x000fc400078e3cff */
[----:B------:R-:W-:Y:S01]  /*5fd0*/  F2FP.PACK_AB R7, R121, R120 ;  /* 0x000000787907723e */ /* 0x000fe200000000ff */
[----:B------:R-:W-:Y:S01]  /*5fe0*/  STS [R0+0xb080], R64 ;  /* 0x00b0804000007388 */ /* 0x000fe20000000800 */
[----:B------:R-:W-:Y:S01]  /*5ff0*/  F2FP.PACK_AB R5, R123, R122 ;  /* 0x0000007a7b05723e */ /* 0x000fe200000000ff */
[----:B------:R-:W-:Y:S02]  /*6000*/  IMAD.IADD R4, R4, 0x1, R8 ;  /* 0x0000000104047824 */ /* 0x000fe400078e0208 */
[----:B------:R-:W-:Y:S02]  /*6010*/  STS [R0+0xb480], R66 ;  /* 0x00b4804200007388 */ /* 0x000fe40000000800 */
[----:B------:R-:W-:Y:S02]  /*6020*/  IMAD.SHL.U32 R4, R4, 0x2, RZ ;  /* 0x0000000204047824 */ /* 0x000fe400078e00ff */
        /* <DEDUP_REMOVED lines=9> */
[----:B------:R3:W-:Y:S04]  /*60c0*/  STS [R2+0x1480], R21 ;  /* 0x0014801502007388 */ /* 0x0007e80000000800 */
[----:B------:R-:W-:Y:S04]  /*60d0*/  STS [R0+0x2080], R26 ;  /* 0x0020801a00007388 */ /* 0x000fe80000000800 */
[----:B------:R-:W-:Y:S04]  /*60e0*/  STS [R0+0x2480], R25 ;  /* 0x0024801900007388 */ /* 0x000fe80000000800 */
[----:B------:R-:W-:Y:S04]  /*60f0*/  STS [R2+0x2080], R20 ;  /* 0x0020801402007388 */ /* 0x000fe80000000800 */
[----:B------:R-:W-:Y:S04]  /*6100*/  STS [R2+0x2480], R19 ;  /* 0x0024801302007388 */ /* 0x000fe80000000800 */
[----:B------:R-:W-:Y:S01]  /*6110*/  STS [R0+0x3080], R18 ;  /* 0x0030801200007388 */ /* 0x000fe20000000800 */
[----:B-1----:R-:W-:-:S03]  /*6120*/  SHF.R.S32.HI R22, RZ, 0x1f, R247 ;  /* 0x0000001fff167819 */ /* 0x002fc600000114f7 */
[----:B------:R-:W-:Y:S01]  /*6130*/  STS [R0+0x3480], R17 ;  /* 0x0034801100007388 */ /* 0x000fe20000000800 */
[----:B---3--:R-:W-:-:S03]  /*6140*/  SHF.R.S32.HI R21, RZ, 0x1f, R248 ;  /* 0x0000001fff157819 */ /* 0x008fc600000114f8 */
        /* <DEDUP_REMOVED lines=9> */
[----:B------:R1:W-:Y:S04]  /*61e0*/  STS [R2+0x5080], R7 ;  /* 0x0050800702007388 */ /* 0x0003e80000000800 */
[----:B------:R4:W-:Y:S04]  /*61f0*/  STS [R2+0x5480], R5 ;  /* 0x0054800502007388 */ /* 0x0009e80000000800 */
[----:B------:R-:W-:Y:S01]  /*6200*/  BAR.SYNC.DEFER_BLOCKING 0x1, 0x100 ;  /* 0x0044000000007b1d */ /* 0x000fe20000010000 */
[----:B---3--:R-:W-:Y:S01]  /*6210*/  IMAD R0, R21, c[0x0][0x338], RZ ;  /* 0x0000ce0015007a24 */ /* 0x008fe200078e02ff */
[----:B-1----:R-:W-:-:S03]  /*6220*/  SHF.R.S32.HI R7, RZ, 0x1f, R6 ;  /* 0x0000001fff077819 */ /* 0x002fc60000011406 */
[C---:B------:R-:W-:Y:S02]  /*6230*/  IMAD R0, R248.reuse, c[0x0][0x33c], R0 ;  /* 0x0000cf00f8007a24 */ /* 0x040fe400078e0200 */
[----:B----4-:R-:W-:Y:S02]  /*6240*/  IMAD.MOV.U32 R5, RZ, RZ, -0x60 ;  /* 0xffffffa0ff057424 */ /* 0x010fe400078e00ff */
[----:B------:R-:W-:Y:S01]  /*6250*/  IMAD.WIDE.U32 R2, R248, c[0x0][0x338], R6 ;  /* 0x0000ce00f8027a25 */ /* 0x000fe200078e0006 */
[----:B------:R1:W3:Y:S03]  /*6260*/  LDS.128 R24, [R4+0x6880] ;  /* 0x0068800004187984 */ /* 0x0002e60000000c00 */
[----:B------:R-:W-:Y:S01]  /*6270*/  IMAD.IADD R3, R3, 0x1, R0 ;  /* 0x0000000103037824 */ /* 0x000fe200078e0200 */
[----:B------:R1:W4:Y:S01]  /*6280*/  LDS.128 R28, [R4+0x7080] ;  /* 0x00708000041c7984 */ /* 0x0003220000000c00 */
[----:B--2---:R-:W-:-:S02]  /*6290*/  IMAD R5, R80, R5, c[0x0][0x2f0] ;  /* 0x0000bc0050057624 */ /* 0x004fc400078e0205 */
[----:B------:R-:W-:Y:S01]  /*62a0*/  IMAD R0, R22, c[0x0][0x340], RZ ;  /* 0x0000d00016007a24 */ /* 0x000fe200078e02ff */
[----:B------:R1:W2:Y:S01]  /*62b0*/  LDS.128 R32, [R4+0x7880] ;  /* 0x0078800004207984 */ /* 0x0002a20000000c00 */
[----:B------:R-:W-:Y:S01]  /*62c0*/  IMAD.WIDE.U32 R8, R247, c[0x0][0x340], R2 ;  /* 0x0000d000f7087a25 */ /* 0x000fe200078e0002 */
[----:B------:R-:W-:Y:S02]  /*62d0*/  IMNMX R20, R5, 0x60, PT ;  /* 0x0000006005147817 */ /* 0x000fe40003800200 */
[----:B------:R1:W1:Y:S01]  /*62e0*/  LDS.128 R36, [R4+0x8080] ;  /* 0x0080800004247984 */ /* 0x0002620000000c00 */
[----:B------:R-:W-:Y:S01]  /*62f0*/  IMAD R0, R247, c[0x0][0x344], R0 ;  /* 0x0000d100f7007a24 */ /* 0x000fe200078e0200 */
[----:B------:R-:W-:Y:S01]  /*6300*/  ISETP.GE.AND P5, PT, R10, R20, PT ;  /* 0x000000140a00720c */ /* 0x000fe20003fa6270 */
[----:B------:R-:W-:Y:S01]  /*6310*/  IMAD.WIDE R2, R80, 0x60, R10 ;  /* 0x0000006050027825 */ /* 0x000fe200078e020a */
[----:B------:R1:W1:Y:S02]  /*6320*/  LDS.128 R40, [R4+0x8880] ;  /* 0x0088800004287984 */ /* 0x0002640000000c00 */
[----:B------:R-:W-:Y:S01]  /*6330*/  ISETP.GE.OR P0, PT, R6, c[0x0][0x324], P5 ;  /* 0x0000c90006007a0c */ /* 0x000fe20002f06670 */
[----:B------:R-:W-:Y:S01]  /*6340*/  IMAD.IADD R5, R9, 0x1, R0 ;  /* 0x0000000109057824 */ /* 0x000fe200078e0200 */
[----:B------:R1:W1:Y:S04]  /*6350*/  LDS.128 R44, [R4+0x80] ;  /* 0x00008000042c7984 */ /* 0x0002680000000c00 */
[----:B------:R1:W1:Y:S04]  /*6360*/  LDS.128 R48, [R4+0x880] ;  /* 0x0008800004307984 */ /* 0x0002680000000c00 */
[----:B------:R1:W1:Y:S04]  /*6370*/  LDS.128 R52, [R4+0x1080] ;  /* 0x0010800004347984 */ /* 0x0002680000000c00 */
[----:B------:R1:W1:Y:S04]  /*6380*/  LDS.128 R56, [R4+0x1880] ;  /* 0x0018800004387984 */ /* 0x0002680000000c00 */
[----:B------:R1:W1:Y:S04]  /*6390*/  LDS.128 R60, [R4+0x2080] ;  /* 0x00208000043c7984 */ /* 0x0002680000000c00 */
[----:B------:R1:W1:Y:S01]  /*63a0*/  LDS.128 R64, [R4+0x2880] ;  /* 0x0028800004407984 */ /* 0x0002620000000c00 */
[----:B------:R-:W-:Y:S05]  /*63b0*/  @P0 BRA `(.L_x_742) ;  /* 0x0000009000000947 */ /* 0x000fea0003800000 */
[----:B---3--:R3:W5:Y:S01]  /*63c0*/  LDS.128 R16, [R4+0x6080] ;  /* 0x0060800004107984 */ /* 0x0087620000000c00 */
[----:B------:R-:W-:-:S04]  /*63d0*/  IMAD R0, R3, c[0x0][0x330], RZ ;  /* 0x0000cc0003007a24 */ /* 0x000fc800078e02ff */
[----:B------:R-:W-:Y:S01]  /*63e0*/  IMAD R0, R2, c[0x0][0x334], R0 ;  /* 0x0000cd0002007a24 */ /* 0x000fe200078e0200 */
[----:B-1-3--:R-:W-:-:S05]  /*63f0*/  MOV R4, R8 ;  /* 0x0000000800047202 */ /* 0x00afca0000000f00 */
[----:B------:R-:W-:-:S05]  /*6400*/  IMAD.WIDE.U32 R12, R2, c[0x0][0x330], R4 ;  /* 0x0000cc00020c7a25 */ /* 0x000fca00078e0004 */
[----:B------:R-:W-:Y:S02]  /*6410*/  IADD3 R0, R13, R0, RZ ;  /* 0x000000000d007210 */ /* 0x000fe40007ffe0ff */
[----:B------:R-:W-:-:S04]  /*6420*/  LEA R14, P0, R12, c[0x0][0x318], 0x1 ;  /* 0x0000c6000c0e7a11 */ /* 0x000fc800078008ff */
[----:B------:R-:W-:-:S05]  /*6430*/  LEA.HI.X R15, R12, c[0x0][0x31c], R0, 0x1, P0 ;  /* 0x0000c7000c0f7a11 */ /* 0x000fca00000f0c00 */
[----:B-----5:R1:W-:Y:S04]  /*6440*/  STG.E.128 [R14.64], R16 ;  /* 0x000000100e007986 */ /* 0x0203e8000c101d08 */
.L_x_742:
[----:B---3--:R-:W-:Y:S05]  /*6450*/  BSYNC B0 ;  /* 0x0000000000007941 */ /* 0x008fea0003800000 */
.L_x_741:
        /* <DEDUP_REMOVED lines=16> */
.L_x_744:
[----:B------:R-:W-:Y:S05]  /*6560*/  BSYNC B0 ;  /* 0x0000000000007941 */ /* 0x000fea0003800000 */
.L_x_743:
        /* <DEDUP_REMOVED lines=16> */
.L_x_746:
[----:B------:R-:W-:Y:S05]  /*6670*/  BSYNC B0 ;  /* 0x0000000000007941 */ /* 0x000fea0003800000 */
.L_x_745:
        /* <DEDUP_REMOVED lines=15> */
[----:B--2---:R1:W-:Y:S02]  /*6770*/  STG.E.128 [R14.64], R32 ;  /* 0x000000200e007986 */ /* 0x0043e4000c101d08 */
.L_x_748:
[----:B------:R-:W-:Y:S05]  /*6780*/  BSYNC B0 ;  /* 0x0000000000007941 */ /* 0x000fea0003800000 */
.L_x_747:
        /* <DEDUP_REMOVED lines=16> */
.L_x_750:
[----:B------:R-:W-:Y:S05]  /*6890*/  BSYNC B0 ;  /* 0x0000000000007941 */ /* 0x000fea0003800000 */
.L_x_749:
[----:B------:R-:W-:Y:S01]  /*68a0*/  IADD3 R0, R10, 0x50, RZ ;  /* 0x000000500a007810 */ /* 0x000fe20007ffe0ff */
[----:B------:R-:W-:Y:S03]  /*68b0*/  BSSY B0, `(.L_x_751) ;  /* 0x000000e000007945 */ /* 0x000fe60003800000 */
[----:B------:R-:W-:-:S04]  /*68c0*/  ISETP.GE.AND P0, PT, R0, R20, PT ;  /* 0x000000140000720c */ /* 0x000fc80003f06270 */
[----:B------:R-:W-:-:S13]  /*68d0*/  ISETP.GE.OR P6, PT, R6, c[0x0][0x324], P0 ;  /* 0x0000c90006007a0c */ /* 0x000fda00007c6670 */
[----:B------:R-:W-:Y:S05]  /*68e0*/  @P6 BRA `(.L_x_752) ;  /* 0x000000a000006947 */ /* 0x000fea0003800000 */
[----:B------:R-:W-:-:S04]  /*68f0*/  IADD3 R0, P6, R2, 0x50, RZ ;  /* 0x0000005002007810 */ /* 0x000fc80007fde0ff */
[----:B-1----:R-:W-:-:S05]  /*6900*/  IADD3.X R4, RZ, R3, RZ, P6, !PT ;  /* 0x00000003ff047210 */ /* 0x002fca00037fe4ff */
        /* <DEDUP_REMOVED lines=8> */
.L_x_752:
[----:B------:R-:W-:Y:S05]  /*6990*/  BSYNC B0 ;  /* 0x0000000000007941 */ /* 0x000fea0003800000 */
.L_x_751:
        /* <DEDUP_REMOVED lines=19> */
.L_x_754:
[----:B------:R-:W-:Y:S05]  /*6ad0*/  BSYNC B0 ;  /* 0x0000000000007941 */ /* 0x000fea0003800000 */
.L_x_753:
        /* <DEDUP_REMOVED lines=14> */
.L_x_756:
[----:B------:R-:W-:Y:S05]  /*6bc0*/  BSYNC B0 ;  /* 0x0000000000007941 */ /* 0x000fea0003800000 */
.L_x_755:
        /* <DEDUP_REMOVED lines=14> */
.L_x_758:
[----:B------:R-:W-:Y:S05]  /*6cb0*/  BSYNC B0 ;  /* 0x0000000000007941 */ /* 0x000fea0003800000 */
.L_x_757:
        /* <DEDUP_REMOVED lines=14> */
.L_x_760:
[----:B------:R-:W-:Y:S05]  /*6da0*/  BSYNC B0 ;  /* 0x0000000000007941 */ /* 0x000fea0003800000 */
.L_x_759:
        /* <DEDUP_REMOVED lines=14> */
.L_x_762:
[----:B------:R-:W-:Y:S05]  /*6e90*/  BSYNC B0 ;  /* 0x0000000000007941 */ /* 0x000fea0003800000 */
.L_x_761:
        /* <DEDUP_REMOVED lines=14> */
.L_x_740:
[----:B------:R-:W2:Y:S01]  /*6f80*/  LDL.LU R3, [R1+0x20] ;  /* 0x0000200001037983 */ /* 0x000ea20000300800 */
[----:B------:R-:W-:Y:S01]  /*6f90*/  SHF.R.S32.HI R0, RZ, 0x1f, R244 ;  /* 0x0000001fff007819 */ /* 0x000fe200000114f4 */
[----:B------:R-:W-:Y:S01]  /*6fa0*/  IMAD.MOV.U32 R16, RZ, RZ, -0x60 ;  /* 0xffffffa0ff107424 */ /* 0x000fe200078e00ff */
[----:B------:R-:W-:Y:S01]  /*6fb0*/  SHF.R.S32.HI R17, RZ, 0x1f, R248 ;  /* 0x0000001fff117819 */ /* 0x000fe200000114f8 */
[----:B------:R-:W-:Y:S01]  /*6fc0*/  BSSY B0, `(.L_x_763) ;  /* 0x000001e000007945 */ /* 0x000fe20003800000 */
[----:B------:R-:W-:Y:S02]  /*6fd0*/  LEA.HI R6, R0, R244, RZ, 0x4 ;  /* 0x000000f400067211 */ /* 0x000fe400078f20ff */
[----:B------:R-:W-:Y:S01]  /*6fe0*/  SHF.R.S32.HI R18, RZ, 0x1f, R247 ;  /* 0x0000001fff127819 */ /* 0x000fe200000114f7 */
[----:B------:R-:W-:Y:S01]  /*6ff0*/  IMAD R0, R17, c[0x0][0x308], RZ ;  /* 0x0000c20011007a24 */ /* 0x000fe200078e02ff */
[----:B------:R-:W-:-:S02]  /*7000*/  LOP3.LUT R4, R6, 0x1ffffff0, RZ, 0xc0, !PT ;  /* 0x1ffffff006047812 */ /* 0x000fc400078ec0ff */
[----:B------:R-:W-:Y:S01]  /*7010*/  SHF.R.S32.HI R6, RZ, 0x4, R6 ;  /* 0x00000004ff067819 */ /* 0x000fe20000011406 */
[----:B------:R-:W-:Y:S02]  /*7020*/  IMAD R0, R248, c[0x0][0x30c], R0 ;  /* 0x0000c300f8007a24 */ /* 0x000fe400078e0200 */
[----:B------:R-:W-:Y:S01]  /*7030*/  IMAD.IADD R4, R244, 0x1, -R4 ;  /* 0x00000001f4047824 */ /* 0x000fe200078e0a04 */
[----:B------:R-:W-:Y:S01]  /*7040*/  SHF.R.S32.HI R7, RZ, 0x1f, R6 ;  /* 0x0000001fff077819 */ /* 0x000fe20000011406 */
[----:B------:R-:W-:-:S03]  /*7050*/  IMAD R2, R18, c[0x0][0x310], RZ ;  /* 0x0000c40012027a24 */ /* 0x000fc600078e02ff */
[----:B------:R-:W-:Y:S01]  /*7060*/  SHF.L.U32 R4, R4, 0x3, RZ ;  /* 0x0000000304047819 */ /* 0x000fe200000006ff */
[----:B------:R-:W-:-:S03]  /*7070*/  IMAD R8, R247, c[0x0][0x314], R2 ;  /* 0x0000c500f7087a24 */ /* 0x000fc600078e0202 */
[----:B-1----:R-:W-:-:S05]  /*7080*/  SHF.R.S32.HI R5, RZ, 0x1f, R4 ;  /* 0x0000001fff057819 */ /* 0x002fca0000011404 */
[----:B------:R-:W-:-:S05]  /*7090*/  IMAD.WIDE.U32 R10, R248, c[0x0][0x308], R4 ;  /* 0x0000c200f80a7a25 */ /* 0x000fca00078e0004 */
[----:B------:R-:W-:-:S05]  /*70a0*/  IADD3 R11, R11, R0, RZ ;  /* 0x000000000b0b7210 */ /* 0x000fca0007ffe0ff */
[----:B------:R-:W-:-:S04]  /*70b0*/  IMAD.WIDE.U32 R10, R247, c[0x0][0x310], R10 ;  /* 0x0000c400f70a7a25 */ /* 0x000fc800078e000a */
[----:B------:R-:W-:Y:S02]  /*70c0*/  IMAD.IADD R9, R11, 0x1, R8 ;  /* 0x000000010b097824 */ /* 0x000fe400078e0208 */
[C---:B--2---:R-:W-:Y:S02]  /*70d0*/  IMAD R16, R3.reuse, R16, c[0x0][0x2f0] ;  /* 0x0000bc0003107624 */ /* 0x044fe400078e0210 */
[----:B------:R-:W-:-:S03]  /*70e0*/  IMAD.WIDE R2, R3, 0x60, R6 ;  /* 0x0000006003027825 */ /* 0x000fc600078e0206 */
[----:B------:R-:W-:-:S04]  /*70f0*/  ISETP.GE.AND P5, PT, R6, R16, PT ;  /* 0x000000100600720c */ /* 0x000fc80003fa6270 */
[----:B------:R-:W-:-:S13]  /*7100*/  ISETP.GE.OR P0, PT, R4, c[0x0][0x2f4], P5 ;  /* 0x0000bd0004007a0c */ /* 0x000fda0002f06670 */
        /* <DEDUP_REMOVED lines=9> */
.L_x_764:
[----:B------:R-:W-:Y:S05]  /*71a0*/  BSYNC B0 ;  /* 0x0000000000007941 */ /* 0x000fea0003800000 */
.L_x_763:
        /* <DEDUP_REMOVED lines=16> */
.L_x_766:
[----:B------:R-:W-:Y:S05]  /*72b0*/  BSYNC B0 ;  /* 0x0000000000007941 */ /* 0x000fea0003800000 */
.L_x_765:
        /* <DEDUP_REMOVED lines=16> */
.L_x_768:
[----:B------:R-:W-:Y:S05]  /*73c0*/  BSYNC B0 ;  /* 0x0000000000007941 */ /* 0x000fea0003800000 */
.L_x_767:
        /* <DEDUP_REMOVED lines=16> */
.L_x_770:
[----:B------:R-:W-:Y:S05]  /*74d0*/  BSYNC B0 ;  /* 0x0000000000007941 */ /* 0x000fea0003800000 */
.L_x_769:
        /* <DEDUP_REMOVED lines=16> */
.L_x_772:
[----:B------:R-:W-:Y:S05]  /*75e0*/  BSYNC B0 ;  /* 0x0000000000007941 */ /* 0x000fea0003800000 */
.L_x_771:
        /* <DEDUP_REMOVED lines=15> */
.L_x_774:
[----:B------:R-:W-:Y:S05]  /*76e0*/  BSYNC B0 ;  /* 0x0000000000007941 */ /* 0x000fea0003800000 */
.L_x_773:
        /* <DEDUP_REMOVED lines=19> */
.L_x_776:
[----:B------:R-:W-:Y:S05]  /*7820*/  BSYNC B0 ;  /* 0x0000000000007941 */ /* 0x000fea0003800000 */
.L_x_775:
        /* <DEDUP_REMOVED lines=14> */
.L_x_778:
[----:B------:R-:W-:Y:S05]  /*7910*/  BSYNC B0 ;  /* 0x0000000000007941 */ /* 0x000fea0003800000 */
.L_x_777:
        /* <DEDUP_REMOVED lines=14> */
.L_x_780:
[----:B------:R-:W-:Y:S05]  /*7a00*/  BSYNC B0 ;  /* 0x0000000000007941 */ /* 0x000fea0003800000 */
.L_x_779:
        /* <DEDUP_REMOVED lines=14> */
.L_x_782:
[----:B------:R-:W-:Y:S05]  /*7af0*/  BSYNC B0 ;  /* 0x0000000000007941 */ /* 0x000fea0003800000 */
.L_x_781:
        /* <DEDUP_REMOVED lines=14> */
.L_x_784:
[----:B------:R-:W-:Y:S05]  /*7be0*/  BSYNC B0 ;  /* 0x0000000000007941 */ /* 0x000fea0003800000 */
.L_x_783:
        /* <DEDUP_REMOVED lines=13> */
.L_x_785:
        /* <DEDUP_REMOVED lines=12> */
.L_x_2306:


//--------------------- .text._ZN7cutlass13device_kernelIN5flash19enable_sm80_to_sm89INS1_16FlashAttnBwdSm80INS1_25CollectiveMainloopBwdSm80ILi2ELi1EN4cute5tupleIJNS5_1CILi64EEENS7_ILi96EEENS7_ILi128EEEEEENS_6half_tEfNS_4arch4Sm80ELb1ELb0ELb0ELb0ELb0ELb0ELb0ELb0ELi2ELi2ELi2ELi2ELb1EEENS1_24CollectiveEpilogueBwdGQAISB_fSE_Li256ELb0ELb0EEENS1_25SingleTileBwdLPTSchedulerILb0ELi96ELb0EEEEEEEEEvNT_6ParamsE --------------------------
	.section	.text._ZN7cutlass13device_kernelIN5flash19enable_sm80_to_sm89INS1_16FlashAttnBwdSm80INS1_25CollectiveMainloopBwdSm80ILi2ELi1EN4cute5tupleIJNS5_1CILi64EEENS7_ILi96EEENS7_ILi128EEEEEENS_6half_tEfNS_4arch4Sm80ELb1ELb0ELb0ELb0ELb0ELb0ELb0ELb0ELi2ELi2ELi2ELi2ELb1EEENS1_24CollectiveEpilogueBwdGQAISB_fSE_Li256ELb0ELb0EEENS1_25SingleTileBwdLPTSchedulerILb0ELi96ELb0EEEEEEEEEvNT_6ParamsE,"ax",@progbits
	.sectioninfo	@"SHI_REGISTERS=255"
	.align	128
.text._ZN7cutlass13device_kernelIN5flash19enable_sm80_to_sm89INS1_16FlashAttnBwdSm80INS1_25CollectiveMainloopBwdSm80ILi2ELi1EN4cute5tupleIJNS5_1CILi64EEENS7_ILi96EEENS7_ILi128EEEEEENS_6half_tEfNS_4arch4Sm80ELb1ELb0ELb0ELb0ELb0ELb0ELb0ELb0ELi2ELi2ELi2ELi2ELb1EEENS1_24CollectiveEpilogueBwdGQAISB_fSE_Li256ELb0ELb0EEENS1_25SingleTileBwdLPTSchedulerILb0ELi96ELb0EEEEEEEEEvNT_6ParamsE:
        .type           _ZN7cutlass13device_kernelIN5flash19enable_sm80_to_sm89INS1_16FlashAttnBwdSm80INS1_25CollectiveMainloopBwdSm80ILi2ELi1EN4cute5tupleIJNS5_1CILi64EEENS7_ILi96EEENS7_ILi128EEEEEENS_6half_tEfNS_4arch4Sm80ELb1ELb0ELb0ELb0ELb0ELb0ELb0ELb0ELi2ELi2ELi2ELi2ELb1EEENS1_24CollectiveEpilogueBwdGQAISB_fSE_Li256ELb0ELb0EEENS1_25SingleTileBwdLPTSchedulerILb0ELi96ELb0EEEEEEEEEvNT_6ParamsE,@function
        .size           _ZN7cutlass13device_kernelIN5flash19enable_sm80_to_sm89INS1_16FlashAttnBwdSm80INS1_25CollectiveMainloopBwdSm80ILi2ELi1EN4cute5tupleIJNS5_1CILi64EEENS7_ILi96EEENS7_ILi128EEEEEENS_6half_tEfNS_4arch4Sm80ELb1ELb0ELb0ELb0ELb0ELb0ELb0ELb0ELi2ELi2ELi2ELi2ELb1EEENS1_24CollectiveEpilogueBwdGQAISB_fSE_Li256ELb0ELb0EEENS1_25SingleTileBwdLPTSchedulerILb0ELi96ELb0EEEEEEEEEvNT_6ParamsE,(.L_x_2307 - _ZN7cutlass13device_kernelIN5flash19enable_sm80_to_sm89INS1_16FlashAttnBwdSm80INS1_25CollectiveMainloopBwdSm80ILi2ELi1EN4cute5tupleIJNS5_1CILi64EEENS7_ILi96EEENS7_ILi128EEEEEENS_6half_tEfNS_4arch4Sm80ELb1ELb0ELb0ELb0ELb0ELb0ELb0ELb0ELi2ELi2ELi2ELi2ELb1EEENS1_24CollectiveEpilogueBwdGQAISB_fSE_Li256ELb0ELb0EEENS1_25SingleTileBwdLPTSchedulerILb0ELi96ELb0EEEEEEEEEvNT_6ParamsE)
        .other          _ZN7cutlass13device_kernelIN5flash19enable_sm80_to_sm89INS1_16FlashAttnBwdSm80INS1_25CollectiveMainloopBwdSm80ILi2ELi1EN4cute5tupleIJNS5_1CILi64EEENS7_ILi96EEENS7_ILi128EEEEEENS_6half_tEfNS_4arch4Sm80ELb1ELb0ELb0ELb0ELb0ELb0ELb0ELb0ELi2ELi2ELi2ELi2ELb1EEENS1_24CollectiveEpilogueBwdGQAISB_fSE_Li256ELb0ELb0EEENS1_25SingleTileBwdLPTSchedulerILb0ELi96ELb0EEEEEEEEEvNT_6ParamsE,@"STO_CUDA_ENTRY STV_DEFAULT"
_ZN7cutlass13device_kernelIN5flash19enable_sm80_to_sm89INS1_16FlashAttnBwdSm80INS1_25CollectiveMainloopBwdSm80ILi2ELi1EN4cute5tupleIJNS5_1CILi64EEENS7_ILi96EEENS7_ILi128EEEEEENS_6half_tEfNS_4arch4Sm80ELb1ELb0ELb0ELb0ELb0ELb0ELb0ELb0ELi2ELi2ELi2ELi2ELb1EEENS1_24CollectiveEpilogueBwdGQAISB_fSE_Li256ELb0ELb0EEENS1_25SingleTileBwdLPTSchedulerILb0ELi96ELb0EEEEEEEEEvNT_6ParamsE:
[----:B------:R-:W-:Y:S02]  /*0000*/  MOV R1, c[0x0][0x28] ;  /* 0x00000a0000017a02 */ /* 0x000fe40000000f00 */
[----:B------:R-:W1:Y:S01]  /*0010*/  S2R R240, SR_TID.X ;  /* 0x0000000000f07919 */ /* 0x000e620000002100 */
[----:B------:R-:W2:Y:S01]  /*0020*/  S2UR UR7, SR_CTAID.X ;  /* 0x00000000000779c3 */ /* 0x000ea20000002500 */
[----:B------:R-:W-:Y:S02]  /*0030*/  IADD3 R1, R1, -0x20, RZ ;  /* 0xffffffe001017810 */ /* 0x000fe40007ffe0ff */
[----:B-1----:R-:W-:-:S06]  /*0040*/  SHF.R.U32.HI R0, RZ, 0x5, R240 ;  /* 0x00000005ff007819 */ /* 0x002fcc00000116f0 */
[----:B------:R-:W1:Y:S02]  /*0050*/  SHFL.IDX PT, R0, R0, RZ, 0x1f ;  /* 0x00001fff00007589 */ /* 0x000e6400000e0000 */
[----:B-1----:R-:W-:-:S13]  /*0060*/  ISETP.NE.AND P0, PT, R0, RZ, PT ;  /* 0x000000ff0000720c */ /* 0x002fda0003f05270 */
[----:B--2---:R-:W-:Y:S05]  /*0070*/  @!P0 BRA `(.L_x_786) ;  /* 0x0000026000008947 */ /* 0x004fea0003800000 */
[----:B------:R-:W-:Y:S02]  /*0080*/  ULDC.64 UR4, c[0x0][0x3c0] ;  /* 0x0000f00000047ab9 */ /* 0x000fe40000000a00 */
[----:B------:R-:W-:Y:S02]  /*0090*/  UISETP.NE.AND UP0, UPT, UR4, 0x1, UPT ;  /* 0x000000010400788c */ /* 0x000fe4000bf05270 */
[----:B------:R-:W-:Y:S02]  /*00a0*/  UIMAD.WIDE.U32 UR8, UR7, UR5, URZ ;  /* 0x00000005070872a5 */ /* 0x000fe4000f8e003f */
[----:B------:R-:W-:Y:S02]  /*00b0*/  UMOV UR6, UR7 ;  /* 0x0000000700067c82 */ /* 0x000fe40008000000 */
[----:B------:R-:W-:-:S05]  /*00c0*/  ULDC UR5, c[0x0][0x3c8] ;  /* 0x0000f20000057ab9 */ /* 0x000fca0000000800 */
[----:B------:R-:W-:-:S03]  /*00d0*/  @UP0 USHF.R.U32.HI UR6, URZ, UR5, UR9 ;  /* 0x000000053f060299 */ /* 0x000fc60008011609 */
[----:B------:R-:W-:Y:S02]  /*00e0*/  ULDC UR5, c[0x0][0x3d8] ;  /* 0x0000f60000057ab9 */ /* 0x000fe40000000800 */
[----:B------:R-:W-:Y:S02]  /*00f0*/  UISETP.GE.AND UP0, UPT, UR6, UR5, UPT ;  /* 0x000000050600728c */ /* 0x000fe4000bf06270 */
[----:B------:R-:W-:-:S04]  /*0100*/  UIADD3 UR5, -UR6, URZ, URZ ;  /* 0x0000003f06057290 */ /* 0x000fc8000fffe13f */
[----:B------:R-:W-:Y:S01]  /*0110*/  PLOP3.LUT P0, PT, PT, PT, UP0, 0x80, 0x0 ;  /* 0x000000000000781c */ /* 0x000fe20003f0f008 */
[----:B------:R-:W-:-:S12]  /*0120*/  UIMAD UR7, UR5, UR4, UR7 ;  /* 0x00000004050772a4 */ /* 0x000fd8000f8e0207 */
[----:B------:R-:W-:Y:S05]  /*0130*/  @!P0 BRA `(.L_x_787) ;  /* 0x0000008000008947 */ /* 0x000fea0003800000 */
[----:B------:R-:W-:Y:S02]  /*0140*/  ULDC UR8, c[0x0][0x3cc] ;  /* 0x0000f30000087ab9 */ /* 0x000fe40000000800 */
[----:B------:R-:W-:Y:S02]  /*0150*/  UISETP.NE.AND UP0, UPT, UR8, 0x1, UPT ;  /* 0x000000010800788c */ /* 0x000fe4000bf05270 */
[----:B------:R-:W-:Y:S02]  /*0160*/  ULDC.64 UR4, c[0x0][0x3d0] ;  /* 0x0000f40000047ab9 */ /* 0x000fe40000000a00 */
[----:B------:R-:W-:Y:S02]  /*0170*/  UIMAD.WIDE.U32 UR10, UR7, UR4, URZ ;  /* 0x00000004070a72a5 */ /* 0x000fe4000f8e003f */
[----:B------:R-:W-:-:S05]  /*0180*/  UMOV UR24, UR7 ;  /* 0x0000000700187c82 */ /* 0x000fca0008000000 */
[----:B------:R-:W-:-:S04]  /*0190*/  @UP0 USHF.R.U32.HI UR24, URZ, UR5, UR11 ;  /* 0x000000053f180299 */ /* 0x000fc8000801160b */
[----:B------:R-:W-:Y:S01]  /*01a0*/  UIMAD UR8, UR24, UR8, URZ ;  /* 0x00000008180872a4 */ /* 0x000fe2000f8e023f */
[----:B------:R-:W-:Y:S05]  /*01b0*/  BRA `(.L_x_788) ;  /* 0x0000007000007947 */ /* 0x000fea0003800000 */
.L_x_787:
[----:B------:R-:W-:Y:S02]  /*01c0*/  ULDC UR8, c[0x0][0x3b4] ;  /* 0x0000ed0000087ab9 */ /* 0x000fe40000000800 */
[----:B------:R-:W-:Y:S02]  /*01d0*/  UISETP.NE.AND UP0, UPT, UR8, 0x1, UPT ;  /* 0x000000010800788c */ /* 0x000fe4000bf05270 */
[----:B------:R-:W-:Y:S02]  /*01e0*/  ULDC.64 UR4, c[0x0][0x3b8] ;  /* 0x0000ee0000047ab9 */ /* 0x000fe40000000a00 */
[----:B------:R-:W-:Y:S02]  /*01f0*/  UIMAD.WIDE.U32 UR10, UR7, UR4, URZ ;  /* 0x00000004070a72a5 */ /* 0x000fe4000f8e003f */
[----:B------:R-:W-:-:S05]  /*0200*/  UMOV UR24, UR7 ;  /* 0x0000000700187c82 */ /* 0x000fca0008000000 */
[----:B------:R-:W-:-:S04]  /*0210*/  @UP0 USHF.R.U32.HI UR24, URZ, UR5, UR11 ;  /* 0x000000053f180299 */ /* 0x000fc8000801160b */
[----:B------:R-:W-:Y:S02]  /*0220*/  UIMAD UR8, UR24, UR8, URZ ;  /* 0x00000008180872a4 */ /* 0x000fe4000f8e023f */
.L_x_788:
[----:B------:R-:W-:Y:S02]  /*0230*/  ULDC.64 UR22, c[0x0][0x3a8] ;  /* 0x0000ea0000167ab9 */ /* 0x000fe40000000a00 */
[----:B------:R-:W-:Y:S02]  /*0240*/  UIADD3 UR7, UR7, -UR8, URZ ;  /* 0x8000000807077290 */ /* 0x000fe4000fffe03f */
[----:B------:R-:W-:Y:S02]  /*0250*/  UISETP.NE.AND UP0, UPT, UR22, 0x1, UPT ;  /* 0x000000011600788c */ /* 0x000fe4000bf05270 */
[----:B------:R-:W-:Y:S02]  /*0260*/  ULDC.64 UR4, c[0x0][0x3b0] ;  /* 0x0000ec0000047ab9 */ /* 0x000fe40000000a00 */
[----:B------:R-:W-:-:S04]  /*0270*/  UIMAD UR5, UR6, UR5, UR7 ;  /* 0x00000005060572a4 */ /* 0x000fc8000f8e0207 */
[----:B------:R-:W-:-:S03]  /*0280*/  UIMAD.WIDE.U32 UR6, UR5, UR23, URZ ;  /* 0x00000017050672a5 */ /* 0x000fc6000f8e003f */
[----:B------:R-:W-:Y:S02]  /*0290*/  UMOV UR23, UR5 ;  /* 0x0000000500177c82 */ /* 0x000fe40008000000 */
[----:B------:R-:W-:-:S04]  /*02a0*/  @UP0 USHF.R.U32.HI UR23, URZ, UR4, UR7 ;  /* 0x000000043f170299 */ /* 0x000fc80008011607 */
[----:B------:R-:W-:-:S04]  /*02b0*/  UIADD3 UR4, -UR23, URZ, URZ ;  /* 0x0000003f17047290 */ /* 0x000fc8000fffe13f */
[----:B------:R-:W-:Y:S01]  /*02c0*/  UIMAD UR22, UR4, UR22, UR5 ;  /* 0x00000016041672a4 */ /* 0x000fe2000f8e0205 */
[----:B------:R-:W-:Y:S05]  /*02d0*/  BRA `(.L_x_789) ;  /* 0x0000025000007947 */ /* 0x000fea0003800000 */
.L_x_786:
        /* <DEDUP_REMOVED lines=20> */
.L_x_790:
[----:B------:R-:W-:Y:S02]  /*0420*/  ULDC UR8, c[0x0][0x3b4] ;  /* 0x0000ed0000087ab9 */ /* 0x000fe40000000800 */
[----:B------:R-:W-:Y:S02]  /*0430*/  UISETP.NE.AND UP0, UPT, UR8, 0x1, UPT ;  /* 0x000000010800788c */ /* 0x000fe4000bf05270 */
[----:B------:R-:W-:Y:S02]  /*0440*/  ULDC.64 UR4, c[0x0][0x3b8] ;  /* 0x0000ee0000047ab9 */ /* 0x000fe40000000a00 */
[----:B------:R-:W-:Y:S02]  /*0450*/  UIMAD.WIDE.U32 UR10, UR7, UR4, URZ ;  /* 0x00000004070a72a5 */ /* 0x000fe4000f8e003f */
[----:B------:R-:W-:-:S05]  /*0460*/  UMOV UR24, UR7 ;  /* 0x0000000700187c82 */ /* 0x000fca0008000000 */
[----:B------:R-:W-:-:S04]  /*0470*/  @UP0 USHF.R.U32.HI UR24, URZ, UR5, UR11 ;  /* 0x000000053f180299 */ /* 0x000fc8000801160b */
[----:B------:R-:W-:Y:S02]  /*0480*/  UIMAD UR8, UR24, UR8, URZ ;  /* 0x00000008180872a4 */ /* 0x000fe4000f8e023f */
.L_x_791:
        /* <DEDUP_REMOVED lines=9> */
[----:B------:R-:W-:Y:S02]  /*0520*/  UIMAD UR22, UR4, UR22, UR5 ;  /* 0x00000016041672a4 */ /* 0x000fe4000f8e0205 */
.L_x_789:
[----:B------:R-:W-:-:S13]  /*0530*/  ISETP.LE.AND P0, PT, RZ, UR23, PT ;  /* 0x00000017ff007c0c */ /* 0x000fda000bf03270 */
[----:B------:R-:W-:Y:S05]  /*0540*/  @!P0 EXIT ;  /* 0x000000000000894d */ /* 0x000fea0003800000 */
[----:B------:R-:W-:Y:S01]  /*0550*/  ULDC UR6, c[0x0][0x168] ;  /* 0x00005a0000067ab9 */ /* 0x000fe20000000800 */
[----:B------:R-:W-:Y:S01]  /*0560*/  PLOP3.LUT P1, PT, PT, PT, PT, 0x80, 0x0 ;  /* 0x000000000000781c */ /* 0x000fe20003f2f070 */
[----:B------:R-:W-:Y:S01]  /*0570*/  UIMAD UR7, UR24, 0x60, UR6 ;  /* 0x00000060180778a4 */ /* 0x000fe2000f8e0206 */
[----:B------:R-:W-:Y:S01]  /*0580*/  CS2R R138, SRZ ;  /* 0x00000000008a7805 */ /* 0x000fe2000001ff00 */
        /* <DEDUP_REMOVED lines=8> */
[----:B------:R-:W-:Y:S01]  /*0610*/  UIADD3 UR6, UR6, 0x3f, URZ ;  /* 0x0000003f06067890 */ /* 0x000fe2000fffe03f */
[----:B------:R-:W-:Y:S01]  /*0620*/  CS2R R144, SRZ ;  /* 0x0000000000907805 */ /* 0x000fe2000001ff00 */
[----:B------:R-:W-:Y:S01]  /*0630*/  USHF.R.S32.HI UR4, URZ, 0x1f, UR5 ;  /* 0x0000001f3f047899 */ /* 0x000fe20008011405 */
[----:B------:R-:W-:Y:S01]  /*0640*/  CS2R R134, SRZ ;  /* 0x0000000000867805 */ /* 0x000fe2000001ff00 */
[----:B------:R-:W-:Y:S01]  /*0650*/  ULDC.64 UR26, c[0x0][0x118] ;  /* 0x00004600001a7ab9 */ /* 0x000fe20000000a00 */
[----:B------:R-:W-:Y:S01]  /*0660*/  CS2R R132, SRZ ;  /* 0x0000000000847805 */ /* 0x000fe2000001ff00 */
[----:B------:R-:W-:Y:S01]  /*0670*/  ULEA.HI UR25, UR4, UR5, URZ, 0x6 ;  /* 0x0000000504197291 */ /* 0x000fe2000f8f303f */
[----:B------:R-:W-:Y:S01]  /*0680*/  CS2R R130, SRZ ;  /* 0x0000000000827805 */ /* 0x000fe2000001ff00 */
[----:B------:R-:W-:Y:S01]  /*0690*/  USHF.R.S32.HI UR4, URZ, 0x1f, UR6 ;  /* 0x0000001f3f047899 */ /* 0x000fe20008011406 */
[----:B------:R-:W-:Y:S01]  /*06a0*/  CS2R R128, SRZ ;  /* 0x0000000000807805 */ /* 0x000fe2000001ff00 */
[----:B------:R-:W-:Y:S01]  /*06b0*/  USHF.R.S32.HI UR25, URZ, 0x6, UR25 ;  /* 0x000000063f197899 */ /* 0x000fe20008011419 */
[----:B------:R-:W-:Y:S01]  /*06c0*/  CS2R R126, SRZ ;  /* 0x00000000007e7805 */ /* 0x000fe2000001ff00 */
[----:B------:R-:W-:Y:S01]  /*06d0*/  ULEA.HI UR4, UR4, UR6, URZ, 0x6 ;  /* 0x0000000604047291 */ /* 0x000fe2000f8f303f */
[----:B------:R-:W-:Y:S01]  /*06e0*/  CS2R R124, SRZ ;  /* 0x00000000007c7805 */ /* 0x000fe2000001ff00 */
[----:B------:R-:W-:Y:S01]  /*06f0*/  UISETP.LT.AND UP0, UPT, URZ, UR25, UPT ;  /* 0x000000193f00728c */ /* 0x000fe2000bf01270 */
[----:B------:R-:W-:Y:S01]  /*0700*/  CS2R R114, SRZ ;  /* 0x0000000000727805 */ /* 0x000fe2000001ff00 */
[----:B------:R-:W-:Y:S01]  /*0710*/  USHF.R.S32.HI UR21, URZ, 0x6, UR4 ;  /* 0x000000063f157899 */ /* 0x000fe20008011404 */
        /* <DEDUP_REMOVED lines=39> */
[----:B------:R-:W-:Y:S01]  /*0990*/  SHF.R.S32.HI R30, RZ, 0x1f, R240 ;  /* 0x0000001fff1e7819 */ /* 0x000fe200000114f0 */
[----:B------:R-:W-:Y:S01]  /*09a0*/  IMAD.SHL.U32 R6, R240, 0x4, RZ ;  /* 0x00000004f0067824 */ /* 0x000fe200078e00ff */
[----:B------:R-:W-:Y:S01]  /*09b0*/  ULDC.64 UR4, c[0x0][0x248] ;  /* 0x0000920000047ab9 */ /* 0x000fe20000000a00 */
[----:B------:R-:W-:Y:S01]  /*09c0*/  IMAD.U32 R3, RZ, RZ, UR22 ;  /* 0x00000016ff037e24 */ /* 0x000fe2000f8e00ff */
[-C--:B------:R-:W-:Y:S01]  /*09d0*/  LEA.HI R29, R30, R240.reuse, RZ, 0x3 ;  /* 0x000000f01e1d7211 */ /* 0x080fe200078f18ff */
[----:B------:R-:W-:Y:S01]  /*09e0*/  UISETP.NE.AND UP0, UPT, UR4, 0x1, UPT ;  /* 0x000000010400788c */ /* 0x000fe2000bf05270 */
[--C-:B------:R-:W-:Y:S01]  /*09f0*/  SHF.R.S32.HI R7, RZ, 0x1f, R6.reuse ;  /* 0x0000001fff077819 */ /* 0x100fe20000011406 */
[----:B------:R-:W-:Y:S01]  /*0a00*/  UIMAD.WIDE.U32 UR12, UR22, UR5, URZ ;  /* 0x00000005160c72a5 */ /* 0x000fe2000f8e003f */
[----:B------:R-:W-:Y:S01]  /*0a10*/  SHF.R.S32.HI R242, RZ, 0x3, R29 ;  /* 0x00000003fff27819 */ /* 0x000fe2000001141d */
[----:B------:R-:W-:Y:S01]  /*0a20*/  UMOV UR10, 0x6 ;  /* 0x00000006000a7882 */ /* 0x000fe20000000000 */
[----:B------:R-:W-:Y:S01]  /*0a30*/  IMAD.U32 R0, RZ, RZ, UR24 ;  /* 0x00000018ff007e24 */ /* 0x000fe2000f8e00ff */
[----:B------:R-:W-:Y:S01]  /*0a40*/  ULDC.64 UR4, c[0x0][0x1d8] ;  /* 0x0000760000047ab9 */ /* 0x000fe20000000a00 */
[----:B------:R-:W-:Y:S01]  /*0a50*/  IADD3 R4, -R242, c[0x0][0x198], RZ ;  /* 0x00006600f2047a10 */ /* 0x000fe20007ffe1ff */
[----:B------:R-:W-:Y:S01]  /*0a60*/  IMAD.WIDE.U32 R22, R3, c[0x0][0x270], R6 ;  /* 0x00009c0003167a25 */ /* 0x000fe200078e0006 */
[----:B------:R-:W-:Y:S01]  /*0a70*/  LOP3.LUT R3, R29, 0xfffffff8, RZ, 0xc0, !PT ;  /* 0xfffffff81d037812 */ /* 0x000fe200078ec0ff */
[----:B------:R-:W-:Y:S01]  /*0a80*/  USHF.L.U64.HI UR8, UR4, UR10, UR5 ;  /* 0x0000000a04087299 */ /* 0x000fe20008010205 */
[----:B------:R-:W-:Y:S01]  /*0a90*/  SHF.R.S32.HI R243, RZ, 0x1f, R242 ;  /* 0x0000001ffff37819 */ /* 0x000fe200000114f2 */
[----:B------:R-:W-:Y:S01]  /*0aa0*/  IMAD.U32 R2, RZ, RZ, UR22 ;  /* 0x00000016ff027e24 */ /* 0x000fe2000f8e00ff */
[----:B------:R-:W-:Y:S01]  /*0ab0*/  USHF.L.U32 UR9, UR4, 0x6, URZ ;  /* 0x0000000604097899 */ /* 0x000fe2000800063f */
[----:B------:R-:W-:Y:S01]  /*0ac0*/  IMAD R18, R0, -0x60, R4 ;  /* 0xffffffa000127824 */ /* 0x000fe200078e0204 */
[----:B------:R-:W-:Y:S01]  /*0ad0*/  UMOV UR7, UR22 ;  /* 0x0000001600077c82 */ /* 0x000fe20008000000 */
[----:B------:R-:W-:Y:S01]  /*0ae0*/  IMAD.WIDE.U32 R26, R2, c[0x0][0x288], R6 ;  /* 0x0000a200021a7a25 */ /* 0x000fe200078e0006 */
[----:B------:R-:W-:Y:S01]  /*0af0*/  ULDC UR4, c[0x0][0x250] ;  /* 0x0000940000047ab9 */ /* 0x000fe20000000800 */
[-C--:B------:R-:W-:Y:S01]  /*0b00*/  LEA.HI R0, R30, R240.reuse, RZ, 0x6 ;  /* 0x000000f01e007211 */ /* 0x080fe200078f30ff */
[----:B------:R-:W-:Y:S01]  /*0b10*/  @UP0 USHF.R.U32.HI UR7, URZ, UR4, UR13 ;  /* 0x000000043f070299 */ /* 0x000fe2000801160d */
[----:B------:R-:W-:Y:S01]  /*0b20*/  IMAD.SHL.U32 R2, R242, 0x40, RZ ;  /* 0x00000040f2027824 */ /* 0x000fe200078e00ff */
[----:B------:R1:W-:Y:S01]  /*0b30*/  STL.64 [R1], R6 ;  /* 0x0000000601007387 */ /* 0x0003e20000100a00 */
[----:B------:R-:W-:Y:S01]  /*0b40*/  IMAD.IADD R24, R240, 0x1, -R3 ;  /* 0x00000001f0187824 */ /* 0x000fe200078e0a03 */
[----:B------:R-:W-:Y:S01]  /*0b50*/  USHF.R.S32.HI UR6, URZ, 0x1f, UR7 ;  /* 0x0000001f3f067899 */ /* 0x000fe20008011407 */
[----:B------:R-:W-:Y:S01]  /*0b60*/  SHF.R.S32.HI R21, RZ, 0x6, R0 ;  /* 0x00000006ff157819 */ /* 0x000fe20000011400 */
[----:B------:R-:W-:Y:S01]  /*0b70*/  ULDC.64 UR4, c[0x0][0x1e0] ;  /* 0x0000780000047ab9 */ /* 0x000fe20000000a00 */
[----:B------:R-:W-:Y:S01]  /*0b80*/  IMAD.SHL.U32 R10, R24, 0x8, RZ ;  /* 0x00000008180a7824 */ /* 0x000fe200078e00ff */
[----:B------:R-:W-:Y:S01]  /*0b90*/  LOP3.LUT R0, R2, 0x1c0, RZ, 0xc0, !PT ;  /* 0x000001c002007812 */ /* 0x000fe200078ec0ff */
[----:B------:R-:W-:Y:S01]  /*0ba0*/  UIMAD UR4, UR6, UR4, URZ ;  /* 0x00000004060472a4 */ /* 0x000fe2000f8e023f */
[----:B------:R-:W-:Y:S01]  /*0bb0*/  IMAD.SHL.U32 R25, R21, 0x200, RZ ;  /* 0x0000020015197824 */ /* 0x000fe200078e00ff */
[----:B------:R-:W-:Y:S01]  /*0bc0*/  ULDC.64 UR16, c[0x0][0x208] ;  /* 0x0000820000107ab9 */ /* 0x000fe20000000a00 */
[----:B------:R-:W-:Y:S01]  /*0bd0*/  LOP3.LUT R3, R0, 0x38, R10, 0xf8, !PT ;  /* 0x0000003800037812 */ /* 0x000fe200078ef80a */
[----:B------:R-:W-:Y:S01]  /*0be0*/  IMAD.U32 R2, RZ, RZ, UR24 ;  /* 0x00000018ff027e24 */ /* 0x000fe2000f8e00ff */
[----:B------:R-:W-:Y:S01]  /*0bf0*/  SHF.R.U32.HI R0, RZ, 0x3, R0 ;  /* 0x00000003ff007819 */ /* 0x000fe20000011600 */
[----:B------:R-:W-:Y:S01]  /*0c00*/  IMAD.U32 R12, RZ, RZ, UR7 ;  /* 0x00000007ff0c7e24 */ /* 0x000fe2000f8e00ff */
[----:B------:R-:W-:Y:S01]  /*0c10*/  SHF.R.S32.HI R11, RZ, 0x1f, R10 ;  /* 0x0000001fff0b7819 */ /* 0x000fe2000001140a */
[----:B------:R-:W-:Y:S01]  /*0c20*/  UIMAD UR11, UR7, UR5, UR4 ;  /* 0x00000005070b72a4 */ /* 0x000fe2000f8e0204 */
[----:B------:R-:W-:Y:S01]  /*0c30*/  IMAD.WIDE R16, R2, 0x60, R242 ;  /* 0x0000006002107825 */ /* 0x000fe200078e02f2 */
[----:B------:R-:W-:Y:S01]  /*0c40*/  LOP3.LUT R237, R25, R3, R0, 0xf6, !PT ;  /* 0x0000000319ed7212 */ /* 0x000fe200078ef600 */
[----:B------:R-:W-:Y:S01]  /*0c50*/  ULDC.64 UR4, c[0x0][0x1b0] ;  /* 0x00006c0000047ab9 */ /* 0x000fe20000000a00 */
[----:B------:R-:W-:Y:S01]  /*0c60*/  IADD3 R28, R10, 0x40, RZ ;  /* 0x000000400a1c7810 */ /* 0x000fe20007ffe0ff */
[--C-:B------:R-:W-:Y:S01]  /*0c70*/  IMAD.WIDE.U32 R2, R12, c[0x0][0x1e0], R10.reuse ;  /* 0x000078000c027a25 */ /* 0x100fe200078e000a */
[----:B------:R-:W-:Y:S01]  /*0c80*/  UIMAD UR4, UR6, UR4, URZ ;  /* 0x00000004060472a4 */ /* 0x000fe2000f8e023f */
[----:B------:R-:W-:Y:S01]  /*0c90*/  ISETP.GE.AND P6, PT, R10, c[0x0][0x1cc], PT ;  /* 0x000073000a007a0c */ /* 0x000fe20003fc6270 */
[----:B------:R-:W-:Y:S01]  /*0ca0*/  USHF.L.U64.HI UR17, UR16, UR10, UR17 ;  /* 0x0000000a10117299 */ /* 0x000fe20008010211 */
[----:B------:R-:W-:Y:S01]  /*0cb0*/  IMAD R0, R243, c[0x0][0x178], RZ ;  /* 0x00005e00f3007a24 */ /* 0x000fe200078e02ff */
[----:B------:R-:W-:Y:S01]  /*0cc0*/  IADD3 R5, R3, UR11, RZ ;  /* 0x0000000b03057c10 */ /* 0x000fe2000fffe0ff */
[----:B------:R-:W-:Y:S01]  /*0cd0*/  IMAD R4, R243, c[0x0][0x208], RZ ;  /* 0x00008200f3047a24 */ /* 0x000fe200078e02ff */
[----:B------:R-:W-:Y:S01]  /*0ce0*/  USHF.R.S32.HI UR11, URZ, 0x1f, UR23 ;  /* 0x0000001f3f0b7899 */ /* 0x000fe20008011417 */
[----:B------:R-:W-:Y:S01]  /*0cf0*/  IMAD.WIDE.U32 R12, R12, c[0x0][0x1b0], R10 ;  /* 0x00006c000c0c7a25 */ /* 0x000fe200078e000a */
[----:B------:R-:W-:Y:S01]  /*0d00*/  UIMAD UR12, UR7, UR5, UR4 ;  /* 0x00000005070c72a4 */ /* 0x000fe2000f8e0204 */
[----:B------:R-:W-:Y:S01]  /*0d10*/  ISETP.GE.AND P5, PT, R28, c[0x0][0x1cc], PT ;  /* 0x000073001c007a0c */ /* 0x000fe20003fa6270 */
[----:B------:R-:W-:Y:S01]  /*0d20*/  ULDC.64 UR18, c[0x0][0x178] ;  /* 0x00005e0000127ab9 */ /* 0x000fe20000000a00 */
[C---:B------:R-:W-:Y:S01]  /*0d30*/  IMAD R0, R242.reuse, c[0x0][0x17c], R0 ;  /* 0x00005f00f2007a24 */ /* 0x040fe200078e0200 */
[----:B------:R-:W-:Y:S01]  /*0d40*/  ULDC.64 UR4, c[0x0][0x1b8] ;  /* 0x00006e0000047ab9 */ /* 0x000fe20000000a00 */
[C---:B------:R-:W-:Y:S01]  /*0d50*/  IMAD R4, R242.reuse, c[0x0][0x20c], R4 ;  /* 0x00008300f2047a24 */ /* 0x040fe200078e0204 */
[----:B------:R-:W-:Y:S01]  /*0d60*/  UIMAD UR4, UR11, UR4, URZ ;  /* 0x000000040b0472a4 */ /* 0x000fe2000f8e023f */
[C-C-:B------:R-:W-:Y:S01]  /*0d70*/  IMAD.WIDE.U32 R8, R242.reuse, c[0x0][0x178], R10.reuse ;  /* 0x00005e00f2087a25 */ /* 0x140fe200078e000a */
[----:B------:R-:W-:Y:S01]  /*0d80*/  ULDC.64 UR6, c[0x0][0x1e8] ;  /* 0x00007a0000067ab9 */ /* 0x000fe20000000a00 */
[----:B------:R-:W-:Y:S01]  /*0d90*/  IADD3 R3, R13, UR12, RZ ;  /* 0x0000000c0d037c10 */ /* 0x000fe2000fffe0ff */
[----:B------:R-:W-:Y:S01]  /*0da0*/  UIMAD UR6, UR11, UR6, URZ ;  /* 0x000000060b0672a4 */ /* 0x000fe2000f8e023f */
[----:B-1----:R-:W-:Y:S01]  /*0db0*/  IMAD.WIDE.U32 R6, R242, c[0x0][0x208], R10 ;  /* 0x00008200f2067a25 */ /* 0x002fe200078e000a */
[----:B------:R-:W-:Y:S01]  /*0dc0*/  USHF.R.S32.HI UR12, URZ, 0x1f, UR22 ;  /* 0x0000001f3f0c7899 */ /* 0x000fe20008011416 */
[----:B------:R-:W-:Y:S01]  /*0dd0*/  ISETP.LT.OR P2, PT, R18, 0x1, P6 ;  /* 0x000000011200780c */ /* 0x000fe20003741670 */
[----:B------:R-:W-:Y:S01]  /*0de0*/  UIMAD UR13, UR23, UR5, UR4 ;  /* 0x00000005170d72a4 */ /* 0x000fe2000f8e0204 */
[----:B------:R-:W-:Y:S01]  /*0df0*/  IMAD.IADD R9, R9, 0x1, R0 ;  /* 0x0000000109097824 */ /* 0x000fe200078e0200 */
[----:B------:R-:W-:Y:S01]  /*0e00*/  UIMAD UR14, UR23, UR7, UR6 ;  /* 0x00000007170e72a4 */ /* 0x000fe2000f8e0206 */
[----:B------:R-:W-:Y:S01]  /*0e10*/  IMAD.IADD R7, R7, 0x1, R4 ;  /* 0x0000000107077824 */ /* 0x000fe200078e0204 */
[----:B------:R-:W-:Y:S01]  /*0e20*/  ULDC.64 UR4, c[0x0][0x210] ;  /* 0x0000840000047ab9 */ /* 0x000fe20000000a00 */
[----:B------:R-:W-:Y:S01]  /*0e30*/  IMAD.MOV.U32 R4, RZ, RZ, R2 ;  /* 0x000000ffff047224 */ /* 0x000fe200078e0002 */
[----:B------:R-:W-:Y:S01]  /*0e40*/  UIMAD UR4, UR12, UR4, URZ ;  /* 0x000000040c0472a4 */ /* 0x000fe2000f8e023f */
[----:B------:R-:W-:Y:S01]  /*0e50*/  IMAD.U32 R0, RZ, RZ, UR23 ;  /* 0x00000017ff007e24 */ /* 0x000fe2000f8e00ff */
[----:B------:R-:W-:Y:S01]  /*0e60*/  ULDC.64 UR6, c[0x0][0x180] ;  /* 0x0000600000067ab9 */ /* 0x000fe20000000a00 */
[----:B------:R-:W-:Y:S01]  /*0e70*/  IMAD.U32 R11, RZ, RZ, UR23 ;  /* 0x00000017ff0b7e24 */ /* 0x000fe2000f8e00ff */
[----:B------:R-:W-:Y:S01]  /*0e80*/  UIMAD UR6, UR12, UR6, URZ ;  /* 0x000000060c0672a4 */ /* 0x000fe2000f8e023f */
[----:B------:R-:W-:Y:S01]  /*0e90*/  IMAD.WIDE.U32 R4, R0, c[0x0][0x1e8], R4 ;  /* 0x00007a0000047a25 */ /* 0x000fe200078e0004 */
[C---:B------:R-:W-:Y:S01]  /*0ea0*/  ISETP.LT.OR P1, PT, R18.reuse, 0x1, P5 ;  /* 0x000000011200780c */ /* 0x040fe20002f21670 */
[----:B------:R-:W-:Y:S01]  /*0eb0*/  CS2R R146, SRZ ;  /* 0x0000000000927805 */ /* 0x000fe2000001ff00 */
[----:B------:R-:W-:Y:S01]  /*0ec0*/  UIMAD UR15, UR22, UR7, UR6 ;  /* 0x00000007160f72a4 */ /* 0x000fe2000f8e0206 */
[----:B------:R-:W-:Y:S01]  /*0ed0*/  IMAD.MOV.U32 R2, RZ, RZ, R12 ;  /* 0x000000ffff027224 */ /* 0x000fe200078e000c */
[----:B------:R-:W-:Y:S01]  /*0ee0*/  IADD3 R5, R5, UR14, RZ ;  /* 0x0000000e05057c10 */ /* 0x000fe2000fffe0ff */
[----:B------:R-:W-:Y:S01]  /*0ef0*/  IMAD.U32 R0, RZ, RZ, UR22 ;  /* 0x00000016ff007e24 */ /* 0x000fe2000f8e00ff */
[----:B------:R-:W-:Y:S01]  /*0f00*/  UIMAD UR14, UR22, UR5, UR4 ;  /* 0x00000005160e72a4 */ /* 0x000fe2000f8e0204 */
[----:B------:R-:W-:Y:S01]  /*0f10*/  IMAD.WIDE.U32 R2, R11, c[0x0][0x1b8], R2 ;  /* 0x00006e000b027a25 */ /* 0x000fe200078e0002 */
[----:B------:R-:W-:Y:S01]  /*0f20*/  ULDC.64 UR6, c[0x0][0x1a8] ;  /* 0x00006a0000067ab9 */ /* 0x000fe20000000a00 */
[----:B------:R-:W-:Y:S01]  /*0f30*/  ISETP.LT.OR P4, PT, R18, 0x21, P6 ;  /* 0x000000211200780c */ /* 0x000fe20003781670 */
[----:B------:R-:W-:Y:S01]  /*0f40*/  ULDC.64 UR4, c[0x0][0x218] ;  /* 0x0000860000047ab9 */ /* 0x000fe20000000a00 */
[----:B------:R-:W-:Y:S01]  /*0f50*/  IMAD.U32 R11, RZ, RZ, UR22 ;  /* 0x00000016ff0b7e24 */ /* 0x000fe2000f8e00ff */
[----:B------:R-:W-:Y:S01]  /*0f60*/  UIMAD UR4, UR11, UR4, URZ ;  /* 0x000000040b0472a4 */ /* 0x000fe2000f8e023f */
[----:B------:R-:W-:Y:S01]  /*0f70*/  IMAD.WIDE.U32 R6, R0, c[0x0][0x210], R6 ;  /* 0x0000840000067a25 */ /* 0x000fe200078e0006 */
[----:B------:R-:W-:Y:S01]  /*0f80*/  IADD3 R3, R3, UR13, RZ ;  /* 0x0000000d03037c10 */ /* 0x000fe2000fffe0ff */
[----:B------:R-:W-:Y:S01]  /*0f90*/  USHF.L.U64.HI UR7, UR6, UR10, UR7 ;  /* 0x0000000a06077299 */ /* 0x000fe20008010207 */
[C---:B------:R-:W-:Y:S01]  /*0fa0*/  ISETP.LT.OR P3, PT, R18.reuse, 0x21, P5 ;  /* 0x000000211200780c */ /* 0x040fe20002f61670 */
[----:B------:R-:W-:Y:S01]  /*0fb0*/  IMAD.WIDE.U32 R8, R11, c[0x0][0x180], R8 ;  /* 0x000060000b087a25 */ /* 0x000fe200078e0008 */
[----:B------:R-:W-:Y:S01]  /*0fc0*/  IADD3 R13, R7, UR14, RZ ;  /* 0x0000000e070d7c10 */ /* 0x000fe2000fffe0ff */
[----:B------:R-:W-:Y:S01]  /*0fd0*/  UIMAD UR14, UR23, UR5, UR4 ;  /* 0x00000005170e72a4 */ /* 0x000fe2000f8e0204 */
[----:B------:R-:W-:Y:S01]  /*0fe0*/  ISETP.LT.OR P6, PT, R18, 0x41, P6 ;  /* 0x000000411200780c */ /* 0x000fe200037c1670 */
[----:B------:R-:W-:Y:S01]  /*0ff0*/  IMAD.MOV.U32 R12, RZ, RZ, R6 ;  /* 0x000000ffff0c7224 */ /* 0x000fe200078e0006 */
[----:B------:R-:W-:Y:S01]  /*1000*/  IADD3 R15, R9, UR15, RZ ;  /* 0x0000000f090f7c10 */ /* 0x000fe2000fffe0ff */
[C---:B------:R-:W-:Y:S01]  /*1010*/  IMAD R6, R17.reuse, c[0x0][0x1d8], RZ ;  /* 0x0000760011067a24 */ /* 0x040fe200078e02ff */
[----:B------:R-:W-:Y:S01]  /*1020*/  ULDC.64 UR4, c[0x0][0x270] ;  /* 0x00009c0000047ab9 */ /* 0x000fe20000000a00 */
[----:B------:R-:W-:Y:S01]  /*1030*/  IMAD.MOV.U32 R14, RZ, RZ, R8 ;  /* 0x000000ffff0e7224 */ /* 0x000fe200078e0008 */
[----:B------:R-:W-:Y:S01]  /*1040*/  UIMAD UR4, UR12, UR4, URZ ;  /* 0x000000040c0472a4 */ /* 0x000fe2000f8e023f */
[----:B------:R-:W-:Y:S01]  /*1050*/  IMAD R0, R17, c[0x0][0x1a8], RZ ;  /* 0x00006a0011007a24 */ /* 0x000fe200078e02ff */
[----:B------:R-:W-:Y:S01]  /*1060*/  USHF.R.S32.HI UR10, URZ, 0x1f, UR25 ;  /* 0x0000001f3f0a7899 */ /* 0x000fe20008011419 */
[C---:B------:R-:W-:Y:S01]  /*1070*/  IMAD R11, R16.reuse, c[0x0][0x1dc], R6 ;  /* 0x00007700100b7a24 */ /* 0x040fe200078e0206 */
[----:B------:R-:W-:Y:S01]  /*1080*/  UIMAD UR13, UR22, UR5, UR4 ;  /* 0x00000005160d72a4 */ /* 0x000fe2000f8e0204 */
[----:B------:R-:W-:Y:S01]  /*1090*/  IMAD.WIDE.U32 R8, R16, c[0x0][0x1d8], R4 ;  /* 0x0000760010087a25 */ /* 0x000fe200078e0004 */
[----:B------:R-:W-:Y:S01]  /*10a0*/  USHF.L.U32 UR4, UR16, 0x6, URZ ;  /* 0x0000000610047899 */ /* 0x000fe2000800063f */
[----:B------:R-:W-:Y:S01]  /*10b0*/  ISETP.LT.OR P5, PT, R18, 0x41, P5 ;  /* 0x000000411200780c */ /* 0x000fe20002fa1670 */
[----:B------:R-:W-:Y:S01]  /*10c0*/  USHF.L.U32 UR6, UR6, 0x6, URZ ;  /* 0x0000000606067899 */ /* 0x000fe2000800063f */
[----:B------:R-:W-:Y:S01]  /*10d0*/  IMAD.U32 R19, RZ, RZ, UR23 ;  /* 0x00000017ff137e24 */ /* 0x000fe2000f8e00ff */
[----:B------:R-:W-:Y:S01]  /*10e0*/  LEA R4, P0, R8, c[0x0][0x1c0], 0x1 ;  /* 0x0000700008047a11 */ /* 0x000fe200078008ff */
[----:B------:R-:W-:Y:S01]  /*10f0*/  IMAD R20, R16, c[0x0][0x1ac], R0 ;  /* 0x00006b0010147a24 */ /* 0x000fe200078e0200 */
        /* <DEDUP_REMOVED lines=8> */
[----:B------:R-:W-:Y:S01]  /*1180*/  IADD3 R245, R249, UR14, RZ ;  /* 0x0000000ef9f57c10 */ /* 0x000fe2000fffe0ff */
[----:B------:R-:W-:Y:S01]  /*1190*/  UIMAD UR14, UR17, UR25, URZ ;  /* 0x00000019110e72a4 */ /* 0x000fe2000f8e023f */
[----:B------:R-:W-:Y:S01]  /*11a0*/  LEA.HI R16, R30, R240, RZ, 0x5 ;  /* 0x000000f01e107211 */ /* 0x000fe200078f28ff */
[----:B------:R-:W-:Y:S01]  /*11b0*/  IMAD.IADD R0, R7, 0x1, R20 ;  /* 0x0000000107007824 */ /* 0x000fe200078e0214 */
[C---:B------:R-:W-:Y:S01]  /*11c0*/  LEA R2, P0, R6.reuse, c[0x0][0x190], 0x1 ;  /* 0x0000640006027a11 */ /* 0x040fe200078008ff */
[----:B------:R-:W-:Y:S01]  /*11d0*/  IMAD.U32 R7, RZ, RZ, UR4 ;  /* 0x00000004ff077e24 */ /* 0x000fe2000f8e00ff */
[----:B------:R-:W-:Y:S01]  /*11e0*/  UIMAD UR14, UR10, UR4, UR14 ;  /* 0x000000040a0e72a4 */ /* 0x000fe2000f8e020e */
[----:B------:R-:W-:Y:S01]  /*11f0*/  IMAD.MOV.U32 R244, RZ, RZ, R248 ;  /* 0x000000fffff47224 */ /* 0x000fe200078e00f8 */
[----:B------:R-:W-:Y:S01]  /*1200*/  LEA.HI.X R3, R6, c[0x0][0x194], R0, 0x1, P0 ;  /* 0x0000650006037a11 */ /* 0x000fe200000f0c00 */
[----:B------:R-:W-:Y:S01]  /*1210*/  IMAD.U32 R17, RZ, RZ, UR23 ;  /* 0x00000017ff117e24 */ /* 0x000fe2000f8e00ff */
[----:B------:R-:W-:Y:S01]  /*1220*/  IADD3 R8, P0, R4, UR9, RZ ;  /* 0x0000000904087c10 */ /* 0x000fe2000ff1e0ff */
[----:B------:R-:W-:Y:S01]  /*1230*/  IMAD.WIDE.U32 R6, R7, UR25, R244 ;  /* 0x0000001907067c25 */ /* 0x000fe2000f8e00f4 */
[----:B------:R-:W-:Y:S01]  /*1240*/  UIMAD UR10, UR10, UR18, URZ ;  /* 0x000000120a0a72a4 */ /* 0x000fe2000f8e023f */
[----:B------:R-:W-:Y:S01]  /*1250*/  SHF.R.S32.HI R20, RZ, 0x1f, R21 ;  /* 0x0000001fff147819 */ /* 0x000fe20000011415 */
[----:B------:R-:W-:Y:S01]  /*1260*/  ULDC.64 UR4, c[0x0][0x188] ;  /* 0x0000620000047ab9 */ /* 0x000fe20000000a00 */
[----:B------:R-:W-:Y:S01]  /*1270*/  IMAD.SHL.U32 R237, R237, 0x2, RZ ;  /* 0x00000002eded7824 */ /* 0x000fe200078e00ff */
[----:B------:R-:W-:Y:S01]  /*1280*/  IADD3.X R9, R5, UR8, RZ, P0, !PT ;  /* 0x0000000805097c10 */ /* 0x000fe200087fe4ff */
[----:B------:R-:W-:Y:S01]  /*1290*/  IMAD.WIDE.U32 R246, R17, c[0x0][0x188], R14 ;  /* 0x0000620011f67a25 */ /* 0x000fe200078e000e */
[----:B------:R-:W-:Y:S01]  /*12a0*/  IADD3 R0, R7, UR14, RZ ;  /* 0x0000000e07007c10 */ /* 0x000fe2000fffe0ff */
[----:B------:R-:W-:Y:S01]  /*12b0*/  UIMAD.WIDE.U32 UR14, UR25, UR18, URZ ;  /* 0x00000012190e72a5 */ /* 0x000fe2000f8e003f */
[C---:B------:R-:W-:Y:S01]  /*12c0*/  LEA R14, P0, R6.reuse, c[0x0][0x1f0], 0x1 ;  /* 0x00007c00060e7a11 */ /* 0x040fe200078008ff */
[----:B------:R-:W-:Y:S01]  /*12d0*/  IMAD.U32 R12, RZ, RZ, UR9 ;  /* 0x00000009ff0c7e24 */ /* 0x000fe2000f8e00ff */
[----:B------:R-:W-:Y:S01]  /*12e0*/  @!PT LDS RZ, [RZ] ;  /* 0x00000000fffff984 */ /* 0x000fe20000000800 */
[----:B------:R-:W-:Y:S01]  /*12f0*/  @!PT LDS RZ, [RZ] ;  /* 0x00000000fffff984 */ /* 0x000fe20000000800 */
[----:B------:R-:W-:Y:S01]  /*1300*/  @!PT LDS RZ, [RZ] ;  /* 0x00000000fffff984 */ /* 0x000fe20000000800 */
[----:B------:R1:W-:Y:S01]  /*1310*/  LDGSTS.E.BYPASS.LTC128B.128 [R237+0x6080], [R4.64], !P2 ;  /* 0x0608000004ed7fae */ /* 0x0003e2000d101d5a */
[----:B------:R-:W-:Y:S01]  /*1320*/  UIMAD UR10, UR25, UR19, UR10 ;  /* 0x00000013190a72a4 */ /* 0x000fe2000f8e020a */
[----:B------:R-:W-:Y:S01]  /*1330*/  LEA.HI.X R15, R6, c[0x0][0x1f4], R0, 0x1, P0 ;  /* 0x00007d00060f7a11 */ /* 0x000fe200000f0c00 */
[----:B------:R-:W-:Y:S01]  /*1340*/  UIMAD UR4, UR11, UR4, URZ ;  /* 0x000000040b0472a4 */ /* 0x000fe2000f8e023f */
[----:B------:R1:W-:Y:S01]  /*1350*/  LDGSTS.E.BYPASS.LTC128B.128 [R237+0x9080], [R4.64+0x80], !P1 ;  /* 0x0908008004ed7fae */ /* 0x0003e2000c901d5a */
[----:B------:R-:W-:Y:S01]  /*1360*/  IADD3 R12, P2, P1, R12, 0x80, R4 ;  /* 0x000000800c0c7810 */ /* 0x000fe2000795e004 */
[----:B------:R-:W-:Y:S01]  /*1370*/  UIADD3 UR10, UR15, UR10, URZ ;  /* 0x0000000a0f0a7290 */ /* 0x000fe2000fffe03f */
[----:B------:R-:W-:Y:S01]  /*1380*/  IMAD.U32 R6, RZ, RZ, UR14 ;  /* 0x0000000eff067e24 */ /* 0x000fe2000f8e00ff */
[----:B------:R2:W-:Y:S01]  /*1390*/  LDGSTS.E.BYPASS.LTC128B.128 [R237+0x7080], [R8.64], !P4 ;  /* 0x0708000008ed7fae */ /* 0x0005e2000e101d5a */
[----:B------:R-:W-:Y:S01]  /*13a0*/  IADD3.X R13, RZ, UR8, R5, P2, P1 ;  /* 0x00000008ff0d7c10 */ /* 0x000fe200097e2405 */
[----:B------:R-:W-:Y:S01]  /*13b0*/  UIMAD UR4, UR23, UR5, UR4 ;  /* 0x00000005170472a4 */ /* 0x000fe2000f8e0204 */
[----:B------:R-:W-:Y:S01]  /*13c0*/  IMAD.U32 R7, RZ, RZ, UR15 ;  /* 0x0000000fff077e24 */ /* 0x000fe2000f8e00ff */
[----:B------:R-:W-:Y:S01]  /*13d0*/  SHF.R.S32.HI R17, RZ, 0x5, R16 ;  /* 0x00000005ff117819 */ /* 0x000fe20000011410 */
[----:B------:R-:W-:Y:S01]  /*13e0*/  IMAD.U32 R0, RZ, RZ, UR10 ;  /* 0x0000000aff007e24 */ /* 0x000fe2000f8e00ff */
[----:B------:R3:W-:Y:S01]  /*13f0*/  LDGSTS.E.BYPASS.LTC128B.128 [R237+0xa080], [R12.64], !P3 ;  /* 0x0a0800000ced7fae */ /* 0x0007e2000d901d5a */
[----:B------:R-:W-:Y:S01]  /*1400*/  IMAD.MOV.U32 R222, RZ, RZ, 0x40 ;  /* 0x00000040ffde7424 */ /* 0x000fe200078e00ff */
[----:B------:R-:W-:Y:S01]  /*1410*/  IADD3 R250, R247, UR4, RZ ;  /* 0x00000004f7fa7c10 */ /* 0x000fe2000fffe0ff */
[----:B------:R-:W-:Y:S01]  /*1420*/  ULDC.64 UR4, c[0x0][0x288] ;  /* 0x0000a20000047ab9 */ /* 0x000fe20000000a00 */
[----:B------:R-:W-:Y:S01]  /*1430*/  IMAD.MOV.U32 R226, RZ, RZ, 0x20 ;  /* 0x00000020ffe27424 */ /* 0x000fe200078e00ff */
[----:B------:R-:W-:Y:S01]  /*1440*/  UIMAD UR4, UR12, UR4, URZ ;  /* 0x000000040c0472a4 */ /* 0x000fe2000f8e023f */
[----:B------:R-:W-:Y:S01]  /*1450*/  IMAD.MOV.U32 R223, RZ, RZ, 0x10 ;  /* 0x00000010ffdf7424 */ /* 0x000fe200078e00ff */
[----:B------:R-:W-:Y:S01]  /*1460*/  ULDC UR15, c[0x0][0x20c] ;  /* 0x00008300000f7ab9 */ /* 0x000fe20000000800 */
[----:B------:R-:W-:Y:S01]  /*1470*/  IMAD.MOV.U32 R228, RZ, RZ, 0x10 ;  /* 0x00000010ffe47424 */ /* 0x000fe200078e00ff */
[----:B------:R-:W-:Y:S01]  /*1480*/  UIMAD UR5, UR22, UR5, UR4 ;  /* 0x00000005160572a4 */ /* 0x000fe2000f8e0204 */
        /* <DEDUP_REMOVED lines=8> */
[----:B------:R-:W-:Y:S01]  /*1510*/  CS2R R122, SRZ ;  /* 0x00000000007a7805 */ /* 0x000fe2000001ff00 */
[----:B------:R-:W-:Y:S01]  /*1520*/  CS2R R120, SRZ ;  /* 0x0000000000787805 */ /* 0x000fe2000001ff00 */
[----:B------:R-:W-:Y:S01]  /*1530*/  CS2R R118, SRZ ;  /* 0x0000000000767805 */ /* 0x000fe2000001ff00 */
[----:B------:R-:W-:Y:S01]  /*1540*/  IADD3.X R5, R9, UR8, RZ, P0, !PT ;  /* 0x0000000809057c10 */ /* 0x000fe200087fe4ff */
[----:B--2---:R-:W-:Y:S01]  /*1550*/  IMAD.U32 R8, RZ, RZ, UR6 ;  /* 0x00000006ff087e24 */ /* 0x004fe2000f8e00ff */
[----:B------:R-:W-:Y:S01]  /*1560*/  ISETP.GE.AND P0, PT, R28, c[0x0][0x19c], PT ;  /* 0x000067001c007a0c */ /* 0x000fe20003f06270 */
[----:B------:R-:W-:Y:S01]  /*1570*/  CS2R R116, SRZ ;  /* 0x0000000000747805 */ /* 0x000fe2000001ff00 */
[----:B------:R-:W-:Y:S01]  /*1580*/  CS2R R114, SRZ ;  /* 0x0000000000727805 */ /* 0x000fe2000001ff00 */
[----:B------:R1:W-:Y:S01]  /*1590*/  LDGSTS.E.BYPASS.LTC128B.128 [R237+0x8080], [R4.64], !P6 ;  /* 0x0808000004ed7fae */ /* 0x0003e2000f101d5a */
[----:B------:R-:W-:Y:S01]  /*15a0*/  IADD3 R8, P2, P1, R8, 0x80, R2 ;  /* 0x0000008008087810 */ /* 0x000fe2000795e002 */
[----:B---3--:R-:W-:Y:S01]  /*15b0*/  IMAD.MOV.U32 R12, RZ, RZ, R22 ;  /* 0x000000ffff0c7224 */ /* 0x008fe200078e0016 */
[----:B------:R-:W-:Y:S01]  /*15c0*/  ISETP.LT.OR P4, PT, R18, 0x1, P0 ;  /* 0x000000011200780c */ /* 0x000fe20000781670 */
[----:B------:R1:W-:Y:S01]  /*15d0*/  LDGSTS.E.BYPASS.LTC128B.128 [R237+0xb080], [R4.64+0x80], !P5 ;  /* 0x0b08008004ed7fae */ /* 0x0003e2000e901d5a */
[----:B------:R-:W-:Y:S01]  /*15e0*/  ISETP.GE.AND P5, PT, R10, c[0x0][0x19c], PT ;  /* 0x000067000a007a0c */ /* 0x000fe20003fa6270 */
[----:B------:R-:W-:Y:S01]  /*15f0*/  CS2R R112, SRZ ;  /* 0x0000000000707805 */ /* 0x000fe2000001ff00 */
[----:B------:R-:W-:Y:S01]  /*1600*/  IADD3.X R9, RZ, UR7, R3, P2, P1 ;  /* 0x00000007ff097c10 */ /* 0x000fe200097e2403 */
[----:B------:R-:W0:Y:S01]  /*1610*/  LDGDEPBAR ;  /* 0x00000000000079af */ /* 0x000e220000000000 */
[C---:B------:R-:W-:Y:S01]  /*1620*/  ISETP.LT.OR P6, PT, R18.reuse, 0x1, P5 ;  /* 0x000000011200780c */ /* 0x040fe20002fc1670 */
[----:B------:R-:W-:Y:S01]  /*1630*/  CS2R R110, SRZ ;  /* 0x00000000006e7805 */ /* 0x000fe2000001ff00 */
[C---:B------:R-:W-:Y:S01]  /*1640*/  ISETP.LT.OR P2, PT, R18.reuse, 0x21, P0 ;  /* 0x000000211200780c */ /* 0x040fe20000741670 */
[----:B------:R-:W-:Y:S01]  /*1650*/  CS2R R108, SRZ ;  /* 0x00000000006c7805 */ /* 0x000fe2000001ff00 */
[----:B------:R-:W-:Y:S01]  /*1660*/  ISETP.LT.OR P0, PT, R18, 0x41, P0 ;  /* 0x000000411200780c */ /* 0x000fe20000701670 */
[----:B------:R-:W-:Y:S01]  /*1670*/  CS2R R106, SRZ ;  /* 0x00000000006a7805 */ /* 0x000fe2000001ff00 */
[C---:B------:R-:W-:Y:S01]  /*1680*/  LEA R7, P1, R6.reuse, R246, 0x6 ;  /* 0x000000f606077211 */ /* 0x040fe200078230ff */
[----:B------:R-:W-:Y:S01]  /*1690*/  CS2R R104, SRZ ;  /* 0x0000000000687805 */ /* 0x000fe2000001ff00 */
[----:B------:R-:W-:Y:S01]  /*16a0*/  IADD3 R13, R23, UR13, RZ ;  /* 0x0000000d170d7c10 */ /* 0x000fe2000fffe0ff */
[----:B------:R-:W-:Y:S01]  /*16b0*/  CS2R R102, SRZ ;  /* 0x0000000000667805 */ /* 0x000fe2000001ff00 */
[----:B------:R-:W-:Y:S01]  /*16c0*/  LEA.HI.X R11, R6, R250, R0, 0x6, P1 ;  /* 0x000000fa060b7211 */ /* 0x000fe200008f3400 */
[----:B------:R-:W-:Y:S01]  /*16d0*/  IMAD.SHL.U32 R0, R24, 0x40, RZ ;  /* 0x0000004018007824 */ /* 0x000fe200078e00ff */
[C---:B------:R-:W-:Y:S01]  /*16e0*/  ISETP.GE.AND P1, PT, R10.reuse, c[0x0][0x1fc], PT ;  /* 0x00007f000a007a0c */ /* 0x040fe20003f26270 */
[----:B------:R2:W-:Y:S01]  /*16f0*/  LDGSTS.E.BYPASS.LTC128B.128 [R237+0x80], [R2.64], !P6 ;  /* 0x0008000002ed7fae */ /* 0x0005e2000f101d5a */
[----:B------:R-:W-:Y:S01]  /*1700*/  ISETP.GE.AND P6, PT, R10, c[0x0][0x1fc], PT ;  /* 0x00007f000a007a0c */ /* 0x000fe20003fc6270 */
[----:B------:R-:W-:Y:S01]  /*1710*/  CS2R R100, SRZ ;  /* 0x0000000000647805 */ /* 0x000fe2000001ff00 */
[----:B------:R-:W-:Y:S01]  /*1720*/  LOP3.LUT R0, R0, 0x1c0, RZ, 0xc0, !PT ;  /* 0x000001c000007812 */ /* 0x000fe200078ec0ff */
[----:B------:R2:W-:Y:S01]  /*1730*/  LDGSTS.E.BYPASS.LTC128B.128 [R237+0x3080], [R2.64+0x80], !P4 ;  /* 0x0308008002ed7fae */ /* 0x0005e2000e101d5a */
[----:B------:R-:W-:Y:S01]  /*1740*/  ISETP.GE.AND P4, PT, R10, c[0x0][0x16c], PT ;  /* 0x00005b000a007a0c */ /* 0x000fe20003f86270 */
[----:B------:R-:W-:Y:S01]  /*1750*/  CS2R R98, SRZ ;  /* 0x0000000000627805 */ /* 0x000fe2000001ff00 */
[----:B------:R-:W-:Y:S01]  /*1760*/  LOP3.LUT R6, R0, 0x8, R29, 0xf8, !PT ;  /* 0x0000000800067812 */ /* 0x000fe200078ef81d */
[----:B------:R-:W-:Y:S01]  /*1770*/  CS2R R96, SRZ ;  /* 0x0000000000607805 */ /* 0x000fe2000001ff00 */
[----:B-1----:R-:W-:Y:S01]  /*1780*/  IADD3 R4, P3, R2, UR6, RZ ;  /* 0x0000000602047c10 */ /* 0x002fe2000ff7e0ff */
[----:B------:R-:W-:Y:S01]  /*1790*/  CS2R R94, SRZ ;  /* 0x00000000005e7805 */ /* 0x000fe2000001ff00 */
[----:B------:R-:W-:Y:S01]  /*17a0*/  CS2R R92, SRZ ;  /* 0x00000000005c7805 */ /* 0x000fe2000001ff00 */
[----:B------:R-:W-:Y:S01]  /*17b0*/  CS2R R90, SRZ ;  /* 0x00000000005a7805 */ /* 0x000fe2000001ff00 */
[----:B------:R-:W-:Y:S01]  /*17c0*/  IADD3.X R5, R3, UR7, RZ, P3, !PT ;  /* 0x0000000703057c10 */ /* 0x000fe20009ffe4ff */
[----:B------:R-:W-:Y:S01]  /*17d0*/  CS2R R88, SRZ ;  /* 0x0000000000587805 */ /* 0x000fe2000001ff00 */
[C---:B------:R-:W-:Y:S01]  /*17e0*/  ISETP.LT.OR P3, PT, R18.reuse, 0x21, P5 ;  /* 0x000000211200780c */ /* 0x040fe20002f61670 */
[----:B------:R-:W-:Y:S01]  /*17f0*/  CS2R R86, SRZ ;  /* 0x0000000000567805 */ /* 0x000fe2000001ff00 */
[----:B------:R-:W-:Y:S01]  /*1800*/  ISETP.LT.OR P5, PT, R18, 0x41, P5 ;  /* 0x000000411200780c */ /* 0x000fe20002fa1670 */
        /* <DEDUP_REMOVED lines=10> */
[----:B------:R1:W-:Y:S01]  /*18b0*/  LDGSTS.E.BYPASS.LTC128B.128 [R237+0x1080], [R4.64], !P3 ;  /* 0x0108000004ed7fae */ /* 0x0003e2000d901d5a */
[----:B------:R-:W-:Y:S01]  /*18c0*/  ISETP.GE.AND P3, PT, R28, c[0x0][0x16c], PT ;  /* 0x00005b001c007a0c */ /* 0x000fe20003f66270 */
[----:B------:R-:W-:Y:S01]  /*18d0*/  CS2R R64, SRZ ;  /* 0x0000000000407805 */ /* 0x000fe2000001ff00 */
[----:B--2---:R-:W-:Y:S01]  /*18e0*/  SHF.R.U32.HI R2, RZ, 0x3, R0 ;  /* 0x00000003ff027819 */ /* 0x004fe20000011600 */
[----:B------:R2:W-:Y:S01]  /*18f0*/  LDGSTS.E.BYPASS.LTC128B.128 [R237+0x4080], [R8.64], !P2 ;  /* 0x0408000008ed7fae */ /* 0x0005e2000d101d5a */
[----:B------:R-:W-:Y:S01]  /*1900*/  SEL R0, RZ, 0x1, P4 ;  /* 0x00000001ff007807 */ /* 0x000fe20002000000 */
[----:B------:R-:W-:Y:S01]  /*1910*/  CS2R R62, SRZ ;  /* 0x00000000003e7805 */ /* 0x000fe2000001ff00 */
[----:B------:R-:W-:Y:S01]  /*1920*/  SEL R3, RZ, 0x2, P3 ;  /* 0x00000002ff037807 */ /* 0x000fe20001800000 */
[----:B------:R-:W-:Y:S01]  /*1930*/  CS2R R60, SRZ ;  /* 0x00000000003c7805 */ /* 0x000fe2000001ff00 */
[----:B------:R-:W-:Y:S01]  /*1940*/  LOP3.LUT R2, R25, R6, R2, 0xf6, !PT ;  /* 0x0000000619027212 */ /* 0x000fe200078ef602 */
[----:B------:R-:W-:Y:S01]  /*1950*/  IMAD.U32 R6, RZ, RZ, UR19 ;  /* 0x00000013ff067e24 */ /* 0x000fe2000f8e00ff */
[----:B------:R-:W-:Y:S01]  /*1960*/  CS2R R58, SRZ ;  /* 0x00000000003a7805 */ /* 0x000fe2000001ff00 */
[----:B------:R-:W-:Y:S01]  /*1970*/  IMAD.IADD R0, R3, 0x1, R0 ;  /* 0x0000000103007824 */ /* 0x000fe200078e0200 */
[----:B------:R-:W-:Y:S01]  /*1980*/  CS2R R56, SRZ ;  /* 0x0000000000387805 */ /* 0x000fe2000001ff00 */
[----:B------:R-:W-:Y:S01]  /*1990*/  IMAD.U32 R3, RZ, RZ, UR18 ;  /* 0x00000012ff037e24 */ /* 0x000fe2000f8e00ff */
[----:B------:R-:W-:Y:S01]  /*19a0*/  CS2R R54, SRZ ;  /* 0x0000000000367805 */ /* 0x000fe2000001ff00 */
[----:B------:R-:W-:Y:S01]  /*19b0*/  IMAD.SHL.U32 R218, R2, 0x2, RZ ;  /* 0x0000000202da7824 */ /* 0x000fe200078e00ff */
[----:B------:R-:W-:Y:S01]  /*19c0*/  CS2R R52, SRZ ;  /* 0x0000000000347805 */ /* 0x000fe2000001ff00 */
[----:B------:R-:W-:Y:S01]  /*19d0*/  SHF.R.S32.HI R241, RZ, 0x1f, R240 ;  /* 0x0000001ffff17819 */ /* 0x000fe200000114f0 */
[----:B------:R-:W-:-:S02]  /*19e0*/  USHF.L.U64.HI UR17, UR18, 0x5, UR19 ;  /* 0x0000000512117899 */ /* 0x000fc40008010213 */
[----:B------:R-:W-:Y:S02]  /*19f0*/  USHF.L.U32 UR18, UR18, 0x5, URZ ;  /* 0x0000000512127899 */ /* 0x000fe4000800063f */
[----:B------:R-:W-:Y:S02]  /*1a00*/  UMOV UR20, 0x1 ;  /* 0x0000000100147882 */ /* 0x000fe40000000000 */
[----:B------:R-:W-:Y:S01]  /*1a10*/  UMOV UR14, 0xffffffc0 ;  /* 0xffffffc0000e7882 */ /* 0x000fe20000000000 */
[----:B-1----:R-:W-:Y:S01]  /*1a20*/  IADD3 R4, P2, R4, UR6, RZ ;  /* 0x0000000604047c10 */ /* 0x002fe2000ff5e0ff */
[----:B------:R-:W-:Y:S02]  /*1a30*/  USHF.L.U32 UR6, UR25, 0x6, URZ ;  /* 0x0000000619067899 */ /* 0x000fe4000800063f */
[----:B------:R-:W-:Y:S01]  /*1a40*/  ULDC UR9, c[0x0][0x168] ;  /* 0x00005a0000097ab9 */ /* 0x000fe20000000800 */
[----:B------:R-:W-:Y:S01]  /*1a50*/  IADD3.X R5, R5, UR7, RZ, P2, !PT ;  /* 0x0000000705057c10 */ /* 0x000fe200097fe4ff */
[----:B------:R-:W-:Y:S01]  /*1a60*/  UMOV UR7, 0x5 ;  /* 0x0000000500077882 */ /* 0x000fe20000000000 */
[C---:B--2---:R-:W-:Y:S01]  /*1a70*/  LEA R8, P2, R7.reuse, c[0x0][0x160], 0x1 ;  /* 0x0000580007087a11 */ /* 0x044fe200078408ff */
[----:B------:R-:W-:Y:S01]  /*1a80*/  IMAD.U32 R22, RZ, RZ, UR6 ;  /* 0x00000006ff167e24 */ /* 0x000fe2000f8e00ff */
[----:B------:R-:W-:Y:S01]  /*1a90*/  USHF.L.U64.HI UR15, UR16, UR7, UR15 ;  /* 0x00000007100f7299 */ /* 0x000fe2000801020f */
[----:B------:R1:W-:Y:S01]  /*1aa0*/  LDGSTS.E.BYPASS.LTC128B.128 [R237+0x2080], [R4.64], !P5 ;  /* 0x0208000004ed7fae */ /* 0x0003e2000e901d5a */
[----:B------:R-:W-:Y:S01]  /*1ab0*/  LEA.HI.X R9, R7, c[0x0][0x164], R11, 0x1, P2 ;  /* 0x0000590007097a11 */ /* 0x000fe200010f0c0b */
[----:B------:R-:W-:Y:S01]  /*1ac0*/  USHF.L.U32 UR16, UR16, 0x5, URZ ;  /* 0x0000000510107899 */ /* 0x000fe2000800063f */
[C---:B------:R-:W-:Y:S01]  /*1ad0*/  LEA R10, P2, R3.reuse, R8, 0x6 ;  /* 0x00000008030a7211 */ /* 0x040fe200078430ff */
[----:B------:R1:W-:Y:S01]  /*1ae0*/  LDGSTS.E.BYPASS.LTC128B.128 [R237+0x5080], [R4.64+0x80], !P0 ;  /* 0x0508008004ed7fae */ /* 0x0003e2000c101d5a */
[C---:B------:R-:W-:Y:S01]  /*1af0*/  LOP3.LUT P0, RZ, R0.reuse, 0x1, RZ, 0xc0, !PT ;  /* 0x0000000100ff7812 */ /* 0x040fe2000780c0ff */
[----:B------:R-:W-:Y:S01]  /*1b00*/  USHF.R.S32.HI UR7, URZ, 0x1f, UR6 ;  /* 0x0000001f3f077899 */ /* 0x000fe20008011406 */
[----:B------:R-:W-:Y:S01]  /*1b10*/  LOP3.LUT P5, RZ, R0, 0x2, RZ, 0xc0, !PT ;  /* 0x0000000200ff7812 */ /* 0x000fe200078ac0ff */
[----:B------:R-:W0:Y:S01]  /*1b20*/  LDGDEPBAR ;  /* 0x00000000000079af */ /* 0x000e220000000000 */
[----:B------:R-:W-:Y:S01]  /*1b30*/  LEA.HI.X R11, R3, R9, R6, 0x6, P2 ;  /* 0x00000009030b7211 */ /* 0x000fe200010f3406 */
[----:B------:R-:W-:Y:S01]  /*1b40*/  IMAD.MOV.U32 R0, RZ, RZ, 0x20 ;  /* 0x00000020ff007424 */ /* 0x000fe200078e00ff */
[----:B------:R-:W-:Y:S01]  /*1b50*/  LOP3.LUT P2, RZ, R24, 0x2, RZ, 0xc0, !PT ;  /* 0x0000000218ff7812 */ /* 0x000fe2000784c0ff */
[----:B------:R-:W-:Y:S01]  /*1b60*/  IMAD.U32 R6, RZ, RZ, UR16 ;  /* 0x00000010ff067e24 */ /* 0x000fe2000f8e00ff */
[----:B------:R-:W-:Y:S01]  /*1b70*/  IADD3 R2, -R242, c[0x0][0x168], -R22 ;  /* 0x00005a00f2027a10 */ /* 0x000fe20007ffe916 */
[----:B------:R-:W-:Y:S01]  /*1b80*/  IMAD.U32 R7, RZ, RZ, UR16 ;  /* 0x00000010ff077e24 */ /* 0x000fe2000f8e00ff */
[----:B------:R-:W-:Y:S01]  /*1b90*/  SEL R0, R0, 0xffffffe0, !P2 ;  /* 0xffffffe000007807 */ /* 0x000fe20005000000 */
[----:B------:R-:W-:Y:S01]  /*1ba0*/  UMOV UR10, 0xffffffa0 ;  /* 0xffffffa0000a7882 */ /* 0x000fe20000000000 */
[C---:B------:R-:W-:Y:S01]  /*1bb0*/  LOP3.LUT P2, RZ, R24.reuse, 0x4, RZ, 0xc0, !PT ;  /* 0x0000000418ff7812 */ /* 0x040fe2000784c0ff */
[----:B------:R-:W-:Y:S01]  /*1bc0*/  IMAD.SHL.U32 R24, R24, 0x20, RZ ;  /* 0x0000002018187824 */ /* 0x000fe200078e00ff */
[----:B------:R-:W-:Y:S01]  /*1bd0*/  LEA.HI R3, R16, R17, RZ, 0x1 ;  /* 0x0000001110037211 */ /* 0x000fe200078f08ff */
[----:B------:R-:W-:Y:S01]  /*1be0*/  IMAD.IADD R220, R218, 0x1, R0 ;  /* 0x00000001dadc7824 */ /* 0x000fe200078e0200 */
[----:B------:R-:W-:Y:S01]  /*1bf0*/  SEL R222, R222, 0xffffffc0, !P2 ;  /* 0xffffffc0dede7807 */ /* 0x000fe20005000000 */
[----:B------:R-:W-:Y:S01]  /*1c00*/  ULDC UR8, c[0x0][0x198] ;  /* 0x0000660000087ab9 */ /* 0x000fe20000000800 */
[C---:B------:R-:W-:Y:S01]  /*1c10*/  ISETP.LT.OR P2, PT, R2.reuse, 0x1, !P0 ;  /* 0x000000010200780c */ /* 0x040fe20004741670 */
[----:B------:R-:W-:Y:S01]  /*1c20*/  UMOV UR13, 0x1 ;  /* 0x00000001000d7882 */ /* 0x000fe20000000000 */
[----:B------:R-:W-:Y:S01]  /*1c30*/  ISETP.LT.OR P0, PT, R2, 0x21, !P0 ;  /* 0x000000210200780c */ /* 0x000fe20004701670 */
[----:B------:R-:W-:-:S02]  /*1c40*/  IMAD.IADD R219, R218, 0x1, R222 ;  /* 0x00000001dadb7824 */ /* 0x000fc400078e02de */
[----:B------:R-:W-:Y:S02]  /*1c50*/  IMAD.IADD R222, R222, 0x1, R220 ;  /* 0x00000001dede7824 */ /* 0x000fe400078e02dc */
[----:B------:R-:W-:Y:S01]  /*1c60*/  IMAD.IADD R0, R0, 0x1, R219 ;  /* 0x0000000100007824 */ /* 0x000fe200078e02db */
[----:B-1----:R-:W-:Y:S01]  /*1c70*/  IADD3 R5, R27, UR5, RZ ;  /* 0x000000051b057c10 */ /* 0x002fe2000fffe0ff */
[----:B------:R-:W-:-:S04]  /*1c80*/  DEPBAR.LE SB0, 0x1 ;  /* 0x000080400000791a */ /* 0x000fc80000000000 */
[----:B------:R-:W-:Y:S01]  /*1c90*/  BAR.SYNC.DEFER_BLOCKING 0x0 ;  /* 0x0000000000007b1d */ /* 0x000fe20000010000 */
[----:B------:R-:W-:-:S05]  /*1ca0*/  IMAD.MOV.U32 R4, RZ, RZ, R26 ;  /* 0x000000ffff047224 */ /* 0x000fca00078e001a */
[----:B------:R-:W-:Y:S02]  /*1cb0*/  ULDC.64 UR4, c[0x0][0x278] ;  /* 0x00009e0000047ab9 */ /* 0x000fe40000000a00 */
[----:B------:R-:W-:-:S04]  /*1cc0*/  UIMAD UR4, UR11, UR4, URZ ;  /* 0x000000040b0472a4 */ /* 0x000fc8000f8e023f */
[----:B------:R-:W-:Y:S01]  /*1cd0*/  UIMAD UR4, UR23, UR5, UR4 ;  /* 0x00000005170472a4 */ /* 0x000fe2000f8e0204 */
[----:B------:R-:W1:Y:S04]  /*1ce0*/  LDSM.16.M88.2 R178, [R0+0x6080] ;  /* 0x0060800000b2783b */ /* 0x000e680000000100 */
[----:B------:R-:W2:Y:S04]  /*1cf0*/  LDSM.16.M88.2 R180, [R0+0x7080] ;  /* 0x0070800000b4783b */ /* 0x000ea80000000100 */
        /* <DEDUP_REMOVED lines=11> */
[----:B------:R-:W-:-:S03]  /*1db0*/  IMAD.U32 R3, RZ, RZ, UR23 ;  /* 0x00000017ff037e24 */ /* 0x000fc6000f8e00ff */
[----:B------:R1:W1:Y:S01]  /*1dc0*/  LDSM.16.M88.2 R184, [R218+0x9080] ;  /* 0x00908000dab8783b */ /* 0x0002620000000100 */
[----:B------:R-:W-:Y:S02]  /*1dd0*/  IMAD.IADD R17, R17, 0x1, -R0 ;  /* 0x0000000111117824 */ /* 0x000fe400078e0a00 */
[----:B------:R-:W-:Y:S01]  /*1de0*/  IMAD.WIDE.U32 R32, R3, c[0x0][0x278], R12 ;  /* 0x00009e0003207a25 */ /* 0x000fe200078e000c */
[----:B------:R1:W1:Y:S03]  /*1df0*/  LDSM.16.M88.2 R186, [R218+0xa080] ;  /* 0x00a08000daba783b */ /* 0x0002660000000100 */
[----:B------:R-:W-:Y:S01]  /*1e00*/  IMAD.U32 R0, RZ, RZ, UR15 ;  /* 0x0000000fff007e24 */ /* 0x000fe2000f8e00ff */
[----:B------:R1:W1:Y:S01]  /*1e10*/  LDSM.16.M88.2 R188, [R218+0xb080] ;  /* 0x00b08000dabc783b */ /* 0x0002620000000100 */
[----:B------:R-:W-:Y:S01]  /*1e20*/  IADD3 R31, R33, UR4, RZ ;  /* 0x00000004211f7c10 */ /* 0x000fe2000fffe0ff */
[----:B------:R-:W-:Y:S01]  /*1e30*/  ULDC.64 UR4, c[0x0][0x290] ;  /* 0x0000a40000047ab9 */ /* 0x000fe20000000a00 */
[----:B------:R-:W-:Y:S01]  /*1e40*/  IMAD.SHL.U32 R221, R17, 0x200, RZ ;  /* 0x0000020011dd7824 */ /* 0x000fe200078e00ff */
[----:B------:R1:W1:Y:S01]  /*1e50*/  LDSM.16.M88.2 R190, [R220+0x9080] ;  /* 0x00908000dcbe783b */ /* 0x0002620000000100 */
[----:B------:R-:W-:-:S03]  /*1e60*/  UIMAD UR4, UR11, UR4, URZ ;  /* 0x000000040b0472a4 */ /* 0x000fc6000f8e023f */
[----:B------:R1:W1:Y:S01]  /*1e70*/  LDSM.16.M88.2 R192, [R220+0xa080] ;  /* 0x00a08000dcc0783b */ /* 0x0002620000000100 */
[----:B------:R-:W-:-:S03]  /*1e80*/  UIMAD UR4, UR23, UR5, UR4 ;  /* 0x00000005170472a4 */ /* 0x000fc6000f8e0204 */
[----:B------:R1:W1:Y:S01]  /*1e90*/  LDSM.16.M88.2 R194, [R220+0xb080] ;  /* 0x00b08000dcc2783b */ /* 0x0002620000000100 */
[----:B------:R-:W-:-:S03]  /*1ea0*/  ULDC UR5, c[0x0][0x198] ;  /* 0x0000660000057ab9 */ /* 0x000fc60000000800 */
[----:B------:R1:W1:Y:S04]  /*1eb0*/  LDSM.16.M88.2 R172, [R219+0x6080] ;  /* 0x00608000dbac783b */ /* 0x0002680000000100 */
[----:B------:R1:W1:Y:S04]  /*1ec0*/  LDSM.16.M88.2 R174, [R219+0x7080] ;  /* 0x00708000dbae783b */ /* 0x0002680000000100 */
[----:B------:R1:W1:Y:S04]  /*1ed0*/  LDSM.16.M88.2 R176, [R219+0x8080] ;  /* 0x00808000dbb0783b */ /* 0x0002680000000100 */
[----:B------:R1:W1:Y:S04]  /*1ee0*/  LDSM.16.M88.2 R196, [R219+0x9080] ;  /* 0x00908000dbc4783b */ /* 0x0002680000000100 */
[----:B------:R1:W1:Y:S04]  /*1ef0*/  LDSM.16.M88.2 R198, [R219+0xa080] ;  /* 0x00a08000dbc6783b */ /* 0x0002680000000100 */
[----:B------:R1:W1:Y:S04]  /*1f00*/  LDSM.16.M88.2 R200, [R219+0xb080] ;  /* 0x00b08000dbc8783b */ /* 0x0002680000000100 */
[----:B------:R-:W-:Y:S06]  /*1f10*/  BAR.SYNC.DEFER_BLOCKING 0x0 ;  /* 0x0000000000007b1d */ /* 0x000fec0000010000 */
[----:B------:R1:W-:Y:S04]  /*1f20*/  STL.64 [R1+0x10], R32 ;  /* 0x0000102001007387 */ /* 0x0003e80000100a00 */
[----:B------:R1:W-:Y:S04]  /*1f30*/  STL [R1+0x18], R31 ;  /* 0x0000181f01007387 */ /* 0x0003e80000100800 */
[----:B------:R-:W-:Y:S01]  /*1f40*/  @!PT LDS RZ, [RZ] ;  /* 0x00000000fffff984 */ /* 0x000fe20000000800 */
[----:B------:R-:W-:Y:S01]  /*1f50*/  @!PT LDS RZ, [RZ] ;  /* 0x00000000fffff984 */ /* 0x000fe20000000800 */
[----:B------:R-:W-:Y:S01]  /*1f60*/  @!PT LDS RZ, [RZ] ;  /* 0x00000000fffff984 */ /* 0x000fe20000000800 */
[----:B------:R5:W-:Y:S01]  /*1f70*/  LDGSTS.E.BYPASS.LTC128B.128 [R237+0x6080], [R8.64], !P2 ;  /* 0x0608000008ed7fae */ /* 0x000be2000d101d5a */
[----:B------:R-:W-:-:S02]  /*1f80*/  ISETP.LT.OR P2, PT, R2, 0x1, !P5 ;  /* 0x000000010200780c */ /* 0x000fc40006f41670 */
[----:B------:R-:W-:-:S11]  /*1f90*/  ISETP.LT.OR P5, PT, R2, 0x21, !P5 ;  /* 0x000000210200780c */ /* 0x000fd60006fa1670 */
[----:B------:R5:W-:Y:S01]  /*1fa0*/  LDGSTS.E.BYPASS.LTC128B.128 [R237+0x8080], [R8.64+0x80], !P2 ;  /* 0x0808008008ed7fae */ /* 0x000be2000d101d5a */
[----:B------:R-:W-:-:S03]  /*1fb0*/  ISETP.GT.AND P2, PT, R240, 0xf, PT ;  /* 0x0000000ff000780c */ /* 0x000fc60003f44270 */
[----:B------:R1:W-:Y:S01]  /*1fc0*/  LDGSTS.E.BYPASS.LTC128B.128 [R237+0x7080], [R10.64], !P0 ;  /* 0x070800000aed7fae */ /* 0x0003e2000c101d5a */
[----:B------:R-:W-:-:S03]  /*1fd0*/  LEA R6, P0, R6, R14, 0x1 ;  /* 0x0000000e06067211 */ /* 0x000fc600078008ff */
[----:B------:R1:W-:Y:S01]  /*1fe0*/  LDGSTS.E.BYPASS.LTC128B.128 [R237+0x9080], [R10.64+0x80], !P5 ;  /* 0x090800800aed7fae */ /* 0x0003e2000e901d5a */
[----:B------:R-:W-:Y:S02]  /*1ff0*/  LEA.HI.X R7, R7, R15, R0, 0x1, P0 ;  /* 0x0000000f07077211 */ /* 0x000fe400000f0c00 */
[----:B------:R-:W-:-:S03]  /*2000*/  ISETP.GE.AND P5, PT, R28, c[0x0][0x1fc], PT ;  /* 0x00007f001c007a0c */ /* 0x000fc60003fa6270 */
[----:B------:R-:W-:-:S04]  /*2010*/  @!P2 IADD3 R0, P0, R32, UR6, RZ ;  /* 0x000000062000ac10 */ /* 0x000fc8000ff1e0ff */
[----:B------:R-:W-:Y:S02]  /*2020*/  @!P2 IADD3.X R19, R31, UR7, RZ, P0, !PT ;  /* 0x000000071f13ac10 */ /* 0x000fe400087fe4ff */
[CC--:B-----5:R-:W-:Y:S02]  /*2030*/  LEA.HI R8, R30.reuse, R240.reuse, RZ, 0x4 ;  /* 0x000000f01e087211 */ /* 0x0e0fe400078f20ff */
[----:B------:R-:W-:Y:S02]  /*2040*/  LEA.HI R9, R30, R240, RZ, 0x2 ;  /* 0x000000f01e097211 */ /* 0x000fe400078f10ff */
[----:B------:R-:W-:Y:S02]  /*2050*/  SHF.R.S32.HI R3, RZ, 0x4, R8 ;  /* 0x00000004ff037819 */ /* 0x000fe40000011408 */
[--C-:B------:R-:W-:Y:S02]  /*2060*/  SHF.R.S32.HI R2, RZ, 0x2, R9.reuse ;  /* 0x00000002ff027819 */ /* 0x100fe40000011409 */
[----:B------:R-:W-:Y:S01]  /*2070*/  SHF.R.S32.HI R12, RZ, 0x1f, R9 ;  /* 0x0000001fff0c7819 */ /* 0x000fe20000011409 */
[----:B-1----:R-:W-:Y:S01]  /*2080*/  @!P2 IMAD.SHL.U32 R11, R240, 0x10, RZ ;  /* 0x00000010f00ba824 */ /* 0x002fe200078e00ff */
[----:B------:R-:W-:-:S02]  /*2090*/  LEA.HI R13, R8, R3, RZ, 0x1 ;  /* 0x00000003080d7211 */ /* 0x000fc400078f08ff */
[----:B------:R-:W-:Y:S02]  /*20a0*/  LEA.HI R12, R12, R2, RZ, 0x3 ;  /* 0x000000020c0c7211 */ /* 0x000fe400078f18ff */
[----:B------:R-:W-:Y:S02]  /*20b0*/  LOP3.LUT R13, R13, 0xfffffffe, RZ, 0xc0, !PT ;  /* 0xfffffffe0d0d7812 */ /* 0x000fe400078ec0ff */
[----:B------:R-:W-:Y:S02]  /*20c0*/  LOP3.LUT R18, R12, 0xfffffff8, RZ, 0xc0, !PT ;  /* 0xfffffff80c127812 */ /* 0x000fe400078ec0ff */
[----:B------:R-:W-:Y:S01]  /*20d0*/  @!P2 LEA R12, P0, R0, c[0x0][0x258], 0x2 ;  /* 0x00009600000caa11 */ /* 0x000fe200078010ff */
[----:B------:R-:W-:Y:S01]  /*20e0*/  IMAD.IADD R3, R3, 0x1, -R13 ;  /* 0x0000000103037824 */ /* 0x000fe200078e0a0d */
[----:B------:R-:W-:Y:S01]  /*20f0*/  LOP3.LUT R8, R8, 0xfffffff0, RZ, 0xc0, !PT ;  /* 0xfffffff008087812 */ /* 0x000fe200078ec0ff */
[----:B------:R-:W-:Y:S01]  /*2100*/  IMAD.IADD R2, R2, 0x1, -R18 ;  /* 0x0000000102027824 */ /* 0x000fe200078e0a12 */
[----:B------:R-:W-:Y:S01]  /*2110*/  @!P2 LEA.HI.X R13, R0, c[0x0][0x25c], R19, 0x2, P0 ;  /* 0x00009700000daa11 */ /* 0x000fe200000f1413 */
[----:B------:R-:W-:Y:S01]  /*2120*/  IMAD.U32 R0, RZ, RZ, UR23 ;  /* 0x00000017ff007e24 */ /* 0x000fe2000f8e00ff */
[----:B------:R-:W-:Y:S01]  /*2130*/  ISETP.GE.AND P0, PT, R28, c[0x0][0x1fc], PT ;  /* 0x00007f001c007a0c */ /* 0x000fe20003f06270 */
[----:B------:R-:W-:Y:S01]  /*2140*/  IMAD.SHL.U32 R224, R3, 0x8, RZ ;  /* 0x0000000803e07824 */ /* 0x000fe200078e00ff */
[----:B------:R-:W-:Y:S01]  /*2150*/  SEL R19, RZ, 0x1, P1 ;  /* 0x00000001ff137807 */ /* 0x000fe20000800000 */
[----:B------:R-:W-:Y:S01]  /*2160*/  IMAD.WIDE.U32 R26, R0, c[0x0][0x290], R4 ;  /* 0x0000a400001a7a25 */ /* 0x000fe200078e0004 */
[----:B------:R-:W-:Y:S01]  /*2170*/  IADD3 R0, -R22, c[0x0][0x168], -R242 ;  /* 0x00005a0016007a10 */ /* 0x000fe20007ffe9f2 */
[----:B------:R1:W-:Y:S01]  /*2180*/  @!P2 LDGSTS.E.BYPASS.LTC128B.128 [R11+0x12080], [R12.64] ;  /* 0x120800000c0bafae */ /* 0x0003e2000b901d5a */
[----:B------:R-:W-:Y:S01]  /*2190*/  SEL R239, RZ, 0xffffffff, P0 ;  /* 0xffffffffffef7807 */ /* 0x000fe20000000000 */
[----:B------:R-:W-:Y:S01]  /*21a0*/  IMAD.SHL.U32 R4, R21, 0x8, RZ ;  /* 0x0000000815047824 */ /* 0x000fe200078e00ff */
[C---:B------:R-:W-:Y:S01]  /*21b0*/  ISETP.LT.OR P1, PT, R0.reuse, 0x1, P6 ;  /* 0x000000010000780c */ /* 0x040fe20003721670 */
[----:B------:R-:W-:Y:S01]  /*21c0*/  IMAD.SHL.U32 R5, R3, 0x20, RZ ;  /* 0x0000002003057824 */ /* 0x000fe200078e00ff */
[C---:B------:R-:W-:Y:S01]  /*21d0*/  ISETP.LT.OR P0, PT, R0.reuse, 0x1, P5 ;  /* 0x000000010000780c */ /* 0x040fe20002f01670 */
[----:B------:R-:W0:Y:S01]  /*21e0*/  LDGDEPBAR ;  /* 0x00000000000079af */ /* 0x000e220000000000 */
[C---:B------:R-:W-:Y:S01]  /*21f0*/  ISETP.LT.OR P6, PT, R0.reuse, 0x21, P6 ;  /* 0x000000210000780c */ /* 0x040fe200037c1670 */
[----:B------:R-:W-:Y:S01]  /*2200*/  IMAD.SHL.U32 R239, R239, 0x2, RZ ;  /* 0x00000002efef7824 */ /* 0x000fe200078e00ff */
[----:B------:R-:W-:Y:S01]  /*2210*/  ISETP.LT.OR P5, PT, R0, 0x21, P5 ;  /* 0x000000210000780c */ /* 0x000fe20002fa1670 */
[----:B------:R1:W-:Y:S01]  /*2220*/  STL.64 [R1+0x8], R26 ;  /* 0x0000081a01007387 */ /* 0x0003e20000100a00 */
[----:B------:R-:W-:-:S02]  /*2230*/  LOP3.LUT R0, R16, 0xffffffe0, RZ, 0xc0, !PT ;  /* 0xffffffe010007812 */ /* 0x000fc400078ec0ff */
[----:B------:R-:W-:Y:S02]  /*2240*/  LEA.HI R18, R20, R21, RZ, 0x2 ;  /* 0x0000001514127211 */ /* 0x000fe400078f10ff */
[----:B------:R-:W-:Y:S01]  /*2250*/  LOP3.LUT R4, R4, 0x18, RZ, 0xc0, !PT ;  /* 0x0000001804047812 */ /* 0x000fe200078ec0ff */
[----:B------:R-:W-:Y:S01]  /*2260*/  IMAD.IADD R0, R240, 0x1, -R0 ;  /* 0x00000001f0007824 */ /* 0x000fe200078e0a00 */
[----:B------:R-:W-:Y:S01]  /*2270*/  LOP3.LUT R10, R18, 0x1ffffffc, RZ, 0xc0, !PT ;  /* 0x1ffffffc120a7812 */ /* 0x000fe200078ec0ff */
[----:B------:R2:W-:Y:S01]  /*2280*/  LDGSTS.E.BYPASS.LTC128B.128 [R237+0xe080], [R14.64], !P1 ;  /* 0x0e0800000eed7fae */ /* 0x0005e2000c901d5a */
[----:B------:R-:W-:Y:S01]  /*2290*/  LOP3.LUT R16, R4, 0x20, R5, 0xf8, !PT ;  /* 0x0000002004107812 */ /* 0x000fe200078ef805 */
[C---:B------:R-:W-:Y:S01]  /*22a0*/  IMAD.SHL.U32 R5, R2.reuse, 0x4, RZ ;  /* 0x0000000402057824 */ /* 0x040fe200078e00ff */
[----:B------:R-:W-:Y:S01]  /*22b0*/  SHF.R.S32.HI R236, RZ, 0x1f, R0 ;  /* 0x0000001fffec7819 */ /* 0x000fe20000011400 */
[----:B------:R-:W-:Y:S01]  /*22c0*/  IMAD.IADD R18, R21, 0x1, -R10 ;  /* 0x0000000115127824 */ /* 0x000fe200078e0a0a */
[C---:B------:R-:W-:Y:S01]  /*22d0*/  LOP3.LUT P1, RZ, R2.reuse, 0x1, RZ, 0xc0, !PT ;  /* 0x0000000102ff7812 */ /* 0x040fe2000782c0ff */
[----:B------:R-:W-:Y:S01]  /*22e0*/  IMAD.SHL.U32 R10, R2, 0x20, RZ ;  /* 0x00000020020a7824 */ /* 0x000fe200078e00ff */
[----:B------:R-:W-:Y:S01]  /*22f0*/  LEA.HI R236, R236, R0, RZ, 0x2 ;  /* 0x00000000ecec7211 */ /* 0x000fe200078f10ff */
[----:B------:R2:W-:Y:S01]  /*2300*/  LDGSTS.E.BYPASS.LTC128B.128 [R237+0x10080], [R14.64+0x80], !P0 ;  /* 0x100800800eed7fae */ /* 0x0005e2000c101d5a */
[----:B------:R-:W-:Y:S01]  /*2310*/  IADD3 R252, R27, UR4, RZ ;  /* 0x000000041bfc7c10 */ /* 0x000fe2000fffe0ff */
[----:B------:R-:W-:Y:S01]  /*2320*/  UMOV UR4, URZ ;  /* 0x0000003f00047c82 */ /* 0x000fe20008000000 */
[----:B------:R-:W-:Y:S01]  /*2330*/  LOP3.LUT R2, R236, 0x7ffffffc, RZ, 0xc0, !PT ;  /* 0x7ffffffcec027812 */ /* 0x000fe200078ec0ff */
[----:B------:R2:W-:Y:S01]  /*2340*/  LDGSTS.E.BYPASS.LTC128B.128 [R237+0xf080], [R6.64], !P6 ;  /* 0x0f08000006ed7fae */ /* 0x0005e2000f101d5a */
[----:B------:R-:W-:Y:S01]  /*2350*/  LOP3.LUT R10, R4, 0xe0, R10, 0xf8, !PT ;  /* 0x000000e0040a7812 */ /* 0x000fe200078ef80a */
[----:B------:R-:W-:Y:S01]  /*2360*/  IMAD.SHL.U32 R4, R17, 0x10, RZ ;  /* 0x0000001011047824 */ /* 0x000fe200078e00ff */
[----:B------:R-:W-:Y:S01]  /*2370*/  LOP3.LUT R224, R224, 0x8, RZ, 0xc0, !PT ;  /* 0x00000008e0e07812 */ /* 0x000fe200078ec0ff */
[----:B------:R-:W-:Y:S01]  /*2380*/  IMAD.IADD R0, R0, 0x1, -R2 ;  /* 0x0000000100007824 */ /* 0x000fe200078e0a02 */
[----:B------:R-:W-:Y:S01]  /*2390*/  IADD3 R2, P0, R26, UR6, RZ ;  /* 0x000000061a027c10 */ /* 0x000fe2000ff1e0ff */
[----:B------:R2:W-:Y:S01]  /*23a0*/  LDGSTS.E.BYPASS.LTC128B.128 [R237+0x11080], [R6.64+0x80], !P5 ;  /* 0x1108008006ed7fae */ /* 0x0005e2000e901d5a */
[----:B------:R-:W-:Y:S01]  /*23b0*/  LEA.HI.SX32 R236, R236, R4, 0x1e ;  /* 0x00000004ecec7211 */ /* 0x000fe200078ff2ff */
[----:B------:R-:W-:Y:S01]  /*23c0*/  IMAD R18, R18, 0x4, R0 ;  /* 0x0000000412127824 */ /* 0x000fe200078e0200 */
[----:B------:R-:W-:Y:S01]  /*23d0*/  LOP3.LUT R4, R4, 0x10, RZ, 0xc0, !PT ;  /* 0x0000001004047812 */ /* 0x000fe200078ec0ff */
[----:B------:R-:W-:Y:S01]  /*23e0*/  IMAD.IADD R0, R240, 0x1, -R8 ;  /* 0x00000001f0007824 */ /* 0x000fe200078e0a08 */
[----:B------:R-:W-:Y:S01]  /*23f0*/  LOP3.LUT R234, R10, 0x18, R5, 0x78, !PT ;  /* 0x000000180aea7812 */ /* 0x000fe200078e7805 */
[----:B------:R-:W-:Y:S01]  /*2400*/  UMOV UR6, 0xffffffa0 ;  /* 0xffffffa000067882 */ /* 0x000fe20000000000 */
[----:B------:R-:W-:Y:S01]  /*2410*/  IADD3.X R5, R252, UR7, RZ, P0, !PT ;  /* 0x00000007fc057c10 */ /* 0x000fe200087fe4ff */
[----:B-1----:R-:W-:Y:S01]  /*2420*/  IMAD.SHL.U32 R11, R0, 0x20, RZ ;  /* 0x00000020000b7824 */ /* 0x002fe200078e00ff */
[----:B------:R-:W-:Y:S01]  /*2430*/  LOP3.LUT R24, R4, 0xe0, R24, 0xf8, !PT ;  /* 0x000000e004187812 */ /* 0x000fe200078ef818 */
[----:B------:R-:W-:Y:S01]  /*2440*/  IMAD.SHL.U32 R12, R0, 0x4, RZ ;  /* 0x00000004000c7824 */ /* 0x000fe200078e00ff */
[----:B------:R-:W-:Y:S01]  /*2450*/  LEA R8, P0, R2, c[0x0][0x280], 0x2 ;  /* 0x0000a00002087a11 */ /* 0x000fe200078010ff */
[----:B------:R-:W-:Y:S01]  /*2460*/  UIMAD UR5, UR24, UR6, UR5 ;  /* 0x00000006180572a4 */ /* 0x000fe2000f8e0205 */
[----:B------:R-:W-:Y:S01]  /*2470*/  SHF.R.S32.HI R4, RZ, 0x1f, R0 ;  /* 0x0000001fff047819 */ /* 0x000fe20000011400 */
[----:B------:R-:W-:Y:S01]  /*2480*/  IMAD.SHL.U32 R251, R18, 0x2, RZ ;  /* 0x0000000212fb7824 */ /* 0x000fe200078e00ff */
[----:B------:R-:W-:-:S02]  /*2490*/  LOP3.LUT R10, R9, 0x3ffffffc, RZ, 0xc0, !PT ;  /* 0x3ffffffc090a7812 */ /* 0x000fc400078ec0ff */
[----:B------:R-:W-:Y:S02]  /*24a0*/  LEA.HI.X R9, R2, c[0x0][0x284], R5, 0x2, P0 ;  /* 0x0000a10002097a11 */ /* 0x000fe400000f1405 */
[----:B------:R-:W-:Y:S01]  /*24b0*/  LEA.HI R2, R4, R0, RZ, 0x3 ;  /* 0x0000000004027211 */ /* 0x000fe200078f18ff */
[----:B------:R-:W-:Y:S01]  /*24c0*/  IMAD.IADD R10, R240, 0x1, -R10 ;  /* 0x00000001f00a7824 */ /* 0x000fe200078e0a0a */
[----:B------:R-:W-:Y:S02]  /*24d0*/  LOP3.LUT P6, RZ, R0, 0x4, RZ, 0xc0, !PT ;  /* 0x0000000400ff7812 */ /* 0x000fe400078cc0ff */
[C---:B------:R-:W-:Y:S01]  /*24e0*/  LOP3.LUT R4, R2.reuse, 0xfffffff8, RZ, 0xc0, !PT ;  /* 0xfffffff802047812 */ /* 0x040fe200078ec0ff */
[----:B------:R-:W-:Y:S01]  /*24f0*/  IMAD.SHL.U32 R2, R2, 0x40, RZ ;  /* 0x0000004002027824 */ /* 0x000fe200078e00ff */
[----:B------:R-:W-:Y:S02]  /*2500*/  ISETP.GE.AND P0, PT, R240, 0x10, PT ;  /* 0x00000010f000780c */ /* 0x000fe40003f06270 */
[----:B------:R-:W-:Y:S01]  /*2510*/  SEL R223, R223, 0xfffffff0, !P6 ;  /* 0xfffffff0dfdf7807 */ /* 0x000fe20007000000 */
[----:B------:R-:W-:Y:S01]  /*2520*/  IMAD.IADD R4, R0, 0x1, -R4 ;  /* 0x0000000100047824 */ /* 0x000fe200078e0a04 */
[----:B------:R-:W-:Y:S01]  /*2530*/  LOP3.LUT R239, R239, 0x2, R19, 0xe2, !PT ;  /* 0x00000002efef7812 */ /* 0x000fe200078ee213 */
[----:B------:R-:W-:Y:S01]  /*2540*/  IMAD.SHL.U32 R0, R3, 0x100, RZ ;  /* 0x0000010003007824 */ /* 0x000fe200078e00ff */
[----:B------:R-:W-:Y:S01]  /*2550*/  IADD3 R238, -R251, UR5, RZ ;  /* 0x00000005fbee7c10 */ /* 0x000fe2000fffe1ff */
[----:B------:R-:W-:Y:S01]  /*2560*/  IMAD R3, R10, 0x2, R221 ;  /* 0x000000020a037824 */ /* 0x000fe200078e02dd */
[----:B------:R-:W-:Y:S01]  /*2570*/  LOP3.LUT R10, R224, 0x1e0, R11, 0xf8, !PT ;  /* 0x000001e0e00a7812 */ /* 0x000fe200078ef80b */
[----:B------:R-:W-:Y:S01]  /*2580*/  IMAD.SHL.U32 R5, R4, 0x40, RZ ;  /* 0x0000004004057824 */ /* 0x000fe200078e00ff */
[----:B------:R-:W-:Y:S01]  /*2590*/  LOP3.LUT R0, R24, 0x100, R0, 0xf8, !PT ;  /* 0x0000010018007812 */ /* 0x000fe200078ef800 */
[----:B------:R-:W-:Y:S01]  /*25a0*/  IMAD.IADD R234, R3, 0x1, R234 ;  /* 0x0000000103ea7824 */ /* 0x000fe200078e02ea */
[----:B------:R-:W-:-:S02]  /*25b0*/  ULDC UR5, c[0x0][0x168] ;  /* 0x00005a0000057ab9 */ /* 0x000fc40000000800 */
[----:B------:R-:W-:Y:S01]  /*25c0*/  LOP3.LUT R3, R5, 0x1c0, RZ, 0xc0, !PT ;  /* 0x000001c005037812 */ /* 0x000fe200078ec0ff */
[----:B------:R-:W-:Y:S01]  /*25d0*/  IMAD.SHL.U32 R234, R234, 0x2, RZ ;  /* 0x00000002eaea7824 */ /* 0x000fe200078e00ff */
[----:B------:R-:W-:Y:S02]  /*25e0*/  LOP3.LUT R5, R10, 0x38, R12, 0x78, !PT ;  /* 0x000000380a057812 */ /* 0x000fe400078e780c */
[C---:B------:R-:W-:Y:S02]  /*25f0*/  LOP3.LUT R10, R0.reuse, 0x8, R29, 0xf8, !PT ;  /* 0x00000008000a7812 */ /* 0x040fe400078ef81d */
[----:B------:R-:W-:Y:S02]  /*2600*/  LOP3.LUT R216, R0, 0x1c0, RZ, 0xc0, !PT ;  /* 0x000001c000d87812 */ /* 0x000fe400078ec0ff */
[----:B------:R-:W-:Y:S02]  /*2610*/  SHF.R.U32.HI R0, RZ, 0x3, R3 ;  /* 0x00000003ff007819 */ /* 0x000fe40000011603 */
[----:B------:R-:W-:-:S02]  /*2620*/  IADD3 R235, R234, 0x126c0, RZ ;  /* 0x000126c0eaeb7810 */ /* 0x000fc40007ffe0ff */
[C---:B------:R-:W-:Y:S02]  /*2630*/  LOP3.LUT R224, R0.reuse, R3, R224, 0x1e, !PT ;  /* 0x0000000300e07212 */ /* 0x040fe400078e1ee0 */
[----:B------:R-:W-:Y:S02]  /*2640*/  LOP3.LUT R3, R0, R16, R3, 0x1e, !PT ;  /* 0x0000001000037212 */ /* 0x000fe400078e1e03 */
[----:B------:R-:W-:Y:S02]  /*2650*/  LOP3.LUT R0, R2, 0xfffffe00, RZ, 0xc0, !PT ;  /* 0xfffffe0002007812 */ /* 0x000fe400078ec0ff */
[----:B------:R-:W-:Y:S02]  /*2660*/  LOP3.LUT R221, R5, R221, RZ, 0xfc, !PT ;  /* 0x000000dd05dd7212 */ /* 0x000fe400078efcff */
[----:B------:R-:W-:Y:S01]  /*2670*/  LOP3.LUT R230, R3, R0, RZ, 0xfc, !PT ;  /* 0x0000000003e67212 */ /* 0x000fe200078efcff */
[----:B------:R-:W-:Y:S01]  /*2680*/  IMAD R2, R17, 0x400, R0 ;  /* 0x0000040011027824 */ /* 0x000fe200078e0200 */
[----:B------:R-:W-:Y:S01]  /*2690*/  SHF.R.U32.HI R216, RZ, 0x3, R216 ;  /* 0x00000003ffd87819 */ /* 0x000fe200000116d8 */
[----:B------:R-:W-:Y:S01]  /*26a0*/  @!P0 IMAD.SHL.U32 R0, R240, 0x10, RZ ;  /* 0x00000010f0008824 */ /* 0x000fe200078e00ff */
[----:B------:R-:W-:Y:S01]  /*26b0*/  LEA R221, R221, 0x15480, 0x1 ;  /* 0x00015480dddd7811 */ /* 0x000fe200078e08ff */
[----:B------:R-:W-:Y:S01]  /*26c0*/  IMAD.IADD R224, R2, 0x1, R224 ;  /* 0x0000000102e07824 */ /* 0x000fe200078e02e0 */
[----:B------:R-:W-:Y:S01]  /*26d0*/  IADD3 R2, R234, 0x12480, RZ ;  /* 0x00012480ea027810 */ /* 0x000fe20007ffe0ff */
[----:B------:R-:W-:Y:S01]  /*26e0*/  IMAD.SHL.U32 R217, R230, 0x2, RZ ;  /* 0x00000002e6d97824 */ /* 0x000fe200078e00ff */
[----:B------:R1:W-:Y:S01]  /*26f0*/  @!P0 LDGSTS.E.BYPASS.LTC128B.128 [R0+0x12280], [R8.64] ;  /* 0x1228000008008fae */ /* 0x0003e2000b901d5a */
[----:B------:R-:W-:Y:S01]  /*2700*/  LOP3.LUT P0, RZ, R4, 0x4, RZ, 0xc0, !PT ;  /* 0x0000000404ff7812 */ /* 0x000fe2000780c0ff */
[----:B------:R-:W-:Y:S01]  /*2710*/  IMAD.SHL.U32 R225, R224, 0x2, RZ ;  /* 0x00000002e0e17824 */ /* 0x000fe200078e00ff */
[----:B------:R-:W-:Y:S01]  /*2720*/  @P1 IADD3 R235, R2, 0x1c0, RZ ;  /* 0x000001c002eb1810 */ /* 0x000fe20007ffe0ff */
[----:B------:R-:W0:Y:S01]  /*2730*/  LDGDEPBAR ;  /* 0x00000000000079af */ /* 0x000e220000000000 */
[----:B------:R-:W-:Y:S01]  /*2740*/  LOP3.LUT P1, RZ, R4, 0x2, RZ, 0xc0, !PT ;  /* 0x0000000204ff7812 */ /* 0x000fe2000782c0ff */
[----:B------:R-:W-:Y:S01]  /*2750*/  IMAD R223, R223, 0x2, R221 ;  /* 0x00000002dfdf7824 */ /* 0x000fe200078e02dd */
[----:B------:R-:W-:Y:S01]  /*2760*/  SEL R227, R226, 0xffffffe0, !P0 ;  /* 0xffffffe0e2e37807 */ /* 0x000fe20004000000 */
[----:B------:R-:W0:Y:S01]  /*2770*/  LDGDEPBAR ;  /* 0x00000000000079af */ /* 0x000e220000000000 */
[----:B------:R-:W-:-:S02]  /*2780*/  LOP3.LUT R216, R216, R10, RZ, 0x3c, !PT ;  /* 0x0000000ad8d87212 */ /* 0x000fc400078e3cff */
[----:B------:R-:W-:Y:S01]  /*2790*/  SEL R226, R226, 0xffffffe0, !P1 ;  /* 0xffffffe0e2e27807 */ /* 0x000fe20004800000 */
[--C-:B------:R-:W-:Y:S01]  /*27a0*/  IMAD.IADD R229, R224, 0x1, R227.reuse ;  /* 0x00000001e0e57824 */ /* 0x100fe200078e02e3 */
[----:B------:R-:W-:Y:S01]  /*27b0*/  SEL R228, R228, 0xfffffff0, !P1 ;  /* 0xfffffff0e4e47807 */ /* 0x000fe20004800000 */
[----:B------:R-:W-:Y:S02]  /*27c0*/  IMAD.SHL.U32 R216, R216, 0x2, RZ ;  /* 0x00000002d8d87824 */ /* 0x000fe400078e00ff */
[----:B------:R-:W-:Y:S02]  /*27d0*/  IMAD.IADD R226, R225, 0x1, R226 ;  /* 0x00000001e1e27824 */ /* 0x000fe400078e02e2 */
[----:B------:R-:W-:Y:S02]  /*27e0*/  IMAD.IADD R233, R228, 0x1, R227 ;  /* 0x00000001e4e97824 */ /* 0x000fe400078e02e3 */
[----:B------:R-:W-:Y:S02]  /*27f0*/  IMAD.IADD R232, R224, 0x1, R228 ;  /* 0x00000001e0e87824 */ /* 0x000fe400078e02e4 */
[----:B------:R-:W-:Y:S01]  /*2800*/  IMAD.IADD R231, R228, 0x1, R229 ;  /* 0x00000001e4e77824 */ /* 0x000fe200078e02e5 */
[----:B-1----:R-:W-:-:S05]  /*2810*/  IADD3 R0, R237, 0x6080, RZ ;  /* 0x00006080ed007810 */ /* 0x002fca0007ffe0ff */
[----:B--234-:R1:W-:Y:S02]  /*2820*/  STL [R1+0x1c], R0 ;  /* 0x00001c0001007387 */ /* 0x01c3e40000100800 */
.L_x_795:
[----:B------:R-:W-:Y:S04]  /*2830*/  DEPBAR.LE SB0, 0x1 ;  /* 0x000080400000791a */ /* 0x000fe80000000000 */
[----:B------:R-:W-:Y:S01]  /*2840*/  BAR.SYNC.DEFER_BLOCKING 0x0 ;  /* 0x0000000000007b1d */ /* 0x000fe20000010000 */
[----:B-1----:R-:W-:Y:S01]  /*2850*/  IMAD.U32 R0, RZ, RZ, UR4 ;  /* 0x00000004ff007e24 */ /* 0x002fe2000f8e00ff */
[----:B------:R-:W-:Y:S01]  /*2860*/  MOV R46, UR4 ;  /* 0x00000004002e7c02 */ /* 0x000fe20008000f00 */
[----:B------:R-:W-:Y:S01]  /*2870*/  UIADD3 UR19, UR25, 0x1, URZ ;  /* 0x0000000119137890 */ /* 0x000fe2000fffe03f */
[----:B------:R-:W-:Y:S02]  /*2880*/  MOV R47, UR4 ;  /* 0x00000004002f7c02 */ /* 0x000fe40008000f00 */
[----:B------:R-:W-:Y:S01]  /*2890*/  LEA R0, R0, R224, 0xd ;  /* 0x000000e000007211 */ /* 0x000fe200078e68ff */
[----:B------:R-:W-:Y:S01]  /*28a0*/  IMAD R46, R46, 0x2000, R228 ;  /* 0x000020002e2e7824 */ /* 0x000fe200078e02e4 */
[----:B------:R-:W-:Y:S01]  /*28b0*/  MOV R40, UR4 ;  /* 0x0000000400287c02 */ /* 0x000fe20008000f00 */
[----:B------:R-:W-:Y:S01]  /*28c0*/  IMAD R153, R47, 0x2000, R233 ;  /* 0x000020002f997824 */ /* 0x000fe200078e02e9 */
[----:B------:R-:W-:Y:S01]  /*28d0*/  UISETP.GE.AND UP0, UPT, UR19, UR21, UPT ;  /* 0x000000151300728c */ /* 0x000fe2000bf06270 */
[----:B------:R-:W-:Y:S01]  /*28e0*/  IMAD.SHL.U32 R0, R0, 0x2, RZ ;  /* 0x0000000200007824 */ /* 0x000fe200078e00ff */
[CC--:B------:R-:W-:Y:S01]  /*28f0*/  IADD3 R152, R224.reuse, R46.reuse, RZ ;  /* 0x0000002ee0987210 */ /* 0x0c0fe20007ffe0ff */
[C---:B------:R-:W-:Y:S01]  /*2900*/  IMAD.IADD R153, R224.reuse, 0x1, R153 ;  /* 0x00000001e0997824 */ /* 0x040fe200078e0299 */
[--C-:B------:R-:W-:Y:S01]  /*2910*/  IADD3 R148, R224, R46, R227.reuse ;  /* 0x0000002ee0947210 */ /* 0x100fe20007ffe0e3 */
[----:B------:R-:W-:Y:S01]  /*2920*/  IMAD R40, R40, 0x2000, R227 ;  /* 0x0000200028287824 */ /* 0x000fe200078e02e3 */
[----:B------:R-:W-:Y:S01]  /*2930*/  PLOP3.LUT P1, PT, PT, PT, UP0, 0x80, 0x0 ;  /* 0x000000000000781c */ /* 0x000fe20003f2f008 */
[----:B------:R-:W-:Y:S01]  /*2940*/  IMAD.SHL.U32 R152, R152, 0x2, RZ ;  /* 0x0000000298987824 */ /* 0x000fe200078e00ff */
[----:B------:R-:W-:Y:S02]  /*2950*/  SHF.L.U32 R148, R148, 0x1, RZ ;  /* 0x0000000194947819 */ /* 0x000fe400000006ff */
[----:B------:R-:W-:Y:S02]  /*2960*/  IADD3 R40, R224, R40, RZ ;  /* 0x00000028e0287210 */ /* 0x000fe40007ffe0ff */
[----:B------:R-:W-:Y:S01]  /*2970*/  SHF.L.U32 R208, R153, 0x1, RZ ;  /* 0x0000000199d07819 */ /* 0x000fe200000006ff */
[----:B------:R-:W-:Y:S02]  /*2980*/  LDSM.16.M88.2 R2, [R218+0x80] ;  /* 0x00008000da02783b */ /* 0x000fe40000000100 */
[----:B------:R-:W-:Y:S02]  /*2990*/  IMAD.SHL.U32 R156, R40, 0x2, RZ ;  /* 0x00000002289c7824 */ /* 0x000fe400078e00ff */
        /* <DEDUP_REMOVED lines=46> */
[----:B------:R-:W-:Y:S05]  /*2c80*/  IMAD.U32 R0, RZ, RZ, UR4 ;  /* 0x00000004ff007e24 */ /* 0x000fea000f8e00ff */
[----:B------:R-:W-:Y:S02]  /*2c90*/  LEA R0, R0, R232, 0xd ;  /* 0x000000e800007211 */ /* 0x000fe400078e68ff */
[C---:B------:R-:W-:Y:S01]  /*2ca0*/  HMMA.16816.F32 R16, R148.reuse, R28, R16 ;  /* 0x0000001c9410723c */ /* 0x040fe20000001810 */
[----:B------:R-:W2:Y:S03]  /*2cb0*/  LDSM.16.M88.2 R28, [R218+0x5080] ;  /* 0x00508000da1c783b */ /* 0x000ea60000000100 */
[----:B------:R-:W-:Y:S04]  /*2cc0*/  IMAD.SHL.U32 R0, R0, 0x2, RZ ;  /* 0x0000000200007824 */ /* 0x000fe800078e00ff */
        /* <DEDUP_REMOVED lines=9> */
[----:B----4-:R-:W-:Y:S04]  /*2d60*/  MOV R0, UR4 ;  /* 0x0000000400007c02 */ /* 0x010fe80008000f00 */
[-C--:B-1----:R-:W-:Y:S04]  /*2d70*/  HMMA.16816.F32 R12, R44, R2.reuse, R12 ;  /* 0x000000022c0c723c */ /* 0x082fe8000000180c */
[----:B------:R-:W-:Y:S04]  /*2d80*/  IMAD R0, R0, 0x2000, R229 ;  /* 0x0000200000007824 */ /* 0x000fe800078e02e5 */
[C---:B------:R-:W-:Y:S01]  /*2d90*/  HMMA.16816.F32 R16, R40.reuse, R2, R16 ;  /* 0x000000022810723c */ /* 0x040fe20000001810 */
[----:B------:R-:W-:Y:S03]  /*2da0*/  LDSM.16.M88.2 R2, [R219+0x4080] ;  /* 0x00408000db02783b */ /* 0x000fe60000000100 */
[----:B------:R-:W-:Y:S04]  /*2db0*/  SHF.L.U32 R0, R0, 0x1, RZ ;  /* 0x0000000100007819 */ /* 0x000fe800000006ff */
        /* <DEDUP_REMOVED lines=8> */
[----:B-1----:R-:W-:Y:S04]  /*2e40*/  IMAD.U32 R0, RZ, RZ, UR4 ;  /* 0x00000004ff007e24 */ /* 0x002fe8000f8e00ff */
[-C--:B------:R-:W-:Y:S04]  /*2e50*/  HMMA.16816.F32 R12, R148, R32.reuse, R12 ;  /* 0x00000020940c723c */ /* 0x080fe8000000180c */
[----:B------:R-:W-:Y:S04]  /*2e60*/  LEA R0, R0, R231, 0xd ;  /* 0x000000e700007211 */ /* 0x000fe800078e68ff */
[C---:B------:R-:W-:Y:S04]  /*2e70*/  HMMA.16816.F32 R16, R48.reuse, R32, R16 ;  /* 0x000000203010723c */ /* 0x040fe80000001810 */
[----:B------:R-:W-:Y:S04]  /*2e80*/  IMAD.SHL.U32 R0, R0, 0x2, RZ ;  /* 0x0000000200007824 */ /* 0x000fe800078e00ff */
        /* <DEDUP_REMOVED lines=10> */
[----:B-1----:R-:W-:Y:S05]  /*2f30*/  MOV R0, UR4 ;  /* 0x0000000400007c02 */ /* 0x002fea0008000f00 */
[----:B------:R-:W-:Y:S02]  /*2f40*/  IMAD R0, R0, 0x40, R236 ;  /* 0x0000004000007824 */ /* 0x000fe400078e02ec */
        /* <DEDUP_REMOVED lines=18> */
[----:B---34-:R-:W3:Y:S01]  /*3070*/  LDL.64 R214, [R1+0x10] ;  /* 0x0000100001d67983 */ /* 0x018ee20000100a00 */
[----:B------:R-:W-:Y:S01]  /*3080*/  USHF.R.S32.HI UR28, URZ, 0x1f, UR19 ;  /* 0x0000001f3f1c7899 */ /* 0x000fe20008011413 */
[----:B------:R-:W-:Y:S01]  /*3090*/  IMAD.U32 R34, RZ, RZ, UR18 ;  /* 0x00000012ff227e24 */ /* 0x000fe2000f8e00ff */
[----:B------:R-:W-:Y:S01]  /*30a0*/  ULDC.64 UR6, c[0x0][0x178] ;  /* 0x00005e0000067ab9 */ /* 0x000fe20000000a00 */
[----:B------:R-:W4:Y:S01]  /*30b0*/  LDL R212, [R1+0x18] ;  /* 0x0000180001d47983 */ /* 0x000f220000100800 */
[----:B------:R-:W-:Y:S01]  /*30c0*/  UIMAD UR28, UR28, UR6, URZ ;  /* 0x000000061c1c72a4 */ /* 0x000fe2000f8e023f */
[----:B-1----:R-:W-:Y:S01]  /*30d0*/  IMAD.U32 R0, RZ, RZ, UR25 ;  /* 0x00000019ff007e24 */ /* 0x002fe2000f8e00ff */
[----:B------:R-:W-:Y:S01]  /*30e0*/  UIMAD.WIDE.U32 UR30, UR19, UR6, URZ ;  /* 0x00000006131e72a5 */ /* 0x000fe2000f8e003f */
[----:B------:R-:W5:Y:S01]  /*30f0*/  LDL R209, [R1+0x1c] ;  /* 0x00001c0001d17983 */ /* 0x000f620000100800 */
[----:B------:R-:W-:Y:S01]  /*3100*/  UIMAD UR28, UR19, UR7, UR28 ;  /* 0x00000007131c72a4 */ /* 0x000fe2000f8e021c */
[----:B------:R-:W-:Y:S01]  /*3110*/  IMAD.U32 R36, RZ, RZ, UR17 ;  /* 0x00000011ff247e24 */ /* 0x000fe2000f8e00ff */
[----:B------:R-:W-:Y:S01]  /*3120*/  @!P2 LEA R0, R0, 0x40, 0x6 ;  /* 0x000000400000a811 */ /* 0x000fe200078e30ff */
[----:B--2---:R-:W2:Y:S01]  /*3130*/  LDL.64 R210, [R1] ;  /* 0x0000000001d27983 */ /* 0x004ea20000100a00 */
[----:B------:R-:W-:Y:S01]  /*3140*/  USHF.L.U32 UR6, UR30, 0x6, URZ ;  /* 0x000000061e067899 */ /* 0x000fe2000800063f */
[----:B------:R-:W-:Y:S01]  /*3150*/  IMAD.U32 R35, RZ, RZ, UR20 ;  /* 0x00000014ff237e24 */ /* 0x000fe2000f8e00ff */
[----:B------:R-:W-:Y:S02]  /*3160*/  UIADD3 UR28, UR31, UR28, URZ ;  /* 0x0000001c1f1c7290 */ /* 0x000fe4000fffe03f */
[----:B------:R-:W-:Y:S02]  /*3170*/  UIMAD UR7, UR19, UR14, UR9 ;  /* 0x0000000e130772a4 */ /* 0x000fe4000f8e0209 */
[----:B------:R-:W-:Y:S01]  /*3180*/  IADD3 R34, P6, P5, R246, UR6, R34 ;  /* 0x00000006f6227c10 */ /* 0x000fe2000fdde022 */
[----:B------:R-:W-:Y:S03]  /*3190*/  USHF.L.U64.HI UR28, UR30, 0x6, UR28 ;  /* 0x000000061e1c7899 */ /* 0x000fe6000801021c */
[----:B------:R-:W-:Y:S03]  /*31a0*/  IADD3 R2, -R242, UR7, RZ ;  /* 0x00000007f2027c10 */ /* 0x000fe6000fffe1ff */
[----:B------:R-:W-:Y:S02]  /*31b0*/  IADD3.X R36, R250, UR28, R36, P6, P5 ;  /* 0x0000001cfa247c10 */ /* 0x000fe4000b7ea424 */
[----:B------:R-:W-:Y:S02]  /*31c0*/  IADD3 R29, P5, R246, UR6, RZ ;  /* 0x00000006f61d7c10 */ /* 0x000fe4000ffbe0ff */
[----:B------:R-:W-:Y:S02]  /*31d0*/  ISETP.LT.OR P6, PT, R2, 0x1, P4 ;  /* 0x000000010200780c */ /* 0x000fe400027c1670 */
[----:B------:R-:W-:Y:S02]  /*31e0*/  IADD3.X R31, R250, UR28, RZ, P5, !PT ;  /* 0x0000001cfa1f7c10 */ /* 0x000fe4000affe4ff */
[C---:B------:R-:W-:Y:S04]  /*31f0*/  LEA R30, P5, R29.reuse, c[0x0][0x160], 0x1 ;  /* 0x000058001d1e7a11 */ /* 0x040fe800078a08ff */
[----:B------:R-:W-:Y:S02]  /*3200*/  LEA.HI.X R31, R29, c[0x0][0x164], R31, 0x1, P5 ;  /* 0x000059001d1f7a11 */ /* 0x000fe400028f0c1f */
[----:B------:R-:W-:Y:S02]  /*3210*/  ISETP.LT.OR P5, PT, R2, 0x1, P3 ;  /* 0x000000010200780c */ /* 0x000fe40001fa1670 */
[C---:B---3--:R-:W-:Y:S04]  /*3220*/  @!P2 IADD3 R3, P1, R0.reuse, R214, RZ ;  /* 0x000000d60003a210 */ /* 0x048fe80007f3e0ff */
[----:B----4-:R-:W-:Y:S02]  /*3230*/  @!P2 LEA.HI.X.SX32 R0, R0, R212, 0x1, P1 ;  /* 0x000000d40000a211 */ /* 0x010fe400008f0eff */
[C---:B------:R-:W-:Y:S04]  /*3240*/  @!P2 LEA R32, P1, R3.reuse, c[0x0][0x258], 0x2 ;  /* 0x000096000320aa11 */ /* 0x040fe800078210ff */
[----:B------:R-:W-:Y:S01]  /*3250*/  @!P2 LEA.HI.X R33, R3, c[0x0][0x25c], R0, 0x2, P1 ;  /* 0x000097000321aa11 */ /* 0x000fe200008f1400 */
[----:B-----5:R-:W-:Y:S01]  /*3260*/  IMAD R0, R35, 0x4000, R209 ;  /* 0x0000400023007824 */ /* 0x020fe200078e02d1 */
[C---:B------:R-:W-:Y:S04]  /*3270*/  LEA R28, P1, R34.reuse, c[0x0][0x160], 0x1 ;  /* 0x00005800221c7a11 */ /* 0x040fe800078208ff */
[----:B------:R-:W-:Y:S01]  /*3280*/  @!PT LDS RZ, [RZ] ;  /* 0x00000000fffff984 */ /* 0x000fe20000000800 */
[----:B------:R-:W-:Y:S01]  /*3290*/  @!PT LDS RZ, [RZ] ;  /* 0x00000000fffff984 */ /* 0x000fe20000000800 */
[----:B------:R-:W-:Y:S01]  /*32a0*/  @!PT LDS RZ, [RZ] ;  /* 0x00000000fffff984 */ /* 0x000fe20000000800 */
[----:B------:R1:W-:Y:S01]  /*32b0*/  LDGSTS.E.BYPASS.LTC128B.128 [R0], [R30.64], !P6 ;  /* 0x000000001e007fae */ /* 0x0003e2000f101d5a */
[----:B------:R-:W-:Y:S02]  /*32c0*/  LEA.HI.X R29, R34, c[0x0][0x164], R36, 0x1, P1 ;  /* 0x00005900221d7a11 */ /* 0x000fe400008f0c24 */
[C---:B------:R-:W-:Y:S01]  /*32d0*/  ISETP.LT.OR P1, PT, R2.reuse, 0x21, P4 ;  /* 0x000000210200780c */ /* 0x040fe20002721670 */
[----:B------:R1:W-:Y:S01]  /*32e0*/  LDGSTS.E.BYPASS.LTC128B.128 [R0+0x2000], [R30.64+0x80], !P5 ;  /* 0x020000801e007fae */ /* 0x0003e2000e901d5a */
[----:B------:R-:W-:Y:S01]  /*32f0*/  ISETP.LT.OR P6, PT, R2, 0x21, P3 ;  /* 0x000000210200780c */ /* 0x000fe20001fc1670 */
[----:B------:R-:W-:Y:S04]  /*3300*/  IMAD.U32 R2, RZ, RZ, UR20 ;  /* 0x00000014ff027e24 */ /* 0x000fe8000f8e00ff */
[----:B--2---:R-:W-:Y:S04]  /*3310*/  @!P2 IMAD R2, R2, 0x40, R210 ;  /* 0x000000400202a824 */ /* 0x004fe800078e02d2 */
[----:B------:R-:W-:Y:S02]  /*3320*/  @!P2 IMAD.SHL.U32 R2, R2, 0x4, RZ ;  /* 0x000000040202a824 */ /* 0x000fe400078e00ff */
[----:B------:R1:W-:Y:S04]  /*3330*/  LDGSTS.E.BYPASS.LTC128B.128 [R0+0x1000], [R28.64], !P1 ;  /* 0x010000001c007fae */ /* 0x0003e8000c901d5a */
[----:B------:R1:W-:Y:S04]  /*3340*/  LDGSTS.E.BYPASS.LTC128B.128 [R0+0x3000], [R28.64+0x80], !P6 ;  /* 0x030000801c007fae */ /* 0x0003e8000f101d5a */
[----:B------:R1:W-:Y:S02]  /*3350*/  @!P2 LDGSTS.E.BYPASS.LTC128B.128 [R2+0x12080], [R32.64] ;  /* 0x120800002002afae */ /* 0x0003e4000b901d5a */
.L_x_793:
[-C--:B-1-34-:R-:W-:Y:S01]  /*3360*/  HMMA.16816.F32 R28, R44, R160.reuse, RZ ;  /* 0x000000a02c1c723c */ /* 0x09afe200000018ff */
[----:B------:R-:W0:Y:S01]  /*3370*/  LDGDEPBAR ;  /* 0x00000000000079af */ /* 0x000e220000000000 */
[----:B------:R-:W-:Y:S02]  /*3380*/  UIMAD UR6, UR24, UR10, UR8 ;  /* 0x0000000a180672a4 */ /* 0x000fe4000f8e0208 */
[----:B------:R-:W-:Y:S02]  /*3390*/  IMAD.MOV.U32 R0, RZ, RZ, -0x40 ;  /* 0xffffffc0ff007424 */ /* 0x000fe400078e00ff */
[----:B------:R-:W-:Y:S02]  /*33a0*/  ULEA UR6, UR25, UR6, 0x6 ;  /* 0x0000000619067291 */ /* 0x000fe4000f8e303f */
[C---:B------:R-:W-:Y:S02]  /*33b0*/  HMMA.16816.F32 R32, R48.reuse, R160, RZ ;  /* 0x000000a03020723c */ /* 0x040fe400000018ff */
[----:B------:R-:W-:Y:S02]  /*33c0*/  UIADD3 UR6, UR6, -UR5, UR13 ;  /* 0x8000000506067290 */ /* 0x000fe4000fffe00d */
[----:B------:R-:W-:Y:S04]  /*33d0*/  SEL R0, R0, 0x40, P0 ;  /* 0x0000004000007807 */ /* 0x000fe80000000000 */
[-C--:B------:R-:W-:Y:S01]  /*33e0*/  HMMA.16816.F32 R36, R48, R162.reuse, RZ ;  /* 0x000000a23024723c */ /* 0x080fe200000018ff */
[----:B------:R-:W-:Y:S03]  /*33f0*/  IMAD.IADD R2, R225, 0x1, R0 ;  /* 0x00000001e1027824 */ /* 0x000fe600078e0200 */
[----:B------:R-:W-:Y:S01]  /*3400*/  IMAD.IADD R0, R0, 0x1, R226 ;  /* 0x0000000100007824 */ /* 0x000fe200078e02e2 */
[----:B------:R-:W-:Y:S03]  /*3410*/  IADD3 R3, -R251, UR6, R236 ;  /* 0x00000006fb037c10 */ /* 0x000fe6000fffe1ec */
[C---:B------:R-:W-:Y:S08]  /*3420*/  HMMA.16816.F32 R40, R44.reuse, R162, RZ ;  /* 0x000000a22c28723c */ /* 0x040ff000000018ff */
[-C--:B------:R-:W-:Y:S08]  /*3430*/  HMMA.16816.F32 R44, R44, R164.reuse, RZ ;  /* 0x000000a42c2c723c */ /* 0x080ff000000018ff */
[----:B------:R-:W-:Y:S08]  /*3440*/  HMMA.16816.F32 R48, R48, R164, RZ ;  /* 0x000000a43030723c */ /* 0x000ff000000018ff */
[-C--:B------:R-:W-:Y:S08]  /*3450*/  HMMA.16816.F32 R28, R148, R166.reuse, R28 ;  /* 0x000000a6941c723c */ /* 0x080ff0000000181c */
[C---:B------:R-:W-:Y:S08]  /*3460*/  HMMA.16816.F32 R32, R152.reuse, R166, R32 ;  /* 0x000000a69820723c */ /* 0x040ff00000001820 */
        /* <DEDUP_REMOVED lines=37> */
[----:B------:R3:W4:Y:S03]  /*36c0*/  LDSM.16.M88.4 R152, [R2+0x11080] ;  /* 0x011080000298783b */ /* 0x0007260000000200 */
[----:B---3--:R-:W-:Y:S04]  /*36d0*/  IMNMX R2, R238, R3, PT ;  /* 0x00000003ee027217 */ /* 0x008fe80003800200 */
[----:B------:R-:W-:Y:S04]  /*36e0*/  ISETP.GT.AND P1, PT, R2, RZ, PT ;  /* 0x000000ff0200720c */ /* 0x000fe80003f24270 */
[----:B------:R-:W-:Y:S01]  /*36f0*/  FSEL R4, R4, -INF , P1 ;  /* 0xff80000004047808 */ /* 0x000fe20000800000 */
[-C--:B-1----:R-:W-:Y:S05]  /*3700*/  HMMA.16816.F32 R28, R148, R196.reuse, R28 ;  /* 0x000000c4941c723c */ /* 0x082fea000000181c */
[----:B------:R-:W-:Y:S01]  /*3710*/  ISETP.GT.AND P1, PT, R2, 0x1, PT ;  /* 0x000000010200780c */ /* 0x000fe20003f24270 */
[--C-:B------:R-:W-:Y:S02]  /*3720*/  FFMA.FTZ R212, R4, c[0x0][0x29c], -R156.reuse ;  /* 0x0000a70004d47a23 */ /* 0x100fe4000001089c */
[C---:B----4-:R-:W-:Y:S04]  /*3730*/  HMMA.16816.F32 R32, R152.reuse, R196, R32 ;  /* 0x000000c49820723c */ /* 0x050fe80000001820 */
[----:B------:R-:W-:Y:S01]  /*3740*/  FSEL R5, R5, -INF , P1 ;  /* 0xff80000005057808 */ /* 0x000fe20000800000 */
[----:B------:R-:W-:Y:S01]  /*3750*/  MUFU.EX2 R212, R212 ;  /* 0x000000d400d47308 */ /* 0x000fe20000000800 */
[----:B------:R-:W-:Y:S02]  /*3760*/  ISETP.GT.AND P1, PT, R2, 0x20, PT ;  /* 0x000000200200780c */ /* 0x000fe40003f24270 */
[-C--:B------:R-:W-:Y:S04]  /*3770*/  HMMA.16816.F32 R36, R152, R198.reuse, R36 ;  /* 0x000000c69824723c */ /* 0x080fe80000001824 */
[----:B------:R-:W-:Y:S01]  /*3780*/  FSEL R16, R16, -INF , P1 ;  /* 0xff80000010107808 */ /* 0x000fe20000800000 */
[--C-:B------:R-:W-:Y:S01]  /*3790*/  FFMA.FTZ R211, R5, c[0x0][0x29c], -R156.reuse ;  /* 0x0000a70005d37a23 */ /* 0x100fe2000001089c */
[----:B------:R-:W-:Y:S02]  /*37a0*/  ISETP.GT.AND P1, PT, R2, 0x21, PT ;  /* 0x000000210200780c */ /* 0x000fe40003f24270 */
[C---:B------:R-:W-:Y:S03]  /*37b0*/  HMMA.16816.F32 R40, R148.reuse, R198, R40 ;  /* 0x000000c69428723c */ /* 0x040fe60000001828 */
[----:B------:R-:W-:Y:S01]  /*37c0*/  MUFU.EX2 R211, R211 ;  /* 0x000000d300d37308 */ /* 0x000fe20000000800 */
[----:B------:R-:W-:Y:S01]  /*37d0*/  FSEL R17, R17, -INF , P1 ;  /* 0xff80000011117808 */ /* 0x000fe20000800000 */
[--C-:B------:R-:W-:Y:S01]  /*37e0*/  FFMA.FTZ R210, R16, c[0x0][0x29c], -R156.reuse ;  /* 0x0000a70010d27a23 */ /* 0x100fe2000001089c */
[----:B------:R-:W-:Y:S02]  /*37f0*/  ISETP.GT.AND P1, PT, R2, 0x40, PT ;  /* 0x000000400200780c */ /* 0x000fe40003f24270 */
[-C--:B------:R-:W-:Y:S04]  /*3800*/  HMMA.16816.F32 R44, R148, R200.reuse, R44 ;  /* 0x000000c8942c723c */ /* 0x080fe8000000182c */
[----:B------:R-:W-:Y:S01]  /*3810*/  FSEL R20, R20, -INF , P1 ;  /* 0xff80000014147808 */ /* 0x000fe20000800000 */
[--C-:B------:R-:W-:Y:S01]  /*3820*/  FFMA.FTZ R209, R17, c[0x0][0x29c], -R156.reuse ;  /* 0x0000a70011d17a23 */ /* 0x100fe2000001089c */
[----:B------:R-:W-:Y:S01]  /*3830*/  ISETP.GT.AND P1, PT, R2, 0x41, PT ;  /* 0x000000410200780c */ /* 0x000fe20003f24270 */
[----:B------:R-:W-:Y:S01]  /*3840*/  MUFU.EX2 R210, R210 ;  /* 0x000000d200d27308 */ /* 0x000fe20000000800 */
[----:B------:R-:W-:Y:S04]  /*3850*/  HMMA.16816.F32 R48, R152, R200, R48 ;  /* 0x000000c89830723c */ /* 0x000fe80000001830 */
[----:B------:R-:W-:Y:S01]  /*3860*/  IADD3 R2, R3, 0x8, RZ ;  /* 0x0000000803027810 */ /* 0x000fe20007ffe0ff */
[--C-:B------:R-:W-:Y:S01]  /*3870*/  FFMA.FTZ R208, R20, c[0x0][0x29c], -R156.reuse ;  /* 0x0000a70014d07a23 */ /* 0x100fe2000001089c */
[----:B------:R-:W-:Y:S02]  /*3880*/  FSEL R21, R21, -INF , P1 ;  /* 0xff80000015157808 */ /* 0x000fe40000800000 */
[----:B------:R-:W-:Y:S01]  /*3890*/  IMNMX R2, R238, R2, PT ;  /* 0x00000002ee027217 */ /* 0x000fe20003800200 */
[----:B------:R-:W-:Y:S03]  /*38a0*/  MUFU.EX2 R209, R209 ;  /* 0x000000d100d17308 */ /* 0x000fe60000000800 */
[----:B------:R-:W-:Y:S01]  /*38b0*/  ISETP.GT.AND P1, PT, R2, RZ, PT ;  /* 0x000000ff0200720c */ /* 0x000fe20003f24270 */
[----:B------:R-:W-:Y:S03]  /*38c0*/  FFMA.FTZ R156, R21, c[0x0][0x29c], -R156 ;  /* 0x0000a700159c7a23 */ /* 0x000fe6000001089c */
[----:B------:R-:W-:Y:S02]  /*38d0*/  FSEL R6, R6, -INF , P1 ;  /* 0xff80000006067808 */ /* 0x000fe40000800000 */
[----:B------:R-:W-:Y:S01]  /*38e0*/  ISETP.GT.AND P1, PT, R2, 0x1, PT ;  /* 0x000000010200780c */ /* 0x000fe20003f24270 */
[----:B------:R-:W-:Y:S02]  /*38f0*/  MUFU.EX2 R208, R208 ;  /* 0x000000d000d07308 */ /* 0x000fe40000000800 */
[--C-:B------:R-:W-:Y:S01]  /*3900*/  FFMA.FTZ R21, R6, c[0x0][0x29c], -R157.reuse ;  /* 0x0000a70006157a23 */ /* 0x100fe2000001089d */
[----:B------:R-:W-:Y:S02]  /*3910*/  FSEL R7, R7, -INF , P1 ;  /* 0xff80000007077808 */ /* 0x000fe40000800000 */
[----:B------:R-:W-:Y:S03]  /*3920*/  ISETP.GT.AND P1, PT, R2, 0x20, PT ;  /* 0x000000200200780c */ /* 0x000fe60003f24270 */
[--C-:B------:R-:W-:Y:S01]  /*3930*/  FFMA.FTZ R20, R7, c[0x0][0x29c], -R157.reuse ;  /* 0x0000a70007147a23 */ /* 0x100fe2000001089d */
[----:B------:R-:W-:Y:S01]  /*3940*/  FSEL R18, R18, -INF , P1 ;  /* 0xff80000012127808 */ /* 0x000fe20000800000 */
[----:B------:R-:W1:Y:S01]  /*3950*/  LDSM.16.M88.4 R4, [R0+0x10080] ;  /* 0x010080000004783b */ /* 0x000e620000000200 */
[----:B------:R-:W-:Y:S01]  /*3960*/  ISETP.GT.AND P1, PT, R2, 0x21, PT ;  /* 0x000000210200780c */ /* 0x000fe20003f24270 */
[----:B------:R-:W3:Y:S02]  /*3970*/  MUFU.EX2 R156, R156 ;  /* 0x0000009c009c7308 */ /* 0x000ee40000000800 */
[--C-:B------:R-:W-:Y:S01]  /*3980*/  FFMA.FTZ R214, R18, c[0x0][0x29c], -R157.reuse ;  /* 0x0000a70012d67a23 */ /* 0x100fe2000001089d */
[----:B------:R-:W-:Y:S02]  /*3990*/  FSEL R19, R19, -INF , P1 ;  /* 0xff80000013137808 */ /* 0x000fe40000800000 */
[----:B------:R-:W-:Y:S03]  /*39a0*/  ISETP.GT.AND P1, PT, R2, 0x40, PT ;  /* 0x000000400200780c */ /* 0x000fe60003f24270 */
[--C-:B------:R-:W-:Y:S01]  /*39b0*/  FFMA.FTZ R213, R19, c[0x0][0x29c], -R157.reuse ;  /* 0x0000a70013d57a23 */ /* 0x100fe2000001089d */
[----:B------:R-:W-:Y:S01]  /*39c0*/  FSEL R22, R22, -INF , P1 ;  /* 0xff80000016167808 */ /* 0x000fe20000800000 */
[----:B------:R4:W5:Y:S01]  /*39d0*/  LDSM.16.M88.4 R16, [R0+0x11080] ;  /* 0x011080000010783b */ /* 0x0009620000000200 */
[----:B------:R-:W-:Y:S01]  /*39e0*/  ISETP.GT.AND P1, PT, R2, 0x41, PT ;  /* 0x000000410200780c */ /* 0x000fe20003f24270 */
[----:B------:R-:W-:Y:S01]  /*39f0*/  MUFU.EX2 R214, R214 ;  /* 0x000000d600d67308 */ /* 0x000fe20000000800 */
[----:B------:R-:W-:Y:S01]  /*3a00*/  IADD3 R2, R3, 0x20, RZ ;  /* 0x0000002003027810 */ /* 0x000fe20007ffe0ff */
[--C-:B------:R-:W-:Y:S01]  /*3a10*/  FFMA.FTZ R22, R22, c[0x0][0x29c], -R157.reuse ;  /* 0x0000a70016167a23 */ /* 0x100fe2000001089d */
[----:B------:R-:W-:Y:S02]  /*3a20*/  FSEL R23, R23, -INF , P1 ;  /* 0xff80000017177808 */ /* 0x000fe40000800000 */
[----:B------:R-:W-:Y:S03]  /*3a30*/  IMNMX R2, R238, R2, PT ;  /* 0x00000002ee027217 */ /* 0x000fe60003800200 */
[----:B------:R-:W-:Y:S01]  /*3a40*/  FFMA.FTZ R157, R23, c[0x0][0x29c], -R157 ;  /* 0x0000a700179d7a23 */ /* 0x000fe2000001089d */
[C---:B------:R-:W-:Y:S01]  /*3a50*/  ISETP.GT.AND P1, PT, R2.reuse, RZ, PT ;  /* 0x000000ff0200720c */ /* 0x040fe20003f24270 */
[----:B------:R-:W-:Y:S01]  /*3a60*/  MUFU.EX2 R213, R213 ;  /* 0x000000d500d57308 */ /* 0x000fe20000000800 */
[----:B------:R-:W-:Y:S02]  /*3a70*/  ISETP.GT.AND P6, PT, R2, 0x41, PT ;  /* 0x000000410200780c */ /* 0x000fe40003fc4270 */
[----:B------:R-:W-:Y:S02]  /*3a80*/  FSEL R8, R8, -INF , P1 ;  /* 0xff80000008087808 */ /* 0x000fe40000800000 */
[----:B------:R-:W-:Y:S02]  /*3a90*/  ISETP.GT.AND P1, PT, R2, 0x1, PT ;  /* 0x000000010200780c */ /* 0x000fe40003f24270 */
[----:B---3--:R-:W-:Y:S01]  /*3aa0*/  F2FP.PACK_AB R23, R156, R208 ;  /* 0x000000d09c17723e */ /* 0x008fe200000000ff */
[--C-:B------:R-:W-:Y:S01]  /*3ab0*/  FFMA.FTZ R150, R8, c[0x0][0x29c], -R158.reuse ;  /* 0x0000a70008967a23 */ /* 0x100fe2000001089e */
[----:B------:R-:W-:Y:S01]  /*3ac0*/  FSEL R9, R9, -INF , P1 ;  /* 0xff80000009097808 */ /* 0x000fe20000800000 */
[----:B------:R-:W3:Y:S01]  /*3ad0*/  LDS R8, [R236.X4+0x12280] ;  /* 0x01228000ec087984 */ /* 0x000ee20000004800 */
[----:B------:R-:W-:Y:S01]  /*3ae0*/  ISETP.GT.AND P1, PT, R2, 0x20, PT ;  /* 0x000000200200780c */ /* 0x000fe20003f24270 */
[----:B------:R-:W-:Y:S01]  /*3af0*/  MUFU.EX2 R151, R22 ;  /* 0x0000001600977308 */ /* 0x000fe20000000800 */
[----:B----4-:R-:W-:Y:S01]  /*3b00*/  IADD3 R0, R3, 0x28, RZ ;  /* 0x0000002803007810 */ /* 0x010fe20007ffe0ff */
[--C-:B------:R-:W-:Y:S01]  /*3b10*/  FFMA.FTZ R149, R9, c[0x0][0x29c], -R158.reuse ;  /* 0x0000a70009957a23 */ /* 0x100fe2000001089e */
[----:B------:R-:W-:Y:S01]  /*3b20*/  FSEL R12, R12, -INF , P1 ;  /* 0xff8000000c0c7808 */ /* 0x000fe20000800000 */
[-C--:B-1----:R-:W-:Y:S01]  /*3b30*/  HMMA.16816.F32 R28, R4, R202.reuse, R28 ;  /* 0x000000ca041c723c */ /* 0x082fe2000000181c */
[----:B------:R-:W1:Y:S04]  /*3b40*/  LDS R3, [R236.X4+0x122a0] ;  /* 0x0122a000ec037984 */ /* 0x000e680000004800 */
[----:B------:R-:W-:Y:S01]  /*3b50*/  FFMA.FTZ R12, R12, c[0x0][0x29c], -R158 ;  /* 0x0000a7000c0c7a23 */ /* 0x000fe2000001089e */
[----:B------:R-:W-:Y:S01]  /*3b60*/  ISETP.GT.AND P1, PT, R2, 0x21, PT ;  /* 0x000000210200780c */ /* 0x000fe20003f24270 */
[----:B------:R-:W-:Y:S01]  /*3b70*/  MUFU.EX2 R150, R150 ;  /* 0x0000009600967308 */ /* 0x000fe20000000800 */
[----:B------:R-:W-:Y:S01]  /*3b80*/  IMNMX R0, R238, R0, PT ;  /* 0x00000000ee007217 */ /* 0x000fe20003800200 */
[C---:B-----5:R-:W-:Y:S04]  /*3b90*/  HMMA.16816.F32 R32, R16.reuse, R202, R32 ;  /* 0x000000ca1020723c */ /* 0x060fe80000001820 */
[C---:B------:R-:W-:Y:S04]  /*3ba0*/  ISETP.GT.AND P5, PT, R0.reuse, RZ, PT ;  /* 0x000000ff0000720c */ /* 0x040fe80003fa4270 */
[----:B------:R4:W-:Y:S01]  /*3bb0*/  MUFU.EX2 R148, R12 ;  /* 0x0000000c00947308 */ /* 0x0009e20000000800 */
[----:B------:R-:W-:Y:S01]  /*3bc0*/  FSEL R25, R25, -INF , P6 ;  /* 0xff80000019197808 */ /* 0x000fe20003000000 */
[-C--:B------:R-:W-:Y:S03]  /*3bd0*/  HMMA.16816.F32 R36, R16, R204.reuse, R36 ;  /* 0x000000cc1024723c */ /* 0x080fe60000001824 */
[----:B------:R-:W-:Y:S02]  /*3be0*/  ISETP.GT.AND P6, PT, R0, 0x21, PT ;  /* 0x000000210000780c */ /* 0x000fe40003fc4270 */
[----:B------:R-:W-:Y:S03]  /*3bf0*/  FSEL R10, R10, -INF , P5 ;  /* 0xff8000000a0a7808 */ /* 0x000fe60002800000 */
[----:B------:R-:W-:Y:S01]  /*3c00*/  MUFU.EX2 R149, R149 ;  /* 0x0000009500957308 */ /* 0x000fe20000000800 */
[C---:B------:R-:W-:Y:S04]  /*3c10*/  HMMA.16816.F32 R40, R4.reuse, R204, R40 ;  /* 0x000000cc0428723c */ /* 0x040fe80000001828 */
[----:B------:R-:W-:Y:S01]  /*3c20*/  ISETP.GT.AND P5, PT, R0, 0x40, PT ;  /* 0x000000400000780c */ /* 0x000fe20003fa4270 */
[----:B---3--:R-:W-:Y:S01]  /*3c30*/  FADD.FTZ R28, R28, -R8 ;  /* 0x800000081c1c7221 */ /* 0x008fe20000010000 */
[----:B------:R-:W-:Y:S02]  /*3c40*/  FSEL R15, R15, -INF , P6 ;  /* 0xff8000000f0f7808 */ /* 0x000fe40003000000 */
[-C--:B------:R-:W-:Y:S01]  /*3c50*/  HMMA.16816.F32 R44, R4, R206.reuse, R44 ;  /* 0x000000ce042c723c */ /* 0x080fe2000000182c */
[----:B------:R-:W3:Y:S03]  /*3c60*/  MUFU.EX2 R21, R21 ;  /* 0x0000001500157308 */ /* 0x000ee60000000800 */
[----:B------:R-:W-:Y:S01]  /*3c70*/  FSEL R26, R26, -INF , P5 ;  /* 0xff8000001a1a7808 */ /* 0x000fe20002800000 */
[----:B------:R-:W-:Y:S01]  /*3c80*/  FFMA.FTZ R15, R15, c[0x0][0x29c], -R159 ;  /* 0x0000a7000f0f7a23 */ /* 0x000fe2000001089f */
[----:B----4-:R-:W-:Y:S01]  /*3c90*/  FSEL R12, R13, -INF , P1 ;  /* 0xff8000000d0c7808 */ /* 0x010fe20000800000 */
[----:B-1----:R-:W-:Y:S01]  /*3ca0*/  FADD.FTZ R30, R30, -R3 ;  /* 0x800000031e1e7221 */ /* 0x002fe20000010000 */
[----:B------:R-:W-:Y:S03]  /*3cb0*/  HMMA.16816.F32 R48, R16, R206, R48 ;  /* 0x000000ce1030723c */ /* 0x000fe60000001830 */
[----:B------:R-:W1:Y:S01]  /*3cc0*/  MUFU.EX2 R20, R20 ;  /* 0x0000001400147308 */ /* 0x000e620000000800 */
[----:B------:R-:W-:Y:S01]  /*3cd0*/  ISETP.GT.AND P1, PT, R2, 0x40, PT ;  /* 0x000000400200780c */ /* 0x000fe20003f24270 */
[--C-:B------:R-:W-:Y:S01]  /*3ce0*/  FFMA.FTZ R6, R26, c[0x0][0x29c], -R159.reuse ;  /* 0x0000a7001a067a23 */ /* 0x100fe2000001089f */
[----:B------:R-:W4:Y:S01]  /*3cf0*/  LDS R2, [R236.X4+0x12300] ;  /* 0x01230000ec027984 */ /* 0x000f220000004800 */
[----:B------:R-:W-:Y:S01]  /*3d00*/  FFMA.FTZ R12, R12, c[0x0][0x29c], -R158 ;  /* 0x0000a7000c0c7a23 */ /* 0x000fe2000001089e */
[----:B------:R-:W-:Y:S01]  /*3d10*/  FSEL R9, R24, -INF , P1 ;  /* 0xff80000018097808 */ /* 0x000fe20000800000 */
[--C-:B------:R-:W-:Y:S01]  /*3d20*/  FADD.FTZ R29, R29, -R8.reuse ;  /* 0x800000081d1d7221 */ /* 0x100fe20000010000 */
[----:B------:R-:W-:Y:S02]  /*3d30*/  ISETP.GT.AND P1, PT, R0, 0x1, PT ;  /* 0x000000010000780c */ /* 0x000fe40003f24270 */
[----:B------:R-:W-:Y:S01]  /*3d40*/  FADD.FTZ R40, R40, -R8 ;  /* 0x8000000828287221 */ /* 0x000fe20000010000 */
[----:B------:R-:W5:Y:S01]  /*3d50*/  MUFU.EX2 R12, R12 ;  /* 0x0000000c000c7308 */ /* 0x000f620000000800 */
[----:B------:R-:W-:Y:S01]  /*3d60*/  FSEL R11, R11, -INF , P1 ;  /* 0xff8000000b0b7808 */ /* 0x000fe20000800000 */
[--C-:B------:R-:W-:Y:S01]  /*3d70*/  FFMA.FTZ R9, R9, c[0x0][0x29c], -R158.reuse ;  /* 0x0000a70009097a23 */ /* 0x100fe2000001089e */
[----:B------:R-:W-:Y:S01]  /*3d80*/  ISETP.GT.AND P1, PT, R0, 0x20, PT ;  /* 0x000000200000780c */ /* 0x000fe20003f24270 */
[----:B------:R-:W-:Y:S01]  /*3d90*/  FFMA.FTZ R158, R25, c[0x0][0x29c], -R158 ;  /* 0x0000a700199e7a23 */ /* 0x000fe2000001089e */
[----:B------:R-:W-:Y:S01]  /*3da0*/  F2FP.PACK_AB R25, R211, R212 ;  /* 0x000000d4d319723e */ /* 0x000fe200000000ff */
[--C-:B------:R-:W-:Y:S01]  /*3db0*/  FFMA.FTZ R5, R11, c[0x0][0x29c], -R159.reuse ;  /* 0x0000a7000b057a23 */ /* 0x100fe2000001089f */
[----:B------:R-:W-:Y:S01]  /*3dc0*/  FSEL R14, R14, -INF , P1 ;  /* 0xff8000000e0e7808 */ /* 0x000fe20000800000 */
[----:B---3--:R-:W-:Y:S01]  /*3dd0*/  FMUL.FTZ R30, R21, R30 ;  /* 0x0000001e151e7220 */ /* 0x008fe20000410000 */
[----:B------:R-:W-:Y:S01]  /*3de0*/  ISETP.GT.AND P1, PT, R0, 0x41, PT ;  /* 0x000000410000780c */ /* 0x000fe20003f24270 */
[--C-:B------:R-:W-:Y:S01]  /*3df0*/  FFMA.FTZ R0, R10, c[0x0][0x29c], -R159.reuse ;  /* 0x0000a7000a007a23 */ /* 0x100fe2000001089f */
[----:B------:R-:W-:Y:S01]  /*3e00*/  MUFU.EX2 R26, R5 ;  /* 0x00000005001a7308 */ /* 0x000fe20000000800 */
[----:B------:R-:W-:Y:S01]  /*3e10*/  FFMA.FTZ R14, R14, c[0x0][0x29c], -R159 ;  /* 0x0000a7000e0e7a23 */ /* 0x000fe2000001089f */
[----:B------:R-:W-:Y:S01]  /*3e20*/  FSEL R4, R27, -INF , P1 ;  /* 0xff8000001b047808 */ /* 0x000fe20000800000 */
[--C-:B------:R-:W-:Y:S01]  /*3e30*/  FADD.FTZ R41, R41, -R8.reuse ;  /* 0x8000000829297221 */ /* 0x100fe20000010000 */
[----:B-1----:R-:W-:Y:S01]  /*3e40*/  F2FP.PACK_AB R21, R20, R21 ;  /* 0x000000151415723e */ /* 0x002fe200000000ff */
[--C-:B------:R-:W-:Y:S01]  /*3e50*/  FADD.FTZ R44, R44, -R8.reuse ;  /* 0x800000082c2c7221 */ /* 0x100fe20000010000 */
[----:B------:R-:W-:Y:S01]  /*3e60*/  F2FP.PACK_AB R24, R209, R210 ;  /* 0x000000d2d118723e */ /* 0x000fe200000000ff */
[----:B------:R-:W-:Y:S01]  /*3e70*/  FADD.FTZ R45, R45, -R8 ;  /* 0x800000082d2d7221 */ /* 0x000fe20000010000 */
[----:B------:R-:W-:Y:S01]  /*3e80*/  F2FP.PACK_AB R8, R149, R150 ;  /* 0x000000969508723e */ /* 0x000fe200000000ff */
[--C-:B------:R-:W-:Y:S01]  /*3e90*/  FADD.FTZ R47, R47, -R3.reuse ;  /* 0x800000032f2f7221 */ /* 0x100fe20000010000 */
[----:B------:R1:W3:Y:S01]  /*3ea0*/  MUFU.EX2 R27, R0 ;  /* 0x00000000001b7308 */ /* 0x0002e20000000800 */
[--C-:B------:R-:W-:Y:S01]  /*3eb0*/  FADD.FTZ R31, R31, -R3.reuse ;  /* 0x800000031f1f7221 */ /* 0x100fe20000010000 */
[----:B------:R-:W-:Y:S01]  /*3ec0*/  PLOP3.LUT P1, PT, PT, PT, UP0, 0x80, 0x0 ;  /* 0x000000000000781c */ /* 0x000fe20003f2f008 */
[--C-:B------:R-:W-:Y:S01]  /*3ed0*/  FADD.FTZ R42, R42, -R3.reuse ;  /* 0x800000032a2a7221 */ /* 0x100fe20000010000 */
[----:B-----5:R-:W-:Y:S01]  /*3ee0*/  F2FP.PACK_AB R7, R12, R148 ;  /* 0x000000940c07723e */ /* 0x020fe200000000ff */
[--C-:B------:R-:W-:Y:S02]  /*3ef0*/  FADD.FTZ R43, R43, -R3.reuse ;  /* 0x800000032b2b7221 */ /* 0x100fe40000010000 */
[----:B------:R-:W-:Y:S02]  /*3f00*/  FADD.FTZ R46, R46, -R3 ;  /* 0x800000032e2e7221 */ /* 0x000fe40000010000 */
[----:B------:R-:W-:Y:S01]  /*3f10*/  FFMA.FTZ R159, R4, c[0x0][0x29c], -R159 ;  /* 0x0000a700049f7a23 */ /* 0x000fe2000001089f */
[----:B------:R5:W-:Y:S01]  /*3f20*/  MUFU.EX2 R22, R14 ;  /* 0x0000000e00167308 */ /* 0x000be20000000800 */
[----:B------:R-:W-:Y:S02]  /*3f30*/  FMUL.FTZ R28, R212, R28 ;  /* 0x0000001cd41c7220 */ /* 0x000fe40000410000 */
[--C-:B----4-:R-:W-:Y:S02]  /*3f40*/  FADD.FTZ R33, R33, -R2.reuse ;  /* 0x8000000221217221 */ /* 0x110fe40000010000 */
[--C-:B------:R-:W-:Y:S02]  /*3f50*/  FADD.FTZ R37, R37, -R2.reuse ;  /* 0x8000000225257221 */ /* 0x100fe40000010000 */
[--C-:B------:R-:W-:Y:S02]  /*3f60*/  FADD.FTZ R49, R49, -R2.reuse ;  /* 0x8000000231317221 */ /* 0x100fe40000010000 */
[--C-:B------:R-:W-:Y:S01]  /*3f70*/  FADD.FTZ R32, R32, -R2.reuse ;  /* 0x8000000220207221 */ /* 0x100fe20000010000 */
[----:B------:R-:W4:Y:S01]  /*3f80*/  MUFU.EX2 R16, R15 ;  /* 0x0000000f00107308 */ /* 0x000f220000000800 */
[--C-:B------:R-:W-:Y:S02]  /*3f90*/  FADD.FTZ R36, R36, -R2.reuse ;  /* 0x8000000224247221 */ /* 0x100fe40000010000 */
[----:B------:R-:W-:Y:S01]  /*3fa0*/  FADD.FTZ R48, R48, -R2 ;  /* 0x8000000230307221 */ /* 0x000fe20000010000 */
[----:B-1----:R-:W1:Y:S01]  /*3fb0*/  LDS R0, [R236.X4+0x12320] ;  /* 0x01232000ec007984 */ /* 0x002e620000004800 */
[----:B---3--:R-:W-:Y:S01]  /*3fc0*/  F2FP.PACK_AB R3, R26, R27 ;  /* 0x0000001b1a03723e */ /* 0x008fe200000000ff */
[----:B------:R-:W-:Y:S02]  /*3fd0*/  FMUL.FTZ R29, R211, R29 ;  /* 0x0000001dd31d7220 */ /* 0x000fe40000410000 */
[----:B------:R-:W-:Y:S01]  /*3fe0*/  STS [R234+0x12480], R25 ;  /* 0x01248019ea007388 */ /* 0x000fe20000000800 */
[----:B------:R-:W-:Y:S01]  /*3ff0*/  FMUL.FTZ R31, R20, R31 ;  /* 0x0000001f141f7220 */ /* 0x000fe20000410000 */
[----:B------:R-:W3:Y:S01]  /*4000*/  MUFU.EX2 R157, R157 ;  /* 0x0000009d009d7308 */ /* 0x000ee20000000800 */
[----:B------:R-:W-:Y:S01]  /*4010*/  F2FP.PACK_AB R17, R29, R28 ;  /* 0x0000001c1d11723e */ /* 0x000fe200000000ff */
[----:B------:R-:W-:Y:S01]  /*4020*/  STS [R235], R21 ;  /* 0x00000015eb007388 */ /* 0x000fe20000000800 */
[----:B------:R-:W-:Y:S01]  /*4030*/  FMUL.FTZ R32, R150, R32 ;  /* 0x0000002096207220 */ /* 0x000fe20000410000 */
[----:B-----5:R-:W-:Y:S01]  /*4040*/  F2FP.PACK_AB R14, R213, R214 ;  /* 0x000000d6d50e723e */ /* 0x020fe200000000ff */
[----:B------:R-:W-:Y:S01]  /*4050*/  FMUL.FTZ R40, R210, R40 ;  /* 0x00000028d2287220 */ /* 0x000fe20000410000 */
[----:B------:R-:W-:Y:S01]  /*4060*/  STS [R234+0x12c80], R8 ;  /* 0x012c8008ea007388 */ /* 0x000fe20000000800 */
[----:B------:R-:W-:Y:S01]  /*4070*/  F2FP.PACK_AB R18, R31, R30 ;  /* 0x0000001e1f12723e */ /* 0x000fe200000000ff */
[----:B------:R-:W-:Y:S02]  /*4080*/  FMUL.FTZ R41, R209, R41 ;  /* 0x00000029d1297220 */ /* 0x000fe40000410000 */
[----:B------:R5:W-:Y:S01]  /*4090*/  STS [R235+0x800], R3 ;  /* 0x00080003eb007388 */ /* 0x000be20000000800 */
[----:B------:R-:W-:Y:S01]  /*40a0*/  MUFU.EX2 R158, R158 ;  /* 0x0000009e009e7308 */ /* 0x000fe20000000800 */
[----:B------:R-:W-:Y:S01]  /*40b0*/  FMUL.FTZ R42, R214, R42 ;  /* 0x0000002ad62a7220 */ /* 0x000fe20000410000 */
[----:B------:R-:W-:Y:S01]  /*40c0*/  F2FP.PACK_AB R20, R41, R40 ;  /* 0x000000282914723e */ /* 0x000fe200000000ff */
[----:B------:R-:W-:Y:S01]  /*40d0*/  STS [R234+0x13480], R24 ;  /* 0x01348018ea007388 */ /* 0x000fe20000000800 */
[----:B----4-:R-:W-:Y:S01]  /*40e0*/  F2FP.PACK_AB R2, R16, R22 ;  /* 0x000000161002723e */ /* 0x010fe200000000ff */
[----:B------:R-:W-:Y:S02]  /*40f0*/  FMUL.FTZ R43, R213, R43 ;  /* 0x0000002bd52b7220 */ /* 0x000fe40000410000 */
[----:B------:R-:W-:Y:S01]  /*4100*/  STS [R235+0x1000], R14 ;  /* 0x0010000eeb007388 */ /* 0x000fe20000000800 */
[----:B------:R-:W-:Y:S02]  /*4110*/  FMUL.FTZ R36, R148, R36 ;  /* 0x0000002494247220 */ /* 0x000fe40000410000 */
[----:B------:R-:W4:Y:S01]  /*4120*/  MUFU.EX2 R9, R9 ;  /* 0x0000000900097308 */ /* 0x000f220000000800 */
[----:B------:R-:W-:Y:S01]  /*4130*/  STS [R234+0x13c80], R7 ;  /* 0x013c8007ea007388 */ /* 0x000fe20000000800 */
[----:B------:R-:W-:Y:S01]  /*4140*/  FMUL.FTZ R11, R12, R37 ;  /* 0x000000250c0b7220 */ /* 0x000fe20000410000 */
[----:B---3--:R-:W-:Y:S01]  /*4150*/  F2FP.PACK_AB R13, R157, R151 ;  /* 0x000000979d0d723e */ /* 0x008fe200000000ff */
[----:B------:R-:W-:Y:S01]  /*4160*/  FMUL.FTZ R44, R208, R44 ;  /* 0x0000002cd02c7220 */ /* 0x000fe20000410000 */
[----:B------:R3:W-:Y:S01]  /*4170*/  STS [R235+0x1800], R2 ;  /* 0x00180002eb007388 */ /* 0x0007e20000000800 */
[----:B------:R-:W-:Y:S01]  /*4180*/  F2FP.PACK_AB R12, R43, R42 ;  /* 0x0000002a2b0c723e */ /* 0x000fe200000000ff */
[----:B------:R-:W-:Y:S01]  /*4190*/  FMUL.FTZ R45, R156, R45 ;  /* 0x0000002d9c2d7220 */ /* 0x000fe20000410000 */
[----:B------:R-:W-:Y:S01]  /*41a0*/  F2FP.PACK_AB R11, R11, R36 ;  /* 0x000000240b0b723e */ /* 0x000fe200000000ff */
[----:B------:R-:W-:Y:S01]  /*41b0*/  STS [R234+0x14480], R23 ;  /* 0x01448017ea007388 */ /* 0x000fe20000000800 */
[----:B------:R-:W2:Y:S01]  /*41c0*/  MUFU.EX2 R5, R159 ;  /* 0x0000009f00057308 */ /* 0x000ea20000000800 */
[----:B------:R-:W-:Y:S01]  /*41d0*/  FMUL.FTZ R46, R151, R46 ;  /* 0x0000002e972e7220 */ /* 0x000fe20000410000 */
[----:B------:R-:W-:Y:S01]  /*41e0*/  F2FP.PACK_AB R19, R45, R44 ;  /* 0x0000002c2d13723e */ /* 0x000fe200000000ff */
[----:B------:R-:W-:Y:S01]  /*41f0*/  STS [R235+0x2000], R13 ;  /* 0x0020000deb007388 */ /* 0x000fe20000000800 */
[--C-:B-1----:R-:W-:Y:S02]  /*4200*/  FADD.FTZ R35, R35, -R0.reuse ;  /* 0x8000000023237221 */ /* 0x102fe40000010000 */
[--C-:B------:R-:W-:Y:S02]  /*4210*/  FADD.FTZ R34, R34, -R0.reuse ;  /* 0x8000000022227221 */ /* 0x100fe40000010000 */
[----:B-----5:R-:W-:Y:S02]  /*4220*/  FMUL.FTZ R3, R26, R35 ;  /* 0x000000231a037220 */ /* 0x020fe40000410000 */
[----:B------:R-:W3:Y:S01]  /*4230*/  MUFU.EX2 R15, R6 ;  /* 0x00000006000f7308 */ /* 0x000ee20000000800 */
[----:B------:R-:W-:Y:S02]  /*4240*/  FMUL.FTZ R34, R27, R34 ;  /* 0x000000221b227220 */ /* 0x000fe40000410000 */
[--C-:B------:R-:W-:Y:S01]  /*4250*/  FADD.FTZ R39, R39, -R0.reuse ;  /* 0x8000000027277221 */ /* 0x100fe20000010000 */
[----:B----4-:R-:W-:Y:S01]  /*4260*/  F2FP.PACK_AB R4, R158, R9 ;  /* 0x000000099e04723e */ /* 0x010fe200000000ff */
[--C-:B------:R-:W-:Y:S01]  /*4270*/  FADD.FTZ R38, R38, -R0.reuse ;  /* 0x8000000026267221 */ /* 0x100fe20000010000 */
[----:B------:R-:W-:Y:S01]  /*4280*/  F2FP.PACK_AB R3, R3, R34 ;  /* 0x000000220303723e */ /* 0x000fe200000000ff */
[----:B------:R-:W-:Y:S02]  /*4290*/  FMUL.FTZ R10, R157, R47 ;  /* 0x0000002f9d0a7220 */ /* 0x000fe40000410000 */
[----:B------:R-:W-:Y:S01]  /*42a0*/  STS [R234+0x14c80], R4 ;  /* 0x014c8004ea007388 */ /* 0x000fe20000000800 */
[----:B------:R-:W-:Y:S02]  /*42b0*/  FMUL.FTZ R38, R22, R38 ;  /* 0x0000002616267220 */ /* 0x000fe40000410000 */
[----:B------:R-:W-:Y:S01]  /*42c0*/  FMUL.FTZ R48, R9, R48 ;  /* 0x0000003009307220 */ /* 0x000fe20000410000 */
[----:B------:R-:W-:Y:S01]  /*42d0*/  F2FP.PACK_AB R10, R10, R46 ;  /* 0x0000002e0a0a723e */ /* 0x000fe200000000ff */
[----:B------:R-:W-:Y:S02]  /*42e0*/  FMUL.FTZ R9, R158, R49 ;  /* 0x000000319e097220 */ /* 0x000fe40000410000 */
[--C-:B------:R-:W-:Y:S02]  /*42f0*/  FADD.FTZ R50, R50, -R0.reuse ;  /* 0x8000000032327221 */ /* 0x100fe40000010000 */
[----:B------:R-:W-:Y:S01]  /*4300*/  FADD.FTZ R0, R51, -R0 ;  /* 0x8000000033007221 */ /* 0x000fe20000010000 */
[----:B------:R-:W-:Y:S03]  /*4310*/  F2FP.PACK_AB R9, R9, R48 ;  /* 0x000000300909723e */ /* 0x000fe600000000ff */
[C---:B--2---:R-:W-:Y:S01]  /*4320*/  FMUL.FTZ R0, R5.reuse, R0 ;  /* 0x0000000005007220 */ /* 0x044fe20000410000 */
[----:B---3--:R-:W-:Y:S01]  /*4330*/  F2FP.PACK_AB R2, R5, R15 ;  /* 0x0000000f0502723e */ /* 0x008fe200000000ff */
[----:B------:R-:W-:Y:S02]  /*4340*/  FMUL.FTZ R6, R149, R33 ;  /* 0x0000002195067220 */ /* 0x000fe40000410000 */
[----:B------:R-:W-:Y:S02]  /*4350*/  FMUL.FTZ R15, R15, R50 ;  /* 0x000000320f0f7220 */ /* 0x000fe40000410000 */
[----:B------:R1:W-:Y:S01]  /*4360*/  STS [R235+0x2800], R2 ;  /* 0x00280002eb007388 */ /* 0x0003e20000000800 */
[----:B------:R-:W-:Y:S02]  /*4370*/  F2FP.PACK_AB R6, R6, R32 ;  /* 0x000000200606723e */ /* 0x000fe400000000ff */
[----:B------:R-:W-:Y:S01]  /*4380*/  F2FP.PACK_AB R0, R0, R15 ;  /* 0x0000000f0000723e */ /* 0x000fe200000000ff */
[----:B------:R-:W-:Y:S01]  /*4390*/  BAR.SYNC.DEFER_BLOCKING 0x0 ;  /* 0x0000000000007b1d */ /* 0x000fe20000010000 */
[----:B-1----:R-:W-:Y:S07]  /*43a0*/  FMUL.FTZ R2, R16, R39 ;  /* 0x0000002710027220 */ /* 0x002fee0000410000 */
        /* <DEDUP_REMOVED lines=95> */
[----:B------:R-:W-:Y:S01]  /*49a0*/  IMAD.U32 R9, RZ, RZ, UR15 ;  /* 0x0000000fff097e24 */ /* 0x000fe2000f8e00ff */
[----:B------:R-:W-:Y:S02]  /*49b0*/  UIMAD UR28, UR28, UR6, URZ ;  /* 0x000000061c1c72a4 */ /* 0x000fe4000f8e023f */
        /* <DEDUP_REMOVED lines=10> */
[----:B------:R-:W-:Y:S02]  /*4a60*/  IADD3 R0, -R242, c[0x0][0x168], -R0 ;  /* 0x00005a00f2007a10 */ /* 0x000fe40007ffe900 */
[----:B--2---:R-:W-:Y:S02]  /*4a70*/  IADD3 R2, P1, R2, UR29, RZ ;  /* 0x0000001d02027c10 */ /* 0x004fe4000ff3e0ff */
[----:B------:R-:W-:Y:S02]  /*4a80*/  IADD3 R3, P6, R248, UR6, RZ ;  /* 0x00000006f8037c10 */ /* 0x000fe4000ffde0ff */
[----:B------:R-:W-:Y:S02]  /*4a90*/  LEA.HI.X.SX32 R4, R4, R252, 0x1, P1 ;  /* 0x000000fc04047211 */ /* 0x000fe400008f0eff */
[----:B------:R-:W-:Y:S02]  /*4aa0*/  LOP3.LUT P1, RZ, R239, 0x1, RZ, 0xc0, !PT ;  /* 0x00000001efff7812 */ /* 0x000fe4000782c0ff */
[C---:B------:R-:W-:Y:S04]  /*4ab0*/  LEA R6, P5, R2.reuse, c[0x0][0x280], 0x2 ;  /* 0x0000a00002067a11 */ /* 0x040fe800078a10ff */
[----:B------:R-:W-:Y:S02]  /*4ac0*/  LEA.HI.X R7, R2, c[0x0][0x284], R4, 0x2, P5 ;  /* 0x0000a10002077a11 */ /* 0x000fe400028f1404 */
[C---:B------:R-:W-:Y:S02]  /*4ad0*/  ISETP.LT.OR P5, PT, R0.reuse, 0x1, !P1 ;  /* 0x000000010000780c */ /* 0x040fe40004fa1670 */
[----:B------:R-:W-:Y:S02]  /*4ae0*/  IADD3.X R2, R245, UR28, RZ, P6, !PT ;  /* 0x0000001cf5027c10 */ /* 0x000fe4000b7fe4ff */
[C---:B------:R-:W-:Y:S02]  /*4af0*/  LEA R4, P6, R3.reuse, c[0x0][0x1f0], 0x1 ;  /* 0x00007c0003047a11 */ /* 0x040fe400078c08ff */
        /* <DEDUP_REMOVED lines=16> */
.L_x_794:
[-C--:B-12-4-:R-:W-:Y:S01]  /*4c00*/  HMMA.16816.F32 R4, R32, R16.reuse, RZ ;  /* 0x000000102004723c */ /* 0x096fe200000018ff */
[----:B------:R-:W-:Y:S01]  /*4c10*/  LDSM.16.MT88.4 R44, [R217+0x1080] ;  /* 0x00108000d92c783b */ /* 0x000fe20000004200 */
[----:B------:R-:W-:Y:S02]  /*4c20*/  ULDC.64 UR6, c[0x0][0x238] ;  /* 0x00008e0000067ab9 */ /* 0x000fe40000000a00 */
[----:B------:R-:W-:Y:S01]  /*4c30*/  UIMAD UR28, UR12, UR6, URZ ;  /* 0x000000060c1c72a4 */ /* 0x000fe2000f8e023f */
[----:B------:R-:W-:Y:S01]  /*4c40*/  IMAD.U32 R0, RZ, RZ, UR23 ;  /* 0x00000017ff007e24 */ /* 0x000fe2000f8e00ff */
[----:B------:R-:W-:Y:S01]  /*4c50*/  LDSM.16.MT88.4 R48, [R217+0x4080] ;  /* 0x00408000d930783b */ /* 0x000fe20000004200 */
[----:B------:R-:W-:Y:S01]  /*4c60*/  USHF.L.U32 UR25, UR25, 0xd, URZ ;  /* 0x0000000d19197899 */ /* 0x000fe2000800063f */
[C---:B------:R-:W-:Y:S01]  /*4c70*/  HMMA.16816.F32 R8, R36.reuse, R16, RZ ;  /* 0x000000102408723c */ /* 0x040fe200000018ff */
[----:B------:R-:W-:Y:S02]  /*4c80*/  UIMAD UR28, UR22, UR7, UR28 ;  /* 0x00000007161c72a4 */ /* 0x000fe4000f8e021c */
[----:B------:R-:W-:Y:S01]  /*4c90*/  LDSM.16.M88.4 R148, [R223+0x1000] ;  /* 0x00100000df94783b */ /* 0x000fe20000000200 */
[----:B------:R-:W-:Y:S01]  /*4ca0*/  ULDC.64 UR6, c[0x0][0x240] ;  /* 0x0000900000067ab9 */ /* 0x000fe20000000a00 */
[----:B------:R-:W-:Y:S01]  /*4cb0*/  IMAD.U32 R2, RZ, RZ, UR22 ;  /* 0x00000016ff027e24 */ /* 0x000fe2000f8e00ff */
[----:B------:R-:W-:Y:S02]  /*4cc0*/  UIMAD UR6, UR11, UR6, URZ ;  /* 0x000000060b0672a4 */ /* 0x000fe4000f8e023f */
[-C--:B------:R-:W-:Y:S01]  /*4cd0*/  HMMA.16816.F32 R12, R36, R18.reuse, RZ ;  /* 0x00000012240c723c */ /* 0x080fe200000018ff */
[----:B------:R-:W0:Y:S01]  /*4ce0*/  LDGDEPBAR ;  /* 0x00000000000079af */ /* 0x000e220000000000 */
[----:B------:R-:W-:Y:S02]  /*4cf0*/  UIMAD UR6, UR23, UR7, UR6 ;  /* 0x00000007170672a4 */ /* 0x000fe4000f8e0206 */
[----:B------:R-:W-:Y:S01]  /*4d00*/  IMAD.WIDE.U32 R2, R2, c[0x0][0x238], R240 ;  /* 0x00008e0002027a25 */ /* 0x000fe200078e00f0 */
[----:B------:R-:W-:Y:S02]  /*4d10*/  UISETP.GE.AND UP0, UPT, UR19, UR21, UPT ;  /* 0x000000151300728c */ /* 0x000fe4000bf06270 */
[----:B------:R-:W-:Y:S01]  /*4d20*/  UIADD3 UR7, UR4, 0x1, URZ ;  /* 0x0000000104077890 */ /* 0x000fe2000fffe03f */
[C---:B------:R-:W-:Y:S01]  /*4d30*/  HMMA.16816.F32 R16, R32.reuse, R18, RZ ;  /* 0x000000122010723c */ /* 0x040fe200000018ff */
[----:B------:R-:W-:Y:S02]  /*4d40*/  UISETP.GE.AND UP2, UPT, UR4, 0x1, UPT ;  /* 0x000000010400788c */ /* 0x000fe4000bf46270 */
[----:B------:R-:W-:Y:S01]  /*4d50*/  UISETP.GE.AND UP1, UPT, UR20, 0x1, UPT ;  /* 0x000000011400788c */ /* 0x000fe2000bf26270 */
[----:B------:R-:W-:Y:S01]  /*4d60*/  IADD3 R3, R3, UR28, RZ ;  /* 0x0000001c03037c10 */ /* 0x000fe2000fffe0ff */
[----:B------:R-:W-:Y:S03]  /*4d70*/  USHF.R.S32.HI UR28, URZ, 0x1f, UR25 ;  /* 0x0000001f3f1c7899 */ /* 0x000fe60008011419 */
[-C--:B------:R-:W-:Y:S01]  /*4d80*/  HMMA.16816.F32 R20, R32, R40.reuse, RZ ;  /* 0x000000282014723c */ /* 0x080fe200000018ff */
[----:B------:R-:W-:Y:S05]  /*4d90*/  IMAD.WIDE.U32 R2, R0, c[0x0][0x240], R2 ;  /* 0x0000900000027a25 */ /* 0x000fea00078e0002 */
[----:B------:R-:W-:Y:S01]  /*4da0*/  IADD3 R0, P1, R2, UR25, RZ ;  /* 0x0000001902007c10 */ /* 0x000fe2000ff3e0ff */
[----:B------:R-:W-:Y:S01]  /*4db0*/  UMOV UR25, UR19 ;  /* 0x0000001300197c82 */ /* 0x000fe20008000000 */
[C---:B------:R-:W-:Y:S08]  /*4dc0*/  HMMA.16816.F32 R24, R36.reuse, R40, RZ ;  /* 0x000000282418723c */ /* 0x040ff000000018ff */
[-C--:B------:R-:W-:Y:S01]  /*4dd0*/  HMMA.16816.F32 R28, R36, R42.reuse, RZ ;  /* 0x0000002a241c723c */ /* 0x080fe200000018ff */
[----:B------:R-:W1:Y:S07]  /*4de0*/  LDSM.16.M88.4 R36, [R221+0x1000] ;  /* 0x00100000dd24783b */ /* 0x000e6e0000000200 */
[----:B------:R-:W-:Y:S01]  /*4df0*/  HMMA.16816.F32 R32, R32, R42, RZ ;  /* 0x0000002a2020723c */ /* 0x000fe200000018ff */
[----:B------:R-:W2:Y:S07]  /*4e00*/  LDSM.16.M88.4 R40, [R221+0x1800] ;  /* 0x00180000dd28783b */ /* 0x000eae0000000200 */
[-C--:B------:R-:W-:Y:S08]  /*4e10*/  HMMA.16816.F32 R4, R152, R156.reuse, R4 ;  /* 0x0000009c9804723c */ /* 0x080ff00000001804 */
[C---:B------:R-:W-:Y:S08]  /*4e20*/  HMMA.16816.F32 R8, R208.reuse, R156, R8 ;  /* 0x0000009cd008723c */ /* 0x040ff00000001808 */
[-C--:B------:R-:W-:Y:S08]  /*4e30*/  HMMA.16816.F32 R12, R208, R158.reuse, R12 ;  /* 0x0000009ed00c723c */ /* 0x080ff0000000180c */
[C---:B------:R-:W-:Y:S01]  /*4e40*/  HMMA.16816.F32 R16, R152.reuse, R158, R16 ;  /* 0x0000009e9810723c */ /* 0x040fe20000001810 */
[----:B------:R-:W3:Y:S07]  /*4e50*/  LDSM.16.MT88.4 R156, [R217+0x1880] ;  /* 0x00188000d99c783b */ /* 0x000eee0000004200 */
[-C--:B------:R-:W-:Y:S08]  /*4e60*/  HMMA.16816.F32 R20, R152, R212.reuse, R20 ;  /* 0x000000d49814723c */ /* 0x080ff00000001814 */
[C---:B------:R-:W-:Y:S08]  /*4e70*/  HMMA.16816.F32 R24, R208.reuse, R212, R24 ;  /* 0x000000d4d018723c */ /* 0x040ff00000001818 */
[-C--:B------:R-:W-:Y:S01]  /*4e80*/  HMMA.16816.F32 R28, R208, R214.reuse, R28 ;  /* 0x000000d6d01c723c */ /* 0x080fe2000000181c */
[----:B------:R-:W-:Y:S07]  /*4e90*/  LDSM.16.MT88.4 R208, [R217+0x4880] ;  /* 0x00488000d9d0783b */ /* 0x000fee0000004200 */
[----:B------:R-:W-:Y:S01]  /*4ea0*/  HMMA.16816.F32 R32, R152, R214, R32 ;  /* 0x000000d69820723c */ /* 0x000fe20000001820 */
[----:B------:R-:W4:Y:S07]  /*4eb0*/  LDSM.16.M88.4 R152, [R223+0x1800] ;  /* 0x00180000df98783b */ /* 0x000f2e0000000200 */
[-C--:B-1----:R-:W-:Y:S08]  /*4ec0*/  HMMA.16816.F32 R4, R36, R44.reuse, R4 ;  /* 0x0000002c2404723c */ /* 0x082ff00000001804 */
[C---:B--2---:R-:W-:Y:S08]  /*4ed0*/  HMMA.16816.F32 R8, R40.reuse, R44, R8 ;  /* 0x0000002c2808723c */ /* 0x044ff00000001808 */
        /* <DEDUP_REMOVED lines=8> */
[----:B------:R-:W1:Y:S05]  /*4f60*/  LDSM.16.M88.4 R36, [R221+0x2000] ;  /* 0x00200000dd24783b */ /* 0x000e6a0000000200 */
[----:B------:R-:W2:Y:S02]  /*4f70*/  LDSM.16.MT88.4 R48, [R217+0x5080] ;  /* 0x00508000d930783b */ /* 0x000ea40000004200 */
[-C--:B---3--:R-:W-:Y:S08]  /*4f80*/  HMMA.16816.F32 R4, R148, R156.reuse, R4 ;  /* 0x0000009c9404723c */ /* 0x088ff00000001804 */
[C---:B----4-:R-:W-:Y:S08]  /*4f90*/  HMMA.16816.F32 R8, R152.reuse, R156, R8 ;  /* 0x0000009c9808723c */ /* 0x050ff00000001808 */
[-C--:B------:R-:W-:Y:S08]  /*4fa0*/  HMMA.16816.F32 R12, R152, R158.reuse, R12 ;  /* 0x0000009e980c723c */ /* 0x080ff0000000180c */
[C---:B------:R-:W-:Y:S01]  /*4fb0*/  HMMA.16816.F32 R16, R148.reuse, R158, R16 ;  /* 0x0000009e9410723c */ /* 0x040fe20000001810 */
[----:B------:R-:W-:Y:S07]  /*4fc0*/  LDSM.16.MT88.4 R156, [R217+0x2880] ;  /* 0x00288000d99c783b */ /* 0x000fee0000004200 */
[-C--:B------:R-:W-:Y:S08]  /*4fd0*/  HMMA.16816.F32 R20, R148, R208.reuse, R20 ;  /* 0x000000d09414723c */ /* 0x080ff00000001814 */
[C---:B------:R-:W-:Y:S08]  /*4fe0*/  HMMA.16816.F32 R24, R152.reuse, R208, R24 ;  /* 0x000000d09818723c */ /* 0x040ff00000001818 */
[-C--:B------:R-:W-:Y:S01]  /*4ff0*/  HMMA.16816.F32 R28, R152, R210.reuse, R28 ;  /* 0x000000d2981c723c */ /* 0x080fe2000000181c */
[----:B------:R-:W3:Y:S07]  /*5000*/  LDSM.16.M88.4 R152, [R223+0x2000] ;  /* 0x00200000df98783b */ /* 0x000eee0000000200 */
[----:B------:R-:W-:Y:S01]  /*5010*/  HMMA.16816.F32 R32, R148, R210, R32 ;  /* 0x000000d29420723c */ /* 0x000fe20000001820 */
[----:B------:R-:W4:Y:S07]  /*5020*/  LDSM.16.M88.4 R148, [R223+0x2800] ;  /* 0x00280000df94783b */ /* 0x000f2e0000000200 */
[-C--:B-1----:R-:W-:Y:S08]  /*5030*/  HMMA.16816.F32 R4, R36, R40.reuse, R4 ;  /* 0x000000282404723c */ /* 0x082ff00000001804 */
[C---:B------:R-:W-:Y:S08]  /*5040*/  HMMA.16816.F32 R8, R44.reuse, R40, R8 ;  /* 0x000000282c08723c */ /* 0x040ff00000001808 */
[-C--:B------:R-:W-:Y:S08]  /*5050*/  HMMA.16816.F32 R12, R44, R42.reuse, R12 ;  /* 0x0000002a2c0c723c */ /* 0x080ff0000000180c */
[C---:B------:R-:W-:Y:S01]  /*5060*/  HMMA.16816.F32 R16, R36.reuse, R42, R16 ;  /* 0x0000002a2410723c */ /* 0x040fe20000001810 */
[----:B------:R-:W1:Y:S07]  /*5070*/  LDSM.16.MT88.4 R40, [R217+0x5880] ;  /* 0x00588000d928783b */ /* 0x000e6e0000004200 */
[-C--:B--2---:R-:W-:Y:S08]  /*5080*/  HMMA.16816.F32 R20, R36, R48.reuse, R20 ;  /* 0x000000302414723c */ /* 0x084ff00000001814 */
[C---:B------:R-:W-:Y:S08]  /*5090*/  HMMA.16816.F32 R24, R44.reuse, R48, R24 ;  /* 0x000000302c18723c */ /* 0x040ff00000001818 */
[-C--:B------:R-:W-:Y:S01]  /*50a0*/  HMMA.16816.F32 R28, R44, R50.reuse, R28 ;  /* 0x000000322c1c723c */ /* 0x080fe2000000181c */
[----:B------:R-:W-:Y:S07]  /*50b0*/  LDSM.16.MT88.4 R44, [R216+0x18080] ;  /* 0x01808000d82c783b */ /* 0x000fee0000004200 */
[----:B------:R-:W-:Y:S07]  /*50c0*/  HMMA.16816.F32 R32, R36, R50, R32 ;  /* 0x000000322420723c */ /* 0x000fee0000001820 */
[----:B------:R-:W-:Y:S01]  /*50d0*/  IMAD.U32 R36, RZ, RZ, UR28 ;  /* 0x0000001cff247e24 */ /* 0x000fe2000f8e00ff */
[-C--:B---3--:R-:W-:Y:S05]  /*50e0*/  HMMA.16816.F32 R4, R152, R156.reuse, R4 ;  /* 0x0000009c9804723c */ /* 0x088fea0000001804 */
[----:B------:R-:W-:Y:S01]  /*50f0*/  IADD3.X R3, R36, UR6, R3, P1, !PT ;  /* 0x0000000624037c10 */ /* 0x000fe20008ffe403 */
[----:B------:R-:W-:Y:S01]  /*5100*/  UIADD3 UR6, UR20, 0x1, URZ ;  /* 0x0000000114067890 */ /* 0x000fe2000fffe03f */
[C---:B------:R-:W-:Y:S01]  /*5110*/  LEA R2, P1, R0.reuse, c[0x0][0x220], 0x2 ;  /* 0x0000880000027a11 */ /* 0x040fe200078210ff */
[C---:B----4-:R-:W-:Y:S01]  /*5120*/  HMMA.16816.F32 R8, R148.reuse, R156, R8 ;  /* 0x0000009c9408723c */ /* 0x050fe20000001808 */
[----:B------:R-:W-:Y:S01]  /*5130*/  LDSM.16.MT88.4 R36, [R216+0x17880] ;  /* 0x01788000d824783b */ /* 0x000fe20000004200 */
[----:B------:R-:W-:Y:S02]  /*5140*/  USEL UR20, UR6, URZ, !UP1 ;  /* 0x0000003f06147287 */ /* 0x000fe4000c800000 */
[----:B------:R-:W-:Y:S02]  /*5150*/  LEA.HI.X R3, R0, c[0x0][0x224], R3, 0x2, P1 ;  /* 0x0000890000037a11 */ /* 0x000fe400008f1403 */
[----:B------:R-:W-:Y:S01]  /*5160*/  MOV R0, UR4 ;  /* 0x0000000400007c02 */ /* 0x000fe20008000f00 */
[----:B------:R-:W-:Y:S01]  /*5170*/  USEL UR4, UR7, URZ, !UP2 ;  /* 0x0000003f07047287 */ /* 0x000fe2000d000000 */
[-C--:B------:R-:W-:Y:S01]  /*5180*/  HMMA.16816.F32 R12, R148, R158.reuse, R12 ;  /* 0x0000009e940c723c */ /* 0x080fe2000000180c */
[----:B------:R-:W-:Y:S03]  /*5190*/  PLOP3.LUT P1, PT, PT, PT, UP0, 0x80, 0x0 ;  /* 0x000000000000781c */ /* 0x000fe60003f2f008 */
[----:B------:R-:W-:Y:S03]  /*51a0*/  IMAD R0, R0, 0x2000, R230 ;  /* 0x0000200000007824 */ /* 0x000fe600078e02e6 */
[----:B------:R-:W-:Y:S01]  /*51b0*/  RED.E.ADD.F32.FTZ.RN.STRONG.GPU [R2.64], R4 ;  /* 0x000000040200798e */ /* 0x000fe2000c10e79a */
[C---:B------:R-:W-:Y:S04]  /*51c0*/  HMMA.16816.F32 R16, R152.reuse, R158, R16 ;  /* 0x0000009e9810723c */ /* 0x040fe80000001810 */
[----:B------:R-:W-:Y:S01]  /*51d0*/  RED.E.ADD.F32.FTZ.RN.STRONG.GPU [R2.64+0x400], R5 ;  /* 0x000400050200798e */ /* 0x000fe2000c10e79a */
[----:B------:R-:W-:Y:S03]  /*51e0*/  SHF.L.U32 R0, R0, 0x1, RZ ;  /* 0x0000000100007819 */ /* 0x000fe600000006ff */
[-C--:B-1----:R-:W-:Y:S01]  /*51f0*/  HMMA.16816.F32 R20, R152, R40.reuse, R20 ;  /* 0x000000289814723c */ /* 0x082fe20000001814 */
[----:B------:R-:W-:Y:S05]  /*5200*/  RED.E.ADD.F32.FTZ.RN.STRONG.GPU [R2.64+0x800], R6 ;  /* 0x000800060200798e */ /* 0x000fea000c10e79a */
[----:B------:R-:W-:Y:S02]  /*5210*/  RED.E.ADD.F32.FTZ.RN.STRONG.GPU [R2.64+0xc00], R7 ;  /* 0x000c00070200798e */ /* 0x000fe4000c10e79a */
[C---:B------:R-:W-:Y:S03]  /*5220*/  HMMA.16816.F32 R24, R148.reuse, R40, R24 ;  /* 0x000000289418723c */ /* 0x040fe60000001818 */
[----:B------:R-:W-:Y:S05]  /*5230*/  RED.E.ADD.F32.FTZ.RN.STRONG.GPU [R2.64+0x1000], R8 ;  /* 0x001000080200798e */ /* 0x000fea000c10e79a */
[-C--:B------:R-:W-:Y:S01]  /*5240*/  HMMA.16816.F32 R28, R148, R42.reuse, R28 ;  /* 0x0000002a941c723c */ /* 0x080fe2000000181c */
[----:B------:R-:W-:Y:S05]  /*5250*/  RED.E.ADD.F32.FTZ.RN.STRONG.GPU [R2.64+0x1400], R9 ;  /* 0x001400090200798e */ /* 0x000fea000c10e79a */
[----:B------:R-:W-:Y:S02]  /*5260*/  RED.E.ADD.F32.FTZ.RN.STRONG.GPU [R2.64+0x1800], R10 ;  /* 0x0018000a0200798e */ /* 0x000fe4000c10e79a */
[----:B------:R-:W-:Y:S03]  /*5270*/  HMMA.16816.F32 R32, R152, R42, R32 ;  /* 0x0000002a9820723c */ /* 0x000fe60000001820 */
        /* <DEDUP_REMOVED lines=141> */
.L_x_792:
[----:B------:R-:W-:Y:S05]  /*5b50*/  @P1 EXIT ;  /* 0x000000000000194d */ /* 0x000fea0003800000 */
[----:B------:R-:W-:Y:S01]  /*5b60*/  UMOV UR6, 0x1 ;  /* 0x0000000100067882 */ /* 0x000fe20000000000 */
[----:B------:R-:W-:Y:S01]  /*5b70*/  BAR.SYNC.DEFER_BLOCKING 0x1, 0x100 ;  /* 0x0044000000007b1d */ /* 0x000fe20000010000 */
[----:B------:R-:W-:Y:S01]  /*5b80*/  UIMAD UR24, UR24, 0x3000, URZ ;  /* 0x00003000181878a4 */ /* 0x000fe2000f8e023f */
[----:B------:R-:W-:Y:S01]  /*5b90*/  IMAD.U32 R8, RZ, RZ, UR23 ;  /* 0x00000017ff087e24 */ /* 0x000fe2000f8e00ff */
[----:B------:R-:W-:Y:S01]  /*5ba0*/  USHF.R.S32.HI UR8, URZ, 0x1f, UR23 ;  /* 0x0000001f3f087899 */ /* 0x000fe20008011417 */
[----:B------:R-:W-:-:S02]  /*5bb0*/  IMAD.U32 R6, RZ, RZ, UR23 ;  /* 0x00000017ff067e24 */ /* 0x000fc4000f8e00ff */
[----:B------:R-:W-:Y:S01]  /*5bc0*/  ULDC.64 UR4, c[0x0][0x338] ;  /* 0x0000ce0000047ab9 */ /* 0x000fe20000000a00 */
[----:B------:R-:W-:Y:S01]  /*5bd0*/  IADD3 R2, P0, R240, UR24, RZ ;  /* 0x00000018f0027c10 */ /* 0x000fe2000ff1e0ff */
[----:B------:R-:W-:Y:S02]  /*5be0*/  UISETP.NE.AND UP0, UPT, UR6, UR4, UPT ;  /* 0x000000040600728c */ /* 0x000fe4000bf05270 */
[----:B------:R-:W-:Y:S02]  /*5bf0*/  UIMAD.WIDE.U32 UR6, UR22, UR5, URZ ;  /* 0x00000005160672a5 */ /* 0x000fe4000f8e003f */
[----:B------:R-:W-:-:S07]  /*5c00*/  ULDC UR4, c[0x0][0x340] ;  /* 0x0000d00000047ab9 */ /* 0x000fce0000000800 */
[----:B------:R-:W-:Y:S02]  /*5c10*/  @UP0 USHF.R.U32.HI UR22, URZ, UR4, UR7 ;  /* 0x000000043f160299 */ /* 0x000fe40008011607 */
[----:B------:R-:W-:Y:S02]  /*5c20*/  USHF.R.S32.HI UR7, URZ, 0x1f, UR24 ;  /* 0x0000001f3f077899 */ /* 0x000fe40008011418 */
[----:B------:R-:W-:Y:S02]  /*5c30*/  USHF.R.S32.HI UR6, URZ, 0x1f, UR22 ;  /* 0x0000001f3f067899 */ /* 0x000fe40008011416 */
[----:B------:R-:W-:Y:S01]  /*5c40*/  ULDC.64 UR4, c[0x0][0x328] ;  /* 0x0000ca0000047ab9 */ /* 0x000fe20000000a00 */
[----:B------:R-:W-:Y:S01]  /*5c50*/  IMAD.U32 R4, RZ, RZ, UR22 ;  /* 0x00000016ff047e24 */ /* 0x000fe2000f8e00ff */
[----:B------:R-:W-:Y:S01]  /*5c60*/  UIMAD UR4, UR6, UR4, URZ ;  /* 0x00000004060472a4 */ /* 0x000fe2000f8e023f */
[----:B------:R-:W-:Y:S01]  /*5c70*/  LEA.HI.X.SX32 R3, R240, UR7, 0x1, P0 ;  /* 0x00000007f0037c11 */ /* 0x000fe200080f0eff */
[----:B------:R-:W-:-:S02]  /*5c80*/  IMAD.U32 R0, RZ, RZ, UR22 ;  /* 0x00000016ff007e24 */ /* 0x000fc4000f8e00ff */
[----:B------:R-:W-:Y:S02]  /*5c90*/  UIMAD UR7, UR22, UR5, UR4 ;  /* 0x00000005160772a4 */ /* 0x000fe4000f8e0204 */
[--C-:B------:R-:W-:Y:S01]  /*5ca0*/  IMAD.WIDE.U32 R4, R4, c[0x0][0x328], R2.reuse ;  /* 0x0000ca0004047a25 */ /* 0x100fe200078e0002 */
[----:B------:R-:W-:Y:S02]  /*5cb0*/  ULDC.64 UR4, c[0x0][0x300] ;  /* 0x0000c00000047ab9 */ /* 0x000fe40000000a00 */
[----:B------:R-:W-:Y:S01]  /*5cc0*/  UIMAD UR4, UR6, UR4, URZ ;  /* 0x00000004060472a4 */ /* 0x000fe2000f8e023f */
[----:B------:R-:W-:Y:S01]  /*5cd0*/  IMAD.WIDE.U32 R2, R0, c[0x0][0x300], R2 ;  /* 0x0000c00000027a25 */ /* 0x000fe200078e0002 */
[----:B------:R-:W-:Y:S01]  /*5ce0*/  IADD3 R5, R5, UR7, RZ ;  /* 0x0000000705057c10 */ /* 0x000fe2000fffe0ff */
[----:B------:R-:W-:Y:S02]  /*5cf0*/  ULDC.64 UR6, c[0x0][0x330] ;  /* 0x0000cc0000067ab9 */ /* 0x000fe40000000a00 */
[----:B------:R-:W-:-:S02]  /*5d00*/  UIMAD UR6, UR8, UR6, URZ ;  /* 0x00000006080672a4 */ /* 0x000fc4000f8e023f */
[----:B------:R-:W-:Y:S01]  /*5d10*/  IMAD.WIDE.U32 R8, R8, c[0x0][0x330], R4 ;  /* 0x0000cc0008087a25 */ /* 0x000fe200078e0004 */
[----:B------:R-:W-:Y:S02]  /*5d20*/  UIMAD UR22, UR22, UR5, UR4 ;  /* 0x00000005161672a4 */ /* 0x000fe4000f8e0204 */
[----:B------:R-:W-:Y:S02]  /*5d30*/  UIMAD UR6, UR23, UR7, UR6 ;  /* 0x00000007170672a4 */ /* 0x000fe4000f8e0206 */
[----:B------:R-:W-:Y:S01]  /*5d40*/  LEA R4, P1, R8, c[0x0][0x310], 0x2 ;  /* 0x0000c40008047a11 */ /* 0x000fe200078210ff */
[----:B------:R-:W-:Y:S01]  /*5d50*/  ULDC.64 UR4, c[0x0][0x308] ;  /* 0x0000c20000047ab9 */ /* 0x000fe20000000a00 */
[----:B------:R-:W-:Y:S01]  /*5d60*/  IADD3 R3, R3, UR22, RZ ;  /* 0x0000001603037c10 */ /* 0x000fe2000fffe0ff */
[----:B------:R-:W-:Y:S01]  /*5d70*/  UIMAD UR4, UR8, UR4, URZ ;  /* 0x00000004080472a4 */ /* 0x000fe2000f8e023f */
[----:B------:R-:W-:-:S03]  /*5d80*/  IADD3 R0, R9, UR6, RZ ;  /* 0x0000000609007c10 */ /* 0x000fc6000fffe0ff */
[----:B------:R-:W-:Y:S01]  /*5d90*/  UIMAD UR4, UR23, UR5, UR4 ;  /* 0x00000005170472a4 */ /* 0x000fe2000f8e0204 */
[----:B------:R-:W-:Y:S01]  /*5da0*/  LEA.HI.X R5, R8, c[0x0][0x314], R0, 0x2, P1 ;  /* 0x0000c50008057a11 */ /* 0x000fe200008f1400 */
[----:B------:R-:W-:-:S04]  /*5db0*/  IMAD.WIDE.U32 R6, R6, c[0x0][0x308], R2 ;  /* 0x0000c20006067a25 */ /* 0x000fc800078e0002 */
[----:B------:R-:W-:Y:S01]  /*5dc0*/  RED.E.ADD.F32.FTZ.RN.STRONG.GPU [R4.64], R52 ;  /* 0x000000340400798e */ /* 0x000fe2000c10e79a */
[C---:B------:R-:W-:Y:S02]  /*5dd0*/  LEA R2, P0, R6.reuse, c[0x0][0x2e8], 0x2 ;  /* 0x0000ba0006027a11 */ /* 0x040fe400078010ff */
[----:B------:R-:W-:Y:S01]  /*5de0*/  IADD3 R3, R7, UR4, RZ ;  /* 0x0000000407037c10 */ /* 0x000fe2000fffe0ff */
[----:B------:R-:W-:Y:S03]  /*5df0*/  RED.E.ADD.F32.FTZ.RN.STRONG.GPU [R4.64+0x400], R53 ;  /* 0x000400350400798e */ /* 0x000fe6000c10e79a */
        /* <DEDUP_REMOVED lines=96> */
.L_x_796:
        /* <DEDUP_REMOVED lines=16> */
.L_x_2307:


//--------------------- .text._ZN7cutlass13device_kernelIN5flash19enable_sm80_to_sm89INS1_16FlashAttnBwdSm80INS1_25CollectiveMainloopBwdSm80ILi2ELi1EN4cute5tupleIJNS5_1CILi64EEENS7_ILi96EEENS7_ILi128EEEEEENS_6half_tEfNS_4arch4Sm80ELb1ELb0ELb0ELb0ELb1ELb0ELb0ELb0ELi2ELi2ELi2ELi2ELb1EEENS1_24CollectiveEpilogueBwdGQAISB_fSE_Li256ELb0ELb1EEENS1_25SingleTileBwdLPTSchedulerILb0ELi96ELb1EEEEEEEEEvNT_6ParamsE --------------------------
	.section	.text._ZN7cutlass13device_kernelIN5flash19enable_sm80_to_sm89INS1_16FlashAttnBwdSm80INS1_25CollectiveMainloopBwdSm80ILi2ELi1EN4cute5tupleIJNS5_1CILi64EEENS7_ILi96EEENS7_ILi128EEEEEENS_6half_tEfNS_4arch4Sm80ELb1ELb0ELb0ELb0ELb1ELb0ELb0ELb0ELi2ELi2ELi2ELi2ELb1EEENS1_24CollectiveEpilogueBwdGQAISB_fSE_Li256ELb0ELb1EEENS1_25SingleTileBwdLPTSchedulerILb0ELi96ELb1EEEEEEEEEvNT_6ParamsE,"ax",@progbits
	.sectioninfo	@"SHI_REGISTERS=255"
	.align	128
.text._ZN7cutlass13device_kernelIN5flash19enable_sm80_to_sm89INS1_16FlashAttnBwdSm80INS1_25CollectiveMainloopBwdSm80ILi2ELi1EN4cute5tupleIJNS5_1CILi64EEENS7_ILi96EEENS7_ILi128EEEEEENS_6half_tEfNS_4arch4Sm80ELb1ELb0ELb0ELb0ELb1ELb0ELb0ELb0ELi2ELi2ELi2ELi2ELb1EEENS1_24CollectiveEpilogueBwdGQAISB_fSE_Li256ELb0ELb1EEENS1_25SingleTileBwdLPTSchedulerILb0ELi96ELb1EEEEEEEEEvNT_6ParamsE:
        .type           _ZN7cutlass13device_kernelIN5flash19enable_sm80_to_sm89INS1_16FlashAttnBwdSm80INS1_25CollectiveMainloopBwdSm80ILi2ELi1EN4cute5tupleIJNS5_1CILi64EEENS7_ILi96EEENS7_ILi128EEEEEENS_6half_tEfNS_4arch4Sm80ELb1ELb0ELb0ELb0ELb1ELb0ELb0ELb0ELi2ELi2ELi2ELi2ELb1EEENS1_24CollectiveEpilogueBwdGQAISB_fSE_Li256ELb0ELb1EEENS1_25SingleTileBwdLPTSchedulerILb0ELi96ELb1EEEEEEEEEvNT_6ParamsE,@function
        .size           _ZN7cutlass13device_kernelIN5flash19enable_sm80_to_sm89INS1_16FlashAttnBwdSm80INS1_25CollectiveMainloopBwdSm80ILi2ELi1EN4cute5tupleIJNS5_1CILi64EEENS7_ILi96EEENS7_ILi128EEEEEENS_6half_tEfNS_4arch4Sm80ELb1ELb0ELb0ELb0ELb1ELb0ELb0ELb0ELi2ELi2ELi2ELi2ELb1EEENS1_24CollectiveEpilogueBwdGQAISB_fSE_Li256ELb0ELb1EEENS1_25SingleTileBwdLPTSchedulerILb0ELi96ELb1EEEEEEEEEvNT_6ParamsE,(.L_x_2308 - _ZN7cutlass13device_kernelIN5flash19enable_sm80_to_sm89INS1_16FlashAttnBwdSm80INS1_25CollectiveMainloopBwdSm80ILi2ELi1EN4cute5tupleIJNS5_1CILi64EEENS7_ILi96EEENS7_ILi128EEEEEENS_6half_tEfNS_4arch4Sm80ELb1ELb0ELb0ELb0ELb1ELb0ELb0ELb0ELi2ELi2ELi2ELi2ELb1EEENS1_24CollectiveEpilogueBwdGQAISB_fSE_Li256ELb0ELb1EEENS1_25SingleTileBwdLPTSchedulerILb0ELi96ELb1EEEEEEEEEvNT_6ParamsE)
        .other          _ZN7cutlass13device_kernelIN5flash19enable_sm80_to_sm89INS1_16FlashAttnBwdSm80INS1_25CollectiveMainloopBwdSm80ILi2ELi1EN4cute5tupleIJNS5_1CILi64EEENS7_ILi96EEENS7_ILi128EEEEEENS_6half_tEfNS_4arch4Sm80ELb1ELb0ELb0ELb0ELb1ELb0ELb0ELb0ELi2ELi2ELi2ELi2ELb1EEENS1_24CollectiveEpilogueBwdGQAISB_fSE_Li256ELb0ELb1EEENS1_25SingleTileBwdLPTSchedulerILb0ELi96ELb1EEEEEEEEEvNT_6ParamsE,@"STO_CUDA_ENTRY STV_DEFAULT"
_ZN7cutlass13device_kernelIN5flash19enable_sm80_to_sm89INS1_16FlashAttnBwdSm80INS1_25CollectiveMainloopBwdSm80ILi2ELi1EN4cute5tupleIJNS5_1CILi64EEENS7_ILi96EEENS7_ILi128EEEEEENS_6half_tEfNS_4arch4Sm80ELb1ELb0ELb0ELb0ELb1ELb0ELb0ELb0ELi2ELi2ELi2ELi2ELb1EEENS1_24CollectiveEpilogueBwdGQAISB_fSE_Li256ELb0ELb1EEENS1_25SingleTileBwdLPTSchedulerILb0ELi96ELb1EEEEEEEEEvNT_6ParamsE:
        /* <DEDUP_REMOVED lines=24> */
.L_x_798:
[----:B------:R-:W-:-:S04]  /*0180*/  MOV R0, c[0x0][0x3b4] ;  /* 0x0000ed0000007a02 */ /* 0x000fc80000000f00 */
[----:B------:R-:W-:Y:S02]  /*0190*/  ISETP.NE.AND P0, PT, R0, 0x1, PT ;  /* 0x000000010000780c */ /* 0x000fe40003f05270 */
[----:B------:R-:W-:-:S11]  /*01a0*/  MOV R0, R2 ;  /* 0x0000000200007202 */ /* 0x000fd60000000f00 */
[----:B------:R-:W-:-:S05]  /*01b0*/  @P0 IMAD.HI.U32 R4, R2, c[0x0][0x3b8], RZ ;  /* 0x0000ee0002040a27 */ /* 0x000fca00078e00ff */
[----:B------:R-:W-:-:S05]  /*01c0*/  @P0 SHF.R.U32.HI R0, RZ, c[0x0][0x3bc], R4 ;  /* 0x0000ef00ff000a19 */ /* 0x000fca0000011604 */
[----:B------:R-:W-:Y:S02]  /*01d0*/  IMAD R4, R0, c[0x0][0x3b4], RZ ;  /* 0x0000ed0000047a24 */ /* 0x000fe400078e02ff */
.L_x_799:
        /* <DEDUP_REMOVED lines=13> */
.L_x_797:
        /* <DEDUP_REMOVED lines=16> */
.L_x_801:
[----:B------:R-:W-:-:S04]  /*03b0*/  MOV R0, c[0x0][0x3b4] ;  /* 0x0000ed0000007a02 */ /* 0x000fc80000000f00 */
[----:B------:R-:W-:Y:S02]  /*03c0*/  ISETP.NE.AND P0, PT, R0, 0x1, PT ;  /* 0x000000010000780c */ /* 0x000fe40003f05270 */
[----:B------:R-:W-:-:S11]  /*03d0*/  MOV R0, R2 ;  /* 0x0000000200007202 */ /* 0x000fd60000000f00 */
[----:B------:R-:W-:-:S05]  /*03e0*/  @P0 IMAD.HI.U32 R4, R2, c[0x0][0x3b8], RZ ;  /* 0x0000ee0002040a27 */ /* 0x000fca00078e00ff */
[----:B------:R-:W-:-:S05]  /*03f0*/  @P0 SHF.R.U32.HI R0, RZ, c[0x0][0x3bc], R4 ;  /* 0x0000ef00ff000a19 */ /* 0x000fca0000011604 */
[----:B------:R-:W-:Y:S02]  /*0400*/  IMAD R4, R0, c[0x0][0x3b4], RZ ;  /* 0x0000ed0000047a24 */ /* 0x000fe400078e02ff */
.L_x_802:
        /* <DEDUP_REMOVED lines=12> */
.L_x_800:
        /* <DEDUP_REMOVED lines=62> */
[----:B------:R-:W-:-:S04]  /*08b0*/  LEA.HI R2, R2, R0, RZ, 0x6 ;  /* 0x0000000002027211 */ /* 0x000fc800078f30ff */
        /* <DEDUP_REMOVED lines=16> */
[C---:B------:R-:W-:Y:S01]  /*09c0*/  IMAD R5, R242.reuse, c[0x0][0x274], R2 ;  /* 0x00009d00f2057a24 */ /* 0x040fe200078e0202 */
        /* <DEDUP_REMOVED lines=25> */
[----:B------:R-:W-:Y:S01]  /*0b60*/  IMAD R8, R245, c[0x0][0x208], RZ ;  /* 0x00008200f5087a24 */ /* 0x000fe200078e02ff */
        /* <DEDUP_REMOVED lines=73> */
[----:B------:R-:W-:Y:S01]  /*1000*/  IMAD R9, R9, c[0x0][0x1a8], RZ ;  /* 0x00006a0009097a24 */ /* 0x000fe200078e02ff */
[----:B------:R-:W-:Y:S01]  /*1010*/  CS2R R72, SRZ ;  /* 0x0000000000487805 */ /* 0x000fe2000001ff00 */
[----:B------:R-:W-:Y:S01]  /*1020*/  IMAD.WIDE.U32 R10, R242, c[0x0][0x210], R6 ;  /* 0x00008400f20a7a25 */ /* 0x000fe200078e0006 */
[----:B------:R-:W-:Y:S01]  /*1030*/  CS2R R70, SRZ ;  /* 0x0000000000467805 */ /* 0x000fe2000001ff00 */
[----:B------:R-:W-:Y:S01]  /*1040*/  CS2R R68, SRZ ;  /* 0x0000000000447805 */ /* 0x000fe2000001ff00 */
[----:B------:R-:W-:Y:S01]  /*1050*/  CS2R R66, SRZ ;  /* 0x0000000000427805 */ /* 0x000fe2000001ff00 */
[C---:B------:R-:W-:Y:S01]  /*1060*/  IMAD.WIDE.U32 R6, R8.reuse, c[0x0][0x1d8], R4 ;  /* 0x0000760008067a25 */ /* 0x040fe200078e0004 */
[----:B------:R-:W-:Y:S01]  /*1070*/  CS2R R64, SRZ ;  /* 0x0000000000407805 */ /* 0x000fe2000001ff00 */
[----:B------:R-:W-:Y:S01]  /*1080*/  CS2R R62, SRZ ;  /* 0x00000000003e7805 */ /* 0x000fe2000001ff00 */
[----:B------:R-:W-:Y:S01]  /*1090*/  CS2R R60, SRZ ;  /* 0x00000000003c7805 */ /* 0x000fe2000001ff00 */
[C---:B------:R-:W-:Y:S01]  /*10a0*/  IMAD R0, R8.reuse, c[0x0][0x1dc], R0 ;  /* 0x0000770008007a24 */ /* 0x040fe200078e0200 */
[----:B------:R-:W-:Y:S01]  /*10b0*/  CS2R R58, SRZ ;  /* 0x00000000003a7805 */ /* 0x000fe2000001ff00 */
[C---:B------:R-:W-:Y:S01]  /*10c0*/  IMAD R9, R8.reuse, c[0x0][0x1ac], R9 ;  /* 0x00006b0008097a24 */ /* 0x040fe200078e0209 */
        /* <DEDUP_REMOVED lines=8> */
[----:B------:R-:W-:Y:S01]  /*1150*/  SHF.R.S32.HI R241, RZ, 0x1f, R240 ;  /* 0x0000001ffff17819 */ /* 0x000fe200000114f0 */
[----:B------:R-:W-:Y:S01]  /*1160*/  IMAD.IADD R11, R11, 0x1, R14 ;  /* 0x000000010b0b7824 */ /* 0x000fe200078e020e */
[----:B------:R-:W-:Y:S01]  /*1170*/  LEA.HI.X R3, R6, c[0x0][0x1c4], R0, 0x1, P1 ;  /* 0x0000710006037a11 */ /* 0x000fe200008f0c00 */
[----:B------:R-:W-:Y:S01]  /*1180*/  IMAD R0, R233, UR6, RZ ;  /* 0x00000006e9007c24 */ /* 0x000fe2000f8e02ff */
[----:B------:R-:W-:Y:S01]  /*1190*/  LEA.HI.X R9, R4, c[0x0][0x194], R5, 0x1, P0 ;  /* 0x0000650004097a11 */ /* 0x000fe200000f0c05 */
[----:B------:R-:W-:Y:S01]  /*11a0*/  IMAD R4, R31, c[0x0][0x218], RZ ;  /* 0x000086001f047a24 */ /* 0x000fe200078e02ff */
[----:B------:R-:W-:Y:S01]  /*11b0*/  IADD3 R6, -R244, c[0x0][0x198], RZ ;  /* 0x00006600f4067a10 */ /* 0x000fe20007ffe1ff */
[----:B------:R-:W-:Y:S01]  /*11c0*/  IMAD.WIDE.U32 R20, R239, c[0x0][0x218], R10 ;  /* 0x00008600ef147a25 */ /* 0x000fe200078e000a */
[----:B------:R-:W-:-:S02]  /*11d0*/  USHF.L.U32 UR6, UR4, 0x5, URZ ;  /* 0x0000000504067899 */ /* 0x000fc4000800063f */
[----:B------:R-:W-:Y:S01]  /*11e0*/  UMOV UR13, 0x1 ;  /* 0x00000001000d7882 */ /* 0x000fe20000000000 */
[----:B------:R-:W-:Y:S01]  /*11f0*/  IMAD R4, R239, c[0x0][0x21c], R4 ;  /* 0x00008700ef047a24 */ /* 0x000fe200078e0204 */
[----:B------:R1:W-:Y:S01]  /*1200*/  STL.64 [R1], R20 ;  /* 0x0000001401007387 */ /* 0x0003e20000100a00 */
[----:B------:R-:W-:Y:S02]  /*1210*/  IMAD R6, R33, -0x60, R6 ;  /* 0xffffffa021067824 */ /* 0x000fe400078e0206 */
[----:B------:R-:W-:Y:S01]  /*1220*/  IMAD.IADD R249, R21, 0x1, R4 ;  /* 0x0000000115f97824 */ /* 0x000fe200078e0204 */
[----:B------:R-:W-:Y:S01]  /*1230*/  IADD3 R4, P0, R2, UR12, RZ ;  /* 0x0000000c02047c10 */ /* 0x000fe2000ff1e0ff */
[----:B------:R-:W-:Y:S01]  /*1240*/  IMAD.MOV.U32 R248, RZ, RZ, R20 ;  /* 0x000000fffff87224 */ /* 0x000fe200078e0014 */
[C---:B------:R-:W-:Y:S01]  /*1250*/  ISETP.LT.OR P2, PT, R6.reuse, 0x1, P5 ;  /* 0x000000010600780c */ /* 0x040fe20002f41670 */
[----:B------:R-:W-:Y:S01]  /*1260*/  IMAD R0, R17, UR7, R0 ;  /* 0x0000000711007c24 */ /* 0x000fe2000f8e0200 */
[C---:B------:R-:W-:Y:S01]  /*1270*/  ISETP.LT.OR P1, PT, R6.reuse, 0x1, P4 ;  /* 0x000000010600780c */ /* 0x040fe20002721670 */
[----:B------:R-:W-:Y:S01]  /*1280*/  IMAD.WIDE.U32 R10, R233, UR7, R248 ;  /* 0x00000007e90a7c25 */ /* 0x000fe2000f8e00f8 */
[----:B------:R-:W-:Y:S01]  /*1290*/  IADD3.X R5, R3, UR11, RZ, P0, !PT ;  /* 0x0000000b03057c10 */ /* 0x000fe200087fe4ff */
[----:B------:R-:W-:Y:S01]  /*12a0*/  UMOV UR7, 0x5 ;  /* 0x0000000500077882 */ /* 0x000fe20000000000 */
[----:B------:R-:W-:Y:S01]  /*12b0*/  ISETP.LT.OR P3, PT, R6, 0x21, P5 ;  /* 0x000000210600780c */ /* 0x000fe20002f61670 */
[----:B------:R-:W-:Y:S01]  /*12c0*/  IMAD.IADD R0, R11, 0x1, R0 ;  /* 0x000000010b007824 */ /* 0x000fe200078e0200 */
[----:B------:R-:W-:Y:S01]  /*12d0*/  USHF.L.U64.HI UR7, UR4, UR7, UR5 ;  /* 0x0000000704077299 */ /* 0x000fe20008010205 */
[----:B------:R-:W-:Y:S01]  /*12e0*/  IMAD.SHL.U32 R236, R236, 0x2, RZ ;  /* 0x00000002ecec7824 */ /* 0x000fe200078e00ff */
[----:B------:R-:W-:Y:S01]  /*12f0*/  ISETP.LT.OR P5, PT, R6, 0x41, P5 ;  /* 0x000000410600780c */ /* 0x000fe20002fa1670 */
[----:B------:R-:W-:Y:S01]  /*1300*/  IMAD.U32 R14, RZ, RZ, UR12 ;  /* 0x0000000cff0e7e24 */ /* 0x000fe2000f8e00ff */
[----:B------:R-:W-:Y:S01]  /*1310*/  ULDC.64 UR4, c[0x0][0x1a8] ;  /* 0x00006a0000047ab9 */ /* 0x000fe20000000a00 */
[----:B------:R-:W-:Y:S01]  /*1320*/  IMAD R7, R15, c[0x0][0x180], RZ ;  /* 0x000060000f077a24 */ /* 0x000fe200078e02ff */
[----:B------:R-:W-:Y:S01]  /*1330*/  @!PT LDS RZ, [RZ] ;  /* 0x00000000fffff984 */ /* 0x000fe20000000800 */
[----:B------:R-:W-:Y:S01]  /*1340*/  @!PT LDS RZ, [RZ] ;  /* 0x00000000fffff984 */ /* 0x000fe20000000800 */
[----:B------:R-:W-:Y:S01]  /*1350*/  @!PT LDS RZ, [RZ] ;  /* 0x00000000fffff984 */ /* 0x000fe20000000800 */
[----:B------:R2:W-:Y:S01]  /*1360*/  LDGSTS.E.BYPASS.LTC128B.128 [R236+0x6080], [R2.64], !P2 ;  /* 0x0608000002ec7fae */ /* 0x0005e2000d101d48 */
[----:B------:R-:W-:Y:S01]  /*1370*/  IMAD.WIDE.U32 R12, R242, c[0x0][0x180], R12 ;  /* 0x00006000f20c7a25 */ /* 0x000fe200078e000c */
[----:B------:R-:W-:-:S02]  /*1380*/  USHF.L.U64.HI UR5, UR4, UR10, UR5 ;  /* 0x0000000a04057299 */ /* 0x000fc40008010205 */
[----:B------:R2:W-:Y:S01]  /*1390*/  LDGSTS.E.BYPASS.LTC128B.128 [R236+0x9080], [R2.64+0x80], !P1 ;  /* 0x0908008002ec7fae */ /* 0x0005e2000c901d48 */
[----:B------:R-:W-:Y:S01]  /*13a0*/  IADD3 R14, P2, P1, R14, 0x80, R2 ;  /* 0x000000800e0e7810 */ /* 0x000fe2000795e002 */
[----:B------:R-:W-:Y:S01]  /*13b0*/  USHF.L.U32 UR4, UR4, 0x6, URZ ;  /* 0x0000000604047899 */ /* 0x000fe2000800063f */
[----:B-1----:R-:W-:Y:S01]  /*13c0*/  LEA R20, P0, R10, c[0x0][0x1f0], 0x1 ;  /* 0x00007c000a147a11 */ /* 0x002fe200078008ff */
[----:B------:R1:W-:Y:S01]  /*13d0*/  LDGSTS.E.BYPASS.LTC128B.128 [R236+0x7080], [R4.64], !P3 ;  /* 0x0708000004ec7fae */ /* 0x0003e2000d901d48 */
[----:B------:R-:W-:Y:S01]  /*13e0*/  ISETP.LT.OR P3, PT, R6, 0x21, P4 ;  /* 0x000000210600780c */ /* 0x000fe20002761670 */
[----:B------:R-:W-:Y:S01]  /*13f0*/  IMAD.MOV.U32 R221, RZ, RZ, 0x40 ;  /* 0x00000040ffdd7424 */ /* 0x000fe200078e00ff */
[----:B------:R-:W-:Y:S01]  /*1400*/  LEA.HI.X R21, R10, c[0x0][0x1f4], R0, 0x1, P0 ;  /* 0x00007d000a157a11 */ /* 0x000fe200000f0c00 */
[----:B------:R-:W-:Y:S01]  /*1410*/  IMAD R0, R15, c[0x0][0x288], RZ ;  /* 0x0000a2000f007a24 */ /* 0x000fe200078e02ff */
[----:B------:R-:W-:Y:S01]  /*1420*/  ISETP.LT.OR P4, PT, R6, 0x41, P4 ;  /* 0x000000410600780c */ /* 0x000fe20002781670 */
[----:B------:R-:W-:Y:S01]  /*1430*/  IMAD.WIDE.U32 R10, R242, c[0x0][0x288], R18 ;  /* 0x0000a200f20a7a25 */ /* 0x000fe200078e0012 */
[----:B------:R-:W-:-:S02]  /*1440*/  IADD3.X R15, RZ, UR11, R3, P2, P1 ;  /* 0x0000000bff0f7c10 */ /* 0x000fc400097e2403 */
[----:B------:R-:W-:Y:S01]  /*1450*/  ISETP.GE.AND P2, PT, R28, c[0x0][0x19c], PT ;  /* 0x000067001c007a0c */ /* 0x000fe20003f46270 */
[----:B------:R-:W-:Y:S02]  /*1460*/  IMAD.MOV.U32 R18, RZ, RZ, R10 ;  /* 0x000000ffff127224 */ /* 0x000fe400078e000a */
[----:B------:R-:W-:Y:S02]  /*1470*/  IMAD.MOV.U32 R10, RZ, RZ, R12 ;  /* 0x000000ffff0a7224 */ /* 0x000fe400078e000c */
[----:B------:R-:W-:Y:S01]  /*1480*/  IMAD R12, R31, c[0x0][0x188], RZ ;  /* 0x000062001f0c7a24 */ /* 0x000fe200078e02ff */
[----:B------:R3:W-:Y:S01]  /*1490*/  LDGSTS.E.BYPASS.LTC128B.128 [R236+0xa080], [R14.64], !P3 ;  /* 0x0a0800000eec7fae */ /* 0x0007e2000d901d48 */
[----:B------:R-:W-:Y:S01]  /*14a0*/  ISETP.LT.OR P3, PT, R6, 0x1, P2 ;  /* 0x000000010600780c */ /* 0x000fe20001761670 */
[----:B------:R-:W-:-:S04]  /*14b0*/  IMAD.WIDE.U32 R24, R239, c[0x0][0x278], R24 ;  /* 0x00009e00ef187a25 */ /* 0x000fc800078e0018 */
[----:B------:R-:W-:Y:S01]  /*14c0*/  IMAD.MOV.U32 R225, RZ, RZ, 0x20 ;  /* 0x00000020ffe17424 */ /* 0x000fe200078e00ff */
[----:B------:R-:W-:Y:S01]  /*14d0*/  STL.64 [R1+0x18], R24 ;  /* 0x0000181801007387 */ /* 0x000fe20000100a00 */
[C---:B--2---:R-:W-:Y:S02]  /*14e0*/  IMAD R2, R242.reuse, c[0x0][0x28c], R0 ;  /* 0x0000a300f2027a24 */ /* 0x044fe400078e0200 */
[----:B------:R-:W-:Y:S02]  /*14f0*/  IMAD R0, R242, c[0x0][0x184], R7 ;  /* 0x00006100f2007a24 */ /* 0x000fe400078e0207 */
[----:B------:R-:W-:Y:S02]  /*1500*/  IMAD.U32 R7, RZ, RZ, UR6 ;  /* 0x00000006ff077e24 */ /* 0x000fe4000f8e00ff */
[----:B------:R-:W-:Y:S02]  /*1510*/  IMAD.IADD R19, R11, 0x1, R2 ;  /* 0x000000010b137824 */ /* 0x000fe400078e0202 */
[----:B------:R-:W-:Y:S01]  /*1520*/  IMAD.IADD R11, R13, 0x1, R0 ;  /* 0x000000010d0b7824 */ /* 0x000fe200078e0200 */
[----:B------:R-:W-:Y:S01]  /*1530*/  LEA R26, P0, R7, R20, 0x1 ;  /* 0x00000014071a7211 */ /* 0x000fe200078008ff */
[----:B------:R-:W-:-:S02]  /*1540*/  IMAD.U32 R2, RZ, RZ, UR6 ;  /* 0x00000006ff027e24 */ /* 0x000fc4000f8e00ff */
[----:B------:R-:W-:Y:S02]  /*1550*/  IMAD.U32 R0, RZ, RZ, UR7 ;  /* 0x00000007ff007e24 */ /* 0x000fe4000f8e00ff */
[----:B------:R-:W-:Y:S02]  /*1560*/  IMAD R7, R17, c[0x0][0x178], RZ ;  /* 0x00005e0011077a24 */ /* 0x000fe400078e02ff */
[----:B------:R-:W-:Y:S01]  /*1570*/  IMAD.WIDE.U32 R250, R239, c[0x0][0x188], R10 ;  /* 0x00006200effa7a25 */ /* 0x000fe200078e000a */
[----:B------:R-:W-:Y:S02]  /*1580*/  LEA.HI.X R27, R2, R21, R0, 0x1, P0 ;  /* 0x00000015021b7211 */ /* 0x000fe400000f0c00 */
[----:B------:R-:W-:Y:S01]  /*1590*/  IADD3 R2, P0, R4, UR12, RZ ;  /* 0x0000000c04027c10 */ /* 0x000fe2000ff1e0ff */
[----:B------:R-:W-:Y:S01]  /*15a0*/  IMAD.SHL.U32 R0, R22, 0x40, RZ ;  /* 0x0000004016007824 */ /* 0x000fe200078e00ff */
[----:B---3--:R-:W-:Y:S01]  /*15b0*/  SHF.R.S32.HI R14, RZ, 0x1f, R30 ;  /* 0x0000001fff0e7819 */ /* 0x008fe2000001141e */
[----:B------:R-:W-:Y:S01]  /*15c0*/  IMAD R7, R233, c[0x0][0x17c], R7 ;  /* 0x00005f00e9077a24 */ /* 0x000fe200078e0207 */
[----:B------:R-:W-:Y:S01]  /*15d0*/  IADD3.X R3, R5, UR11, RZ, P0, !PT ;  /* 0x0000000b05037c10 */ /* 0x000fe200087fe4ff */
[----:B-1----:R-:W-:Y:S01]  /*15e0*/  IMAD.WIDE.U32 R4, R233, c[0x0][0x178], RZ ;  /* 0x00005e00e9047a25 */ /* 0x002fe200078e00ff */
[----:B------:R-:W-:-:S02]  /*15f0*/  LOP3.LUT R0, R0, 0x1c0, RZ, 0xc0, !PT ;  /* 0x000001c000007812 */ /* 0x000fc400078ec0ff */
[C---:B------:R-:W-:Y:S01]  /*1600*/  ISETP.LT.OR P0, PT, R6.reuse, 0x21, P6 ;  /* 0x000000210600780c */ /* 0x040fe20003701670 */
[----:B------:R1:W-:Y:S01]  /*1610*/  LDGSTS.E.BYPASS.LTC128B.128 [R236+0x8080], [R2.64], !P5 ;  /* 0x0808000002ec7fae */ /* 0x0003e2000e901d48 */
[----:B------:R-:W-:Y:S01]  /*1620*/  ISETP.LT.OR P5, PT, R6, 0x1, P6 ;  /* 0x000000010600780c */ /* 0x000fe200037a1670 */
[----:B------:R-:W-:Y:S01]  /*1630*/  IMAD.IADD R7, R5, 0x1, R7 ;  /* 0x0000000105077824 */ /* 0x000fe200078e0207 */
[----:B------:R-:W-:Y:S01]  /*1640*/  LEA R10, P1, R4, R250, 0x6 ;  /* 0x000000fa040a7211 */ /* 0x000fe200078230ff */
[----:B------:R1:W-:Y:S01]  /*1650*/  LDGSTS.E.BYPASS.LTC128B.128 [R236+0xb080], [R2.64+0x80], !P4 ;  /* 0x0b08008002ec7fae */ /* 0x0003e2000e101d48 */
[----:B------:R-:W-:Y:S01]  /*1660*/  ISETP.LT.OR P6, PT, R6, 0x41, P6 ;  /* 0x000000410600780c */ /* 0x000fe200037c1670 */
[----:B------:R-:W-:Y:S02]  /*1670*/  IMAD.SHL.U32 R15, R233, 0x40, RZ ;  /* 0x00000040e90f7824 */ /* 0x000fe400078e00ff */
[----:B------:R-:W0:Y:S01]  /*1680*/  LDGDEPBAR ;  /* 0x00000000000079af */ /* 0x000e220000000000 */
[----:B------:R-:W-:-:S04]  /*1690*/  IMAD.WIDE.U32 R18, R239, c[0x0][0x290], R18 ;  /* 0x0000a400ef127a25 */ /* 0x000fc800078e0012 */
[----:B------:R-:W-:Y:S01]  /*16a0*/  IMAD.MOV.U32 R222, RZ, RZ, 0x10 ;  /* 0x00000010ffde7424 */ /* 0x000fe200078e00ff */
[----:B------:R2:W-:Y:S01]  /*16b0*/  LDGSTS.E.BYPASS.LTC128B.128 [R236+0x80], [R8.64], !P5 ;  /* 0x0008000008ec7fae */ /* 0x0005e2000e901d48 */
[----:B------:R-:W-:Y:S02]  /*16c0*/  IMAD.MOV.U32 R228, RZ, RZ, 0x10 ;  /* 0x00000010ffe47424 */ /* 0x000fe400078e00ff */
[----:B------:R-:W-:Y:S01]  /*16d0*/  IMAD.MOV.U32 R238, RZ, RZ, -0x60 ;  /* 0xffffffa0ffee7424 */ /* 0x000fe200078e00ff */
[----:B------:R2:W-:Y:S01]  /*16e0*/  LDGSTS.E.BYPASS.LTC128B.128 [R236+0x3080], [R8.64+0x80], !P3 ;  /* 0x0308008008ec7fae */ /* 0x0005e2000d901d48 */
[----:B------:R-:W-:Y:S02]  /*16f0*/  ISETP.GE.AND P3, PT, R28, c[0x0][0x16c], PT ;  /* 0x00005b001c007a0c */ /* 0x000fe40003f66270 */
[----:B------:R-:W-:Y:S02]  /*1700*/  IMAD R238, R33, R238, c[0x0][0x198] ;  /* 0x0000660021ee7624 */ /* 0x000fe400078e02ee */
[----:B-1----:R-:W-:Y:S01]  /*1710*/  IMAD R2, R239, c[0x0][0x18c], R12 ;  /* 0x00006300ef027a24 */ /* 0x002fe200078e020c */
[----:B------:R-:W-:-:S02]  /*1720*/  LOP3.LUT R3, R0, 0x8, R29, 0xf8, !PT ;  /* 0x0000000800037812 */ /* 0x000fc400078ef81d */
[----:B------:R-:W-:Y:S01]  /*1730*/  SHF.R.U32.HI R0, RZ, 0x3, R0 ;  /* 0x00000003ff007819 */ /* 0x000fe20000011600 */
[----:B------:R-:W-:Y:S01]  /*1740*/  IMAD.IADD R247, R251, 0x1, R2 ;  /* 0x00000001fbf77824 */ /* 0x000fe200078e0202 */
[----:B------:R-:W-:Y:S02]  /*1750*/  IADD3 R2, P4, R8, UR4, RZ ;  /* 0x0000000408027c10 */ /* 0x000fe4000ff9e0ff */
[----:B------:R-:W-:Y:S02]  /*1760*/  LOP3.LUT R0, R23, R3, R0, 0xf6, !PT ;  /* 0x0000000317007212 */ /* 0x000fe400078ef600 */
[----:B------:R-:W-:Y:S01]  /*1770*/  LEA.HI.X R11, R4, R247, R7, 0x6, P1 ;  /* 0x000000f7040b7211 */ /* 0x000fe200008f3407 */
[----:B------:R-:W-:Y:S01]  /*1780*/  IMAD.U32 R4, RZ, RZ, UR4 ;  /* 0x00000004ff047e24 */ /* 0x000fe2000f8e00ff */
[----:B------:R-:W-:Y:S01]  /*1790*/  IADD3.X R3, R9, UR5, RZ, P4, !PT ;  /* 0x0000000509037c10 */ /* 0x000fe2000a7fe4ff */
[----:B------:R-:W-:Y:S01]  /*17a0*/  IMAD.SHL.U32 R217, R0, 0x2, RZ ;  /* 0x0000000200d97824 */ /* 0x000fe200078e00ff */
[----:B------:R-:W-:-:S02]  /*17b0*/  ISETP.GE.AND P4, PT, R16, c[0x0][0x16c], PT ;  /* 0x00005b0010007a0c */ /* 0x000fc40003f86270 */
[----:B------:R-:W-:Y:S01]  /*17c0*/  IADD3 R4, P5, P1, R4, 0x80, R8 ;  /* 0x0000008004047810 */ /* 0x000fe200079be008 */
[----:B------:R1:W-:Y:S01]  /*17d0*/  LDGSTS.E.BYPASS.LTC128B.128 [R236+0x1080], [R2.64], !P0 ;  /* 0x0108000002ec7fae */ /* 0x0003e2000c101d48 */
[C---:B------:R-:W-:Y:S02]  /*17e0*/  ISETP.LT.OR P0, PT, R6.reuse, 0x21, P2 ;  /* 0x000000210600780c */ /* 0x040fe40001701670 */
[----:B------:R-:W-:Y:S02]  /*17f0*/  ISETP.LT.OR P2, PT, R6, 0x41, P2 ;  /* 0x000000410600780c */ /* 0x000fe40001741670 */
[----:B------:R-:W-:Y:S01]  /*1800*/  IADD3.X R5, RZ, UR5, R9, P5, P1 ;  /* 0x00000005ff057c10 */ /* 0x000fe2000afe2409 */
[----:B--2---:R-:W-:Y:S01]  /*1810*/  IMAD.MOV.U32 R9, RZ, RZ, c[0x0][0x17c] ;  /* 0x00005f00ff097624 */ /* 0x004fe200078e00ff */
[----:B------:R-:W-:Y:S02]  /*1820*/  SEL R7, RZ, 0x1, P4 ;  /* 0x00000001ff077807 */ /* 0x000fe40002000000 */
[----:B------:R-:W-:-:S02]  /*1830*/  SEL R8, RZ, 0x2, P3 ;  /* 0x00000002ff087807 */ /* 0x000fc40001800000 */
[----:B------:R-:W-:-:S03]  /*1840*/  LEA R12, P1, R10, c[0x0][0x160], 0x1 ;  /* 0x000058000a0c7a11 */ /* 0x000fc600078208ff */
[----:B------:R2:W-:Y:S01]  /*1850*/  LDGSTS.E.BYPASS.LTC128B.128 [R236+0x4080], [R4.64], !P0 ;  /* 0x0408000004ec7fae */ /* 0x0005e2000c101d48 */
[----:B------:R-:W-:Y:S01]  /*1860*/  IMAD.IADD R6, R8, 0x1, R7 ;  /* 0x0000000108067824 */ /* 0x000fe200078e0207 */
[----:B------:R-:W-:Y:S01]  /*1870*/  LEA.HI.X R13, R10, c[0x0][0x164], R11, 0x1, P1 ;  /* 0x000059000a0d7a11 */ /* 0x000fe200008f0c0b */
[----:B------:R-:W-:-:S03]  /*1880*/  IMAD.MOV.U32 R7, RZ, RZ, c[0x0][0x178] ;  /* 0x00005e00ff077624 */ /* 0x000fc600078e00ff */
[----:B------:R-:W-:Y:S02]  /*1890*/  LOP3.LUT P0, RZ, R6, 0x1, RZ, 0xc0, !PT ;  /* 0x0000000106ff7812 */ /* 0x000fe4000780c0ff */
[----:B------:R-:W-:-:S04]  /*18a0*/  LEA R8, P1, R7, R12, 0x6 ;  /* 0x0000000c07087211 */ /* 0x000fc800078230ff */
[----:B------:R-:W-:Y:S02]  /*18b0*/  LEA.HI.X R9, R7, R13, R9, 0x6, P1 ;  /* 0x0000000d07097211 */ /* 0x000fe400008f3409 */
[----:B-1----:R-:W-:Y:S02]  /*18c0*/  IADD3 R2, P5, R2, UR4, RZ ;  /* 0x0000000402027c10 */ /* 0x002fe4000ffbe0ff */
[----:B------:R-:W-:Y:S02]  /*18d0*/  LOP3.LUT P1, RZ, R22, 0x4, RZ, 0xc0, !PT ;  /* 0x0000000416ff7812 */ /* 0x000fe4000782c0ff */
[----:B------:R-:W-:Y:S01]  /*18e0*/  IADD3.X R3, R3, UR5, RZ, P5, !PT ;  /* 0x0000000503037c10 */ /* 0x000fe2000affe4ff */
[----:B------:R-:W-:Y:S01]  /*18f0*/  ULDC.64 UR4, c[0x0][0x178] ;  /* 0x00005e0000047ab9 */ /* 0x000fe20000000a00 */
[----:B------:R-:W-:Y:S01]  /*1900*/  LOP3.LUT P5, RZ, R6, 0x2, RZ, 0xc0, !PT ;  /* 0x0000000206ff7812 */ /* 0x000fe200078ac0ff */
[----:B------:R-:W-:Y:S01]  /*1910*/  IMAD.MOV.U32 R6, RZ, RZ, 0x20 ;  /* 0x00000020ff067424 */ /* 0x000fe200078e00ff */
[----:B------:R-:W-:Y:S01]  /*1920*/  SEL R221, R221, 0xffffffc0, !P1 ;  /* 0xffffffc0dddd7807 */ /* 0x000fe20004800000 */
[----:B------:R1:W-:Y:S01]  /*1930*/  LDGSTS.E.BYPASS.LTC128B.128 [R236+0x2080], [R2.64], !P6 ;  /* 0x0208000002ec7fae */ /* 0x0003e2000f101d48 */
[-C--:B------:R-:W-:Y:S01]  /*1940*/  LEA.HI R7, R32, R240.reuse, RZ, 0x2 ;  /* 0x000000f020077211 */ /* 0x080fe200078f10ff */
[----:B------:R-:W-:Y:S01]  /*1950*/  USHF.L.U64.HI UR5, UR4, 0x5, UR5 ;  /* 0x0000000504057899 */ /* 0x000fe20008010205 */
[----:B------:R-:W-:Y:S01]  /*1960*/  ISETP.GE.AND P1, PT, R16, c[0x0][0x1fc], PT ;  /* 0x00007f0010007a0c */ /* 0x000fe20003f26270 */
[----:B------:R1:W-:Y:S01]  /*1970*/  LDGSTS.E.BYPASS.LTC128B.128 [R236+0x5080], [R2.64+0x80], !P2 ;  /* 0x0508008002ec7fae */ /* 0x0003e2000d101d48 */
[----:B------:R-:W-:Y:S01]  /*1980*/  LOP3.LUT P2, RZ, R22, 0x2, RZ, 0xc0, !PT ;  /* 0x0000000216ff7812 */ /* 0x000fe2000784c0ff */
[C---:B------:R-:W-:Y:S01]  /*1990*/  IMAD.IADD R218, R217.reuse, 0x1, R221 ;  /* 0x00000001d9da7824 */ /* 0x040fe200078e02dd */
[-C--:B--2---:R-:W-:Y:S01]  /*19a0*/  LEA.HI R4, R32, R240.reuse, RZ, 0x5 ;  /* 0x000000f020047211 */ /* 0x084fe200078f28ff */
[----:B------:R-:W0:Y:S01]  /*19b0*/  LDGDEPBAR ;  /* 0x00000000000079af */ /* 0x000e220000000000 */
[----:B------:R-:W-:Y:S01]  /*19c0*/  SEL R0, R6, 0xffffffe0, !P2 ;  /* 0xffffffe006007807 */ /* 0x000fe20005000000 */
[----:B------:R-:W-:Y:S01]  /*19d0*/  IMAD.SHL.U32 R22, R22, 0x20, RZ ;  /* 0x0000002016167824 */ /* 0x000fe200078e00ff */
[----:B------:R-:W-:Y:S01]  /*19e0*/  SHF.R.S32.HI R5, RZ, 0x5, R4 ;  /* 0x00000005ff057819 */ /* 0x000fe20000011404 */
[----:B------:R-:W-:Y:S01]  /*19f0*/  USHF.L.U32 UR10, UR4, 0x5, URZ ;  /* 0x00000005040a7899 */ /* 0x000fe2000800063f */
[----:B------:R-:W-:Y:S01]  /*1a00*/  LEA.HI R6, R32, R240, RZ, 0x4 ;  /* 0x000000f020067211 */ /* 0x000fe200078f20ff */
[----:B------:R-:W-:Y:S01]  /*1a10*/  IMAD.IADD R219, R217, 0x1, R0 ;  /* 0x00000001d9db7824 */ /* 0x000fe200078e0200 */
[----:B------:R-:W-:Y:S01]  /*1a20*/  SHF.R.S32.HI R10, RZ, 0x1f, R7 ;  /* 0x0000001fff0a7819 */ /* 0x000fe20000011407 */
[----:B------:R-:W-:Y:S01]  /*1a30*/  IMAD.IADD R0, R0, 0x1, R218 ;  /* 0x0000000100007824 */ /* 0x000fe200078e02da */
[----:B------:R-:W-:Y:S01]  /*1a40*/  SHF.R.S32.HI R11, RZ, 0x4, R6 ;  /* 0x00000004ff0b7819 */ /* 0x000fe20000011406 */
[----:B------:R-:W-:Y:S01]  /*1a50*/  IMAD.IADD R221, R221, 0x1, R219 ;  /* 0x00000001dddd7824 */ /* 0x000fe200078e02db */
[----:B------:R-:W-:Y:S01]  /*1a60*/  SEL R17, RZ, 0x1, P1 ;  /* 0x00000001ff117807 */ /* 0x000fe20000800000 */
[----:B------:R-:W-:Y:S01]  /*1a70*/  UMOV UR4, URZ ;  /* 0x0000003f00047c82 */ /* 0x000fe20008000000 */
[----:B-1----:R-:W-:Y:S01]  /*1a80*/  IADD3 R3, -R244, c[0x0][0x168], -R15 ;  /* 0x00005a00f4037a10 */ /* 0x002fe20007ffe90f */
        /* <DEDUP_REMOVED lines=71> */
[----:B------:R-:W-:-:S02]  /*1f00*/  ISETP.GE.AND P0, PT, R28, c[0x0][0x1fc], PT ;  /* 0x00007f001c007a0c */ /* 0x000fc40003f06270 */
[----:B------:R-:W-:Y:S01]  /*1f10*/  SHF.R.S32.HI R237, RZ, 0x1f, R0 ;  /* 0x0000001fffed7819 */ /* 0x000fe20000011400 */
[----:B------:R-:W-:Y:S01]  /*1f20*/  IMAD.IADD R14, R30, 0x1, -R8 ;  /* 0x000000011e0e7824 */ /* 0x000fe200078e0a08 */
[----:B------:R-:W-:Y:S01]  /*1f30*/  ISETP.LT.OR P1, PT, R4, 0x1, P6 ;  /* 0x000000010400780c */ /* 0x000fe20003721670 */
[----:B------:R-:W-:Y:S01]  /*1f40*/  IMAD.SHL.U32 R8, R30, 0x8, RZ ;  /* 0x000000081e087824 */ /* 0x000fe200078e00ff */
[----:B------:R-:W-:Y:S02]  /*1f50*/  LEA.HI R237, R237, R0, RZ, 0x2 ;  /* 0x00000000eded7211 */ /* 0x000fe400078f10ff */
[----:B------:R-:W-:Y:S02]  /*1f60*/  SEL R246, RZ, 0xffffffff, P0 ;  /* 0xfffffffffff67807 */ /* 0x000fe40000000000 */
[----:B------:R-:W-:Y:S02]  /*1f70*/  LOP3.LUT R9, R237, 0x7ffffffc, RZ, 0xc0, !PT ;  /* 0x7ffffffced097812 */ /* 0x000fe400078ec0ff */
[----:B------:R-:W-:Y:S01]  /*1f80*/  ISETP.LT.OR P0, PT, R4, 0x1, P5 ;  /* 0x000000010400780c */ /* 0x000fe20002f01670 */
[----:B------:R-:W-:Y:S01]  /*1f90*/  IMAD.SHL.U32 R246, R246, 0x2, RZ ;  /* 0x00000002f6f67824 */ /* 0x000fe200078e00ff */
[----:B------:R-:W-:Y:S01]  /*1fa0*/  ISETP.LT.OR P6, PT, R4, 0x21, P6 ;  /* 0x000000210400780c */ /* 0x000fe200037c1670 */
[----:B------:R-:W-:Y:S01]  /*1fb0*/  IMAD.IADD R9, R0, 0x1, -R9 ;  /* 0x0000000100097824 */ /* 0x000fe200078e0a09 */
[----:B------:R-:W-:Y:S01]  /*1fc0*/  ISETP.LT.OR P5, PT, R4, 0x21, P5 ;  /* 0x000000210400780c */ /* 0x000fe20002fa1670 */
[----:B------:R-:W-:Y:S01]  /*1fd0*/  IMAD.SHL.U32 R0, R5, 0x10, RZ ;  /* 0x0000001005007824 */ /* 0x000fe200078e00ff */
[----:B------:R-:W-:Y:S01]  /*1fe0*/  LOP3.LUT R4, R8, 0x18, RZ, 0xc0, !PT ;  /* 0x0000001808047812 */ /* 0x000fe200078ec0ff */
[----:B------:R-:W-:Y:S01]  /*1ff0*/  @!P2 IMAD.SHL.U32 R8, R240, 0x10, RZ ;  /* 0x00000010f008a824 */ /* 0x000fe200078e00ff */
[----:B------:R-:W-:Y:S01]  /*2000*/  LOP3.LUT R223, R223, 0x8, RZ, 0xc0, !PT ;  /* 0x00000008dfdf7812 */ /* 0x000fe200078ec0ff */
[----:B------:R-:W-:Y:S01]  /*2010*/  IMAD R14, R14, 0x4, R9 ;  /* 0x000000040e0e7824 */ /* 0x000fe200078e0209 */
[----:B------:R-:W-:-:S02]  /*2020*/  LEA.HI.SX32 R237, R237, R0, 0x1e ;  /* 0x00000000eded7211 */ /* 0x000fc400078ff2ff */
[----:B------:R1:W-:Y:S01]  /*2030*/  @!P2 LDGSTS.E.BYPASS.LTC128B.128 [R8+0x12080], [R10.64] ;  /* 0x120800000a08afae */ /* 0x0003e2000b901d48 */
[----:B------:R-:W-:Y:S02]  /*2040*/  LOP3.LUT R0, R0, 0x10, RZ, 0xc0, !PT ;  /* 0x0000001000007812 */ /* 0x000fe400078ec0ff */
[C---:B------:R-:W-:Y:S01]  /*2050*/  LOP3.LUT R13, R4.reuse, 0xe0, R13, 0xf8, !PT ;  /* 0x000000e0040d7812 */ /* 0x040fe200078ef80d */
[----:B------:R-:W0:Y:S01]  /*2060*/  LDGDEPBAR ;  /* 0x00000000000079af */ /* 0x000e220000000000 */
[----:B------:R-:W-:Y:S01]  /*2070*/  LOP3.LUT R12, R4, 0x20, R12, 0xf8, !PT ;  /* 0x00000020040c7812 */ /* 0x000fe200078ef80c */
[----:B------:R-:W-:Y:S01]  /*2080*/  IMAD.SHL.U32 R4, R2, 0x4, RZ ;  /* 0x0000000402047824 */ /* 0x000fe200078e00ff */
[----:B------:R-:W-:Y:S01]  /*2090*/  LOP3.LUT R22, R0, 0xe0, R22, 0xf8, !PT ;  /* 0x000000e000167812 */ /* 0x000fe200078ef816 */
[----:B------:R2:W-:Y:S01]  /*20a0*/  LDGSTS.E.BYPASS.LTC128B.128 [R236+0xe080], [R20.64], !P1 ;  /* 0x0e08000014ec7fae */ /* 0x0005e2000c901d48 */
[----:B------:R-:W-:Y:S02]  /*20b0*/  LOP3.LUT P1, RZ, R2, 0x1, RZ, 0xc0, !PT ;  /* 0x0000000102ff7812 */ /* 0x000fe4000782c0ff */
[----:B------:R-:W-:Y:S01]  /*20c0*/  LOP3.LUT R0, R6, 0xfffffff0, RZ, 0xc0, !PT ;  /* 0xfffffff006007812 */ /* 0x000fe200078ec0ff */
[----:B------:R2:W-:Y:S01]  /*20d0*/  LDGSTS.E.BYPASS.LTC128B.128 [R236+0x10080], [R20.64+0x80], !P0 ;  /* 0x1008008014ec7fae */ /* 0x0005e2000c101d48 */
[----:B------:R-:W-:-:S02]  /*20e0*/  LOP3.LUT R13, R13, 0x18, R4, 0x78, !PT ;  /* 0x000000180d0d7812 */ /* 0x000fc400078e7804 */
[----:B------:R-:W-:Y:S01]  /*20f0*/  LOP3.LUT R246, R246, 0x2, R17, 0xe2, !PT ;  /* 0x00000002f6f67812 */ /* 0x000fe200078ee211 */
[----:B------:R-:W-:Y:S01]  /*2100*/  IMAD.IADD R0, R240, 0x1, -R0 ;  /* 0x00000001f0007824 */ /* 0x000fe200078e0a00 */
[----:B------:R2:W-:Y:S04]  /*2110*/  LDGSTS.E.BYPASS.LTC128B.128 [R236+0xf080], [R26.64], !P6 ;  /* 0x0f0800001aec7fae */ /* 0x0005e8000f101d48 */
[----:B------:R-:W-:Y:S01]  /*2120*/  SHF.R.S32.HI R4, RZ, 0x1f, R0 ;  /* 0x0000001fff047819 */ /* 0x000fe20000011400 */
[----:B------:R2:W-:Y:S01]  /*2130*/  LDGSTS.E.BYPASS.LTC128B.128 [R236+0x11080], [R26.64+0x80], !P5 ;  /* 0x110800801aec7fae */ /* 0x0005e2000e901d48 */
[----:B------:R-:W-:Y:S01]  /*2140*/  LOP3.LUT P6, RZ, R0, 0x4, RZ, 0xc0, !PT ;  /* 0x0000000400ff7812 */ /* 0x000fe200078cc0ff */
[----:B-1----:R-:W-:-:S03]  /*2150*/  IMAD R8, R31, c[0x0][0x290], RZ ;  /* 0x0000a4001f087a24 */ /* 0x002fc600078e02ff */
[----:B------:R-:W-:Y:S01]  /*2160*/  SEL R222, R222, 0xfffffff0, !P6 ;  /* 0xfffffff0dede7807 */ /* 0x000fe20007000000 */
[----:B------:R-:W-:Y:S02]  /*2170*/  IMAD.SHL.U32 R10, R0, 0x20, RZ ;  /* 0x00000020000a7824 */ /* 0x000fe400078e00ff */
[----:B------:R-:W-:-:S04]  /*2180*/  IMAD R2, R239, c[0x0][0x294], R8 ;  /* 0x0000a500ef027a24 */ /* 0x000fc800078e0208 */
[----:B------:R-:W-:Y:S01]  /*2190*/  IMAD.IADD R23, R19, 0x1, R2 ;  /* 0x0000000113177824 */ /* 0x000fe200078e0202 */
[----:B------:R-:W-:-:S04]  /*21a0*/  IADD3 R2, P0, R15, R18, RZ ;  /* 0x000000120f027210 */ /* 0x000fc80007f1e0ff */
[----:B------:R1:W-:Y:S01]  /*21b0*/  STL [R1+0x20], R23 ;  /* 0x0000201701007387 */ /* 0x0003e20000100800 */
[----:B------:R-:W-:Y:S01]  /*21c0*/  IMAD.X R6, R16, 0x1, R23, P0 ;  /* 0x0000000110067824 */ /* 0x000fe200000e0617 */
[----:B------:R-:W-:-:S04]  /*21d0*/  LEA R8, P0, R2, c[0x0][0x280], 0x2 ;  /* 0x0000a00002087a11 */ /* 0x000fc800078010ff */
[----:B------:R-:W-:Y:S01]  /*21e0*/  LEA.HI.X R9, R2, c[0x0][0x284], R6, 0x2, P0 ;  /* 0x0000a10002097a11 */ /* 0x000fe200000f1406 */
[----:B------:R-:W-:Y:S01]  /*21f0*/  IMAD.IADD R6, R240, 0x1, -R7 ;  /* 0x00000001f0067824 */ /* 0x000fe200078e0a07 */
[----:B------:R-:W-:Y:S01]  /*2200*/  LEA.HI R2, R4, R0, RZ, 0x3 ;  /* 0x0000000004027211 */ /* 0x000fe200078f18ff */
[----:B------:R-:W-:Y:S01]  /*2210*/  IMAD.SHL.U32 R7, R0, 0x4, RZ ;  /* 0x0000000400077824 */ /* 0x000fe200078e00ff */
[----:B------:R-:W-:Y:S01]  /*2220*/  ISETP.GE.AND P0, PT, R240, 0x10, PT ;  /* 0x00000010f000780c */ /* 0x000fe20003f06270 */
[----:B------:R-:W-:Y:S01]  /*2230*/  IMAD R11, R6, 0x2, R220 ;  /* 0x00000002060b7824 */ /* 0x000fe200078e02dc */
[----:B------:R-:W-:Y:S01]  /*2240*/  LOP3.LUT R4, R2, 0xfffffff8, RZ, 0xc0, !PT ;  /* 0xfffffff802047812 */ /* 0x000fe200078ec0ff */
[----:B------:R-:W-:Y:S02]  /*2250*/  IMAD.SHL.U32 R6, R3, 0x100, RZ ;  /* 0x0000010003067824 */ /* 0x000fe400078e00ff */
        /* <DEDUP_REMOVED lines=45> */
.L_x_806:
[----:B------:R-:W-:Y:S04]  /*2530*/  DEPBAR.LE SB0, 0x1 ;  /* 0x000080400000791a */ /* 0x000fe80000000000 */
[----:B------:R-:W-:Y:S01]  /*2540*/  BAR.SYNC.DEFER_BLOCKING 0x0 ;  /* 0x0000000000007b1d */ /* 0x000fe20000010000 */
[----:B-1----:R-:W-:Y:S02]  /*2550*/  IMAD.U32 R0, RZ, RZ, UR4 ;  /* 0x00000004ff007e24 */ /* 0x002fe4000f8e00ff */
[----:B------:R-:W-:Y:S02]  /*2560*/  IMAD.U32 R148, RZ, RZ, UR4 ;  /* 0x00000004ff947e24 */ /* 0x000fe4000f8e00ff */
[----:B------:R-:W-:Y:S02]  /*2570*/  IMAD R0, R0, 0x2000, R223 ;  /* 0x0000200000007824 */ /* 0x000fe400078e02df */
[----:B------:R-:W-:Y:S01]  /*2580*/  IMAD.U32 R42, RZ, RZ, UR4 ;  /* 0x00000004ff2a7e24 */ /* 0x000fe2000f8e00ff */
[----:B------:R-:W-:Y:S01]  /*2590*/  LEA R148, R148, R228, 0xd ;  /* 0x000000e494947211 */ /* 0x000fe200078e68ff */
[----:B------:R-:W-:Y:S01]  /*25a0*/  IMAD.U32 R149, RZ, RZ, UR4 ;  /* 0x00000004ff957e24 */ /* 0x000fe2000f8e00ff */
[----:B------:R-:W-:Y:S01]  /*25b0*/  SHF.L.U32 R0, R0, 0x1, RZ ;  /* 0x0000000100007819 */ /* 0x000fe200000006ff */
[----:B------:R-:W-:Y:S01]  /*25c0*/  IMAD.MOV.U32 R243, RZ, RZ, R233 ;  /* 0x000000fffff37224 */ /* 0x000fe200078e00e9 */
[----:B------:R-:W-:Y:S01]  /*25d0*/  LEA R42, R42, R226, 0xd ;  /* 0x000000e22a2a7211 */ /* 0x000fe200078e68ff */
[----:B------:R-:W-:Y:S01]  /*25e0*/  IMAD.IADD R154, R223, 0x1, R148 ;  /* 0x00000001df9a7824 */ /* 0x000fe200078e0294 */
[----:B------:R-:W-:Y:S02]  /*25f0*/  LEA R149, R149, R232, 0xd ;  /* 0x000000e895957211 */ /* 0x000fe400078e68ff */
[C---:B------:R-:W-:Y:S02]  /*2600*/  IADD3 R150, R223.reuse, R148, R226 ;  /* 0x00000094df967210 */ /* 0x040fe40007ffe0e2 */
[----:B------:R-:W-:Y:S01]  /*2610*/  SHF.L.U32 R154, R154, 0x1, RZ ;  /* 0x000000019a9a7819 */ /* 0x000fe200000006ff */
[C---:B------:R-:W-:Y:S01]  /*2620*/  IMAD.IADD R148, R223.reuse, 0x1, R149 ;  /* 0x00000001df947824 */ /* 0x040fe200078e0295 */
[----:B------:R-:W-:Y:S03]  /*2630*/  SHF.L.U32 R150, R150, 0x1, RZ ;  /* 0x0000000196967819 */ /* 0x000fe600000006ff */
        /* <DEDUP_REMOVED lines=10> */
[----:B------:R-:W-:Y:S04]  /*26e0*/  LDSM.16.M88.4 R148, [R150+0x6080] ;  /* 0x006080009694783b */ /* 0x000fe80000000200 */
[----:B------:R-:W-:Y:S01]  /*26f0*/  LDSM.16.M88.2 R152, [R221+0x1080] ;  /* 0x00108000dd98783b */ /* 0x000fe20000000100 */
[-C--:B-1----:R-:W-:Y:S08]  /*2700*/  HMMA.16816.F32 R4, R20, R2.reuse, RZ ;  /* 0x000000021404723c */ /* 0x082ff000000018ff */
[C---:B--2---:R-:W-:Y:S01]  /*2710*/  HMMA.16816.F32 R8, R24.reuse, R2, RZ ;  /* 0x000000021808723c */ /* 0x044fe200000018ff */
[----:B------:R-:W1:Y:S07]  /*2720*/  LDSM.16.M88.2 R2, [R219+0x2080] ;  /* 0x00208000db02783b */ /* 0x000e6e0000000100 */
[-C--:B---3--:R-:W-:Y:S08]  /*2730*/  HMMA.16816.F32 R12, R24, R16.reuse, RZ ;  /* 0x00000010180c723c */ /* 0x088ff000000018ff */
[C---:B------:R-:W-:Y:S08]  /*2740*/  HMMA.16816.F32 R16, R20.reuse, R16, RZ ;  /* 0x000000101410723c */ /* 0x040ff000000018ff */
[-C--:B----4-:R-:W-:Y:S08]  /*2750*/  HMMA.16816.F32 R20, R20, R28.reuse, RZ ;  /* 0x0000001c1414723c */ /* 0x090ff000000018ff */
[----:B------:R-:W-:Y:S07]  /*2760*/  HMMA.16816.F32 R24, R24, R28, RZ ;  /* 0x0000001c1818723c */ /* 0x000fee00000018ff */
[----:B------:R-:W-:Y:S01]  /*2770*/  IMAD.IADD R28, R223, 0x1, R42 ;  /* 0x00000001df1c7824 */ /* 0x000fe200078e022a */
[-C--:B-----5:R-:W-:Y:S01]  /*2780*/  HMMA.16816.F32 R4, R32, R30.reuse, R4 ;  /* 0x0000001e2004723c */ /* 0x0a0fe20000001804 */
[----:B------:R-:W-:Y:S04]  /*2790*/  LDSM.16.M88.2 R42, [R218+0x2080] ;  /* 0x00208000da2a783b */ /* 0x000fe80000000100 */
[----:B------:R-:W-:Y:S02]  /*27a0*/  SHF.L.U32 R155, R28, 0x1, RZ ;  /* 0x000000011c9b7819 */ /* 0x000fe400000006ff */
[----:B------:R-:W-:Y:S01]  /*27b0*/  LDSM.16.M88.2 R28, [R218+0x80] ;  /* 0x00008000da1c783b */ /* 0x000fe20000000100 */
[C---:B------:R-:W-:Y:S03]  /*27c0*/  HMMA.16816.F32 R8, R36.reuse, R30, R8 ;  /* 0x0000001e2408723c */ /* 0x040fe60000001808 */
[----:B------:R-:W2:Y:S04]  /*27d0*/  LDSM.16.M88.4 R44, [R155+0x6080] ;  /* 0x006080009b2c783b */ /* 0x000ea80000000200 */
[----:B------:R-:W3:Y:S01]  /*27e0*/  LDSM.16.M88.4 R48, [R155+0x7080] ;  /* 0x007080009b30783b */ /* 0x000ee20000000200 */
[-C--:B------:R-:W-:Y:S03]  /*27f0*/  HMMA.16816.F32 R12, R36, R40.reuse, R12 ;  /* 0x00000028240c723c */ /* 0x080fe6000000180c */
[----:B------:R-:W4:Y:S05]  /*2800*/  LDSM.16.M88.2 R30, [R218+0x1080] ;  /* 0x00108000da1e783b */ /* 0x000f2a0000000100 */
[C---:B------:R-:W-:Y:S01]  /*2810*/  HMMA.16816.F32 R16, R32.reuse, R40, R16 ;  /* 0x000000282010723c */ /* 0x040fe20000001810 */
[----:B------:R-:W5:Y:S07]  /*2820*/  LDSM.16.M88.2 R40, [R221+0x80] ;  /* 0x00008000dd28783b */ /* 0x000f6e0000000100 */
[-C--:B-1----:R-:W-:Y:S01]  /*2830*/  HMMA.16816.F32 R20, R32, R2.reuse, R20 ;  /* 0x000000022014723c */ /* 0x082fe20000001814 */
[----:B------:R-:W1:Y:S07]  /*2840*/  LDSM.16.M88.4 R32, [R204+0x7080] ;  /* 0x00708000cc20783b */ /* 0x000e6e0000000200 */
[----:B------:R-:W-:Y:S01]  /*2850*/  HMMA.16816.F32 R24, R36, R2, R24 ;  /* 0x000000022418723c */ /* 0x000fe20000001818 */
[----:B------:R-:W1:Y:S04]  /*2860*/  LDSM.16.M88.2 R2, [R221+0x2080] ;  /* 0x00208000dd02783b */ /* 0x000e680000000100 */
[----:B------:R-:W-:Y:S04]  /*2870*/  LDSM.16.M88.2 R36, [R217+0x3080] ;  /* 0x00308000d924783b */ /* 0x000fe80000000100 */
[----:B------:R-:W-:Y:S01]  /*2880*/  LDSM.16.M88.2 R38, [R217+0x4080] ;  /* 0x00408000d926783b */ /* 0x000fe20000000100 */
[-C--:B--2---:R-:W-:Y:S08]  /*2890*/  HMMA.16816.F32 R4, R44, R28.reuse, R4 ;  /* 0x0000001c2c04723c */ /* 0x084ff00000001804 */
[C---:B---3--:R-:W-:Y:S08]  /*28a0*/  HMMA.16816.F32 R8, R48.reuse, R28, R8 ;  /* 0x0000001c3008723c */ /* 0x048ff00000001808 */
[-C--:B----4-:R-:W-:Y:S08]  /*28b0*/  HMMA.16816.F32 R12, R48, R30.reuse, R12 ;  /* 0x0000001e300c723c */ /* 0x090ff0000000180c */
[C---:B------:R-:W-:Y:S01]  /*28c0*/  HMMA.16816.F32 R16, R44.reuse, R30, R16 ;  /* 0x0000001e2c10723c */ /* 0x040fe20000001810 */
[----:B------:R-:W2:Y:S07]  /*28d0*/  LDSM.16.M88.4 R28, [R0+0x8080] ;  /* 0x00808000001c783b */ /* 0x000eae0000000200 */
[-C--:B------:R-:W-:Y:S01]  /*28e0*/  HMMA.16816.F32 R20, R44, R42.reuse, R20 ;  /* 0x0000002a2c14723c */ /* 0x080fe20000001814 */
[----:B------:R3:W4:Y:S07]  /*28f0*/  LDSM.16.M88.4 R44, [R0+0x9080] ;  /* 0x00908000002c783b */ /* 0x00072e0000000200 */
[----:B------:R-:W-:Y:S01]  /*2900*/  HMMA.16816.F32 R24, R48, R42, R24 ;  /* 0x0000002a3018723c */ /* 0x000fe20000001818 */
[----:B------:R-:W-:Y:S04]  /*2910*/  LDSM.16.M88.4 R48, [R154+0x9080] ;  /* 0x009080009a30783b */ /* 0x000fe80000000200 */
[----:B------:R-:W-:Y:S03]  /*2920*/  LDSM.16.M88.2 R42, [R219+0x4080] ;  /* 0x00408000db2a783b */ /* 0x000fe60000000100 */
[-C--:B-----5:R-:W-:Y:S08]  /*2930*/  HMMA.16816.F32 R4, R148, R40.reuse, R4 ;  /* 0x000000289404723c */ /* 0x0a0ff00000001804 */
[C---:B-1----:R-:W-:Y:S01]  /*2940*/  HMMA.16816.F32 R8, R32.reuse, R40, R8 ;  /* 0x000000282008723c */ /* 0x042fe20000001808 */
[----:B------:R-:W1:Y:S03]  /*2950*/  LDSM.16.M88.2 R40, [R217+0x5080] ;  /* 0x00508000d928783b */ /* 0x000e660000000100 */
[----:B---3--:R-:W-:Y:S04]  /*2960*/  MOV R0, UR4 ;  /* 0x0000000400007c02 */ /* 0x008fe80008000f00 */
[-C--:B------:R-:W-:Y:S04]  /*2970*/  HMMA.16816.F32 R12, R32, R152.reuse, R12 ;  /* 0x00000098200c723c */ /* 0x080fe8000000180c */
[----:B------:R-:W-:Y:S04]  /*2980*/  IMAD R0, R0, 0x2000, R231 ;  /* 0x0000200000007824 */ /* 0x000fe800078e02e7 */
[C---:B------:R-:W-:Y:S01]  /*2990*/  HMMA.16816.F32 R16, R148.reuse, R152, R16 ;  /* 0x000000989410723c */ /* 0x040fe20000001810 */
[----:B------:R-:W-:Y:S03]  /*29a0*/  LDSM.16.M88.4 R152, [R155+0x9080] ;  /* 0x009080009b98783b */ /* 0x000fe60000000200 */
[----:B------:R-:W-:Y:S04]  /*29b0*/  SHF.L.U32 R0, R0, 0x1, RZ ;  /* 0x0000000100007819 */ /* 0x000fe800000006ff */
[-C--:B------:R-:W-:Y:S08]  /*29c0*/  HMMA.16816.F32 R20, R148, R2.reuse, R20 ;  /* 0x000000029414723c */ /* 0x080ff00000001814 */
[----:B------:R-:W-:Y:S01]  /*29d0*/  HMMA.16816.F32 R24, R32, R2, R24 ;  /* 0x000000022018723c */ /* 0x000fe20000001818 */
[----:B------:R-:W-:Y:S04]  /*29e0*/  LDSM.16.M88.2 R2, [R219+0x3080] ;  /* 0x00308000db02783b */ /* 0x000fe80000000100 */
[----:B------:R3:W5:Y:S03]  /*29f0*/  LDSM.16.M88.4 R32, [R0+0x8080] ;  /* 0x008080000020783b */ /* 0x0007660000000200 */
[-C--:B--2---:R-:W-:Y:S08]  /*2a00*/  HMMA.16816.F32 R4, R28, R36.reuse, R4 ;  /* 0x000000241c04723c */ /* 0x084ff00000001804 */
[C---:B----4-:R-:W-:Y:S01]  /*2a10*/  HMMA.16816.F32 R8, R44.reuse, R36, R8 ;  /* 0x000000242c08723c */ /* 0x050fe20000001808 */
[----:B------:R-:W2:Y:S07]  /*2a20*/  LDSM.16.M88.2 R36, [R219+0x5080] ;  /* 0x00508000db24783b */ /* 0x000eae0000000100 */
[-C--:B------:R-:W-:Y:S01]  /*2a30*/  HMMA.16816.F32 R12, R44, R38.reuse, R12 ;  /* 0x000000262c0c723c */ /* 0x080fe2000000180c */
[----:B---3--:R-:W-:Y:S07]  /*2a40*/  IMAD.U32 R0, RZ, RZ, UR4 ;  /* 0x00000004ff007e24 */ /* 0x008fee000f8e00ff */
[C---:B------:R-:W-:Y:S01]  /*2a50*/  HMMA.16816.F32 R16, R28.reuse, R38, R16 ;  /* 0x000000261c10723c */ /* 0x040fe20000001810 */
[----:B------:R-:W-:Y:S03]  /*2a60*/  LDSM.16.M88.2 R38, [R218+0x3080] ;  /* 0x00308000da26783b */ /* 0x000fe60000000100 */
[----:B------:R-:W-:Y:S04]  /*2a70*/  LEA R0, R0, R229, 0xd ;  /* 0x000000e500007211 */ /* 0x000fe800078e68ff */
[-C--:B-1----:R-:W-:Y:S01]  /*2a80*/  HMMA.16816.F32 R20, R28, R40.reuse, R20 ;  /* 0x000000281c14723c */ /* 0x082fe20000001814 */
[----:B------:R-:W-:Y:S03]  /*2a90*/  LDSM.16.M88.2 R28, [R218+0x4080] ;  /* 0x00408000da1c783b */ /* 0x000fe60000000100 */
[----:B------:R-:W-:Y:S04]  /*2aa0*/  IMAD.SHL.U32 R0, R0, 0x2, RZ ;  /* 0x0000000200007824 */ /* 0x000fe800078e00ff */
[----:B------:R-:W-:Y:S01]  /*2ab0*/  HMMA.16816.F32 R24, R44, R40, R24 ;  /* 0x000000282c18723c */ /* 0x000fe20000001818 */
[----:B------:R1:W3:Y:S04]  /*2ac0*/  LDSM.16.M88.4 R148, [R0+0x8080] ;  /* 0x008080000094783b */ /* 0x0002e80000000200 */
[----:B------:R-:W-:Y:S03]  /*2ad0*/  LDSM.16.M88.2 R40, [R221+0x5080] ;  /* 0x00508000dd28783b */ /* 0x000fe60000000100 */
[-C--:B-----5:R-:W-:Y:S08]  /*2ae0*/  HMMA.16816.F32 R4, R32, R2.reuse, R4 ;  /* 0x000000022004723c */ /* 0x0a0ff00000001804 */
[C---:B------:R-:W-:Y:S01]  /*2af0*/  HMMA.16816.F32 R8, R48.reuse, R2, R8 ;  /* 0x000000023008723c */ /* 0x040fe20000001808 */
[----:B------:R-:W4:Y:S07]  /*2b00*/  LDSM.16.M88.2 R2, [R218+0x5080] ;  /* 0x00508000da02783b */ /* 0x000f2e0000000100 */
[-C--:B------:R-:W-:Y:S01]  /*2b10*/  HMMA.16816.F32 R12, R48, R42.reuse, R12 ;  /* 0x0000002a300c723c */ /* 0x080fe2000000180c */
[----:B-1----:R-:W-:Y:S05]  /*2b20*/  MOV R0, UR4 ;  /* 0x0000000400007c02 */ /* 0x002fea0008000f00 */
[----:B------:R-:W-:Y:S02]  /*2b30*/  IMAD R0, R0, 0x2000, R230 ;  /* 0x0000200000007824 */ /* 0x000fe400078e02e6 */
[C---:B------:R-:W-:Y:S04]  /*2b40*/  HMMA.16816.F32 R16, R32.reuse, R42, R16 ;  /* 0x0000002a2010723c */ /* 0x040fe80000001810 */
[----:B------:R-:W-:Y:S04]  /*2b50*/  SHF.L.U32 R0, R0, 0x1, RZ ;  /* 0x0000000100007819 */ /* 0x000fe800000006ff */
[-C--:B--2---:R-:W-:Y:S01]  /*2b60*/  HMMA.16816.F32 R20, R32, R36.reuse, R20 ;  /* 0x000000242014723c */ /* 0x084fe20000001814 */
[----:B------:R-:W-:Y:S04]  /*2b70*/  LDSM.16.M88.2 R32, [R221+0x3080] ;  /* 0x00308000dd20783b */ /* 0x000fe80000000100 */
[----:B------:R-:W-:Y:S03]  /*2b80*/  LDSM.16.M88.2 R34, [R221+0x4080] ;  /* 0x00408000dd22783b */ /* 0x000fe60000000100 */
[----:B------:R-:W-:Y:S08]  /*2b90*/  HMMA.16816.F32 R24, R48, R36, R24 ;  /* 0x000000243018723c */ /* 0x000ff00000001818 */
[-C--:B---3--:R-:W-:Y:S08]  /*2ba0*/  HMMA.16816.F32 R4, R148, R38.reuse, R4 ;  /* 0x000000269404723c */ /* 0x088ff00000001804 */
[C---:B------:R-:W-:Y:S01]  /*2bb0*/  HMMA.16816.F32 R8, R152.reuse, R38, R8 ;  /* 0x000000269808723c */ /* 0x040fe20000001808 */
[----:B------:R-:W-:Y:S07]  /*2bc0*/  LDSM.16.M88.4 R36, [R204+0x9080] ;  /* 0x00908000cc24783b */ /* 0x000fee0000000200 */
[-C--:B------:R-:W-:Y:S08]  /*2bd0*/  HMMA.16816.F32 R12, R152, R28.reuse, R12 ;  /* 0x0000001c980c723c */ /* 0x080ff0000000180c */
[C---:B------:R-:W-:Y:S01]  /*2be0*/  HMMA.16816.F32 R16, R148.reuse, R28, R16 ;  /* 0x0000001c9410723c */ /* 0x040fe20000001810 */
[----:B------:R1:W2:Y:S07]  /*2bf0*/  LDSM.16.M88.4 R28, [R0+0x8080] ;  /* 0x00808000001c783b */ /* 0x0002ae0000000200 */
[-C--:B----4-:R-:W-:Y:S08]  /*2c00*/  HMMA.16816.F32 R20, R148, R2.reuse, R20 ;  /* 0x000000029414723c */ /* 0x090ff00000001814 */
[----:B------:R-:W-:Y:S01]  /*2c10*/  HMMA.16816.F32 R24, R152, R2, R24 ;  /* 0x000000029818723c */ /* 0x000fe20000001818 */
[----:B-1----:R-:W-:Y:S05]  /*2c20*/  IMAD.U32 R0, RZ, RZ, UR4 ;  /* 0x00000004ff007e24 */ /* 0x002fea000f8e00ff */
[----:B------:R-:W-:Y:S05]  /*2c30*/  LEA R0, R0, R237, 0x6 ;  /* 0x000000ed00007211 */ /* 0x000fea00078e30ff */
[----:B------:R1:W3:Y:S04]  /*2c40*/  LDS R204, [R0.X4+0x12080] ;  /* 0x0120800000cc7984 */ /* 0x0002e80000004800 */
[----:B------:R1:W4:Y:S01]  /*2c50*/  LDS R205, [R0.X4+0x120a0] ;  /* 0x0120a00000cd7984 */ /* 0x0003220000004800 */
[-C--:B--2---:R-:W-:Y:S03]  /*2c60*/  HMMA.16816.F32 R4, R28, R32.reuse, R4 ;  /* 0x000000201c04723c */ /* 0x084fe60000001804 */
[----:B------:R1:W2:Y:S04]  /*2c70*/  LDS R207, [R0.X4+0x12100] ;  /* 0x0121000000cf7984 */ /* 0x0002a80000004800 */
[----:B------:R1:W1:Y:S01]  /*2c80*/  LDS R206, [R0.X4+0x12120] ;  /* 0x0121200000ce7984 */ /* 0x0002620000004800 */
[C---:B------:R-:W-:Y:S01]  /*2c90*/  HMMA.16816.F32 R8, R36.reuse, R32, R8 ;  /* 0x000000202408723c */ /* 0x040fe20000001808 */
[----:B------:R-:W-:Y:S04]  /*2ca0*/  DEPBAR.LE SB0, 0x0 ;  /* 0x000080000000791a */ /* 0x000fe80000000000 */
[----:B------:R-:W-:Y:S03]  /*2cb0*/  BAR.SYNC.DEFER_BLOCKING 0x0 ;  /* 0x0000000000007b1d */ /* 0x000fe60000010000 */
[-C--:B------:R-:W-:Y:S08]  /*2cc0*/  HMMA.16816.F32 R12, R36, R34.reuse, R12 ;  /* 0x00000022240c723c */ /* 0x080ff0000000180c */
[C---:B------:R-:W-:Y:S08]  /*2cd0*/  HMMA.16816.F32 R16, R28.reuse, R34, R16 ;  /* 0x000000221c10723c */ /* 0x040ff00000001810 */
[-C--:B------:R-:W-:Y:S01]  /*2ce0*/  HMMA.16816.F32 R20, R28, R40.reuse, R20 ;  /* 0x000000281c14723c */ /* 0x080fe20000001814 */
[----:B------:R1:W1:Y:S06]  /*2cf0*/  LDSM.16.M88.4 R44, [R224+0xe080] ;  /* 0x00e08000e02c783b */ /* 0x00026c0000000200 */
[----:B------:R-:W-:Y:S01]  /*2d00*/  IADD3 R28, R233, 0x1, RZ ;  /* 0x00000001e91c7810 */ /* 0x000fe20007ffe0ff */
[----:B------:R-:W-:Y:S01]  /*2d10*/  HMMA.16816.F32 R24, R36, R40, R24 ;  /* 0x000000282418723c */ /* 0x000fe20000001818 */
[----:B------:R1:W1:Y:S03]  /*2d20*/  LDSM.16.M88.4 R48, [R224+0xf080] ;  /* 0x00f08000e030783b */ /* 0x0002660000000200 */
[----:B------:R-:W-:Y:S01]  /*2d30*/  ISETP.GE.AND P1, PT, R28, R252, PT ;  /* 0x000000fc1c00720c */ /* 0x000fe20003f26270 */
[----:B------:R1:W1:Y:S04]  /*2d40*/  LDSM.16.M88.4 R148, [R225+0xe080] ;  /* 0x00e08000e194783b */ /* 0x0002680000000200 */
[----:B------:R1:W1:Y:S08]  /*2d50*/  LDSM.16.M88.4 R152, [R225+0xf080] ;  /* 0x00f08000e198783b */ /* 0x0002700000000200 */
[----:B------:R-:W-:-:S05]  /*2d60*/  @P1 BRA `(.L_x_804) ;  /* 0x000002c000001947 */ /* 0x000fca0003800000 */
[----:B--234-:R-:W-:Y:S01]  /*2d70*/  SHF.R.S32.HI R3, RZ, 0x1f, R28 ;  /* 0x0000001fff037819 */ /* 0x01cfe2000001141c */
[----:B------:R-:W2:Y:S01]  /*2d80*/  LDL.64 R210, [R1+0x18] ;  /* 0x0000180001d27983 */ /* 0x000ea20000100a00 */
[----:B------:R-:W-:Y:S01]  /*2d90*/  @!P2 LEA R2, R233, 0x40, 0x6 ;  /* 0x00000040e902a811 */ /* 0x000fe200078e30ff */
[----:B------:R-:W-:Y:S02]  /*2da0*/  IMAD.WIDE.U32 R30, R28, c[0x0][0x178], RZ ;  /* 0x00005e001c1e7a25 */ /* 0x000fe400078e00ff */
[----:B------:R-:W3:Y:S02]  /*2db0*/  LDL R208, [R1+0x24] ;  /* 0x0000240001d07983 */ /* 0x000ee40000100800 */
[----:B------:R-:W-:Y:S02]  /*2dc0*/  IMAD R3, R3, c[0x0][0x178], RZ ;  /* 0x00005e0003037a24 */ /* 0x000fe400078e02ff */
[----:B------:R-:W-:Y:S02]  /*2dd0*/  IMAD.SHL.U32 R33, R30, 0x40, RZ ;  /* 0x000000401e217824 */ /* 0x000fe400078e00ff */
[C---:B------:R-:W-:Y:S02]  /*2de0*/  IMAD R3, R28.reuse, c[0x0][0x17c], R3 ;  /* 0x00005f001c037a24 */ /* 0x040fe400078e0203 */
[----:B------:R-:W-:Y:S02]  /*2df0*/  IMAD.MOV.U32 R35, RZ, RZ, -0x40 ;  /* 0xffffffc0ff237424 */ /* 0x000fe400078e00ff */
[----:B------:R-:W-:Y:S02]  /*2e00*/  IMAD.IADD R3, R31, 0x1, R3 ;  /* 0x000000011f037824 */ /* 0x000fe400078e0203 */
[----:B------:R-:W-:Y:S01]  /*2e10*/  IMAD R35, R28, R35, c[0x0][0x168] ;  /* 0x00005a001c237624 */ /* 0x000fe200078e0223 */
[C---:B-12---:R-:W-:Y:S04]  /*2e20*/  @!P2 IADD3 R0, P5, R2.reuse, R210, RZ ;  /* 0x000000d20200a210 */ /* 0x046fe80007fbe0ff */
[----:B---3--:R-:W-:Y:S02]  /*2e30*/  @!P2 LEA.HI.X.SX32 R31, R2, R208, 0x1, P5 ;  /* 0x000000d0021fa211 */ /* 0x008fe400028f0eff */
[----:B------:R-:W-:Y:S02]  /*2e40*/  IADD3 R29, P6, P5, R250, UR10, R33 ;  /* 0x0000000afa1d7c10 */ /* 0x000fe4000fdde021 */
[----:B------:R-:W-:Y:S04]  /*2e50*/  SHF.L.U64.HI R2, R30, 0x6, R3 ;  /* 0x000000061e027819 */ /* 0x000fe80000010203 */
[----:B------:R-:W-:Y:S02]  /*2e60*/  IADD3.X R34, R247, UR5, R2, P6, P5 ;  /* 0x00000005f7227c10 */ /* 0x000fe4000b7ea402 */
[----:B------:R-:W-:Y:S02]  /*2e70*/  IADD3 R3, P6, R33, R250, RZ ;  /* 0x000000fa21037210 */ /* 0x000fe40007fde0ff */
[C---:B------:R-:W-:Y:S04]  /*2e80*/  @!P2 LEA R32, P5, R0.reuse, c[0x0][0x258], 0x2 ;  /* 0x000096000020aa11 */ /* 0x040fe800078a10ff */
[----:B------:R-:W-:Y:S01]  /*2e90*/  @!P2 LEA.HI.X R33, R0, c[0x0][0x25c], R31, 0x2, P5 ;  /* 0x000097000021aa11 */ /* 0x000fe200028f141f */
[----:B------:R-:W-:Y:S01]  /*2ea0*/  IMAD.X R0, R2, 0x1, R247, P6 ;  /* 0x0000000102007824 */ /* 0x000fe200030e06f7 */
[----:B------:R-:W-:Y:S01]  /*2eb0*/  LEA R28, P6, R29, c[0x0][0x160], 0x1 ;  /* 0x000058001d1c7a11 */ /* 0x000fe200078c08ff */
[----:B------:R-:W-:Y:S01]  /*2ec0*/  IMAD.IADD R2, R35, 0x1, -R244 ;  /* 0x0000000123027824 */ /* 0x000fe200078e0af4 */
[----:B------:R-:W-:Y:S02]  /*2ed0*/  LEA R30, P5, R3, c[0x0][0x160], 0x1 ;  /* 0x00005800031e7a11 */ /* 0x000fe400078a08ff */
[----:B------:R-:W-:Y:S02]  /*2ee0*/  LEA.HI.X R29, R29, c[0x0][0x164], R34, 0x1, P6 ;  /* 0x000059001d1d7a11 */ /* 0x000fe400030f0c22 */
[----:B------:R-:W-:Y:S02]  /*2ef0*/  ISETP.LT.OR P6, PT, R2, 0x1, P4 ;  /* 0x000000010200780c */ /* 0x000fe400027c1670 */
[----:B------:R-:W-:Y:S01]  /*2f00*/  LEA.HI.X R31, R3, c[0x0][0x164], R0, 0x1, P5 ;  /* 0x00005900031f7a11 */ /* 0x000fe200028f0c00 */
[----:B------:R-:W-:Y:S01]  /*2f10*/  IMAD.U32 R0, RZ, RZ, UR13 ;  /* 0x0000000dff007e24 */ /* 0x000fe2000f8e00ff */
[----:B------:R-:W-:Y:S02]  /*2f20*/  IADD3 R3, R236, 0x6080, RZ ;  /* 0x00006080ec037810 */ /* 0x000fe40007ffe0ff */
[----:B------:R-:W-:Y:S03]  /*2f30*/  ISETP.LT.OR P5, PT, R2, 0x1, P3 ;  /* 0x000000010200780c */ /* 0x000fe60001fa1670 */
[----:B------:R-:W-:Y:S02]  /*2f40*/  IMAD R0, R0, 0x4000, R3 ;  /* 0x0000400000007824 */ /* 0x000fe400078e0203 */
[----:B------:R-:W-:Y:S03]  /*2f50*/  IMAD.SHL.U32 R3, R240, 0x4, RZ ;  /* 0x00000004f0037824 */ /* 0x000fe600078e00ff */
[----:B------:R-:W-:Y:S01]  /*2f60*/  @!PT LDS RZ, [RZ] ;  /* 0x00000000fffff984 */ /* 0x000fe20000000800 */
[----:B------:R-:W-:Y:S01]  /*2f70*/  @!PT LDS RZ, [RZ] ;  /* 0x00000000fffff984 */ /* 0x000fe20000000800 */
[----:B------:R-:W-:Y:S01]  /*2f80*/  @!PT LDS RZ, [RZ] ;  /* 0x00000000fffff984 */ /* 0x000fe20000000800 */
[----:B------:R1:W-:Y:S01]  /*2f90*/  LDGSTS.E.BYPASS.LTC128B.128 [R0], [R30.64], !P6 ;  /* 0x000000001e007fae */ /* 0x0003e2000f101d48 */
[C---:B------:R-:W-:Y:S04]  /*2fa0*/  ISETP.LT.OR P6, PT, R2.reuse, 0x21, P4 ;  /* 0x000000210200780c */ /* 0x040fe800027c1670 */
[----:B------:R1:W-:Y:S01]  /*2fb0*/  LDGSTS.E.BYPASS.LTC128B.128 [R0+0x2000], [R30.64+0x80], !P5 ;  /* 0x020000801e007fae */ /* 0x0003e2000e901d48 */
[----:B------:R-:W-:Y:S01]  /*2fc0*/  ISETP.LT.OR P5, PT, R2, 0x21, P3 ;  /* 0x000000210200780c */ /* 0x000fe20001fa1670 */
[----:B------:R-:W-:Y:S04]  /*2fd0*/  IMAD.U32 R2, RZ, RZ, UR13 ;  /* 0x0000000dff027e24 */ /* 0x000fe8000f8e00ff */
[----:B------:R-:W-:Y:S03]  /*2fe0*/  @!P2 IMAD R2, R2, 0x40, R3 ;  /* 0x000000400202a824 */ /* 0x000fe600078e0203 */
[----:B------:R1:W-:Y:S01]  /*2ff0*/  LDGSTS.E.BYPASS.LTC128B.128 [R0+0x1000], [R28.64], !P6 ;  /* 0x010000001c007fae */ /* 0x0003e2000f101d48 */
[----:B------:R-:W-:Y:S04]  /*3000*/  @!P2 IMAD.SHL.U32 R2, R2, 0x4, RZ ;  /* 0x000000040202a824 */ /* 0x000fe800078e00ff */
[----:B------:R1:W-:Y:S04]  /*3010*/  LDGSTS.E.BYPASS.LTC128B.128 [R0+0x3000], [R28.64+0x80], !P5 ;  /* 0x030000801c007fae */ /* 0x0003e8000e901d48 */
[----:B------:R1:W-:Y:S02]  /*3020*/  @!P2 LDGSTS.E.BYPASS.LTC128B.128 [R2+0x12080], [R32.64] ;  /* 0x120800002002afae */ /* 0x0003e4000b901d48 */
.L_x_804:
[-C--:B-1234-:R-:W-:Y:S01]  /*3030*/  HMMA.16816.F32 R28, R44, R156.reuse, RZ ;  /* 0x0000009c2c1c723c */ /* 0x09efe200000018ff */
[----:B------:R-:W2:Y:S03]  /*3040*/  LDL R208, [R1+0x8] ;  /* 0x0000080001d07983 */ /* 0x000ea60000100800 */
[----:B------:R-:W-:Y:S01]  /*3050*/  IMAD.MOV.U32 R0, RZ, RZ, -0x40 ;  /* 0xffffffc0ff007424 */ /* 0x000fe200078e00ff */
[----:B------:R-:W3:Y:S03]  /*3060*/  LDL R3, [R1+0xc] ;  /* 0x00000c0001037983 */ /* 0x000ee60000100800 */
[C---:B------:R-:W-:Y:S01]  /*3070*/  HMMA.16816.F32 R32, R48.reuse, R156, RZ ;  /* 0x0000009c3020723c */ /* 0x040fe200000018ff */
[----:B------:R-:W0:Y:S03]  /*3080*/  LDGDEPBAR ;  /* 0x00000000000079af */ /* 0x000e260000000000 */
[----:B------:R-:W-:Y:S04]  /*3090*/  SEL R0, R0, 0x40, P0 ;  /* 0x0000004000007807 */ /* 0x000fe80000000000 */
[-C--:B------:R-:W-:Y:S01]  /*30a0*/  HMMA.16816.F32 R36, R48, R158.reuse, RZ ;  /* 0x0000009e3024723c */ /* 0x080fe200000018ff */
[----:B------:R-:W-:Y:S03]  /*30b0*/  IMAD.IADD R2, R224, 0x1, R0 ;  /* 0x00000001e0027824 */ /* 0x000fe600078e0200 */
[----:B------:R-:W-:Y:S04]  /*30c0*/  IMAD.IADD R0, R0, 0x1, R225 ;  /* 0x0000000100007824 */ /* 0x000fe800078e02e1 */
        /* <DEDUP_REMOVED lines=10> */
[----:B------:R-:W4:Y:S07]  /*3170*/  LDSM.16.M88.4 R152, [R2+0xf080] ;  /* 0x00f080000298783b */ /* 0x000f2e0000000200 */
[-C--:B-1----:R-:W-:Y:S08]  /*3180*/  HMMA.16816.F32 R28, R148, R168.reuse, R28 ;  /* 0x000000a8941c723c */ /* 0x082ff0000000181c */
[C---:B----4-:R-:W-:Y:S08]  /*3190*/  HMMA.16816.F32 R32, R152.reuse, R168, R32 ;  /* 0x000000a89820723c */ /* 0x050ff00000001820 */
        /* <DEDUP_REMOVED lines=29> */
[----:B------:R4:W5:Y:S03]  /*3370*/  LDSM.16.M88.4 R152, [R2+0x11080] ;  /* 0x011080000298783b */ /* 0x0009660000000200 */
[----:B----4-:R-:W-:Y:S04]  /*3380*/  IMAD.MOV.U32 R2, RZ, RZ, 0x1 ;  /* 0x00000001ff027424 */ /* 0x010fe800078e00ff */
[-C--:B-1----:R-:W-:Y:S08]  /*3390*/  HMMA.16816.F32 R28, R148, R192.reuse, R28 ;  /* 0x000000c0941c723c */ /* 0x082ff0000000181c */
[C---:B-----5:R-:W-:Y:S08]  /*33a0*/  HMMA.16816.F32 R32, R152.reuse, R192, R32 ;  /* 0x000000c09820723c */ /* 0x060ff00000001820 */
[-C--:B------:R-:W-:Y:S08]  /*33b0*/  HMMA.16816.F32 R36, R152, R194.reuse, R36 ;  /* 0x000000c29824723c */ /* 0x080ff00000001824 */
[C---:B------:R-:W-:Y:S08]  /*33c0*/  HMMA.16816.F32 R40, R148.reuse, R194, R40 ;  /* 0x000000c29428723c */ /* 0x040ff00000001828 */
[-C--:B------:R-:W-:Y:S01]  /*33d0*/  HMMA.16816.F32 R44, R148, R196.reuse, R44 ;  /* 0x000000c4942c723c */ /* 0x080fe2000000182c */
[----:B------:R-:W1:Y:S07]  /*33e0*/  LDSM.16.M88.4 R148, [R0+0x10080] ;  /* 0x010080000094783b */ /* 0x000e6e0000000200 */
[----:B------:R-:W-:Y:S01]  /*33f0*/  HMMA.16816.F32 R48, R152, R196, R48 ;  /* 0x000000c49830723c */ /* 0x000fe20000001830 */
[----:B------:R4:W5:Y:S03]  /*3400*/  LDSM.16.M88.4 R152, [R0+0x11080] ;  /* 0x011080000098783b */ /* 0x0009660000000200 */
[----:B----4-:R-:W-:Y:S04]  /*3410*/  IMAD.MOV.U32 R0, RZ, RZ, -0x60 ;  /* 0xffffffa0ff007424 */ /* 0x010fe800078e00ff */
[----:B--2---:R-:W-:Y:S04]  /*3420*/  IMAD R0, R208, R0, c[0x0][0x198] ;  /* 0x00006600d0007624 */ /* 0x004fe800078e0200 */
[C---:B------:R-:W-:Y:S01]  /*3430*/  IMAD R0, R233.reuse, 0x40, R0 ;  /* 0x00000040e9007824 */ /* 0x040fe200078e0200 */
[-C--:B-1----:R-:W-:Y:S05]  /*3440*/  HMMA.16816.F32 R28, R148, R198.reuse, R28 ;  /* 0x000000c6941c723c */ /* 0x082fea000000181c */
[----:B------:R-:W-:Y:S02]  /*3450*/  IADD3 R0, R0, -c[0x0][0x168], R2 ;  /* 0x80005a0000007a10 */ /* 0x000fe40007ffe002 */
[----:B------:R-:W-:Y:S01]  /*3460*/  IADD3 R233, R233, 0x1, RZ ;  /* 0x00000001e9e97810 */ /* 0x000fe20007ffe0ff */
[C---:B-----5:R-:W-:Y:S08]  /*3470*/  HMMA.16816.F32 R32, R152.reuse, R198, R32 ;  /* 0x000000c69820723c */ /* 0x060ff00000001820 */
[-C--:B------:R-:W-:Y:S08]  /*3480*/  HMMA.16816.F32 R36, R152, R200.reuse, R36 ;  /* 0x000000c89824723c */ /* 0x080ff00000001824 */
[C---:B------:R-:W-:Y:S08]  /*3490*/  HMMA.16816.F32 R40, R148.reuse, R200, R40 ;  /* 0x000000c89428723c */ /* 0x040ff00000001828 */
[-C--:B------:R-:W-:Y:S07]  /*34a0*/  HMMA.16816.F32 R44, R148, R202.reuse, R44 ;  /* 0x000000ca942c723c */ /* 0x080fee000000182c */
[----:B---3--:R-:W-:Y:S01]  /*34b0*/  IADD3 R148, -R3, R237, R0 ;  /* 0x000000ed03947210 */ /* 0x008fe20007ffe100 */
[----:B------:R-:W-:Y:S01]  /*34c0*/  HMMA.16816.F32 R48, R152, R202, R48 ;  /* 0x000000ca9830723c */ /* 0x000fe20000001830 */
[----:B------:R-:W1:Y:S03]  /*34d0*/  LDS R3, [R237.X4+0x12280] ;  /* 0x01228000ed037984 */ /* 0x000e660000004800 */
[----:B------:R-:W-:Y:S02]  /*34e0*/  IMNMX R0, R238, R148, PT ;  /* 0x00000094ee007217 */ /* 0x000fe40003800200 */
[----:B------:R-:W-:Y:S02]  /*34f0*/  IADD3 R2, R148, 0x20, RZ ;  /* 0x0000002094027810 */ /* 0x000fe40007ffe0ff */
[----:B------:R-:W-:Y:S04]  /*3500*/  ISETP.GT.AND P5, PT, R0, RZ, PT ;  /* 0x000000ff0000720c */ /* 0x000fe80003fa4270 */
[----:B------:R-:W-:Y:S02]  /*3510*/  FSEL R4, R4, -INF , P5 ;  /* 0xff80000004047808 */ /* 0x000fe40002800000 */
[----:B------:R-:W-:Y:S02]  /*3520*/  ISETP.GT.AND P5, PT, R0, 0x1, PT ;  /* 0x000000010000780c */ /* 0x000fe40003fa4270 */
[----:B------:R-:W-:Y:S01]  /*3530*/  IMNMX R2, R238, R2, PT ;  /* 0x00000002ee027217 */ /* 0x000fe20003800200 */
[--C-:B------:R-:W-:Y:S01]  /*3540*/  FFMA.FTZ R151, R4, c[0x0][0x29c], -R204.reuse ;  /* 0x0000a70004977a23 */ /* 0x100fe200000108cc */
[----:B------:R-:W-:Y:S01]  /*3550*/  FSEL R5, R5, -INF , P5 ;  /* 0xff80000005057808 */ /* 0x000fe20002800000 */
[----:B------:R-:W2:Y:S01]  /*3560*/  LDS R4, [R237.X4+0x122a0] ;  /* 0x0122a000ed047984 */ /* 0x000ea20000004800 */
[----:B------:R-:W-:Y:S03]  /*3570*/  ISETP.GT.AND P5, PT, R0, 0x20, PT ;  /* 0x000000200000780c */ /* 0x000fe60003fa4270 */
[--C-:B------:R-:W-:Y:S01]  /*3580*/  FFMA.FTZ R150, R5, c[0x0][0x29c], -R204.reuse ;  /* 0x0000a70005967a23 */ /* 0x100fe200000108cc */
[----:B------:R-:W-:Y:S01]  /*3590*/  FSEL R16, R16, -INF , P5 ;  /* 0xff80000010107808 */ /* 0x000fe20002800000 */
[----:B------:R-:W-:Y:S01]  /*35a0*/  MUFU.EX2 R151, R151 ;  /* 0x0000009700977308 */ /* 0x000fe20000000800 */
[----:B------:R-:W-:Y:S03]  /*35b0*/  ISETP.GT.AND P5, PT, R0, 0x21, PT ;  /* 0x000000210000780c */ /* 0x000fe60003fa4270 */
[--C-:B------:R-:W-:Y:S01]  /*35c0*/  FFMA.FTZ R149, R16, c[0x0][0x29c], -R204.reuse ;  /* 0x0000a70010957a23 */ /* 0x100fe200000108cc */
[----:B------:R-:W-:Y:S02]  /*35d0*/  FSEL R17, R17, -INF , P5 ;  /* 0xff80000011117808 */ /* 0x000fe40002800000 */
[----:B------:R-:W-:Y:S03]  /*35e0*/  ISETP.GT.AND P5, PT, R0, 0x40, PT ;  /* 0x000000400000780c */ /* 0x000fe60003fa4270 */
[--C-:B------:R-:W-:Y:S01]  /*35f0*/  FFMA.FTZ R17, R17, c[0x0][0x29c], -R204.reuse ;  /* 0x0000a70011117a23 */ /* 0x100fe200000108cc */
[----:B------:R-:W-:Y:S01]  /*3600*/  FSEL R16, R20, -INF , P5 ;  /* 0xff80000014107808 */ /* 0x000fe20002800000 */
[----:B------:R-:W-:Y:S01]  /*3610*/  MUFU.EX2 R150, R150 ;  /* 0x0000009600967308 */ /* 0x000fe20000000800 */
[----:B------:R-:W-:Y:S02]  /*3620*/  ISETP.GT.AND P5, PT, R0, 0x41, PT ;  /* 0x000000410000780c */ /* 0x000fe40003fa4270 */
[----:B------:R-:W-:Y:S01]  /*3630*/  IADD3 R0, R148, 0x8, RZ ;  /* 0x0000000894007810 */ /* 0x000fe20007ffe0ff */
[--C-:B------:R-:W-:Y:S01]  /*3640*/  FFMA.FTZ R16, R16, c[0x0][0x29c], -R204.reuse ;  /* 0x0000a70010107a23 */ /* 0x100fe200000108cc */
[----:B------:R-:W-:Y:S01]  /*3650*/  FSEL R21, R21, -INF , P5 ;  /* 0xff80000015157808 */ /* 0x000fe20002800000 */
[--C-:B-1----:R-:W-:Y:S01]  /*3660*/  FADD.FTZ R44, R44, -R3.reuse ;  /* 0x800000032c2c7221 */ /* 0x102fe20000010000 */
[----:B------:R-:W-:Y:S01]  /*3670*/  IMNMX R0, R238, R0, PT ;  /* 0x00000000ee007217 */ /* 0x000fe20003800200 */
[--C-:B------:R-:W-:Y:S02]  /*3680*/  FADD.FTZ R41, R41, -R3.reuse ;  /* 0x8000000329297221 */ /* 0x100fe40000010000 */
[----:B------:R-:W-:Y:S01]  /*3690*/  FFMA.FTZ R204, R21, c[0x0][0x29c], -R204 ;  /* 0x0000a70015cc7a23 */ /* 0x000fe200000108cc */
[----:B------:R-:W-:Y:S01]  /*36a0*/  ISETP.GT.AND P5, PT, R0, RZ, PT ;  /* 0x000000ff0000720c */ /* 0x000fe20003fa4270 */
[----:B------:R-:W1:Y:S01]  /*36b0*/  MUFU.EX2 R16, R16 ;  /* 0x0000001000107308 */ /* 0x000e620000000800 */
[--C-:B------:R-:W-:Y:S02]  /*36c0*/  FADD.FTZ R45, R45, -R3.reuse ;  /* 0x800000032d2d7221 */ /* 0x100fe40000010000 */
[----:B------:R-:W-:Y:S01]  /*36d0*/  FSEL R6, R6, -INF , P5 ;  /* 0xff80000006067808 */ /* 0x000fe20002800000 */
[--C-:B------:R-:W-:Y:S01]  /*36e0*/  FADD.FTZ R28, R28, -R3.reuse ;  /* 0x800000031c1c7221 */ /* 0x100fe20000010000 */
[----:B------:R-:W-:Y:S01]  /*36f0*/  ISETP.GT.AND P5, PT, R0, 0x1, PT ;  /* 0x000000010000780c */ /* 0x000fe20003fa4270 */
[----:B------:R-:W-:Y:S02]  /*3700*/  FADD.FTZ R29, R29, -R3 ;  /* 0x800000031d1d7221 */ /* 0x000fe40000010000 */
[--C-:B------:R-:W-:Y:S01]  /*3710*/  FFMA.FTZ R21, R6, c[0x0][0x29c], -R205.reuse ;  /* 0x0000a70006157a23 */ /* 0x100fe200000108cd */
[----:B------:R-:W-:Y:S01]  /*3720*/  FSEL R5, R7, -INF , P5 ;  /* 0xff80000007057808 */ /* 0x000fe20002800000 */
[----:B------:R-:W-:Y:S01]  /*3730*/  MUFU.EX2 R204, R204 ;  /* 0x000000cc00cc7308 */ /* 0x000fe20000000800 */
[----:B------:R-:W-:Y:S01]  /*3740*/  ISETP.GT.AND P5, PT, R0, 0x20, PT ;  /* 0x000000200000780c */ /* 0x000fe20003fa4270 */
[--C-:B--2---:R-:W-:Y:S02]  /*3750*/  FADD.FTZ R30, R30, -R4.reuse ;  /* 0x800000041e1e7221 */ /* 0x104fe40000010000 */
[----:B------:R-:W-:Y:S01]  /*3760*/  FFMA.FTZ R5, R5, c[0x0][0x29c], -R205 ;  /* 0x0000a70005057a23 */ /* 0x000fe200000108cd */
[----:B------:R-:W-:Y:S01]  /*3770*/  FSEL R18, R18, -INF , P5 ;  /* 0xff80000012127808 */ /* 0x000fe20002800000 */
[----:B------:R-:W-:Y:S01]  /*3780*/  FADD.FTZ R40, R40, -R3 ;  /* 0x8000000328287221 */ /* 0x000fe20000010000 */
[----:B------:R-:W-:Y:S01]  /*3790*/  ISETP.GT.AND P5, PT, R0, 0x21, PT ;  /* 0x000000210000780c */ /* 0x000fe20003fa4270 */
[--C-:B------:R-:W-:Y:S02]  /*37a0*/  FADD.FTZ R31, R31, -R4.reuse ;  /* 0x800000041f1f7221 */ /* 0x100fe40000010000 */
[--C-:B------:R-:W-:Y:S01]  /*37b0*/  FFMA.FTZ R211, R18, c[0x0][0x29c], -R205.reuse ;  /* 0x0000a70012d37a23 */ /* 0x100fe200000108cd */
[----:B------:R-:W-:Y:S01]  /*37c0*/  FSEL R19, R19, -INF , P5 ;  /* 0xff80000013137808 */ /* 0x000fe20002800000 */
[----:B------:R-:W2:Y:S01]  /*37d0*/  MUFU.EX2 R21, R21 ;  /* 0x0000001500157308 */ /* 0x000ea20000000800 */
[----:B------:R-:W-:Y:S01]  /*37e0*/  ISETP.GT.AND P5, PT, R0, 0x40, PT ;  /* 0x000000400000780c */ /* 0x000fe20003fa4270 */
[----:B-1----:R-:W-:Y:S02]  /*37f0*/  FMUL.FTZ R44, R16, R44 ;  /* 0x0000002c102c7220 */ /* 0x002fe40000410000 */
[--C-:B------:R-:W-:Y:S01]  /*3800*/  FFMA.FTZ R210, R19, c[0x0][0x29c], -R205.reuse ;  /* 0x0000a70013d27a23 */ /* 0x100fe200000108cd */
[----:B------:R-:W-:Y:S01]  /*3810*/  FSEL R22, R22, -INF , P5 ;  /* 0xff80000016167808 */ /* 0x000fe20002800000 */
[--C-:B------:R-:W-:Y:S01]  /*3820*/  FADD.FTZ R43, R43, -R4.reuse ;  /* 0x800000042b2b7221 */ /* 0x100fe20000010000 */
[----:B------:R-:W-:Y:S01]  /*3830*/  ISETP.GT.AND P5, PT, R0, 0x41, PT ;  /* 0x000000410000780c */ /* 0x000fe20003fa4270 */
[--C-:B------:R-:W-:Y:S01]  /*3840*/  FADD.FTZ R47, R47, -R4.reuse ;  /* 0x800000042f2f7221 */ /* 0x100fe20000010000 */
[----:B------:R-:W-:Y:S01]  /*3850*/  IADD3 R0, R148, 0x28, RZ ;  /* 0x0000002894007810 */ /* 0x000fe20007ffe0ff */
[--C-:B------:R-:W-:Y:S01]  /*3860*/  FFMA.FTZ R209, R22, c[0x0][0x29c], -R205.reuse ;  /* 0x0000a70016d17a23 */ /* 0x100fe200000108cd */
[----:B------:R-:W-:Y:S01]  /*3870*/  FSEL R23, R23, -INF , P5 ;  /* 0xff80000017177808 */ /* 0x000fe20002800000 */
[----:B------:R-:W1:Y:S01]  /*3880*/  MUFU.EX2 R5, R5 ;  /* 0x0000000500057308 */ /* 0x000e620000000800 */
[----:B------:R-:W-:Y:S01]  /*3890*/  ISETP.GT.AND P5, PT, R2, RZ, PT ;  /* 0x000000ff0200720c */ /* 0x000fe20003fa4270 */
[--C-:B------:R-:W-:Y:S01]  /*38a0*/  FADD.FTZ R42, R42, -R4.reuse ;  /* 0x800000042a2a7221 */ /* 0x100fe20000010000 */
[----:B------:R-:W-:Y:S01]  /*38b0*/  IMNMX R0, R238, R0, PT ;  /* 0x00000000ee007217 */ /* 0x000fe20003800200 */
[----:B------:R-:W-:Y:S01]  /*38c0*/  FFMA.FTZ R205, R23, c[0x0][0x29c], -R205 ;  /* 0x0000a70017cd7a23 */ /* 0x000fe200000108cd */
[----:B------:R-:W-:Y:S01]  /*38d0*/  FSEL R8, R8, -INF , P5 ;  /* 0xff80000008087808 */ /* 0x000fe20002800000 */
[----:B------:R-:W-:Y:S01]  /*38e0*/  FADD.FTZ R46, R46, -R4 ;  /* 0x800000042e2e7221 */ /* 0x000fe20000010000 */
[----:B------:R-:W-:Y:S01]  /*38f0*/  ISETP.GT.AND P5, PT, R2, 0x1, PT ;  /* 0x000000010200780c */ /* 0x000fe20003fa4270 */
[----:B------:R-:W-:Y:S01]  /*3900*/  FMUL.FTZ R28, R151, R28 ;  /* 0x0000001c971c7220 */ /* 0x000fe20000410000 */
[----:B------:R-:W-:Y:S01]  /*3910*/  ISETP.GT.AND P6, PT, R0, RZ, PT ;  /* 0x000000ff0000720c */ /* 0x000fe20003fc4270 */
[----:B------:R3:W4:Y:S01]  /*3920*/  MUFU.EX2 R208, R205 ;  /* 0x000000cd00d07308 */ /* 0x0007220000000800 */
[----:B------:R-:W-:Y:S01]  /*3930*/  FSEL R9, R9, -INF , P5 ;  /* 0xff80000009097808 */ /* 0x000fe20002800000 */
[--C-:B------:R-:W-:Y:S01]  /*3940*/  FFMA.FTZ R8, R8, c[0x0][0x29c], -R207.reuse ;  /* 0x0000a70008087a23 */ /* 0x100fe200000108cf */
[----:B------:R-:W-:Y:S01]  /*3950*/  ISETP.GT.AND P5, PT, R2, 0x20, PT ;  /* 0x000000200200780c */ /* 0x000fe20003fa4270 */
[----:B--2---:R-:W-:Y:S01]  /*3960*/  FMUL.FTZ R30, R21, R30 ;  /* 0x0000001e151e7220 */ /* 0x004fe20000410000 */
[----:B------:R-:W-:Y:S01]  /*3970*/  FSEL R10, R10, -INF , P6 ;  /* 0xff8000000a0a7808 */ /* 0x000fe20003000000 */
[----:B------:R-:W-:Y:S01]  /*3980*/  FMUL.FTZ R29, R150, R29 ;  /* 0x0000001d961d7220 */ /* 0x000fe20000410000 */
[----:B------:R-:W-:Y:S01]  /*3990*/  FSEL R7, R12, -INF , P5 ;  /* 0xff8000000c077808 */ /* 0x000fe20002800000 */
[----:B------:R-:W-:Y:S01]  /*39a0*/  FMUL.FTZ R19, R204, R45 ;  /* 0x0000002dcc137220 */ /* 0x000fe20000410000 */
[----:B------:R-:W-:Y:S01]  /*39b0*/  ISETP.GT.AND P5, PT, R2, 0x21, PT ;  /* 0x000000210200780c */ /* 0x000fe20003fa4270 */
[----:B------:R-:W-:Y:S01]  /*39c0*/  MUFU.EX2 R8, R8 ;  /* 0x0000000800087308 */ /* 0x000fe20000000800 */
[----:B------:R-:W-:Y:S01]  /*39d0*/  ISETP.GT.AND P6, PT, R0, 0x20, PT ;  /* 0x000000200000780c */ /* 0x000fe20003fc4270 */
[--C-:B------:R-:W-:Y:S01]  /*39e0*/  FFMA.FTZ R7, R7, c[0x0][0x29c], -R207.reuse ;  /* 0x0000a70007077a23 */ /* 0x100fe200000108cf */
[----:B------:R-:W-:Y:S01]  /*39f0*/  F2FP.PACK_AB R23, R204, R16 ;  /* 0x00000010cc17723e */ /* 0x000fe200000000ff */
[C---:B-1----:R-:W-:Y:S01]  /*3a00*/  FMUL.FTZ R18, R5.reuse, R31 ;  /* 0x0000001f05127220 */ /* 0x042fe20000410000 */
[----:B------:R-:W-:Y:S02]  /*3a10*/  FSEL R14, R14, -INF , P6 ;  /* 0xff8000000e0e7808 */ /* 0x000fe40003000000 */
[----:B------:R-:W-:Y:S02]  /*3a20*/  ISETP.GT.AND P6, PT, R0, 0x40, PT ;  /* 0x000000400000780c */ /* 0x000fe40003fc4270 */
[----:B------:R-:W-:Y:S01]  /*3a30*/  F2FP.PACK_AB R21, R5, R21 ;  /* 0x000000150515723e */ /* 0x000fe200000000ff */
[----:B------:R-:W1:Y:S01]  /*3a40*/  MUFU.EX2 R149, R149 ;  /* 0x0000009500957308 */ /* 0x000e620000000800 */
[----:B------:R-:W-:Y:S01]  /*3a50*/  FSEL R26, R26, -INF , P6 ;  /* 0xff8000001a1a7808 */ /* 0x000fe20003000000 */
[--C-:B------:R-:W-:Y:S01]  /*3a60*/  FFMA.FTZ R14, R14, c[0x0][0x29c], -R206.reuse ;  /* 0x0000a7000e0e7a23 */ /* 0x100fe200000108ce */
[----:B------:R-:W-:Y:S01]  /*3a70*/  F2FP.PACK_AB R18, R18, R30 ;  /* 0x0000001e1212723e */ /* 0x000fe200000000ff */
[--C-:B---3--:R-:W-:Y:S01]  /*3a80*/  FFMA.FTZ R205, R9, c[0x0][0x29c], -R207.reuse ;  /* 0x0000a70009cd7a23 */ /* 0x108fe200000108cf */
[----:B------:R-:W-:Y:S01]  /*3a90*/  FSEL R9, R13, -INF , P5 ;  /* 0xff8000000d097808 */ /* 0x000fe20002800000 */
[--C-:B------:R-:W-:Y:S01]  /*3aa0*/  FFMA.FTZ R148, R26, c[0x0][0x29c], -R206.reuse ;  /* 0x0000a7001a947a23 */ /* 0x100fe200000108ce */
[----:B------:R-:W-:Y:S01]  /*3ab0*/  ISETP.GT.AND P5, PT, R2, 0x40, PT ;  /* 0x000000400200780c */ /* 0x000fe20003fa4270 */
[----:B----4-:R-:W-:Y:S01]  /*3ac0*/  FMUL.FTZ R12, R208, R47 ;  /* 0x0000002fd00c7220 */ /* 0x010fe20000410000 */
[----:B------:R-:W-:Y:S01]  /*3ad0*/  F2FP.PACK_AB R19, R19, R44 ;  /* 0x0000002c1313723e */ /* 0x000fe200000000ff */
[----:B------:R-:W-:Y:S01]  /*3ae0*/  MUFU.EX2 R205, R205 ;  /* 0x000000cd00cd7308 */ /* 0x000fe20000000800 */
[----:B------:R-:W-:Y:S01]  /*3af0*/  FSEL R24, R24, -INF , P5 ;  /* 0xff80000018187808 */ /* 0x000fe20002800000 */
[--C-:B------:R-:W-:Y:S01]  /*3b00*/  FFMA.FTZ R9, R9, c[0x0][0x29c], -R207.reuse ;  /* 0x0000a70009097a23 */ /* 0x100fe200000108cf */
[----:B------:R-:W-:Y:S02]  /*3b10*/  ISETP.GT.AND P5, PT, R2, 0x41, PT ;  /* 0x000000410200780c */ /* 0x000fe40003fa4270 */
[----:B------:R-:W2:Y:S01]  /*3b20*/  LDS R2, [R237.X4+0x12300] ;  /* 0x01230000ed027984 */ /* 0x000ea20000004800 */
[--C-:B------:R-:W-:Y:S01]  /*3b30*/  FFMA.FTZ R6, R24, c[0x0][0x29c], -R207.reuse ;  /* 0x0000a70018067a23 */ /* 0x100fe200000108cf */
[----:B------:R-:W-:Y:S02]  /*3b40*/  FSEL R25, R25, -INF , P5 ;  /* 0xff80000019197808 */ /* 0x000fe40002800000 */
[C---:B------:R-:W-:Y:S01]  /*3b50*/  ISETP.GT.AND P5, PT, R0.reuse, 0x1, PT ;  /* 0x000000010000780c */ /* 0x040fe20003fa4270 */
[----:B------:R-:W3:Y:S02]  /*3b60*/  MUFU.EX2 R17, R17 ;  /* 0x0000001100117308 */ /* 0x000ee40000000800 */
[----:B------:R-:W-:Y:S01]  /*3b70*/  FFMA.FTZ R207, R25, c[0x0][0x29c], -R207 ;  /* 0x0000a70019cf7a23 */ /* 0x000fe200000108cf */
[----:B------:R-:W-:Y:S01]  /*3b80*/  FSEL R11, R11, -INF , P5 ;  /* 0xff8000000b0b7808 */ /* 0x000fe20002800000 */
[----:B-1----:R-:W-:Y:S01]  /*3b90*/  FMUL.FTZ R40, R149, R40 ;  /* 0x0000002895287220 */ /* 0x002fe20000410000 */
[----:B------:R-:W-:Y:S02]  /*3ba0*/  ISETP.GT.AND P5, PT, R0, 0x21, PT ;  /* 0x000000210000780c */ /* 0x000fe40003fa4270 */
[----:B------:R-:W-:Y:S01]  /*3bb0*/  F2FP.PACK_AB R25, R150, R151 ;  /* 0x000000979619723e */ /* 0x000fe200000000ff */
[--C-:B------:R-:W-:Y:S01]  /*3bc0*/  FFMA.FTZ R11, R11, c[0x0][0x29c], -R206.reuse ;  /* 0x0000a7000b0b7a23 */ /* 0x100fe200000108ce */
[----:B------:R-:W-:Y:S01]  /*3bd0*/  FSEL R15, R15, -INF , P5 ;  /* 0xff8000000f0f7808 */ /* 0x000fe20002800000 */
[----:B------:R-:W1:Y:S01]  /*3be0*/  MUFU.EX2 R211, R211 ;  /* 0x000000d300d37308 */ /* 0x000e620000000800 */
[----:B------:R-:W-:Y:S01]  /*3bf0*/  ISETP.GT.AND P5, PT, R0, 0x41, PT ;  /* 0x000000410000780c */ /* 0x000fe20003fa4270 */
[--C-:B------:R-:W-:Y:S02]  /*3c00*/  FFMA.FTZ R0, R10, c[0x0][0x29c], -R206.reuse ;  /* 0x0000a7000a007a23 */ /* 0x100fe400000108ce */
[--C-:B------:R-:W-:Y:S01]  /*3c10*/  FFMA.FTZ R15, R15, c[0x0][0x29c], -R206.reuse ;  /* 0x0000a7000f0f7a23 */ /* 0x100fe200000108ce */
[----:B------:R-:W-:Y:S05]  /*3c20*/  FSEL R10, R27, -INF , P5 ;  /* 0xff8000001b0a7808 */ /* 0x000fea0002800000 */
[----:B------:R4:W-:Y:S01]  /*3c30*/  MUFU.EX2 R27, R0 ;  /* 0x00000000001b7308 */ /* 0x0009e20000000800 */
[----:B------:R-:W-:Y:S01]  /*3c40*/  FFMA.FTZ R206, R10, c[0x0][0x29c], -R206 ;  /* 0x0000a7000ace7a23 */ /* 0x000fe200000108ce */
[C---:B---3--:R-:W-:Y:S01]  /*3c50*/  F2FP.PACK_AB R24, R17.reuse, R149 ;  /* 0x000000951118723e */ /* 0x048fe200000000ff */
[----:B------:R-:W-:Y:S01]  /*3c60*/  FMUL.FTZ R20, R17, R41 ;  /* 0x0000002911147220 */ /* 0x000fe20000410000 */
[----:B------:R-:W-:Y:S06]  /*3c70*/  F2FP.PACK_AB R17, R29, R28 ;  /* 0x0000001c1d11723e */ /* 0x000fec00000000ff */
[----:B------:R-:W3:Y:S01]  /*3c80*/  MUFU.EX2 R26, R11 ;  /* 0x0000000b001a7308 */ /* 0x000ee20000000800 */
[----:B------:R-:W-:Y:S01]  /*3c90*/  F2FP.PACK_AB R20, R20, R40 ;  /* 0x000000281414723e */ /* 0x000fe200000000ff */
[----:B-1----:R-:W-:Y:S02]  /*3ca0*/  FMUL.FTZ R42, R211, R42 ;  /* 0x0000002ad32a7220 */ /* 0x002fe40000410000 */
[--C-:B--2---:R-:W-:Y:S02]  /*3cb0*/  FADD.FTZ R32, R32, -R2.reuse ;  /* 0x8000000220207221 */ /* 0x104fe40000010000 */
[--C-:B------:R-:W-:Y:S04]  /*3cc0*/  FADD.FTZ R36, R36, -R2.reuse ;  /* 0x8000000224247221 */ /* 0x100fe80000010000 */
[----:B------:R-:W1:Y:S01]  /*3cd0*/  MUFU.EX2 R210, R210 ;  /* 0x000000d200d27308 */ /* 0x000e620000000800 */
[----:B------:R-:W-:Y:S01]  /*3ce0*/  FMUL.FTZ R32, R8, R32 ;  /* 0x0000002008207220 */ /* 0x000fe20000410000 */
[----:B------:R-:W-:Y:S01]  /*3cf0*/  F2FP.PACK_AB R8, R205, R8 ;  /* 0x00000008cd08723e */ /* 0x000fe200000000ff */
[--C-:B------:R-:W-:Y:S01]  /*3d00*/  FADD.FTZ R37, R37, -R2.reuse ;  /* 0x8000000225257221 */ /* 0x100fe20000010000 */
[----:B----4-:R-:W2:Y:S01]  /*3d10*/  LDS R0, [R237.X4+0x12320] ;  /* 0x01232000ed007984 */ /* 0x010ea20000004800 */
[--C-:B------:R-:W-:Y:S02]  /*3d20*/  FADD.FTZ R49, R49, -R2.reuse ;  /* 0x8000000231317221 */ /* 0x100fe40000010000 */
[--C-:B------:R-:W-:Y:S01]  /*3d30*/  FADD.FTZ R33, R33, -R2.reuse ;  /* 0x8000000221217221 */ /* 0x100fe20000010000 */
[----:B------:R-:W-:Y:S01]  /*3d40*/  STS [R234+0x12480], R25 ;  /* 0x01248019ea007388 */ /* 0x000fe20000000800 */
[----:B------:R-:W-:Y:S01]  /*3d50*/  FADD.FTZ R48, R48, -R2 ;  /* 0x8000000230307221 */ /* 0x000fe20000010000 */
[----:B------:R4:W-:Y:S01]  /*3d60*/  MUFU.EX2 R22, R14 ;  /* 0x0000000e00167308 */ /* 0x0009e20000000800 */
[----:B------:R-:W-:Y:S01]  /*3d70*/  FMUL.FTZ R33, R205, R33 ;  /* 0x00000021cd217220 */ /* 0x000fe20000410000 */
[----:B------:R-:W-:Y:S01]  /*3d80*/  STS [R235], R21 ;  /* 0x00000015eb007388 */ /* 0x000fe20000000800 */
[----:B---3--:R-:W-:Y:S03]  /*3d90*/  F2FP.PACK_AB R3, R26, R27 ;  /* 0x0000001b1a03723e */ /* 0x008fe600000000ff */
[----:B------:R-:W-:Y:S04]  /*3da0*/  STS [R234+0x12c80], R8 ;  /* 0x012c8008ea007388 */ /* 0x000fe80000000800 */
[----:B------:R-:W3:Y:S01]  /*3db0*/  MUFU.EX2 R7, R7 ;  /* 0x0000000700077308 */ /* 0x000ee20000000800 */
[----:B------:R-:W-:Y:S01]  /*3dc0*/  STS [R235+0x800], R3 ;  /* 0x00080003eb007388 */ /* 0x000fe20000000800 */
[----:B-1----:R-:W-:Y:S03]  /*3dd0*/  FMUL.FTZ R10, R210, R43 ;  /* 0x0000002bd20a7220 */ /* 0x002fe60000410000 */
[----:B------:R-:W-:Y:S02]  /*3de0*/  STS [R234+0x13480], R24 ;  /* 0x01348018ea007388 */ /* 0x000fe40000000800 */
[----:B------:R-:W-:Y:S03]  /*3df0*/  F2FP.PACK_AB R10, R10, R42 ;  /* 0x0000002a0a0a723e */ /* 0x000fe600000000ff */
[----:B------:R-:W1:Y:S01]  /*3e00*/  MUFU.EX2 R9, R9 ;  /* 0x0000000900097308 */ /* 0x000e620000000800 */
[----:B----4-:R-:W-:Y:S05]  /*3e10*/  F2FP.PACK_AB R14, R210, R211 ;  /* 0x000000d3d20e723e */ /* 0x010fea00000000ff */
[----:B------:R-:W-:Y:S04]  /*3e20*/  STS [R235+0x1000], R14 ;  /* 0x0010000eeb007388 */ /* 0x000fe80000000800 */
[----:B------:R-:W4:Y:S01]  /*3e30*/  MUFU.EX2 R16, R15 ;  /* 0x0000000f00107308 */ /* 0x000f220000000800 */
[----:B---3--:R-:W-:Y:S02]  /*3e40*/  FMUL.FTZ R36, R7, R36 ;  /* 0x0000002407247220 */ /* 0x008fe40000410000 */
[--C-:B--2---:R-:W-:Y:S02]  /*3e50*/  FADD.FTZ R34, R34, -R0.reuse ;  /* 0x8000000022227221 */ /* 0x104fe40000010000 */
[--C-:B------:R-:W-:Y:S05]  /*3e60*/  FADD.FTZ R35, R35, -R0.reuse ;  /* 0x8000000023237221 */ /* 0x100fea0000010000 */
[----:B------:R-:W2:Y:S01]  /*3e70*/  MUFU.EX2 R209, R209 ;  /* 0x000000d100d17308 */ /* 0x000ea20000000800 */
[----:B------:R-:W-:Y:S02]  /*3e80*/  FMUL.FTZ R34, R27, R34 ;  /* 0x000000221b227220 */ /* 0x000fe40000410000 */
[----:B------:R-:W-:Y:S01]  /*3e90*/  FMUL.FTZ R35, R26, R35 ;  /* 0x000000231a237220 */ /* 0x000fe20000410000 */
[C---:B-1----:R-:W-:Y:S01]  /*3ea0*/  F2FP.PACK_AB R7, R9.reuse, R7 ;  /* 0x000000070907723e */ /* 0x042fe200000000ff */
[----:B------:R-:W-:Y:S02]  /*3eb0*/  FMUL.FTZ R9, R9, R37 ;  /* 0x0000002509097220 */ /* 0x000fe40000410000 */
[--C-:B------:R-:W-:Y:S02]  /*3ec0*/  FADD.FTZ R38, R38, -R0.reuse ;  /* 0x8000000026267221 */ /* 0x100fe40000010000 */
[----:B------:R-:W-:Y:S01]  /*3ed0*/  STS [R234+0x13c80], R7 ;  /* 0x013c8007ea007388 */ /* 0x000fe20000000800 */
[----:B------:R-:W1:Y:S01]  /*3ee0*/  MUFU.EX2 R207, R207 ;  /* 0x000000cf00cf7308 */ /* 0x000e620000000800 */
[--C-:B------:R-:W-:Y:S01]  /*3ef0*/  FADD.FTZ R39, R39, -R0.reuse ;  /* 0x8000000027277221 */ /* 0x100fe20000010000 */
[----:B------:R-:W-:Y:S01]  /*3f00*/  F2FP.PACK_AB R9, R9, R36 ;  /* 0x000000240909723e */ /* 0x000fe200000000ff */
[----:B------:R-:W-:Y:S01]  /*3f10*/  FMUL.FTZ R38, R22, R38 ;  /* 0x0000002616267220 */ /* 0x000fe20000410000 */
[C---:B----4-:R-:W-:Y:S01]  /*3f20*/  F2FP.PACK_AB R2, R16.reuse, R22 ;  /* 0x000000161002723e */ /* 0x050fe200000000ff */
[----:B------:R-:W-:Y:S02]  /*3f30*/  FMUL.FTZ R39, R16, R39 ;  /* 0x0000002710277220 */ /* 0x000fe40000410000 */
[--C-:B------:R-:W-:Y:S02]  /*3f40*/  FADD.FTZ R50, R50, -R0.reuse ;  /* 0x8000000032327221 */ /* 0x100fe40000010000 */
[----:B------:R3:W-:Y:S01]  /*3f50*/  STS [R235+0x1800], R2 ;  /* 0x00180002eb007388 */ /* 0x0007e20000000800 */
[----:B------:R-:W4:Y:S01]  /*3f60*/  MUFU.EX2 R6, R6 ;  /* 0x0000000600067308 */ /* 0x000f220000000800 */
[----:B------:R-:W-:Y:S01]  /*3f70*/  FADD.FTZ R51, R51, -R0 ;  /* 0x8000000033337221 */ /* 0x000fe20000010000 */
[----:B------:R-:W-:Y:S01]  /*3f80*/  F2FP.PACK_AB R0, R39, R38 ;  /* 0x000000262700723e */ /* 0x000fe200000000ff */
[----:B------:R-:W-:Y:S01]  /*3f90*/  STS [R234+0x14480], R23 ;  /* 0x01448017ea007388 */ /* 0x000fe20000000800 */
[----:B--2---:R-:W-:Y:S01]  /*3fa0*/  F2FP.PACK_AB R13, R208, R209 ;  /* 0x000000d1d00d723e */ /* 0x004fe200000000ff */
[----:B------:R-:W-:Y:S04]  /*3fb0*/  FMUL.FTZ R46, R209, R46 ;  /* 0x0000002ed12e7220 */ /* 0x000fe80000410000 */
[----:B------:R-:W-:Y:S01]  /*3fc0*/  STS [R235+0x2000], R13 ;  /* 0x0020000deb007388 */ /* 0x000fe20000000800 */
[----:B------:R-:W-:Y:S01]  /*3fd0*/  MUFU.EX2 R15, R148 ;  /* 0x00000094000f7308 */ /* 0x000fe20000000800 */
[----:B------:R-:W-:Y:S01]  /*3fe0*/  F2FP.PACK_AB R12, R12, R46 ;  /* 0x0000002e0c0c723e */ /* 0x000fe200000000ff */
[C---:B-1----:R-:W-:Y:S08]  /*3ff0*/  FMUL.FTZ R11, R207.reuse, R49 ;  /* 0x00000031cf0b7220 */ /* 0x042ff00000410000 */
[----:B------:R-:W3:Y:S01]  /*4000*/  MUFU.EX2 R5, R206 ;  /* 0x000000ce00057308 */ /* 0x000ee20000000800 */
[----:B----4-:R-:W-:Y:S01]  /*4010*/  F2FP.PACK_AB R4, R207, R6 ;  /* 0x00000006cf04723e */ /* 0x010fe200000000ff */
[----:B------:R-:W-:Y:S01]  /*4020*/  FMUL.FTZ R48, R6, R48 ;  /* 0x0000003006307220 */ /* 0x000fe20000410000 */
[----:B------:R-:W-:Y:S03]  /*4030*/  F2FP.PACK_AB R6, R33, R32 ;  /* 0x000000202106723e */ /* 0x000fe600000000ff */
[----:B------:R-:W-:Y:S01]  /*4040*/  STS [R234+0x14c80], R4 ;  /* 0x014c8004ea007388 */ /* 0x000fe20000000800 */
[----:B------:R-:W-:Y:S02]  /*4050*/  F2FP.PACK_AB R11, R11, R48 ;  /* 0x000000300b0b723e */ /* 0x000fe400000000ff */
[----:B---3--:R-:W-:Y:S01]  /*4060*/  F2FP.PACK_AB R2, R5, R15 ;  /* 0x0000000f0502723e */ /* 0x008fe200000000ff */
        /* <DEDUP_REMOVED lines=99> */
[C---:B------:R-:W-:Y:S03]  /*46a0*/  IMAD.SHL.U32 R5, R233.reuse, 0x40, RZ ;  /* 0x00000040e9057824 */ /* 0x040fe600078e00ff */
[----:B------:R-:W3:Y:S01]  /*46b0*/  LDL.64 R20, [R1] ;  /* 0x0000000001147983 */ /* 0x000ee20000100a00 */
[----:B------:R-:W-:Y:S02]  /*46c0*/  IMAD R4, R2, c[0x0][0x208], RZ ;  /* 0x0000820002047a24 */ /* 0x000fe400078e02ff */
[C---:B------:R-:W-:Y:S01]  /*46d0*/  IMAD.WIDE.U32 R2, R233.reuse, c[0x0][0x208], RZ ;  /* 0x00008200e9027a25 */ /* 0x040fe200078e00ff */
[----:B------:R-:W4:Y:S03]  /*46e0*/  LDL R9, [R1+0x20] ;  /* 0x0000200001097983 */ /* 0x000f260000100800 */
[----:B------:R-:W-:Y:S02]  /*46f0*/  IMAD R4, R233, c[0x0][0x20c], R4 ;  /* 0x00008300e9047a24 */ /* 0x000fe400078e0204 */
[C---:B------:R-:W-:Y:S02]  /*4700*/  IMAD.SHL.U32 R6, R2.reuse, 0x40, RZ ;  /* 0x0000004002067824 */ /* 0x040fe400078e00ff */
[----:B------:R-:W-:Y:S05]  /*4710*/  IMAD.IADD R3, R3, 0x1, R4 ;  /* 0x0000000103037824 */ /* 0x000fea00078e0204 */
[----:B------:R-:W-:Y:S02]  /*4720*/  SHF.L.U64.HI R3, R2, 0x6, R3 ;  /* 0x0000000602037819 */ /* 0x000fe40000010203 */
[----:B------:R-:W-:Y:S02]  /*4730*/  IADD3 R2, -R244, c[0x0][0x168], -R5 ;  /* 0x00005a00f4027a10 */ /* 0x000fe40007ffe905 */
[C---:B--2---:R-:W-:Y:S02]  /*4740*/  IADD3 R4, P1, R5.reuse, R10, RZ ;  /* 0x0000000a05047210 */ /* 0x044fe40007f3e0ff */
[----:B---3--:R-:W-:Y:S02]  /*4750*/  IADD3 R10, P6, P5, R20, UR6, R6 ;  /* 0x00000006140a7c10 */ /* 0x008fe4000fdde006 */
[----:B----4-:R-:W-:Y:S02]  /*4760*/  LEA.HI.X.SX32 R7, R5, R9, 0x1, P1 ;  /* 0x0000000905077211 */ /* 0x010fe400008f0eff */
[----:B------:R-:W-:Y:S02]  /*4770*/  IADD3.X R11, R249, UR7, R3, P6, P5 ;  /* 0x00000007f90b7c10 */ /* 0x000fe4000b7ea403 */
[----:B------:R-:W-:Y:S02]  /*4780*/  IADD3 R5, P6, R6, R20, RZ ;  /* 0x0000001406057210 */ /* 0x000fe40007fde0ff */
[----:B------:R-:W-:Y:S02]  /*4790*/  LOP3.LUT P1, RZ, R246, 0x1, RZ, 0xc0, !PT ;  /* 0x00000001f6ff7812 */ /* 0x000fe4000782c0ff */
[C---:B------:R-:W-:Y:S01]  /*47a0*/  LEA R8, P5, R4.reuse, c[0x0][0x280], 0x2 ;  /* 0x0000a00004087a11 */ /* 0x040fe200078a10ff */
[----:B------:R-:W-:Y:S01]  /*47b0*/  IMAD.X R3, R3, 0x1, R249, P6 ;  /* 0x0000000103037824 */ /* 0x000fe200030e06f9 */
[C---:B------:R-:W-:Y:S02]  /*47c0*/  LEA R6, P6, R5.reuse, c[0x0][0x1f0], 0x1 ;  /* 0x00007c0005067a11 */ /* 0x040fe400078c08ff */
[----:B------:R-:W-:Y:S02]  /*47d0*/  LEA.HI.X R9, R4, c[0x0][0x284], R7, 0x2, P5 ;  /* 0x0000a10004097a11 */ /* 0x000fe400028f1407 */
[----:B------:R-:W-:Y:S02]  /*47e0*/  ISETP.LT.OR P5, PT, R2, 0x1, !P1 ;  /* 0x000000010200780c */ /* 0x000fe40004fa1670 */
[----:B------:R-:W-:Y:S02]  /*47f0*/  LEA.HI.X R7, R5, c[0x0][0x1f4], R3, 0x1, P6 ;  /* 0x00007d0005077a11 */ /* 0x000fe400030f0c03 */
[----:B------:R-:W-:Y:S02]  /*4800*/  LEA R4, P6, R10, c[0x0][0x1f0], 0x1 ;  /* 0x00007c000a047a11 */ /* 0x000fe400078c08ff */
[----:B------:R-:W-:Y:S02]  /*4810*/  ISETP.LT.OR P1, PT, R2, 0x21, !P1 ;  /* 0x000000210200780c */ /* 0x000fe40004f21670 */
[----:B------:R-:W-:Y:S02]  /*4820*/  LEA.HI.X R5, R10, c[0x0][0x1f4], R11, 0x1, P6 ;  /* 0x00007d000a057a11 */ /* 0x000fe400030f0c0b */
[----:B------:R-:W-:Y:S03]  /*4830*/  LOP3.LUT P6, RZ, R246, 0x2, RZ, 0xc0, !PT ;  /* 0x00000002f6ff7812 */ /* 0x000fe600078cc0ff */
[----:B------:R-:W-:Y:S01]  /*4840*/  @!PT LDS RZ, [RZ] ;  /* 0x00000000fffff984 */ /* 0x000fe20000000800 */
[----:B------:R-:W-:Y:S01]  /*4850*/  @!PT LDS RZ, [RZ] ;  /* 0x00000000fffff984 */ /* 0x000fe20000000800 */
[----:B------:R-:W-:Y:S01]  /*4860*/  @!PT LDS RZ, [RZ] ;  /* 0x00000000fffff984 */ /* 0x000fe20000000800 */
[----:B------:R1:W-:Y:S01]  /*4870*/  LDGSTS.E.BYPASS.LTC128B.128 [R236+0xe080], [R6.64], !P5 ;  /* 0x0e08000006ec7fae */ /* 0x0003e2000e901d48 */
[C---:B------:R-:W-:Y:S02]  /*4880*/  ISETP.LT.OR P5, PT, R2.reuse, 0x1, !P6 ;  /* 0x000000010200780c */ /* 0x040fe400077a1670 */
[----:B------:R-:W-:Y:S01]  /*4890*/  ISETP.LT.OR P6, PT, R2, 0x21, !P6 ;  /* 0x000000210200780c */ /* 0x000fe200077c1670 */
[----:B------:R-:W-:Y:S10]  /*48a0*/  @!P2 IMAD.SHL.U32 R2, R240, 0x10, RZ ;  /* 0x00000010f002a824 */ /* 0x000ff400078e00ff */
[----:B------:R1:W-:Y:S04]  /*48b0*/  LDGSTS.E.BYPASS.LTC128B.128 [R236+0x10080], [R6.64+0x80], !P5 ;  /* 0x1008008006ec7fae */ /* 0x0003e8000e901d48 */
[----:B------:R1:W-:Y:S04]  /*48c0*/  LDGSTS.E.BYPASS.LTC128B.128 [R236+0xf080], [R4.64], !P1 ;  /* 0x0f08000004ec7fae */ /* 0x0003e8000c901d48 */
[----:B------:R1:W-:Y:S04]  /*48d0*/  LDGSTS.E.BYPASS.LTC128B.128 [R236+0x11080], [R4.64+0x80], !P6 ;  /* 0x1108008004ec7fae */ /* 0x0003e8000f101d48 */
[----:B------:R1:W-:Y:S02]  /*48e0*/  @!P2 LDGSTS.E.BYPASS.LTC128B.128 [R2+0x12280], [R8.64] ;  /* 0x122800000802afae */ /* 0x0003e4000b901d48 */
.L_x_805:
[-C--:B-1-34-:R-:W-:Y:S01]  /*48f0*/  HMMA.16816.F32 R4, R32, R16.reuse, RZ ;  /* 0x000000102004723c */ /* 0x09afe200000018ff */
[----:B------:R-:W-:Y:S01]  /*4900*/  LDSM.16.M88.4 R44, [R220+0x1800] ;  /* 0x00180000dc2c783b */ /* 0x000fe20000000200 */
[----:B------:R-:W-:Y:S02]  /*4910*/  UIADD3 UR12, UR4, 0x1, URZ ;  /* 0x00000001040c7890 */ /* 0x000fe4000fffe03f */
[----:B------:R-:W-:Y:S01]  /*4920*/  IMAD.WIDE.U32 R2, R242, c[0x0][0x238], R240 ;  /* 0x00008e00f2027a25 */ /* 0x000fe200078e00f0 */
[----:B------:R-:W-:Y:S01]  /*4930*/  UISETP.GE.AND UP1, UPT, UR4, 0x1, UPT ;  /* 0x000000010400788c */ /* 0x000fe2000bf26270 */
[----:B------:R-:W-:Y:S01]  /*4940*/  LDSM.16.MT88.4 R48, [R0+0x4080] ;  /* 0x004080000030783b */ /* 0x000fe20000004200 */
[----:B------:R-:W-:Y:S01]  /*4950*/  UIADD3 UR11, UR13, 0x1, URZ ;  /* 0x000000010d0b7890 */ /* 0x000fe2000fffe03f */
[C---:B------:R-:W-:Y:S01]  /*4960*/  HMMA.16816.F32 R8, R36.reuse, R16, RZ ;  /* 0x000000102408723c */ /* 0x040fe200000018ff */
[----:B------:R-:W-:Y:S02]  /*4970*/  UISETP.GE.AND UP0, UPT, UR13, 0x1, UPT ;  /* 0x000000010d00788c */ /* 0x000fe4000bf06270 */
[----:B------:R-:W-:Y:S02]  /*4980*/  LDSM.16.M88.4 R148, [R222+0x1000] ;  /* 0x00100000de94783b */ /* 0x000fe40000000200 */
[----:B------:R-:W-:Y:S03]  /*4990*/  USEL UR13, UR11, URZ, !UP0 ;  /* 0x0000003f0b0d7287 */ /* 0x000fe6000c000000 */
        /* <DEDUP_REMOVED lines=45> */
[----:B------:R-:W-:Y:S01]  /*4c70*/  SHF.R.S32.HI R44, RZ, 0x1f, R239 ;  /* 0x0000001fff2c7819 */ /* 0x000fe200000114ef */
[-C--:B------:R-:W-:Y:S04]  /*4c80*/  HMMA.16816.F32 R12, R48, R46.reuse, R12 ;  /* 0x0000002e300c723c */ /* 0x080fe8000000180c */
[----:B------:R-:W-:Y:S04]  /*4c90*/  IMAD R44, R44, c[0x0][0x240], RZ ;  /* 0x000090002c2c7a24 */ /* 0x000fe800078e02ff */
[C---:B------:R-:W-:Y:S04]  /*4ca0*/  HMMA.16816.F32 R16, R36.reuse, R46, R16 ;  /* 0x0000002e2410723c */ /* 0x040fe80000001810 */
[----:B------:R-:W-:Y:S04]  /*4cb0*/  IMAD R44, R239, c[0x0][0x244], R44 ;  /* 0x00009100ef2c7a24 */ /* 0x000fe800078e022c */
        /* <DEDUP_REMOVED lines=14> */
[----:B------:R-:W-:Y:S03]  /*4da0*/  SHF.L.U32 R0, R243, 0xd, RZ ;  /* 0x0000000df3007819 */ /* 0x000fe600000006ff */
        /* <DEDUP_REMOVED lines=10> */
[----:B------:R-:W-:Y:S01]  /*4e50*/  IMAD.U32 R0, RZ, RZ, UR4 ;  /* 0x00000004ff007e24 */ /* 0x000fe2000f8e00ff */
[----:B------:R-:W-:Y:S01]  /*4e60*/  LDSM.16.MT88.4 R44, [R216+0x18080] ;  /* 0x01808000d82c783b */ /* 0x000fe20000004200 */
[----:B------:R-:W-:Y:S01]  /*4e70*/  ISETP.GE.AND P1, PT, R233, R252, PT ;  /* 0x000000fce900720c */ /* 0x000fe20003f26270 */
[----:B------:R-:W-:Y:S03]  /*4e80*/  USEL UR4, UR12, URZ, !UP1 ;  /* 0x0000003f0c047287 */ /* 0x000fe6000c800000 */
[----:B------:R-:W-:Y:S01]  /*4e90*/  RED.E.ADD.F32.FTZ.RN.STRONG.GPU [R2.64], R4 ;  /* 0x000000040200798e */ /* 0x000fe2000c10e788 */
[----:B------:R-:W-:Y:S04]  /*4ea0*/  LEA R0, R0, R227, 0xd ;  /* 0x000000e300007211 */ /* 0x000fe800078e68ff */
[----:B------:R-:W-:Y:S01]  /*4eb0*/  RED.E.ADD.F32.FTZ.RN.STRONG.GPU [R2.64+0x400], R5 ;  /* 0x000400050200798e */ /* 0x000fe2000c10e788 */
[----:B------:R-:W-:Y:S04]  /*4ec0*/  IMAD.SHL.U32 R0, R0, 0x2, RZ ;  /* 0x0000000200007824 */ /* 0x000fe800078e00ff */
        /* <DEDUP_REMOVED lines=146> */
.L_x_803:
[----:B------:R-:W-:Y:S05]  /*57f0*/  @P1 EXIT ;  /* 0x000000000000194d */ /* 0x000fea0003800000 */
[----:B------:R-:W2:Y:S01]  /*5800*/  LDL R2, [R1+0x8] ;  /* 0x0000080001027983 */ /* 0x000ea20000100800 */
[----:B------:R-:W-:Y:S01]  /*5810*/  IMAD.MOV.U32 R0, RZ, RZ, 0x1 ;  /* 0x00000001ff007424 */ /* 0x000fe200078e00ff */
[----:B------:R-:W-:Y:S01]  /*5820*/  BSSY B0, `(.L_x_807) ;  /* 0x000001c000007945 */ /* 0x000fe20003800000 */
[----:B------:R-:W-:Y:S01]  /*5830*/  IMAD.MOV.U32 R7, RZ, RZ, R242 ;  /* 0x000000ffff077224 */ /* 0x000fe200078e00f2 */
[----:B------:R-:W-:Y:S01]  /*5840*/  SHF.R.S32.HI R15, RZ, 0x1f, R239 ;  /* 0x0000001fff0f7819 */ /* 0x000fe200000114ef */
[----:B------:R-:W-:Y:S01]  /*5850*/  BAR.SYNC.DEFER_BLOCKING 0x1, 0x100 ;  /* 0x0044000000007b1d */ /* 0x000fe20000010000 */
[----:B------:R-:W-:Y:S01]  /*5860*/  ISETP.NE.AND P0, PT, R0, c[0x0][0x338], PT ;  /* 0x0000ce0000007a0c */ /* 0x000fe20003f05270 */
[----:B------:R-:W-:-:S12]  /*5870*/  IMAD R0, R239, c[0x0][0x2f4], RZ ;  /* 0x0000bd00ef007a24 */ /* 0x000fd800078e02ff */
[----:B------:R-:W-:-:S05]  /*5880*/  @P0 IMAD.HI.U32 R3, R242, c[0x0][0x33c], RZ ;  /* 0x0000cf00f2030a27 */ /* 0x000fca00078e00ff */
[----:B------:R-:W-:Y:S02]  /*5890*/  @P0 SHF.R.U32.HI R7, RZ, c[0x0][0x340], R3 ;  /* 0x0000d000ff070a19 */ /* 0x000fe40000011603 */
[----:B------:R-:W-:Y:S02]  /*58a0*/  SHF.R.S32.HI R3, RZ, 0x1f, R0 ;  /* 0x0000001fff037819 */ /* 0x000fe40000011400 */
[--C-:B------:R-:W-:Y:S01]  /*58b0*/  SHF.R.S32.HI R12, RZ, 0x1f, R7.reuse ;  /* 0x0000001fff0c7819 */ /* 0x100fe20000011407 */
[----:B------:R-:W-:-:S04]  /*58c0*/  IMAD.MOV R6, RZ, RZ, -R7 ;  /* 0x000000ffff067224 */ /* 0x000fc800078e0a07 */
[----:B------:R-:W-:Y:S02]  /*58d0*/  IMAD R6, R6, c[0x0][0x338], R242 ;  /* 0x0000ce0006067a24 */ /* 0x000fe400078e02f2 */
[----:B--2---:R-:W-:-:S04]  /*58e0*/  IMAD R2, R2, c[0x0][0x358], RZ ;  /* 0x0000d60002027a24 */ /* 0x004fc800078e02ff */
[----:B------:R-:W-:-:S05]  /*58f0*/  IMAD R2, R2, c[0x0][0x2f4], RZ ;  /* 0x0000bd0002027a24 */ /* 0x000fca00078e02ff */
[----:B------:R-:W-:Y:S02]  /*5900*/  IADD3 R0, P1, P0, R2, R0, R7 ;  /* 0x0000000002007210 */ /* 0x000fe4000783e007 */
[----:B------:R-:W-:-:S03]  /*5910*/  SHF.R.S32.HI R2, RZ, 0x1f, R2 ;  /* 0x0000001fff027819 */ /* 0x000fc60000011402 */
[----:B------:R-:W-:Y:S01]  /*5920*/  IMAD.SHL.U32 R13, R0, 0x4, RZ ;  /* 0x00000004000d7824 */ /* 0x000fe200078e00ff */
[----:B------:R-:W-:Y:S02]  /*5930*/  IADD3.X R2, R2, R3, R12, P1, P0 ;  /* 0x0000000302027210 */ /* 0x000fe40000fe040c */
[----:B------:R-:W-:Y:S02]  /*5940*/  ISETP.NE.AND P1, PT, R240, RZ, PT ;  /* 0x000000fff000720c */ /* 0x000fe40003f25270 */
[----:B------:R-:W-:Y:S02]  /*5950*/  SHF.L.U64.HI R14, R0, 0x2, R2 ;  /* 0x00000002000e7819 */ /* 0x000fe40000010202 */
[----:B------:R-:W-:-:S04]  /*5960*/  IADD3 R4, P0, R13, c[0x0][0x350], RZ ;  /* 0x0000d4000d047a10 */ /* 0x000fc80007f1e0ff */
[----:B------:R-:W-:-:S05]  /*5970*/  IADD3.X R5, R14, c[0x0][0x354], RZ, P0, !PT ;  /* 0x0000d5000e057a10 */ /* 0x000fca00007fe4ff */
[----:B------:R-:W-:Y:S05]  /*5980*/  @P1 BRA `(.L_x_808) ;  /* 0x0000005000001947 */ /* 0x000fea0003800000 */
.L_x_809:
[----:B------:R-:W2:Y:S01]  /*5990*/  LDG.E.STRONG.GPU R0, [R4.64] ;  /* 0x0000000804007981 */ /* 0x000ea2000c1ef900 */
[----:B------:R-:W-:Y:S01]  /*59a0*/  YIELD ;  /* 0x0000000000007946 */ /* 0x000fe20003800000 */
[----:B--2---:R-:W-:Y:S01]  /*59b0*/  ISETP.NE.AND P0, PT, R0, R6, PT ;  /* 0x000000060000720c */ /* 0x004fe20003f05270 */
[----:B------:R-:W-:-:S12]  /*59c0*/  CCTL.IVALL ;  /* 0x00000000ff00798f */ /* 0x000fd80002000000 */
[----:B------:R-:W-:Y:S05]  /*59d0*/  @P0 BRA `(.L_x_809) ;  /* 0xffffffb000000947 */ /* 0x000fea000383ffff */
.L_x_808:
[----:B------:R-:W-:Y:S05]  /*59e0*/  BSYNC B0 ;  /* 0x0000000000007941 */ /* 0x000fea0003800000 */
.L_x_807:
[----:B------:R-:W-:Y:S01]  /*59f0*/  MOV R16, 0xffffffff ;  /* 0xffffffff00107802 */ /* 0x000fe20000000f00 */
[----:B------:R-:W-:Y:S05]  /*5a00*/  BRA.CONV ~URZ, `(.L_x_810) ;  /* 0x000000237f007947 */ /* 0x000fea000b800000 */
[----:B------:R-:W-:Y:S02]  /*5a10*/  MOV R2, 0x5a30 ;  /* 0x00005a3000027802 */ /* 0x000fe40000000f00 */
[----:B------:R-:W-:Y:S05]  /*5a20*/  CALL.REL.NOINC `($__internal_4_$__cuda_sm70_warpsync) ;  /* 0x00000a9000007944 */ /* 0x000fea0003c00000 */
.L_x_810:
[----:B------:R-:W2:Y:S01]  /*5a30*/  LDL.LU R0, [R1+0x8] ;  /* 0x0000080001007983 */ /* 0x000ea20000300800 */
[----:B------:R-:W-:Y:S01]  /*5a40*/  IMAD R8, R15, c[0x0][0x330], RZ ;  /* 0x0000cc000f087a24 */ /* 0x000fe200078e02ff */
[----:B------:R-:W-:-:S06]  /*5a50*/  NOP ;  /* 0x0000000000007918 */ /* 0x000fcc0000000000 */
[----:B--2---:R-:W-:Y:S02]  /*5a60*/  IMAD R10, R0, 0x3000, RZ ;  /* 0x00003000000a7824 */ /* 0x004fe400078e02ff */
[----:B------:R-:W-:-:S03]  /*5a70*/  IMAD R0, R12, c[0x0][0x328], RZ ;  /* 0x0000ca000c007a24 */ /* 0x000fc600078e02ff */
[----:B------:R-:W-:Y:S01]  /*5a80*/  SHF.R.S32.HI R2, RZ, 0x1f, R10 ;  /* 0x0000001fff027819 */ /* 0x000fe2000001140a */
[----:B------:R-:W-:Y:S01]  /*5a90*/  IMAD R0, R7, c[0x0][0x32c], R0 ;  /* 0x0000cb0007007a24 */ /* 0x000fe200078e0200 */
[----:B------:R-:W-:-:S04]  /*5aa0*/  IADD3 R10, P0, R10, R240, RZ ;  /* 0x000000f00a0a7210 */ /* 0x000fc80007f1e0ff */
[----:B------:R-:W-:-:S05]  /*5ab0*/  LEA.HI.X.SX32 R11, R240, R2, 0x1, P0 ;  /* 0x00000002f00b7211 */ /* 0x000fca00000f0eff */
        /* <DEDUP_REMOVED lines=57> */
[----:B------:R-:W-:Y:S05]  /*5e50*/  CALL.REL.NOINC `($__internal_4_$__cuda_sm70_warpsync) ;  /* 0x0000066000007944 */ /* 0x000fea0003c00000 */
.L_x_811:
        /* <DEDUP_REMOVED lines=12> */
.L_x_813:
[----:B------:R-:W-:Y:S05]  /*5f20*/  BSYNC B0 ;  /* 0x0000000000007941 */ /* 0x000fea0003800000 */
.L_x_812:
[----:B--2---:R-:W-:Y:S01]  /*5f30*/  IADD3 R4, P0, R13, c[0x0][0x348], RZ ;  /* 0x0000d2000d047a10 */ /* 0x004fe20007f1e0ff */
[----:B------:R-:W-:Y:S03]  /*5f40*/  BSSY B0, `(.L_x_814) ;  /* 0x0000008000007945 */ /* 0x000fe60003800000 */
[----:B------:R-:W-:Y:S01]  /*5f50*/  IADD3.X R5, R14, c[0x0][0x34c], RZ, P0, !PT ;  /* 0x0000d3000e057a10 */ /* 0x000fe200007fe4ff */
[----:B------:R-:W-:Y:S05]  /*5f60*/  @P1 BRA `(.L_x_815) ;  /* 0x0000005000001947 */ /* 0x000fea0003800000 */
.L_x_816:
[----:B------:R-:W2:Y:S01]  /*5f70*/  LDG.E.STRONG.GPU R0, [R4.64] ;  /* 0x0000000804007981 */ /* 0x000ea2000c1ef900 */
[----:B------:R-:W-:Y:S01]  /*5f80*/  YIELD ;  /* 0x0000000000007946 */ /* 0x000fe20003800000 */
[----:B--2---:R-:W-:Y:S01]  /*5f90*/  ISETP.NE.AND P0, PT, R0, R6, PT ;  /* 0x000000060000720c */ /* 0x004fe20003f05270 */
[----:B------:R-:W-:-:S12]  /*5fa0*/  CCTL.IVALL ;  /* 0x00000000ff00798f */ /* 0x000fd80002000000 */
[----:B------:R-:W-:Y:S05]  /*5fb0*/  @P0 BRA `(.L_x_816) ;  /* 0xffffffb000000947 */ /* 0x000fea000383ffff */
.L_x_815:
[----:B------:R-:W-:Y:S05]  /*5fc0*/  BSYNC B0 ;  /* 0x0000000000007941 */ /* 0x000fea0003800000 */
.L_x_814:
[----:B------:R-:W-:Y:S05]  /*5fd0*/  BRA.CONV ~URZ, `(.L_x_817) ;  /* 0x000000237f007947 */ /* 0x000fea000b800000 */
[----:B-1----:R-:W-:Y:S02]  /*5fe0*/  MOV R2, 0x6000 ;  /* 0x0000600000027802 */ /* 0x002fe40000000f00 */
[----:B------:R-:W-:Y:S05]  /*5ff0*/  CALL.REL.NOINC `($__internal_4_$__cuda_sm70_warpsync) ;  /* 0x000004c000007944 */ /* 0x000fea0003c00000 */
.L_x_817:
        /* <DEDUP_REMOVED lines=64> */
.L_x_818:
        /* <DEDUP_REMOVED lines=12> */
        .weak           $__internal_4_$__cuda_sm70_warpsync
        .type           $__internal_4_$__cuda_sm70_warpsync,@function
        .size           $__internal_4_$__cuda_sm70_warpsync,(.L_x_2308 - $__internal_4_$__cuda_sm70_warpsync)
$__internal_4_$__cuda_sm70_warpsync:
[----:B------:R-:W-:Y:S01]  /*64c0*/  MOV R3, 0x0 ;  /* 0x0000000000037802 */ /* 0x000fe20000000f00 */
[----:B------:R-:W-:Y:S04]  /*64d0*/  WARPSYNC R16 ;  /* 0x0000001000007348 */ /* 0x000fe80003800000 */
[----:B------:R-:W-:Y:S05]  /*64e0*/  RET.REL.NODEC R2 `(_ZN7cutlass13device_kernelIN5flash19enable_sm80_to_sm89INS1_16FlashAttnBwdSm80INS1_25CollectiveMainloopBwdSm80ILi2ELi1EN4cute5tupleIJNS5_1CILi64EEENS7_ILi96EEENS7_ILi128EEEEEENS_6half_tEfNS_4arch4Sm80ELb1ELb0ELb0ELb0ELb1ELb0ELb0ELb0ELi2ELi2ELi2ELi2ELb1EEENS1_24CollectiveEpilogueBwdGQAISB_fSE_Li256ELb0ELb1EEENS1_25SingleTileBwdLPTSchedulerILb0ELi96ELb1EEEEEEEEEvNT_6ParamsE) ;  /* 0xffff9b1002007950 */ /* 0x000fea0003c3ffff */
.L_x_819:
        /* <DEDUP_REMOVED lines=9> */
.L_x_2308:


//--------------------- .text._ZN7cutlass13device_kernelIN5flash19enable_sm80_to_sm89INS1_16FlashAttnBwdSm80INS1_25CollectiveMainloopBwdSm80ILi2ELi1EN4cute5tupleIJNS5_1CILi64EEENS7_ILi96EEENS7_ILi128EEEEEENS_6half_tEfNS_4arch4Sm80ELb1ELb0ELb0ELb1ELb0ELb0ELb0ELb0ELi2ELi2ELi2ELi2ELb1EEENS1_21CollectiveEpilogueBwdISB_SC_SE_Li256ELb1ELb0ELi4EEENS1_25SingleTileBwdLPTSchedulerILb1ELi96ELb0EEEEEEEEEvNT_6ParamsE --------------------------
	.section	.text._ZN7cutlass13device_kernelIN5flash19enable_sm80_to_sm89INS1_16FlashAttnBwdSm80INS1_25CollectiveMainloopBwdSm80ILi2ELi1EN4cute5tupleIJNS5_1CILi64EEENS7_ILi96EEENS7_ILi128EEEEEENS_6half_tEfNS_4arch4Sm80ELb1ELb0ELb0ELb1ELb0ELb0ELb0ELb0ELi2ELi2ELi2ELi2ELb1EEENS1_21CollectiveEpilogueBwdISB_SC_SE_Li256ELb1ELb0ELi4EEENS1_25SingleTileBwdLPTSchedulerILb1ELi96ELb0EEEEEEEEEvNT_6ParamsE,"ax",@progbits
	.sectioninfo	@"SHI_REGISTERS=255"
	.align	128
.text._ZN7cutlass13device_kernelIN5flash19enable_sm80_to_sm89INS1_16FlashAttnBwdSm80INS1_25CollectiveMainloopBwdSm80ILi2ELi1EN4cute5tupleIJNS5_1CILi64EEENS7_ILi96EEENS7_ILi128EEEEEENS_6half_tEfNS_4arch4Sm80ELb1ELb0ELb0ELb1ELb0ELb0ELb0ELb0ELi2ELi2ELi2ELi2ELb1EEENS1_21CollectiveEpilogueBwdISB_SC_SE_Li256ELb1ELb0ELi4EEENS1_25SingleTileBwdLPTSchedulerILb1ELi96ELb0EEEEEEEEEvNT_6ParamsE:
        .type           _ZN7cutlass13device_kernelIN5flash19enable_sm80_to_sm89INS1_16FlashAttnBwdSm80INS1_25CollectiveMainloopBwdSm80ILi2ELi1EN4cute5tupleIJNS5_1CILi64EEENS7_ILi96EEENS7_ILi128EEEEEENS_6half_tEfNS_4arch4Sm80ELb1ELb0ELb0ELb1ELb0ELb0ELb0ELb0ELi2ELi2ELi2ELi2ELb1EEENS1_21CollectiveEpilogueBwdISB_SC_SE_Li256ELb1ELb0ELi4EEENS1_25SingleTileBwdLPTSchedulerILb1ELi96ELb0EEEEEEEEEvNT_6ParamsE,@function
        .size           _ZN7cutlass13device_kernelIN5flash19enable_sm80_to_sm89INS1_16FlashAttnBwdSm80INS1_25CollectiveMainloopBwdSm80ILi2ELi1EN4cute5tupleIJNS5_1CILi64EEENS7_ILi96EEENS7_ILi128EEEEEENS_6half_tEfNS_4arch4Sm80ELb1ELb0ELb0ELb1ELb0ELb0ELb0ELb0ELi2ELi2ELi2ELi2ELb1EEENS1_21CollectiveEpilogueBwdISB_SC_SE_Li256ELb1ELb0ELi4EEENS1_25SingleTileBwdLPTSchedulerILb1ELi96ELb0EEEEEEEEEvNT_6ParamsE,(.L_x_2310 - _ZN7cutlass13device_kernelIN5flash19enable_sm80_to_sm89INS1_16FlashAttnBwdSm80INS1_25CollectiveMainloopBwdSm80ILi2ELi1EN4cute5tupleIJNS5_1CILi64EEENS7_ILi96EEENS7_ILi128EEEEEENS_6half_tEfNS_4arch4Sm80ELb1ELb0ELb0ELb1ELb0ELb0ELb0ELb0ELi2ELi2ELi2ELi2ELb1EEENS1_21CollectiveEpilogueBwdISB_SC_SE_Li256ELb1ELb0ELi4EEENS1_25SingleTileBwdLPTSchedulerILb1ELi96ELb0EEEEEEEEEvNT_6ParamsE)
        .other          _ZN7cutlass13device_kernelIN5flash19enable_sm80_to_sm89INS1_16FlashAttnBwdSm80INS1_25CollectiveMainloopBwdSm80ILi2ELi1EN4cute5tupleIJNS5_1CILi64EEENS7_ILi96EEENS7_ILi128EEEEEENS_6half_tEfNS_4arch4Sm80ELb1ELb0ELb0ELb1ELb0ELb0ELb0ELb0ELi2ELi2ELi2ELi2ELb1EEENS1_21CollectiveEpilogueBwdISB_SC_SE_Li256ELb1ELb0ELi4EEENS1_25SingleTileBwdLPTSchedulerILb1ELi96ELb0EEEEEEEEEvNT_6ParamsE,@"STO_CUDA_ENTRY STV_DEFAULT"
_ZN7cutlass13device_kernelIN5flash19enable_sm80_to_sm89INS1_16FlashAttnBwdSm80INS1_25CollectiveMainloopBwdSm80ILi2ELi1EN4cute5tupleIJNS5_1CILi64EEENS7_ILi96EEENS7_ILi128EEEEEENS_6half_tEfNS_4arch4Sm80ELb1ELb0ELb0ELb1ELb0ELb0ELb0ELb0ELi2ELi2ELi2ELi2ELb1EEENS1_21CollectiveEpilogueBwdISB_SC_SE_Li256ELb1ELb0ELi4EEENS1_25SingleTileBwdLPTSchedulerILb1ELi96ELb0EEEEEEEEEvNT_6ParamsE:
[----:B------:R-:W-:Y:S02]  /*0000*/  MOV R1, c[0x0][0x28] ;  /* 0x00000a0000017a02 */ /* 0x000fe40000000f00 */
[----:B------:R-:W1:Y:S01]  /*0010*/  S2R R81, SR_TID.X ;  /* 0x0000000000517919 */ /* 0x000e620000002100 */
[----:B------:R-:W-:Y:S01]  /*0020*/  ULDC.64 UR14, c[0x0][0x118] ;  /* 0x00004600000e7ab9 */ /* 0x000fe20000000a00 */
[----:B------:R-:W-:Y:S02]  /*0030*/  IADD3 R1, R1, -0x40, RZ ;  /* 0xffffffc001017810 */ /* 0x000fe40007ffe0ff */
        /* <DEDUP_REMOVED lines=19> */
[----:B------:R1:W-:Y:S01]  /*0170*/  STL [R1+0x38], R4 ;  /* 0x0000380401007387 */ /* 0x0003e20000100800 */
[----:B------:R-:W-:Y:S01]  /*0180*/  IMAD R3, R4, c[0x0][0x3c4], RZ ;  /* 0x0000f10004037a24 */ /* 0x000fe200078e02ff */
[----:B------:R-:W-:Y:S05]  /*0190*/  BRA `(.L_x_822) ;  /* 0x0000007000007947 */ /* 0x000fea0003800000 */
.L_x_821:
[----:B------:R-:W-:Y:S02]  /*01a0*/  MOV R3, c[0x0][0x3ac] ;  /* 0x0000eb0000037a02 */ /* 0x000fe40000000f00 */
[----:B------:R-:W-:Y:S02]  /*01b0*/  MOV R4, R0 ;  /* 0x0000000000047202 */ /* 0x000fe40000000f00 */
[----:B------:R-:W-:-:S13]  /*01c0*/  ISETP.NE.AND P0, PT, R3, 0x1, PT ;  /* 0x000000010300780c */ /* 0x000fda0003f05270 */
[----:B------:R-:W-:-:S05]  /*01d0*/  @P0 IMAD.HI.U32 R3, R0, c[0x0][0x3b0], RZ ;  /* 0x0000ec0000030a27 */ /* 0x000fca00078e00ff */
[----:B------:R-:W-:-:S05]  /*01e0*/  @P0 SHF.R.U32.HI R4, RZ, c[0x0][0x3b4], R3 ;  /* 0x0000ed00ff040a19 */ /* 0x000fca0000011603 */
[----:B------:R1:W-:Y:S01]  /*01f0*/  STL [R1+0x38], R4 ;  /* 0x0000380401007387 */ /* 0x0003e20000100800 */
[----:B------:R-:W-:-:S03]  /*0200*/  IMAD R3, R4, c[0x0][0x3ac], RZ ;  /* 0x0000eb0004037a24 */ /* 0x000fc600078e02ff */
.L_x_822:
[----:B-1----:R-:W-:Y:S01]  /*0210*/  IMAD.MOV.U32 R4, RZ, RZ, c[0x0][0x3a0] ;  /* 0x0000e800ff047624 */ /* 0x002fe200078e00ff */
[----:B------:R-:W-:Y:S01]  /*0220*/  ISETP.NE.U32.AND P0, PT, RZ, c[0x0][0x3e0], PT ;  /* 0x0000f800ff007a0c */ /* 0x000fe20003f05070 */
[----:B------:R-:W-:-:S03]  /*0230*/  IMAD.IADD R0, R0, 0x1, -R3 ;  /* 0x0000000100007824 */ /* 0x000fc600078e0a03 */
[----:B------:R-:W-:Y:S01]  /*0240*/  ISETP.NE.AND P1, PT, R4, 0x1, PT ;  /* 0x000000010400780c */ /* 0x000fe20003f25270 */
[----:B------:R-:W-:Y:S01]  /*0250*/  IMAD R0, R2, c[0x0][0x3ac], R0 ;  /* 0x0000eb0002007a24 */ /* 0x000fe200078e0200 */
[----:B------:R-:W-:-:S04]  /*0260*/  ISETP.NE.AND.EX P0, PT, RZ, c[0x0][0x3e4], PT, P0 ;  /* 0x0000f900ff007a0c */ /* 0x000fc80003f05300 */
[----:B------:R-:W-:-:S07]  /*0270*/  MOV R4, R0 ;  /* 0x0000000000047202 */ /* 0x000fce0000000f00 */
[----:B------:R-:W-:-:S05]  /*0280*/  @P1 IMAD.HI.U32 R2, R0, c[0x0][0x3a4], RZ ;  /* 0x0000e90000021a27 */ /* 0x000fca00078e00ff */
[----:B------:R-:W-:-:S04]  /*0290*/  @P1 SHF.R.U32.HI R4, RZ, c[0x0][0x3a8], R2 ;  /* 0x0000ea00ff041a19 */ /* 0x000fc80000011602 */
[----:B------:R-:W-:-:S05]  /*02a0*/  IADD3 R2, -R4, RZ, RZ ;  /* 0x000000ff04027210 */ /* 0x000fca0007ffe1ff */
[----:B------:R-:W-:-:S05]  /*02b0*/  IMAD R0, R2, c[0x0][0x3a0], R0 ;  /* 0x0000e80002007a24 */ /* 0x000fca00078e0200 */
[----:B------:R1:W-:Y:S01]  /*02c0*/  STL [R1+0x18], R0 ;  /* 0x0000180001007387 */ /* 0x0003e20000100800 */
[----:B------:R-:W-:Y:S05]  /*02d0*/  @!P0 BRA `(.L_x_823) ;  /* 0x0000004000008947 */ /* 0x000fea0003800000 */
[----:B------:R-:W-:-:S05]  /*02e0*/  MOV R2, 0x4 ;  /* 0x0000000400027802 */ /* 0x000fca0000000f00 */
[----:B------:R-:W-:-:S05]  /*02f0*/  IMAD.WIDE R2, R4, R2, c[0x0][0x3e0] ;  /* 0x0000f80004027625 */ /* 0x000fca00078e0202 */
[----:B-1----:R1:W5:Y:S01]  /*0300*/  LDG.E R0, [R2.64] ;  /* 0x0000000e02007981 */ /* 0x002362000c1e1900 */
[----:B------:R-:W-:Y:S05]  /*0310*/  BRA `(.L_x_824) ;  /* 0x000000a000007947 */ /* 0x000fea0003800000 */
.L_x_823:
[----:B------:R-:W-:-:S04]  /*0320*/  ISETP.NE.U32.AND P0, PT, RZ, c[0x0][0x3d8], PT ;  /* 0x0000f600ff007a0c */ /* 0x000fc80003f05070 */
[----:B------:R-:W-:-:S13]  /*0330*/  ISETP.NE.AND.EX P0, PT, RZ, c[0x0][0x3dc], PT, P0 ;  /* 0x0000f700ff007a0c */ /* 0x000fda0003f05300 */
[----:B------:R-:W-:Y:S05]  /*0340*/  @!P0 BRA `(.L_x_825) ;  /* 0x0000006000008947 */ /* 0x000fea0003800000 */
[----:B------:R-:W-:-:S05]  /*0350*/  MOV R2, 0x4 ;  /* 0x0000000400027802 */ /* 0x000fca0000000f00 */
[----:B------:R-:W-:-:S05]  /*0360*/  IMAD.WIDE R2, R4, R2, c[0x0][0x3d8] ;  /* 0x0000f60004027625 */ /* 0x000fca00078e0202 */
[----:B------:R-:W2:Y:S04]  /*0370*/  LDG.E R5, [R2.64] ;  /* 0x0000000e02057981 */ /* 0x000ea8000c1e1900 */
[----:B-1----:R-:W2:Y:S02]  /*0380*/  LDG.E R0, [R2.64+0x4] ;  /* 0x0000040e02007981 */ /* 0x002ea4000c1e1900 */
[----:B--2---:R-:W-:Y:S01]  /*0390*/  IADD3 R0, -R5, R0, RZ ;  /* 0x0000000005007210 */ /* 0x004fe20007ffe1ff */
[----:B------:R-:W-:Y:S05]  /*03a0*/  BRA `(.L_x_824) ;  /* 0x0000001000007947 */ /* 0x000fea0003800000 */
.L_x_825:
[----:B-1----:R-:W-:-:S03]  /*03b0*/  MOV R0, c[0x0][0x3d4] ;  /* 0x0000f50000007a02 */ /* 0x002fc60000000f00 */
.L_x_824:
[----:B-1----:R-:W2:Y:S01]  /*03c0*/  LDL R3, [R1+0x38] ;  /* 0x0000380001037983 */ /* 0x002ea20000100800 */
[----:B-----5:R-:W-:-:S05]  /*03d0*/  IADD3 R0, R0, 0x5f, RZ ;  /* 0x0000005f00007810 */ /* 0x020fca0007ffe0ff */
[----:B------:R-:W-:-:S05]  /*03e0*/  IMAD.HI R0, R0, 0x2aaaaaab, RZ ;  /* 0x2aaaaaab00007827 */ /* 0x000fca00078e02ff */
[----:B------:R-:W-:-:S04]  /*03f0*/  SHF.R.U32.HI R2, RZ, 0x1f, R0 ;  /* 0x0000001fff027819 */ /* 0x000fc80000011600 */
[----:B------:R-:W-:-:S04]  /*0400*/  LEA.HI.SX32 R0, R0, R2, 0x1c ;  /* 0x0000000200007211 */ /* 0x000fc800078fe2ff */
[----:B--2---:R-:W-:-:S04]  /*0410*/  ISETP.GE.AND P0, PT, R3, R0, PT ;  /* 0x000000000300720c */ /* 0x004fc80003f06270 */
[----:B------:R-:W-:-:S05]  /*0420*/  SEL R0, R4, 0xffffffff, !P0 ;  /* 0xffffffff04007807 */ /* 0x000fca0004000000 */
[----:B------:R1:W-:Y:S01]  /*0430*/  STL [R1+0x3c], R0 ;  /* 0x00003c0001007387 */ /* 0x0003e20000100800 */
[----:B------:R-:W-:Y:S05]  /*0440*/  BRA `(.L_x_826) ;  /* 0x000003b000007947 */ /* 0x000fea0003800000 */
.L_x_820:
        /* <DEDUP_REMOVED lines=17> */
.L_x_827:
[----:B------:R-:W-:Y:S02]  /*0560*/  MOV R3, c[0x0][0x3ac] ;  /* 0x0000eb0000037a02 */ /* 0x000fe40000000f00 */
[----:B------:R-:W-:Y:S02]  /*0570*/  MOV R4, R0 ;  /* 0x0000000000047202 */ /* 0x000fe40000000f00 */
[----:B------:R-:W-:-:S13]  /*0580*/  ISETP.NE.AND P0, PT, R3, 0x1, PT ;  /* 0x000000010300780c */ /* 0x000fda0003f05270 */
[----:B------:R-:W-:-:S05]  /*0590*/  @P0 IMAD.HI.U32 R3, R0, c[0x0][0x3b0], RZ ;  /* 0x0000ec0000030a27 */ /* 0x000fca00078e00ff */
[----:B------:R-:W-:-:S05]  /*05a0*/  @P0 SHF.R.U32.HI R4, RZ, c[0x0][0x3b4], R3 ;  /* 0x0000ed00ff040a19 */ /* 0x000fca0000011603 */
[----:B------:R1:W-:Y:S01]  /*05b0*/  STL [R1+0x38], R4 ;  /* 0x0000380401007387 */ /* 0x0003e20000100800 */
[----:B------:R-:W-:-:S03]  /*05c0*/  IMAD R3, R4, c[0x0][0x3ac], RZ ;  /* 0x0000eb0004037a24 */ /* 0x000fc600078e02ff */
.L_x_828:
        /* <DEDUP_REMOVED lines=17> */
.L_x_829:
        /* <DEDUP_REMOVED lines=9> */
.L_x_831:
[----:B-1----:R-:W-:-:S03]  /*0770*/  MOV R0, c[0x0][0x3d4] ;  /* 0x0000f50000007a02 */ /* 0x002fc60000000f00 */
.L_x_830:
[----:B-1----:R-:W2:Y:S01]  /*0780*/  LDL R3, [R1+0x38] ;  /* 0x0000380001037983 */ /* 0x002ea20000100800 */
[----:B-----5:R-:W-:-:S05]  /*0790*/  IADD3 R0, R0, 0x5f, RZ ;  /* 0x0000005f00007810 */ /* 0x020fca0007ffe0ff */
[----:B------:R-:W-:-:S05]  /*07a0*/  IMAD.HI R0, R0, 0x2aaaaaab, RZ ;  /* 0x2aaaaaab00007827 */ /* 0x000fca00078e02ff */
[----:B------:R-:W-:-:S04]  /*07b0*/  SHF.R.U32.HI R2, RZ, 0x1f, R0 ;  /* 0x0000001fff027819 */ /* 0x000fc80000011600 */
[----:B------:R-:W-:-:S04]  /*07c0*/  LEA.HI.SX32 R0, R0, R2, 0x1c ;  /* 0x0000000200007211 */ /* 0x000fc800078fe2ff */
[----:B--2---:R-:W-:-:S04]  /*07d0*/  ISETP.GE.AND P0, PT, R3, R0, PT ;  /* 0x000000000300720c */ /* 0x004fc80003f06270 */
[----:B------:R-:W-:-:S05]  /*07e0*/  SEL R0, R4, 0xffffffff, !P0 ;  /* 0xffffffff04007807 */ /* 0x000fca0004000000 */
[----:B------:R1:W-:Y:S04]  /*07f0*/  STL [R1+0x3c], R0 ;  /* 0x00003c0001007387 */ /* 0x0003e80000100800 */
.L_x_826:
[----:B------:R-:W2:Y:S02]  /*0800*/  LDL R27, [R1+0x3c] ;  /* 0x00003c00011b7983 */ /* 0x000ea40000100800 */
[----:B--2---:R-:W-:-:S13]  /*0810*/  ISETP.GE.AND P0, PT, R27, RZ, PT ;  /* 0x000000ff1b00720c */ /* 0x004fda0003f06270 */
[----:B------:R-:W-:Y:S05]  /*0820*/  @!P0 EXIT ;  /* 0x000000000000894d */ /* 0x000fea0003800000 */
[----:B------:R-:W-:Y:S01]  /*0830*/  ISETP.NE.U32.AND P4, PT, RZ, c[0x0][0x2c8], PT ;  /* 0x0000b200ff007a0c */ /* 0x000fe20003f85070 */
[----:B------:R-:W-:Y:S01]  /*0840*/  IMAD.MOV.U32 R10, RZ, RZ, 0x4 ;  /* 0x00000004ff0a7424 */ /* 0x000fe200078e00ff */
[----:B------:R-:W-:Y:S02]  /*0850*/  ISETP.NE.U32.AND P0, PT, RZ, c[0x0][0x2d8], PT ;  /* 0x0000b600ff007a0c */ /* 0x000fe40003f05070 */
[----:B------:R-:W-:Y:S01]  /*0860*/  ISETP.NE.AND.EX P4, PT, RZ, c[0x0][0x2cc], PT, P4 ;  /* 0x0000b300ff007a0c */ /* 0x000fe20003f85340 */
[----:B------:R-:W-:Y:S01]  /*0870*/  IMAD.WIDE R4, R27, R10, c[0x0][0x2c8] ;  /* 0x0000b2001b047625 */ /* 0x000fe200078e020a */
[----:B------:R-:W-:-:S04]  /*0880*/  ISETP.NE.U32.AND P3, PT, RZ, c[0x0][0x2d0], PT ;  /* 0x0000b400ff007a0c */ /* 0x000fc80003f65070 */
[----:B------:R-:W-:-:S07]  /*0890*/  ISETP.NE.AND.EX P3, PT, RZ, c[0x0][0x2d4], PT, P3 ;  /* 0x0000b500ff007a0c */ /* 0x000fce0003f65330 */
[----:B-1----:R-:W2:Y:S01]  /*08a0*/  @P4 LDG.E R0, [R4.64] ;  /* 0x0000000e04004981 */ /* 0x002ea2000c1e1900 */
[----:B------:R-:W-:Y:S01]  /*08b0*/  CS2R R8, SRZ ;  /* 0x0000000000087805 */ /* 0x000fe2000001ff00 */
[----:B------:R-:W-:Y:S01]  /*08c0*/  IMAD.WIDE R2, R27, R10, c[0x0][0x2d0] ;  /* 0x0000b4001b027625 */ /* 0x000fe200078e020a */
[----:B------:R-:W-:-:S03]  /*08d0*/  ISETP.NE.AND.EX P0, PT, RZ, c[0x0][0x2dc], PT, P0 ;  /* 0x0000b700ff007a0c */ /* 0x000fc60003f05300 */
[----:B------:R-:W-:Y:S01]  /*08e0*/  IMAD.MOV.U32 R244, RZ, RZ, c[0x0][0x168] ;  /* 0x00005a00fff47624 */ /* 0x000fe200078e00ff */
[----:B------:R1:W5:Y:S04]  /*08f0*/  @P4 LDG.E R8, [R4.64] ;  /* 0x0000000e04084981 */ /* 0x000368000c1e1900 */
[----:B------:R1:W5:Y:S05]  /*0900*/  @P3 LDG.E R9, [R2.64] ;  /* 0x0000000e02093981 */ /* 0x00036a000c1e1900 */
[----:B------:R-:W-:-:S05]  /*0910*/  @P0 IMAD.WIDE R6, R27, R10, c[0x0][0x2d8] ;  /* 0x0000b6001b060625 */ /* 0x000fca00078e020a */
[----:B------:R3:W5:Y:S01]  /*0920*/  @P0 LDG.E R244, [R6.64] ;  /* 0x0000000e06f40981 */ /* 0x000762000c1e1900 */
[----:B------:R-:W-:Y:S02]  /*0930*/  IMAD.MOV.U32 R22, RZ, RZ, RZ ;  /* 0x000000ffff167224 */ /* 0x000fe400078e00ff */
[----:B------:R-:W-:Y:S02]  /*0940*/  IMAD.MOV.U32 R245, RZ, RZ, c[0x0][0x198] ;  /* 0x00006600fff57624 */ /* 0x000fe400078e00ff */
[----:B--2---:R-:W-:-:S05]  /*0950*/  @P4 IMAD R0, R27, 0x40, R0 ;  /* 0x000000401b004824 */ /* 0x004fca00078e0200 */
[----:B---3--:R-:W-:-:S04]  /*0960*/  @P4 SHF.R.S32.HI R6, RZ, 0x1f, R0 ;  /* 0x0000001fff064819 */ /* 0x008fc80000011400 */
[----:B------:R-:W-:-:S04]  /*0970*/  @P4 LEA.HI R0, R6, R0, RZ, 0x6 ;  /* 0x0000000006004211 */ /* 0x000fc800078f30ff */
[----:B------:R-:W-:Y:S01]  /*0980*/  @P4 LOP3.LUT R22, R0, 0xffffffc0, RZ, 0xc0, !PT ;  /* 0xffffffc000164812 */ /* 0x000fe200078ec0ff */
[----:B------:R-:W-:Y:S05]  /*0990*/  @P0 BRA `(.L_x_832) ;  /* 0x0000004000000947 */ /* 0x000fea0003800000 */
[----:B-1----:R-:W-:Y:S05]  /*09a0*/  @!P4 BRA `(.L_x_832) ;  /* 0x000000300000c947 */ /* 0x002fea0003800000 */
[----:B------:R1:W2:Y:S04]  /*09b0*/  LDG.E R0, [R4.64] ;  /* 0x0000000e04007981 */ /* 0x0002a8000c1e1900 */
[----:B-1----:R-:W2:Y:S02]  /*09c0*/  LDG.E R4, [R4.64+0x4] ;  /* 0x0000040e04047981 */ /* 0x002ea4000c1e1900 */
[----:B--2--5:R-:W-:Y:S02]  /*09d0*/  IADD3 R244, -R0, R4, RZ ;  /* 0x0000000400f47210 */ /* 0x024fe40007ffe1ff */
.L_x_832:
[----:B-1----:R-:W-:-:S04]  /*09e0*/  ISETP.NE.U32.AND P0, PT, RZ, c[0x0][0x2e0], PT ;  /* 0x0000b800ff007a0c */ /* 0x002fc80003f05070 */
[----:B------:R-:W-:-:S13]  /*09f0*/  ISETP.NE.AND.EX P0, PT, RZ, c[0x0][0x2e4], PT, P0 ;  /* 0x0000b900ff007a0c */ /* 0x000fda0003f05300 */
[----:B------:R-:W-:Y:S05]  /*0a00*/  @!P0 BRA `(.L_x_833) ;  /* 0x0000003000008947 */ /* 0x000fea0003800000 */
[----:B------:R-:W-:-:S05]  /*0a10*/  IMAD.WIDE R2, R27, R10, c[0x0][0x2e0] ;  /* 0x0000b8001b027625 */ /* 0x000fca00078e020a */
[----:B------:R1:W5:Y:S01]  /*0a20*/  LDG.E R245, [R2.64] ;  /* 0x0000000e02f57981 */ /* 0x000362000c1e1900 */
[----:B------:R-:W-:Y:S05]  /*0a30*/  BRA `(.L_x_834) ;  /* 0x0000004000007947 */ /* 0x000fea0003800000 */
.L_x_833:
[----:B------:R-:W-:Y:S05]  /*0a40*/  @!P3 BRA `(.L_x_834) ;  /* 0x000000300000b947 */ /* 0x000fea0003800000 */
[----:B------:R1:W2:Y:S04]  /*0a50*/  LDG.E R0, [R2.64] ;  /* 0x0000000e02007981 */ /* 0x0002a8000c1e1900 */
[----:B-1----:R-:W2:Y:S02]  /*0a60*/  LDG.E R2, [R2.64+0x4] ;  /* 0x0000040e02027981 */ /* 0x002ea4000c1e1900 */
[----:B--2---:R-:W-:-:S04]  /*0a70*/  IADD3 R245, -R0, R2, RZ ;  /* 0x0000000200f57210 */ /* 0x004fc80007ffe1ff */
.L_x_834:
[----:B------:R-:W2:Y:S01]  /*0a80*/  LDL R80, [R1+0x38] ;  /* 0x0000380001507983 */ /* 0x000ea20000100800 */
[----:B-----5:R-:W-:Y:S01]  /*0a90*/  IMAD.IADD R0, R244, 0x1, -R245 ;  /* 0x00000001f4007824 */ /* 0x020fe200078e0af5 */
[----:B------:R-:W-:Y:S01]  /*0aa0*/  PLOP3.LUT P1, PT, PT, PT, PT, 0x80, 0x0 ;  /* 0x000000000000781c */ /* 0x000fe20003f2f070 */
[----:B------:R-:W-:Y:S01]  /*0ab0*/  CS2R R10, SRZ ;  /* 0x00000000000a7805 */ /* 0x000fe2000001ff00 */
[----:B------:R-:W-:Y:S01]  /*0ac0*/  IMAD.MOV.U32 R122, RZ, RZ, RZ ;  /* 0x000000ffff7a7224 */ /* 0x000fe200078e00ff */
[----:B------:R-:W-:Y:S01]  /*0ad0*/  CS2R R126, SRZ ;  /* 0x00000000007e7805 */ /* 0x000fe2000001ff00 */
[----:B------:R-:W-:Y:S01]  /*0ae0*/  IMAD.MOV.U32 R120, RZ, RZ, RZ ;  /* 0x000000ffff787224 */ /* 0x000fe200078e00ff */
[----:B------:R-:W-:Y:S01]  /*0af0*/  CS2R R124, SRZ ;  /* 0x00000000007c7805 */ /* 0x000fe2000001ff00 */
[----:B------:R-:W-:Y:S01]  /*0b00*/  CS2R R130, SRZ ;  /* 0x0000000000827805 */ /* 0x000fe2000001ff00 */
[----:B------:R-:W-:Y:S01]  /*0b10*/  CS2R R128, SRZ ;  /* 0x0000000000807805 */ /* 0x000fe2000001ff00 */
[----:B------:R-:W-:Y:S01]  /*0b20*/  CS2R R12, SRZ ;  /* 0x00000000000c7805 */ /* 0x000fe2000001ff00 */
[----:B------:R-:W-:Y:S01]  /*0b30*/  MOV R118, RZ ;  /* 0x000000ff00767202 */ /* 0x000fe20000000f00 */
[----:B------:R-:W-:Y:S01]  /*0b40*/  IMAD.MOV.U32 R7, RZ, RZ, RZ ;  /* 0x000000ffff077224 */ /* 0x000fe200078e00ff */
[----:B------:R-:W-:Y:S01]  /*0b50*/  CS2R R114, SRZ ;  /* 0x0000000000727805 */ /* 0x000fe2000001ff00 */
[----:B------:R-:W-:Y:S01]  /*0b60*/  IMAD.MOV.U32 R116, RZ, RZ, RZ ;  /* 0x000000ffff747224 */ /* 0x000fe200078e00ff */
[----:B------:R-:W-:Y:S01]  /*0b70*/  CS2R R112, SRZ ;  /* 0x0000000000707805 */ /* 0x000fe2000001ff00 */
        /* <DEDUP_REMOVED lines=20> */
[----:B------:R-:W-:Y:S01]  /*0cc0*/  MOV R84, RZ ;  /* 0x000000ff00547202 */ /* 0x000fe20000000f00 */
        /* <DEDUP_REMOVED lines=24> */
[----:B--2---:R-:W-:-:S05]  /*0e50*/  IMAD R0, R80, 0x60, R0 ;  /* 0x0000006050007824 */ /* 0x004fca00078e0200 */
[----:B-1----:R-:W-:Y:S02]  /*0e60*/  IADD3 R2, R0, -c[0x0][0x2a4], RZ ;  /* 0x8000a90000027a10 */ /* 0x002fe40007ffe0ff */
[----:B------:R-:W-:Y:S02]  /*0e70*/  IADD3 R0, R244, 0x3f, RZ ;  /* 0x0000003ff4007810 */ /* 0x000fe40007ffe0ff */
[----:B------:R-:W-:-:S04]  /*0e80*/  SHF.R.S32.HI R3, RZ, 0x1f, R2 ;  /* 0x0000001fff037819 */ /* 0x000fc80000011402 */
[----:B------:R-:W-:Y:S02]  /*0e90*/  LEA.HI R3, R3, R2, RZ, 0x6 ;  /* 0x0000000203037211 */ /* 0x000fe400078f30ff */
[----:B------:R-:W-:Y:S02]  /*0ea0*/  SHF.R.S32.HI R2, RZ, 0x1f, R0 ;  /* 0x0000001fff027819 */ /* 0x000fe40000011400 */
[----:B------:R-:W-:Y:S02]  /*0eb0*/  SHF.R.S32.HI R3, RZ, 0x6, R3 ;  /* 0x00000006ff037819 */ /* 0x000fe40000011403 */
[----:B------:R-:W-:Y:S02]  /*0ec0*/  LEA.HI R2, R2, R0, RZ, 0x6 ;  /* 0x0000000002027211 */ /* 0x000fe400078f30ff */
[----:B------:R-:W1:Y:S02]  /*0ed0*/  R2UR UR4, R3 ;  /* 0x00000000030473c2 */ /* 0x000e6400000e0000 */
[----:B------:R-:W-:-:S05]  /*0ee0*/  SHF.R.S32.HI R4, RZ, 0x6, R2 ;  /* 0x00000006ff047819 */ /* 0x000fca0000011402 */
[----:B------:R2:W-:Y:S01]  /*0ef0*/  STL [R1+0xc], R4 ;  /* 0x00000c0401007387 */ /* 0x0005e20000100800 */
[----:B-1----:R-:W-:-:S04]  /*0f00*/  UISETP.LT.AND UP0, UPT, URZ, UR4, UPT ;  /* 0x000000043f00728c */ /* 0x002fc8000bf01270 */
[----:B------:R-:W-:-:S06]  /*0f10*/  USEL UR12, URZ, UR4, !UP0 ;  /* 0x000000043f0c7287 */ /* 0x000fcc000c000000 */
[----:B------:R-:W-:-:S13]  /*0f20*/  ISETP.GT.AND P0, PT, R4, UR12, PT ;  /* 0x0000000c04007c0c */ /* 0x000fda000bf04270 */
[----:B------:R-:W-:Y:S05]  /*0f30*/  @!P0 BRA `(.L_x_835) ;  /* 0x0000508000008947 */ /* 0x000fea0003800000 */
[----:B--2---:R-:W2:Y:S01]  /*0f40*/  LDL R82, [R1+0x18] ;  /* 0x0000180001527983 */ /* 0x004ea20000100800 */
[----:B------:R-:W-:Y:S01]  /*0f50*/  IMAD.MOV.U32 R0, RZ, RZ, c[0x0][0x248] ;  /* 0x00009200ff007624 */ /* 0x000fe200078e00ff */
[----:B------:R-:W-:Y:S01]  /*0f60*/  SHF.R.S32.HI R34, RZ, 0x1f, R81 ;  /* 0x0000001fff227819 */ /* 0x000fe20000011451 */
[----:B------:R-:W-:Y:S01]  /*0f70*/  IMAD.SHL.U32 R10, R81, 0x4, RZ ;  /* 0x00000004510a7824 */ /* 0x000fe200078e00ff */
[----:B------:R-:W-:Y:S01]  /*0f80*/  SHF.R.S32.HI R5, RZ, 0x1f, R22 ;  /* 0x0000001fff057819 */ /* 0x000fe20000011416 */
[----:B------:R-:W-:Y:S01]  /*0f90*/  USHF.R.S32.HI UR13, URZ, 0x1f, UR12 ;  /* 0x0000001f3f0d7899 */ /* 0x000fe2000801140c */
[----:B------:R-:W-:Y:S01]  /*0fa0*/  ISETP.NE.AND P0, PT, R0, 0x1, PT ;  /* 0x000000010000780c */ /* 0x000fe20003f05270 */
[----:B------:R-:W-:Y:S01]  /*0fb0*/  ULDC.64 UR4, c[0x0][0x178] ;  /* 0x00005e0000047ab9 */ /* 0x000fe20000000a00 */
[----:B------:R-:W-:Y:S01]  /*0fc0*/  LEA.HI R216, R34, R81, RZ, 0x3 ;  /* 0x0000005122d87211 */ /* 0x000fe200078f18ff */
[----:B------:R-:W-:Y:S01]  /*0fd0*/  UIMAD UR6, UR13, UR4, URZ ;  /* 0x000000040d0672a4 */ /* 0x000fe2000f8e023f */
[----:B------:R-:W-:Y:S01]  /*0fe0*/  IADD3 R28, P1, R10, R22, RZ ;  /* 0x000000160a1c7210 */ /* 0x000fe20007f3e0ff */
[----:B------:R-:W-:Y:S01]  /*0ff0*/  UIMAD.WIDE.U32 UR10, UR12, UR4, URZ ;  /* 0x000000040c0a72a5 */ /* 0x000fe2000f8e003f */
[----:B------:R-:W-:Y:S01]  /*1000*/  SHF.R.S32.HI R35, RZ, 0x3, R216 ;  /* 0x00000003ff237819 */ /* 0x000fe200000114d8 */
[----:B------:R-:W-:Y:S01]  /*1010*/  UIMAD UR6, UR12, UR5, UR6 ;  /* 0x000000050c0672a4 */ /* 0x000fe2000f8e0206 */
[----:B------:R-:W-:Y:S01]  /*1020*/  LOP3.LUT R3, R216, 0xfffffff8, RZ, 0xc0, !PT ;  /* 0xfffffff8d8037812 */ /* 0x000fe200078ec0ff */
[----:B------:R-:W-:Y:S01]  /*1030*/  ULDC.64 UR8, c[0x0][0x208] ;  /* 0x0000820000087ab9 */ /* 0x000fe20000000a00 */
[----:B------:R-:W-:Y:S01]  /*1040*/  SHF.R.S32.HI R6, RZ, 0x1f, R35 ;  /* 0x0000001fff067819 */ /* 0x000fe20000011423 */
[----:B------:R-:W-:Y:S01]  /*1050*/  USHF.L.U32 UR17, UR8, 0x6, URZ ;  /* 0x0000000608117899 */ /* 0x000fe2000800063f */
[----:B------:R-:W-:Y:S01]  /*1060*/  IADD3 R7, P2, R35, R8, RZ ;  /* 0x0000000823077210 */ /* 0x000fe20007f5e0ff */
[----:B------:R-:W-:Y:S01]  /*1070*/  IMAD.IADD R24, R81, 0x1, -R3 ;  /* 0x0000000151187824 */ /* 0x000fe200078e0a03 */
[----:B------:R-:W-:Y:S01]  /*1080*/  LEA.HI.X.SX32 R29, R10, R5, 0x1, P1 ;  /* 0x000000050a1d7211 */ /* 0x000fe200008f0eff */
[----:B------:R-:W-:Y:S01]  /*1090*/  IMAD.MOV.U32 R222, RZ, RZ, 0x40 ;  /* 0x00000040ffde7424 */ /* 0x000fe200078e00ff */
[----:B------:R-:W-:Y:S01]  /*10a0*/  SHF.R.S32.HI R20, RZ, 0x1f, R27 ;  /* 0x0000001fff147819 */ /* 0x000fe2000001141b */
[----:B------:R-:W-:Y:S01]  /*10b0*/  IMAD.SHL.U32 R16, R24, 0x8, RZ ;  /* 0x0000000818107824 */ /* 0x000fe200078e00ff */
[----:B------:R-:W-:Y:S01]  /*10c0*/  SEL R25, R27, RZ, !P4 ;  /* 0x000000ff1b197207 */ /* 0x000fe20006000000 */
[----:B------:R-:W-:Y:S01]  /*10d0*/  IMAD.MOV.U32 R227, RZ, RZ, 0x20 ;  /* 0x00000020ffe37424 */ /* 0x000fe200078e00ff */
[----:B------:R-:W-:Y:S01]  /*10e0*/  LEA.HI R33, R34, R81, RZ, 0x2 ;  /* 0x0000005122217211 */ /* 0x000fe200078f10ff */
[----:B------:R-:W-:Y:S01]  /*10f0*/  IMAD.MOV.U32 R223, RZ, RZ, 0x10 ;  /* 0x00000010ffdf7424 */ /* 0x000fe200078e00ff */
[----:B------:R-:W-:Y:S01]  /*1100*/  SHF.R.S32.HI R17, RZ, 0x1f, R16 ;  /* 0x0000001fff117819 */ /* 0x000fe20000011410 */
[----:B------:R-:W-:Y:S01]  /*1110*/  IMAD.MOV.U32 R229, RZ, RZ, 0x10 ;  /* 0x00000010ffe57424 */ /* 0x000fe200078e00ff */
[C---:B------:R-:W-:Y:S01]  /*1120*/  IADD3 R31, R16.reuse, 0x40, RZ ;  /* 0x00000040101f7810 */ /* 0x040fe20007ffe0ff */
[----:B------:R-:W-:Y:S01]  /*1130*/  IMAD.MOV.U32 R217, RZ, RZ, RZ ;  /* 0x000000ffffd97224 */ /* 0x000fe200078e00ff */
        /* <DEDUP_REMOVED lines=46> */
[----:B--2---:R-:W-:Y:S01]  /*1420*/  @P0 IMAD.HI.U32 R2, R82, c[0x0][0x24c], RZ ;  /* 0x0000930052020a27 */ /* 0x004fe200078e00ff */
[----:B------:R-:W-:-:S03]  /*1430*/  SHF.R.S32.HI R32, RZ, 0x1f, R82 ;  /* 0x0000001fff207819 */ /* 0x000fc60000011452 */
[----:B------:R-:W-:Y:S01]  /*1440*/  IMAD.MOV.U32 R0, RZ, RZ, R82 ;  /* 0x000000ffff007224 */ /* 0x000fe200078e0052 */
[----:B------:R-:W-:Y:S01]  /*1450*/  @P0 SHF.R.U32.HI R0, RZ, c[0x0][0x250], R2 ;  /* 0x00009400ff000a19 */ /* 0x000fe20000011602 */
[----:B------:R-:W-:Y:S01]  /*1460*/  IMAD R13, R32, c[0x0][0x180], RZ ;  /* 0x00006000200d7a24 */ /* 0x000fe200078e02ff */
[----:B------:R-:W-:Y:S02]  /*1470*/  LEA.HI R2, R34, R81, RZ, 0x6 ;  /* 0x0000005122027211 */ /* 0x000fe400078f30ff */
[C---:B------:R-:W-:Y:S02]  /*1480*/  IADD3 R18, P0, R35.reuse, R9, RZ ;  /* 0x0000000923127210 */ /* 0x040fe40007f1e0ff */
[----:B------:R-:W-:Y:S01]  /*1490*/  SHF.R.S32.HI R21, RZ, 0x6, R2 ;  /* 0x00000006ff157819 */ /* 0x000fe20000011402 */
[----:B------:R-:W-:Y:S01]  /*14a0*/  IMAD.SHL.U32 R2, R35, 0x40, RZ ;  /* 0x0000004023027824 */ /* 0x000fe200078e00ff */
[----:B------:R-:W-:Y:S02]  /*14b0*/  SHF.R.S32.HI R3, RZ, 0x1f, R0 ;  /* 0x0000001fff037819 */ /* 0x000fe40000011400 */
[----:B------:R-:W-:Y:S01]  /*14c0*/  LEA.HI.X.SX32 R19, R9, R6, 0x1, P0 ;  /* 0x0000000609137211 */ /* 0x000fe200000f0eff */
[----:B------:R-:W-:Y:S01]  /*14d0*/  IMAD.SHL.U32 R30, R21, 0x200, RZ ;  /* 0x00000200151e7824 */ /* 0x000fe200078e00ff */
[----:B------:R-:W-:-:S02]  /*14e0*/  LOP3.LUT R2, R2, 0x1c0, RZ, 0xc0, !PT ;  /* 0x000001c002027812 */ /* 0x000fc400078ec0ff */
[----:B------:R-:W-:Y:S02]  /*14f0*/  LEA.HI.X.SX32 R6, R8, R6, 0x1, P2 ;  /* 0x0000000608067211 */ /* 0x000fe400010f0eff */
[----:B------:R-:W-:Y:S02]  /*1500*/  LOP3.LUT R4, R2, 0x38, R16, 0xf8, !PT ;  /* 0x0000003802047812 */ /* 0x000fe400078ef810 */
[----:B------:R-:W-:Y:S01]  /*1510*/  SHF.R.U32.HI R2, RZ, 0x3, R2 ;  /* 0x00000003ff027819 */ /* 0x000fe20000011602 */
[C---:B------:R-:W-:Y:S02]  /*1520*/  IMAD R9, R6.reuse, c[0x0][0x178], RZ ;  /* 0x00005e0006097a24 */ /* 0x040fe400078e02ff */
[----:B------:R-:W-:Y:S01]  /*1530*/  IMAD R6, R6, c[0x0][0x208], RZ ;  /* 0x0000820006067a24 */ /* 0x000fe200078e02ff */
[----:B------:R-:W-:Y:S01]  /*1540*/  LOP3.LUT R242, R30, R4, R2, 0xf6, !PT ;  /* 0x000000041ef27212 */ /* 0x000fe200078ef602 */
[C---:B------:R-:W-:Y:S02]  /*1550*/  IMAD R2, R3.reuse, c[0x0][0x1e0], RZ ;  /* 0x0000780003027a24 */ /* 0x040fe400078e02ff */
[----:B------:R-:W-:-:S02]  /*1560*/  IMAD R3, R3, c[0x0][0x1b0], RZ ;  /* 0x00006c0003037a24 */ /* 0x000fc400078e02ff */
[C---:B------:R-:W-:Y:S02]  /*1570*/  IMAD R8, R0.reuse, c[0x0][0x1e4], R2 ;  /* 0x0000790000087a24 */ /* 0x040fe400078e0202 */
[----:B------:R-:W-:-:S04]  /*1580*/  IMAD.WIDE.U32 R4, R0, c[0x0][0x1e0], R16 ;  /* 0x0000780000047a25 */ /* 0x000fc800078e0010 */
[C---:B------:R-:W-:Y:S02]  /*1590*/  IMAD R10, R0.reuse, c[0x0][0x1b4], R3 ;  /* 0x00006d00000a7a24 */ /* 0x040fe400078e0203 */
[----:B------:R-:W-:Y:S01]  /*15a0*/  IMAD.WIDE.U32 R2, R0, c[0x0][0x1b0], R16 ;  /* 0x00006c0000027a25 */ /* 0x000fe200078e0010 */
[C---:B------:R-:W-:Y:S02]  /*15b0*/  SEL R0, R20.reuse, RZ, !P3 ;  /* 0x000000ff14007207 */ /* 0x040fe40005800000 */
[----:B------:R-:W-:Y:S01]  /*15c0*/  SEL R20, R20, RZ, !P4 ;  /* 0x000000ff14147207 */ /* 0x000fe20006000000 */
[----:B------:R-:W-:Y:S02]  /*15d0*/  IMAD R11, R7, c[0x0][0x17c], R9 ;  /* 0x00005f00070b7a24 */ /* 0x000fe400078e0209 */
[----:B------:R-:W-:Y:S02]  /*15e0*/  IMAD.IADD R5, R5, 0x1, R8 ;  /* 0x0000000105057824 */ /* 0x000fe400078e0208 */
[----:B------:R-:W-:-:S04]  /*15f0*/  IMAD.WIDE.U32 R8, R7, c[0x0][0x178], R16 ;  /* 0x00005e0007087a25 */ /* 0x000fc800078e0010 */
[----:B------:R-:W-:Y:S01]  /*1600*/  IMAD.IADD R3, R3, 0x1, R10 ;  /* 0x0000000103037824 */ /* 0x000fe200078e020a */
[----:B------:R-:W-:Y:S01]  /*1610*/  SEL R10, R27, RZ, !P3 ;  /* 0x000000ff1b0a7207 */ /* 0x000fe20005800000 */
[----:B------:R-:W-:Y:S02]  /*1620*/  IMAD.IADD R9, R9, 0x1, R11 ;  /* 0x0000000109097824 */ /* 0x000fe400078e020b */
[C---:B------:R-:W-:Y:S02]  /*1630*/  IMAD R11, R0.reuse, c[0x0][0x1e8], RZ ;  /* 0x00007a00000b7a24 */ /* 0x040fe400078e02ff */
[----:B------:R-:W-:Y:S02]  /*1640*/  IMAD R0, R0, c[0x0][0x1b8], RZ ;  /* 0x00006e0000007a24 */ /* 0x000fe400078e02ff */
[----:B------:R-:W-:Y:S02]  /*1650*/  IMAD R12, R7, c[0x0][0x20c], R6 ;  /* 0x00008300070c7a24 */ /* 0x000fe400078e0206 */
[----:B------:R-:W-:-:S02]  /*1660*/  IMAD R11, R10, c[0x0][0x1ec], R11 ;  /* 0x00007b000a0b7a24 */ /* 0x000fc400078e020b */
[----:B------:R-:W-:-:S04]  /*1670*/  IMAD.WIDE.U32 R4, R10, c[0x0][0x1e8], R4 ;  /* 0x00007a000a047a25 */ /* 0x000fc800078e0004 */
[----:B------:R-:W-:-:S04]  /*1680*/  IMAD.WIDE.U32 R6, R7, c[0x0][0x208], R16 ;  /* 0x0000820007067a25 */ /* 0x000fc800078e0010 */
[C---:B------:R-:W-:Y:S02]  /*1690*/  IMAD R0, R10.reuse, c[0x0][0x1bc], R0 ;  /* 0x00006f000a007a24 */ /* 0x040fe400078e0200 */
[----:B------:R-:W-:-:S04]  /*16a0*/  IMAD.WIDE.U32 R2, R10, c[0x0][0x1b8], R2 ;  /* 0x00006e000a027a25 */ /* 0x000fc800078e0002 */
[----:B------:R-:W-:Y:S02]  /*16b0*/  IMAD.IADD R15, R5, 0x1, R11 ;  /* 0x00000001050f7824 */ /* 0x000fe400078e020b */
[----:B------:R-:W-:Y:S02]  /*16c0*/  IMAD.MOV.U32 R14, RZ, RZ, R4 ;  /* 0x000000ffff0e7224 */ /* 0x000fe400078e0004 */
[----:B------:R-:W-:Y:S02]  /*16d0*/  IMAD.IADD R7, R7, 0x1, R12 ;  /* 0x0000000107077824 */ /* 0x000fe400078e020c */
[----:B------:R-:W-:Y:S02]  /*16e0*/  IMAD R10, R32, c[0x0][0x210], RZ ;  /* 0x00008400200a7a24 */ /* 0x000fe400078e02ff */
[----:B------:R-:W-:Y:S02]  /*16f0*/  IMAD.IADD R5, R3, 0x1, R0 ;  /* 0x0000000103057824 */ /* 0x000fe400078e0200 */
[----:B------:R-:W-:-:S02]  /*1700*/  IMAD.MOV.U32 R4, RZ, RZ, R2 ;  /* 0x000000ffff047224 */ /* 0x000fc400078e0002 */
[----:B------:R-:W-:-:S04]  /*1710*/  IMAD.WIDE R2, R80, 0x60, R18 ;  /* 0x0000006050027825 */ /* 0x000fc800078e0212 */
[C---:B------:R-:W-:Y:S02]  /*1720*/  IMAD R10, R82.reuse, c[0x0][0x214], R10 ;  /* 0x00008500520a7a24 */ /* 0x040fe400078e020a */
[----:B------:R-:W-:-:S04]  /*1730*/  IMAD.WIDE.U32 R6, R82, c[0x0][0x210], R6 ;  /* 0x0000840052067a25 */ /* 0x000fc800078e0006 */
[C---:B------:R-:W-:Y:S02]  /*1740*/  IMAD R12, R82.reuse, c[0x0][0x184], R13 ;  /* 0x00006100520c7a24 */ /* 0x040fe400078e020d */
[----:B------:R-:W-:-:S04]  /*1750*/  IMAD.WIDE.U32 R8, R82, c[0x0][0x180], R8 ;  /* 0x0000600052087a25 */ /* 0x000fc800078e0008 */
[----:B------:R-:W-:Y:S02]  /*1760*/  IMAD R0, R3, c[0x0][0x1a8], RZ ;  /* 0x00006a0003007a24 */ /* 0x000fe400078e02ff */
[----:B------:R-:W-:Y:S02]  /*1770*/  IMAD.IADD R11, R7, 0x1, R10 ;  /* 0x00000001070b7824 */ /* 0x000fe400078e020a */
[----:B------:R-:W-:Y:S02]  /*1780*/  IMAD.IADD R13, R9, 0x1, R12 ;  /* 0x00000001090d7824 */ /* 0x000fe400078e020c */
[----:B------:R-:W-:Y:S02]  /*1790*/  IMAD.MOV.U32 R10, RZ, RZ, R6 ;  /* 0x000000ffff0a7224 */ /* 0x000fe400078e0006 */
[----:B------:R-:W-:Y:S02]  /*17a0*/  IMAD R17, R2, c[0x0][0x1ac], R0 ;  /* 0x00006b0002117a24 */ /* 0x000fe400078e0200 */
[----:B------:R-:W-:-:S02]  /*17b0*/  IMAD.MOV.U32 R12, RZ, RZ, R8 ;  /* 0x000000ffff0c7224 */ /* 0x000fc400078e0008 */
[----:B------:R-:W-:Y:S02]  /*17c0*/  IMAD R6, R3, c[0x0][0x1d8], RZ ;  /* 0x0000760003067a24 */ /* 0x000fe400078e02ff */
[----:B------:R-:W-:Y:S02]  /*17d0*/  IMAD R0, R20, c[0x0][0x188], RZ ;  /* 0x0000620014007a24 */ /* 0x000fe400078e02ff */
[----:B------:R-:W-:Y:S02]  /*17e0*/  IMAD.U32 R9, RZ, RZ, UR11 ;  /* 0x0000000bff097e24 */ /* 0x000fe4000f8e00ff */
[C---:B------:R-:W-:Y:S02]  /*17f0*/  IMAD R3, R2.reuse, c[0x0][0x1dc], R6 ;  /* 0x0000770002037a24 */ /* 0x040fe400078e0206 */
[----:B------:R-:W-:-:S04]  /*1800*/  IMAD.WIDE.U32 R14, R2, c[0x0][0x1d8], R14 ;  /* 0x00007600020e7a25 */ /* 0x000fc800078e000e */
[----:B------:R-:W-:Y:S01]  /*1810*/  IMAD.U32 R8, RZ, RZ, UR10 ;  /* 0x0000000aff087e24 */ /* 0x000fe2000f8e00ff */
[----:B------:R-:W-:Y:S01]  /*1820*/  UMOV UR10, 0x6 ;  /* 0x00000006000a7882 */ /* 0x000fe20000000000 */
[----:B------:R-:W-:Y:S01]  /*1830*/  IMAD.U32 R9, RZ, RZ, UR6 ;  /* 0x00000006ff097e24 */ /* 0x000fe2000f8e00ff */
[----:B------:R-:W-:Y:S01]  /*1840*/  USHF.L.U64.HI UR16, UR8, UR10, UR9 ;  /* 0x0000000a08107299 */ /* 0x000fe20008010209 */
[C---:B------:R-:W-:Y:S01]  /*1850*/  IMAD R0, R25.reuse, c[0x0][0x18c], R0 ;  /* 0x0000630019007a24 */ /* 0x040fe200078e0200 */
[----:B------:R-:W-:Y:S01]  /*1860*/  ULDC.64 UR6, c[0x0][0x1d8] ;  /* 0x0000760000067ab9 */ /* 0x000fe20000000a00 */
[----:B------:R-:W-:Y:S01]  /*1870*/  IMAD.WIDE.U32 R18, R25, c[0x0][0x188], R12 ;  /* 0x0000620019127a25 */ /* 0x000fe200078e000c */
[----:B------:R-:W-:Y:S01]  /*1880*/  IADD3 R9, R9, UR11, RZ ;  /* 0x0000000b09097c10 */ /* 0x000fe2000fffe0ff */
[----:B------:R-:W-:Y:S02]  /*1890*/  USHF.L.U32 UR11, UR6, 0x6, URZ ;  /* 0x00000006060b7899 */ /* 0x000fe4000800063f */
[----:B------:R-:W-:Y:S01]  /*18a0*/  IMAD.WIDE.U32 R6, R2, c[0x0][0x1a8], R4 ;  /* 0x00006a0002067a25 */ /* 0x000fe200078e0004 */
[----:B------:R-:W-:Y:S01]  /*18b0*/  LEA R4, P2, R14, c[0x0][0x1c0], 0x1 ;  /* 0x000070000e047a11 */ /* 0x000fe200078408ff */
[----:B------:R1:W-:Y:S01]  /*18c0*/  STL.64 [R1], R18 ;  /* 0x0000001201007387 */ /* 0x0003e20000100a00 */
[----:B------:R-:W-:Y:S01]  /*18d0*/  UIMAD UR16, UR16, UR12, URZ ;  /* 0x0000000c101072a4 */ /* 0x000fe2000f8e023f */
[----:B------:R-:W-:Y:S01]  /*18e0*/  IMAD R2, R20, c[0x0][0x218], RZ ;  /* 0x0000860014027a24 */ /* 0x000fe200078e02ff */
[----:B------:R-:W-:Y:S01]  /*18f0*/  USHF.L.U64.HI UR18, UR6, UR10, UR7 ;  /* 0x0000000a06127299 */ /* 0x000fe20008010207 */
[----:B------:R-:W-:Y:S01]  /*1900*/  IMAD.IADD R3, R15, 0x1, R3 ;  /* 0x000000010f037824 */ /* 0x000fe200078e0203 */
[----:B------:R-:W-:Y:S01]  /*1910*/  UIMAD UR16, UR13, UR17, UR16 ;  /* 0x000000110d1072a4 */ /* 0x000fe2000f8e0210 */
[----:B------:R-:W-:Y:S01]  /*1920*/  IMAD.IADD R252, R19, 0x1, R0 ;  /* 0x0000000113fc7824 */ /* 0x000fe200078e0200 */
[----:B------:R-:W-:Y:S01]  /*1930*/  LEA R0, P0, R8, R18, 0x6 ;  /* 0x0000001208007211 */ /* 0x000fe200078030ff */
[----:B------:R-:W-:Y:S01]  /*1940*/  IMAD R12, R25, c[0x0][0x21c], R2 ;  /* 0x00008700190c7a24 */ /* 0x000fe200078e0202 */
[----:B------:R-:W-:Y:S01]  /*1950*/  LEA R2, P1, R6, c[0x0][0x190], 0x1 ;  /* 0x0000640006027a11 */ /* 0x000fe200078208ff */
[----:B------:R-:W-:Y:S01]  /*1960*/  IMAD.IADD R7, R7, 0x1, R17 ;  /* 0x0000000107077824 */ /* 0x000fe200078e0211 */
[----:B------:R-:W-:Y:S01]  /*1970*/  LEA.HI.X R5, R14, c[0x0][0x1c4], R3, 0x1, P2 ;  /* 0x000071000e057a11 */ /* 0x000fe200010f0c03 */
[----:B------:R-:W-:Y:S01]  /*1980*/  IMAD.WIDE.U32 R250, R25, c[0x0][0x218], R10 ;  /* 0x0000860019fa7a25 */ /* 0x000fe200078e000a */
[----:B------:R-:W-:Y:S01]  /*1990*/  LEA.HI.X R8, R8, R252, R9, 0x6, P0 ;  /* 0x000000fc08087211 */ /* 0x000fe200000f3409 */
[----:B------:R-:W-:Y:S01]  /*19a0*/  USHF.L.U32 UR13, UR8, 0x5, URZ ;  /* 0x00000005080d7899 */ /* 0x000fe2000800063f */
[----:B------:R-:W-:Y:S01]  /*19b0*/  LEA R14, P0, R0, c[0x0][0x160], 0x1 ;  /* 0x00005800000e7a11 */ /* 0x000fe200078008ff */
[----:B------:R-:W-:Y:S01]  /*19c0*/  IMAD.IADD R249, R251, 0x1, R12 ;  /* 0x00000001fbf97824 */ /* 0x000fe200078e020c */
[----:B------:R-:W-:Y:S01]  /*19d0*/  LEA.HI.X R3, R6, c[0x0][0x194], R7, 0x1, P1 ;  /* 0x0000650006037a11 */ /* 0x000fe200008f0c07 */
[----:B------:R-:W-:Y:S01]  /*19e0*/  IMAD.U32 R6, RZ, RZ, UR4 ;  /* 0x00000004ff067e24 */ /* 0x000fe2000f8e00ff */
[----:B------:R-:W-:Y:S01]  /*19f0*/  LEA.HI.X R15, R0, c[0x0][0x164], R8, 0x1, P0 ;  /* 0x00005900000f7a11 */ /* 0x000fe200000f0c08 */
[----:B------:R-:W-:Y:S01]  /*1a00*/  IMAD.IADD R0, R245, 0x1, -R35 ;  /* 0x00000001f5007824 */ /* 0x000fe200078e0a23 */
[----:B------:R-:W-:Y:S01]  /*1a10*/  ISETP.GE.AND P2, PT, R31, c[0x0][0x1cc], PT ;  /* 0x000073001f007a0c */ /* 0x000fe20003f46270 */
[----:B------:R-:W-:Y:S01]  /*1a20*/  IMAD.U32 R7, RZ, RZ, UR5 ;  /* 0x00000005ff077e24 */ /* 0x000fe2000f8e00ff */
[----:B------:R-:W-:Y:S01]  /*1a30*/  UMOV UR6, 0x5 ;  /* 0x0000000500067882 */ /* 0x000fe20000000000 */
[----:B------:R-:W-:Y:S01]  /*1a40*/  IMAD R0, R80, -0x60, R0 ;  /* 0xffffffa050007824 */ /* 0x000fe200078e0200 */
[----:B------:R-:W-:Y:S01]  /*1a50*/  USHF.L.U64.HI UR8, UR8, UR6, UR9 ;  /* 0x0000000608087299 */ /* 0x000fe20008010209 */
[----:B------:R-:W-:Y:S01]  /*1a60*/  IMAD.U32 R9, RZ, RZ, UR17 ;  /* 0x00000011ff097e24 */ /* 0x000fe2000f8e00ff */
[----:B-1----:R-:W-:Y:S01]  /*1a70*/  LEA R18, P0, R6, R14, 0x6 ;  /* 0x0000000e06127211 */ /* 0x002fe200078030ff */
[----:B------:R-:W-:Y:S01]  /*1a80*/  IMAD.MOV.U32 R248, RZ, RZ, R250 ;  /* 0x000000fffff87224 */ /* 0x000fe200078e00fa */
[----:B------:R-:W-:Y:S01]  /*1a90*/  ISETP.LT.OR P4, PT, R0, 0x1, P5 ;  /* 0x000000010000780c */ /* 0x000fe20002f81670 */
[----:B------:R-:W-:Y:S01]  /*1aa0*/  IMAD.SHL.U32 R242, R242, 0x2, RZ ;  /* 0x00000002f2f27824 */ /* 0x000fe200078e00ff */
[----:B------:R-:W-:Y:S01]  /*1ab0*/  LEA.HI.X R19, R6, R15, R7, 0x6, P0 ;  /* 0x0000000f06137211 */ /* 0x000fe200000f3407 */
[----:B------:R-:W-:Y:S01]  /*1ac0*/  IMAD.WIDE.U32 R8, R9, UR12, R248 ;  /* 0x0000000c09087c25 */ /* 0x000fe2000f8e00f8 */
[----:B------:R-:W-:Y:S01]  /*1ad0*/  IADD3 R6, P0, R4, UR11, RZ ;  /* 0x0000000b04067c10 */ /* 0x000fe2000ff1e0ff */
[----:B------:R-:W-:Y:S01]  /*1ae0*/  ULDC.64 UR6, c[0x0][0x1a8] ;  /* 0x00006a0000067ab9 */ /* 0x000fe20000000a00 */
[C---:B------:R-:W-:Y:S01]  /*1af0*/  ISETP.LT.OR P3, PT, R0.reuse, 0x1, P2 ;  /* 0x000000010000780c */ /* 0x040fe20001761670 */
[----:B------:R-:W-:Y:S01]  /*1b00*/  IMAD.U32 R11, RZ, RZ, UR11 ;  /* 0x0000000bff0b7e24 */ /* 0x000fe2000f8e00ff */
[----:B------:R-:W-:Y:S01]  /*1b10*/  ISETP.LT.OR P1, PT, R0, 0x21, P5 ;  /* 0x000000210000780c */ /* 0x000fe20002f21670 */
[----:B------:R-:W-:Y:S01]  /*1b20*/  IMAD.U32 R10, RZ, RZ, UR13 ;  /* 0x0000000dff0a7e24 */ /* 0x000fe2000f8e00ff */
[----:B------:R-:W-:Y:S01]  /*1b30*/  IADD3.X R7, R5, UR18, RZ, P0, !PT ;  /* 0x0000001205077c10 */ /* 0x000fe200087fe4ff */
[----:B------:R-:W-:Y:S01]  /*1b40*/  USHF.L.U32 UR9, UR6, 0x6, URZ ;  /* 0x0000000606097899 */ /* 0x000fe2000800063f */
[----:B------:R-:W-:Y:S01]  /*1b50*/  IADD3 R9, R9, UR16, RZ ;  /* 0x0000001009097c10 */ /* 0x000fe2000fffe0ff */
[----:B------:R-:W-:Y:S01]  /*1b60*/  @!PT LDS RZ, [RZ] ;  /* 0x00000000fffff984 */ /* 0x000fe20000000800 */
[----:B------:R-:W-:Y:S01]  /*1b70*/  @!PT LDS RZ, [RZ] ;  /* 0x00000000fffff984 */ /* 0x000fe20000000800 */
[----:B------:R-:W-:Y:S01]  /*1b80*/  @!PT LDS RZ, [RZ] ;  /* 0x00000000fffff984 */ /* 0x000fe20000000800 */
[----:B------:R1:W-:Y:S01]  /*1b90*/  LDGSTS.E.BYPASS.LTC128B.128 [R242+0x6080], [R4.64], !P4 ;  /* 0x0608000004f27fae */ /* 0x0003e2000e101d4e */
[----:B------:R-:W-:Y:S01]  /*1ba0*/  LEA R12, P0, R8, c[0x0][0x1f0], 0x1 ;  /* 0x00007c00080c7a11 */ /* 0x000fe200078008ff */
[----:B------:R-:W-:Y:S01]  /*1bb0*/  USHF.L.U64.HI UR7, UR6, UR10, UR7 ;  /* 0x0000000a06077299 */ /* 0x000fe20008010207 */
[----:B------:R-:W-:Y:S01]  /*1bc0*/  LEA.HI R17, R34, R81, RZ, 0x4 ;  /* 0x0000005122117211 */ /* 0x000fe200078f20ff */
[----:B------:R-:W-:Y:S01]  /*1bd0*/  IMAD R245, R80, -0x60, R245 ;  /* 0xffffffa050f57824 */ /* 0x000fe200078e02f5 */
[----:B------:R-:W-:Y:S01]  /*1be0*/  LEA.HI.X R13, R8, c[0x0][0x1f4], R9, 0x1, P0 ;  /* 0x00007d00080d7a11 */ /* 0x000fe200000f0c09 */
[----:B------:R-:W-:Y:S01]  /*1bf0*/  IMAD.U32 R8, RZ, RZ, UR13 ;  /* 0x0000000dff087e24 */ /* 0x000fe2000f8e00ff */
[----:B------:R1:W-:Y:S01]  /*1c00*/  LDGSTS.E.BYPASS.LTC128B.128 [R242+0x9080], [R4.64+0x80], !P3 ;  /* 0x0908008004f27fae */ /* 0x0003e2000d901d4e */
[----:B------:R-:W-:Y:S01]  /*1c10*/  IMAD.U32 R9, RZ, RZ, UR8 ;  /* 0x00000008ff097e24 */ /* 0x000fe2000f8e00ff */
[----:B------:R-:W-:-:S02]  /*1c20*/  ISETP.LT.OR P3, PT, R0, 0x21, P2 ;  /* 0x000000210000780c */ /* 0x000fc40001761670 */
[----:B------:R2:W-:Y:S01]  /*1c30*/  LDGSTS.E.BYPASS.LTC128B.128 [R242+0x7080], [R6.64], !P1 ;  /* 0x0708000006f27fae */ /* 0x0005e2000c901d4e */
[----:B------:R-:W-:-:S04]  /*1c40*/  LEA R26, P4, R8, R12, 0x1 ;  /* 0x0000000c081a7211 */ /* 0x000fc800078808ff */
[----:B------:R-:W-:Y:S02]  /*1c50*/  LEA.HI.X R27, R10, R13, R9, 0x1, P4 ;  /* 0x0000000d0a1b7211 */ /* 0x000fe400020f0c09 */
[----:B------:R-:W-:Y:S02]  /*1c60*/  ISETP.LT.OR P4, PT, R0, 0x41, P5 ;  /* 0x000000410000780c */ /* 0x000fe40002f81670 */
[----:B------:R-:W-:Y:S02]  /*1c70*/  ISETP.GE.AND P5, PT, R16, c[0x0][0x19c], PT ;  /* 0x0000670010007a0c */ /* 0x000fe40003fa6270 */
[----:B------:R-:W-:Y:S02]  /*1c80*/  SHF.R.S32.HI R10, RZ, 0x1f, R81 ;  /* 0x0000001fff0a7819 */ /* 0x000fe40000011451 */
[----:B-1----:R-:W-:-:S04]  /*1c90*/  IADD3 R4, P1, P0, R11, 0x80, R4 ;  /* 0x000000800b047810 */ /* 0x002fc8000783e004 */
[----:B------:R-:W-:Y:S02]  /*1ca0*/  IADD3.X R5, RZ, UR18, R5, P1, P0 ;  /* 0x00000012ff057c10 */ /* 0x000fe40008fe0405 */
[----:B------:R-:W-:Y:S02]  /*1cb0*/  ISETP.LT.OR P1, PT, R0, 0x41, P2 ;  /* 0x000000410000780c */ /* 0x000fe40001721670 */
[----:B--2---:R-:W-:Y:S01]  /*1cc0*/  IADD3 R6, P0, R6, UR11, RZ ;  /* 0x0000000b06067c10 */ /* 0x004fe2000ff1e0ff */
[----:B------:R1:W-:Y:S01]  /*1cd0*/  LDGSTS.E.BYPASS.LTC128B.128 [R242+0xa080], [R4.64], !P3 ;  /* 0x0a08000004f27fae */ /* 0x0003e2000d901d4e */
[----:B------:R-:W-:Y:S02]  /*1ce0*/  ISETP.GE.AND P2, PT, R31, c[0x0][0x19c], PT ;  /* 0x000067001f007a0c */ /* 0x000fe40003f46270 */
[----:B------:R-:W-:Y:S02]  /*1cf0*/  IADD3.X R7, R7, UR18, RZ, P0, !PT ;  /* 0x0000001207077c10 */ /* 0x000fe400087fe4ff */
[----:B------:R-:W-:-:S02]  /*1d00*/  ISETP.LT.OR P3, PT, R0, 0x1, P5 ;  /* 0x000000010000780c */ /* 0x000fc40002f61670 */
[C---:B------:R-:W-:Y:S01]  /*1d10*/  ISETP.LT.OR P0, PT, R0.reuse, 0x1, P2 ;  /* 0x000000010000780c */ /* 0x040fe20001701670 */
[----:B------:R2:W-:Y:S01]  /*1d20*/  LDGSTS.E.BYPASS.LTC128B.128 [R242+0x8080], [R6.64], !P4 ;  /* 0x0808000006f27fae */ /* 0x0005e2000e101d4e */
[C---:B------:R-:W-:Y:S02]  /*1d30*/  ISETP.LT.OR P6, PT, R0.reuse, 0x21, P2 ;  /* 0x000000210000780c */ /* 0x040fe400017c1670 */
[C---:B------:R-:W-:Y:S01]  /*1d40*/  ISETP.LT.OR P2, PT, R0.reuse, 0x41, P2 ;  /* 0x000000410000780c */ /* 0x040fe20001741670 */
[----:B------:R2:W-:Y:S01]  /*1d50*/  LDGSTS.E.BYPASS.LTC128B.128 [R242+0xb080], [R6.64+0x80], !P1 ;  /* 0x0b08008006f27fae */ /* 0x0005e2000c901d4e */
[C---:B------:R-:W-:Y:S02]  /*1d60*/  ISETP.LT.OR P1, PT, R0.reuse, 0x21, P5 ;  /* 0x000000210000780c */ /* 0x040fe40002f21670 */
[----:B------:R-:W-:Y:S01]  /*1d70*/  ISETP.LT.OR P5, PT, R0, 0x41, P5 ;  /* 0x000000410000780c */ /* 0x000fe20002fa1670 */
[----:B------:R-:W0:Y:S01]  /*1d80*/  LDGDEPBAR ;  /* 0x00000000000079af */ /* 0x000e220000000000 */
[----:B------:R-:W-:-:S03]  /*1d90*/  IMAD.SHL.U32 R0, R24, 0x40, RZ ;  /* 0x0000004018007824 */ /* 0x000fc600078e00ff */
[----:B------:R3:W-:Y:S02]  /*1da0*/  LDGSTS.E.BYPASS.LTC128B.128 [R242+0x80], [R2.64], !P3 ;  /* 0x0008000002f27fae */ /* 0x0007e4000d901d4e */
[----:B------:R-:W-:Y:S02]  /*1db0*/  LOP3.LUT R0, R0, 0x1c0, RZ, 0xc0, !PT ;  /* 0x000001c000007812 */ /* 0x000fe400078ec0ff */
[----:B------:R3:W-:Y:S02]  /*1dc0*/  LDGSTS.E.BYPASS.LTC128B.128 [R242+0x3080], [R2.64+0x80], !P0 ;  /* 0x0308008002f27fae */ /* 0x0007e4000c101d4e */
[----:B------:R-:W-:Y:S02]  /*1dd0*/  LOP3.LUT R9, R0, 0x8, R216, 0xf8, !PT ;  /* 0x0000000800097812 */ /* 0x000fe400078ef8d8 */
[----:B-1----:R-:W-:Y:S02]  /*1de0*/  IADD3 R4, P4, R2, UR9, RZ ;  /* 0x0000000902047c10 */ /* 0x002fe4000ff9e0ff */
[----:B------:R-:W-:-:S02]  /*1df0*/  SHF.R.U32.HI R0, RZ, 0x3, R0 ;  /* 0x00000003ff007819 */ /* 0x000fc40000011600 */
[----:B------:R-:W-:Y:S02]  /*1e00*/  IADD3.X R5, R3, UR7, RZ, P4, !PT ;  /* 0x0000000703057c10 */ /* 0x000fe4000a7fe4ff */
[----:B------:R-:W-:-:S03]  /*1e10*/  ISETP.GE.AND P4, PT, R16, c[0x0][0x16c], PT ;  /* 0x00005b0010007a0c */ /* 0x000fc60003f86270 */
[----:B------:R1:W-:Y:S01]  /*1e20*/  LDGSTS.E.BYPASS.LTC128B.128 [R242+0x1080], [R4.64], !P1 ;  /* 0x0108000004f27fae */ /* 0x0003e2000c901d4e */
[----:B--2---:R-:W-:-:S05]  /*1e30*/  IMAD.U32 R6, RZ, RZ, UR9 ;  /* 0x00000009ff067e24 */ /* 0x004fca000f8e00ff */
[----:B------:R-:W-:-:S04]  /*1e40*/  IADD3 R6, P3, P0, R6, 0x80, R2 ;  /* 0x0000008006067810 */ /* 0x000fc8000787e002 */
[----:B------:R-:W-:Y:S02]  /*1e50*/  IADD3.X R7, RZ, UR7, R3, P3, P0 ;  /* 0x00000007ff077c10 */ /* 0x000fe40009fe0403 */
[----:B------:R-:W-:Y:S01]  /*1e60*/  ISETP.GE.AND P3, PT, R31, c[0x0][0x16c], PT ;  /* 0x00005b001f007a0c */ /* 0x000fe20003f66270 */
[----:B---3--:R-:W-:Y:S01]  /*1e70*/  IMAD.SHL.U32 R2, R22, 0x80, RZ ;  /* 0x0000008016027824 */ /* 0x008fe200078e00ff */
[----:B------:R-:W-:Y:S01]  /*1e80*/  SEL R3, RZ, 0x1, P4 ;  /* 0x00000001ff037807 */ /* 0x000fe20002000000 */
[----:B------:R2:W-:Y:S01]  /*1e90*/  LDGSTS.E.BYPASS.LTC128B.128 [R242+0x4080], [R6.64], !P6 ;  /* 0x0408000006f27fae */ /* 0x0005e2000f101d4e */
[----:B------:R-:W-:Y:S02]  /*1ea0*/  SEL R8, RZ, 0x2, P3 ;  /* 0x00000002ff087807 */ /* 0x000fe40001800000 */
[----:B------:R-:W-:-:S04]  /*1eb0*/  IADD3 R22, P1, R2, R81, RZ ;  /* 0x0000005102167210 */ /* 0x000fc80007f3e0ff */
[----:B------:R-:W-:Y:S02]  /*1ec0*/  LEA.HI.X.SX32 R23, R2, R10, 0x1, P1 ;  /* 0x0000000a02177211 */ /* 0x000fe400008f0eff */
[----:B------:R-:W-:Y:S01]  /*1ed0*/  LOP3.LUT R2, R30, R9, R0, 0xf6, !PT ;  /* 0x000000091e027212 */ /* 0x000fe200078ef600 */
[----:B------:R-:W-:Y:S01]  /*1ee0*/  IMAD.IADD R0, R8, 0x1, R3 ;  /* 0x0000000108007824 */ /* 0x000fe200078e0203 */
[----:B-1----:R-:W-:Y:S01]  /*1ef0*/  IADD3 R4, P0, R4, UR9, RZ ;  /* 0x0000000904047c10 */ /* 0x002fe2000ff1e0ff */
[----:B------:R-:W-:Y:S01]  /*1f00*/  UMOV UR9, 0x1 ;  /* 0x0000000100097882 */ /* 0x000fe20000000000 */
[----:B------:R-:W-:Y:S01]  /*1f10*/  SHF.R.S32.HI R9, RZ, 0x2, R33 ;  /* 0x00000002ff097819 */ /* 0x000fe20000011421 */
[----:B------:R-:W-:Y:S01]  /*1f20*/  IMAD.SHL.U32 R218, R2, 0x2, RZ ;  /* 0x0000000202da7824 */ /* 0x000fe200078e00ff */
[----:B------:R-:W-:Y:S01]  /*1f30*/  IADD3.X R5, R5, UR7, RZ, P0, !PT ;  /* 0x0000000705057c10 */ /* 0x000fe200087fe4ff */
[----:B------:R-:W-:Y:S01]  /*1f40*/  USHF.L.U32 UR7, UR12, 0x6, URZ ;  /* 0x000000060c077899 */ /* 0x000fe2000800063f */
[----:B------:R-:W-:-:S02]  /*1f50*/  LOP3.LUT P1, RZ, R0, 0x1, RZ, 0xc0, !PT ;  /* 0x0000000100ff7812 */ /* 0x000fc4000782c0ff */
[----:B------:R-:W-:Y:S01]  /*1f60*/  LOP3.LUT P6, RZ, R0, 0x2, RZ, 0xc0, !PT ;  /* 0x0000000200ff7812 */ /* 0x000fe200078cc0ff */
[----:B------:R1:W-:Y:S01]  /*1f70*/  LDGSTS.E.BYPASS.LTC128B.128 [R242+0x2080], [R4.64], !P5 ;  /* 0x0208000004f27fae */ /* 0x0003e2000e901d4e */
[----:B------:R-:W-:Y:S01]  /*1f80*/  IMAD R0, R32, c[0x0][0x270], RZ ;  /* 0x00009c0020007a24 */ /* 0x000fe200078e02ff */
[C---:B------:R-:W-:Y:S01]  /*1f90*/  LOP3.LUT P0, RZ, R24.reuse, 0x4, RZ, 0xc0, !PT ;  /* 0x0000000418ff7812 */ /* 0x040fe2000780c0ff */
[----:B------:R-:W-:Y:S01]  /*1fa0*/  USHF.R.S32.HI UR6, URZ, 0x1f, UR7 ;  /* 0x0000001f3f067899 */ /* 0x000fe20008011407 */
[----:B------:R1:W-:Y:S01]  /*1fb0*/  LDGSTS.E.BYPASS.LTC128B.128 [R242+0x5080], [R4.64+0x80], !P2 ;  /* 0x0508008004f27fae */ /* 0x0003e2000d101d4e */
[----:B------:R-:W-:Y:S01]  /*1fc0*/  LOP3.LUT P2, RZ, R24, 0x2, RZ, 0xc0, !PT ;  /* 0x0000000218ff7812 */ /* 0x000fe2000784c0ff */
[----:B--2---:R-:W-:Y:S02]  /*1fd0*/  IMAD R6, R82, c[0x0][0x274], R0 ;  /* 0x00009d0052067a24 */ /* 0x004fe400078e0200 */
[----:B------:R-:W0:Y:S01]  /*1fe0*/  LDGDEPBAR ;  /* 0x00000000000079af */ /* 0x000e220000000000 */
[----:B------:R-:W-:-:S02]  /*1ff0*/  SHF.R.S32.HI R0, RZ, 0x1f, R33 ;  /* 0x0000001fff007819 */ /* 0x000fc40000011421 */
[----:B------:R-:W-:Y:S02]  /*2000*/  SEL R222, R222, 0xffffffc0, !P0 ;  /* 0xffffffc0dede7807 */ /* 0x000fe40004000000 */
[----:B------:R-:W-:Y:S02]  /*2010*/  LEA.HI R7, R0, R9, RZ, 0x3 ;  /* 0x0000000900077211 */ /* 0x000fe400078f18ff */
[----:B------:R-:W-:Y:S01]  /*2020*/  IADD3 R3, R244, -UR7, -R35 ;  /* 0x80000007f4037c10 */ /* 0x000fe2000fffe823 */
[----:B------:R-:W-:Y:S01]  /*2030*/  IMAD.IADD R219, R218, 0x1, R222 ;  /* 0x00000001dadb7824 */ /* 0x000fe200078e02de */
[----:B------:R-:W-:Y:S02]  /*2040*/  LEA.HI R30, R34, R81, RZ, 0x5 ;  /* 0x00000051221e7211 */ /* 0x000fe400078f28ff */
[----:B------:R-:W-:Y:S02]  /*2050*/  ISETP.LT.OR P0, PT, R3, 0x1, !P1 ;  /* 0x000000010300780c */ /* 0x000fe40004f01670 */
[----:B------:R-:W-:-:S02]  /*2060*/  SHF.R.S32.HI R8, RZ, 0x5, R30 ;  /* 0x00000005ff087819 */ /* 0x000fc4000001141e */
[----:B------:R-:W-:Y:S02]  /*2070*/  ISETP.LT.OR P1, PT, R3, 0x21, !P1 ;  /* 0x000000210300780c */ /* 0x000fe40004f21670 */
[----:B------:R-:W-:Y:S02]  /*2080*/  LEA.HI R10, R30, R8, RZ, 0x1 ;  /* 0x000000081e0a7211 */ /* 0x000fe400078f08ff */
[----:B------:R-:W-:Y:S02]  /*2090*/  LOP3.LUT R7, R7, 0xfffffff8, RZ, 0xc0, !PT ;  /* 0xfffffff807077812 */ /* 0x000fe400078ec0ff */
[----:B------:R-:W-:Y:S01]  /*20a0*/  LOP3.LUT R10, R10, 0xfffffffe, RZ, 0xc0, !PT ;  /* 0xfffffffe0a0a7812 */ /* 0x000fe200078ec0ff */
[----:B-1----:R-:W-:Y:S01]  /*20b0*/  IMAD.MOV.U32 R4, RZ, RZ, 0x20 ;  /* 0x00000020ff047424 */ /* 0x002fe200078e00ff */
[----:B------:R-:W-:-:S04]  /*20c0*/  DEPBAR.LE SB0, 0x1 ;  /* 0x000080400000791a */ /* 0x000fc80000000000 */
[----:B------:R-:W-:Y:S01]  /*20d0*/  BAR.SYNC.DEFER_BLOCKING 0x0 ;  /* 0x0000000000007b1d */ /* 0x000fe20000010000 */
[----:B------:R-:W-:Y:S01]  /*20e0*/  SEL R0, R4, 0xffffffe0, !P2 ;  /* 0xffffffe004007807 */ /* 0x000fe20005000000 */
[----:B------:R-:W-:Y:S01]  /*20f0*/  IMAD.WIDE.U32 R4, R82, c[0x0][0x270], R28 ;  /* 0x00009c0052047a25 */ /* 0x000fe200078e001c */
[C---:B------:R-:W-:Y:S02]  /*2100*/  ISETP.LT.OR P2, PT, R3.reuse, 0x1, !P6 ;  /* 0x000000010300780c */ /* 0x040fe40007741670 */
[----:B------:R-:W-:Y:S01]  /*2110*/  ISETP.LT.OR P6, PT, R3, 0x21, !P6 ;  /* 0x000000210300780c */ /* 0x000fe200077c1670 */
[----:B------:R-:W-:Y:S01]  /*2120*/  IMAD.IADD R220, R218, 0x1, R0 ;  /* 0x00000001dadc7824 */ /* 0x000fe200078e0200 */
[----:B------:R-:W-:Y:S01]  /*2130*/  ISETP.GE.AND P5, PT, R16, c[0x0][0x1fc], PT ;  /* 0x00007f0010007a0c */ /* 0x000fe20003fa6270 */
[----:B------:R-:W-:Y:S02]  /*2140*/  IMAD.IADD R0, R0, 0x1, R219 ;  /* 0x0000000100007824 */ /* 0x000fe400078e02db */
[----:B------:R-:W-:Y:S01]  /*2150*/  IMAD.IADD R5, R5, 0x1, R6 ;  /* 0x0000000105057824 */ /* 0x000fe200078e0206 */
[----:B------:R-:W-:Y:S01]  /*2160*/  SEL R246, RZ, 0x1, P5 ;  /* 0x00000001fff67807 */ /* 0x000fe20002800000 */
[----:B------:R-:W-:-:S02]  /*2170*/  IMAD.IADD R10, R8, 0x1, -R10 ;  /* 0x00000001080a7824 */ /* 0x000fc400078e0a0a */
[----:B------:R-:W-:-:S04]  /*2180*/  IMAD.WIDE.U32 R36, R25, c[0x0][0x278], R4 ;  /* 0x00009e0019247a25 */ /* 0x000fc800078e0004 */
[----:B------:R-:W-:Y:S01]  /*2190*/  IMAD R8, R32, c[0x0][0x288], RZ ;  /* 0x0000a20020087a24 */ /* 0x000fe200078e02ff */
[----:B------:R-:W-:Y:S01]  /*21a0*/  STL.64 [R1+0x20], R36 ;  /* 0x0000202401007387 */ /* 0x000fe20000100a00 */
[----:B------:R-:W-:Y:S02]  /*21b0*/  IMAD.IADD R7, R9, 0x1, -R7 ;  /* 0x0000000109077824 */ /* 0x000fe400078e0a07 */
[C---:B------:R-:W-:Y:S01]  /*21c0*/  IMAD R8, R82.reuse, c[0x0][0x28c], R8 ;  /* 0x0000a30052087a24 */ /* 0x040fe200078e0208 */
[----:B------:R-:W1:Y:S01]  /*21d0*/  LDSM.16.M88.2 R174, [R0+0x6080] ;  /* 0x0060800000ae783b */ /* 0x000e620000000100 */
[----:B------:R-:W-:-:S03]  /*21e0*/  IMAD.WIDE.U32 R4, R82, c[0x0][0x288], R28 ;  /* 0x0000a20052047a25 */ /* 0x000fc600078e001c */
[----:B------:R-:W2:Y:S01]  /*21f0*/  LDSM.16.M88.2 R176, [R0+0x7080] ;  /* 0x0070800000b0783b */ /* 0x000ea20000000100 */
[----:B------:R-:W-:Y:S02]  /*2200*/  IMAD R6, R32, c[0x0][0x238], RZ ;  /* 0x00008e0020067a24 */ /* 0x000fe400078e02ff */
[----:B------:R-:W-:Y:S01]  /*2210*/  IMAD.IADD R5, R5, 0x1, R8 ;  /* 0x0000000105057824 */ /* 0x000fe200078e0208 */
[----:B------:R-:W3:Y:S01]  /*2220*/  LDSM.16.M88.2 R178, [R0+0x8080] ;  /* 0x0080800000b2783b */ /* 0x000ee20000000100 */
[C---:B------:R-:W-:Y:S02]  /*2230*/  IMAD R6, R82.reuse, c[0x0][0x23c], R6 ;  /* 0x00008f0052067a24 */ /* 0x040fe400078e0206 */
[----:B------:R-:W-:Y:S01]  /*2240*/  IMAD.WIDE.U32 R2, R82, c[0x0][0x238], R22 ;  /* 0x00008e0052027a25 */ /* 0x000fe200078e0016 */
[----:B------:R-:W4:Y:S03]  /*2250*/  LDSM.16.M88.2 R198, [R0+0x9080] ;  /* 0x0090800000c6783b */ /* 0x000f260000000100 */
[----:B------:R-:W-:Y:S01]  /*2260*/  IMAD.IADD R3, R3, 0x1, R6 ;  /* 0x0000000103037824 */ /* 0x000fe200078e0206 */
[----:B------:R-:W1:Y:S01]  /*2270*/  LDSM.16.M88.2 R200, [R0+0xa080] ;  /* 0x00a0800000c8783b */ /* 0x000e620000000100 */
[----:B------:R-:W-:-:S03]  /*2280*/  IMAD.WIDE.U32 R28, R25, c[0x0][0x290], R4 ;  /* 0x0000a400191c7a25 */ /* 0x000fc600078e0004 */
[----:B------:R5:W1:Y:S01]  /*2290*/  LDSM.16.M88.2 R202, [R0+0xb080] ;  /* 0x00b0800000ca783b */ /* 0x000a620000000100 */
[----:B------:R-:W-:-:S03]  /*22a0*/  IMAD.WIDE.U32 R22, R25, c[0x0][0x240], R2 ;  /* 0x0000900019167a25 */ /* 0x000fc600078e0002 */
[----:B------:R-:W1:Y:S01]  /*22b0*/  LDSM.16.M88.2 R152, [R218+0x6080] ;  /* 0x00608000da98783b */ /* 0x000e620000000100 */
[----:B------:R-:W-:Y:S02]  /*22c0*/  IMAD.SHL.U32 R221, R10, 0x200, RZ ;  /* 0x000002000add7824 */ /* 0x000fe400078e00ff */
[----:B------:R-:W-:Y:S01]  /*22d0*/  IMAD.IADD R222, R222, 0x1, R220 ;  /* 0x00000001dede7824 */ /* 0x000fe200078e02dc */
[----:B------:R-:W1:Y:S04]  /*22e0*/  LDSM.16.M88.2 R154, [R218+0x7080] ;  /* 0x00708000da9a783b */ /* 0x000e680000000100 */
[----:B------:R-:W1:Y:S04]  /*22f0*/  LDSM.16.M88.2 R156, [R218+0x8080] ;  /* 0x00808000da9c783b */ /* 0x000e680000000100 */
[----:B------:R-:W1:Y:S04]  /*2300*/  LDSM.16.M88.2 R158, [R220+0x6080] ;  /* 0x00608000dc9e783b */ /* 0x000e680000000100 */
[----:B------:R-:W1:Y:S01]  /*2310*/  LDSM.16.M88.2 R164, [R220+0x7080] ;  /* 0x00708000dca4783b */ /* 0x000e620000000100 */
[----:B-----5:R-:W-:-:S03]  /*2320*/  IMAD R0, R20, c[0x0][0x278], RZ ;  /* 0x00009e0014007a24 */ /* 0x020fc600078e02ff */
[----:B------:R-:W1:Y:S01]  /*2330*/  LDSM.16.M88.2 R166, [R220+0x8080] ;  /* 0x00808000dca6783b */ /* 0x000e620000000100 */
[----:B------:R-:W-:-:S03]  /*2340*/  IMAD R0, R25, c[0x0][0x27c], R0 ;  /* 0x00009f0019007a24 */ /* 0x000fc600078e0200 */
[----:B------:R-:W1:Y:S01]  /*2350*/  LDSM.16.M88.2 R180, [R218+0x9080] ;  /* 0x00908000dab4783b */ /* 0x000e620000000100 */
[----:B------:R-:W-:-:S03]  /*2360*/  IMAD.IADD R9, R37, 0x1, R0 ;  /* 0x0000000125097824 */ /* 0x000fc600078e0200 */
        /* <DEDUP_REMOVED lines=12> */
[----:B------:R5:W-:Y:S04]  /*2430*/  STL [R1+0x30], R9 ;  /* 0x0000300901007387 */ /* 0x000be80000100800 */
[----:B------:R-:W-:Y:S04]  /*2440*/  STL.64 [R1+0x28], R22 ;  /* 0x0000281601007387 */ /* 0x000fe80000100a00 */
[----:B------:R-:W-:Y:S04]  /*2450*/  STL.64 [R1+0x10], R28 ;  /* 0x0000101c01007387 */ /* 0x000fe80000100a00 */
[----:B------:R-:W-:Y:S01]  /*2460*/  @!PT LDS RZ, [RZ] ;  /* 0x00000000fffff984 */ /* 0x000fe20000000800 */
[----:B------:R-:W-:Y:S01]  /*2470*/  @!PT LDS RZ, [RZ] ;  /* 0x00000000fffff984 */ /* 0x000fe20000000800 */
[----:B------:R-:W-:Y:S01]  /*2480*/  @!PT LDS RZ, [RZ] ;  /* 0x00000000fffff984 */ /* 0x000fe20000000800 */
[----:B------:R1:W-:Y:S01]  /*2490*/  LDGSTS.E.BYPASS.LTC128B.128 [R242+0x6080], [R14.64], !P0 ;  /* 0x060800000ef27fae */ /* 0x0003e2000c101d4e */
[----:B------:R-:W-:-:S03]  /*24a0*/  ISETP.GE.AND P0, PT, R16, c[0x0][0x1fc], PT ;  /* 0x00007f0010007a0c */ /* 0x000fc60003f06270 */
[----:B------:R1:W-:Y:S01]  /*24b0*/  LDGSTS.E.BYPASS.LTC128B.128 [R242+0x8080], [R14.64+0x80], !P2 ;  /* 0x080800800ef27fae */ /* 0x0003e2000d101d4e */
[----:B------:R-:W-:-:S03]  /*24c0*/  ISETP.GT.AND P2, PT, R81, 0xf, PT ;  /* 0x0000000f5100780c */ /* 0x000fc60003f44270 */
[----:B------:R2:W-:Y:S04]  /*24d0*/  LDGSTS.E.BYPASS.LTC128B.128 [R242+0x7080], [R18.64], !P1 ;  /* 0x0708000012f27fae */ /* 0x0005e8000c901d4e */
[----:B------:R2:W-:Y:S01]  /*24e0*/  LDGSTS.E.BYPASS.LTC128B.128 [R242+0x9080], [R18.64+0x80], !P6 ;  /* 0x0908008012f27fae */ /* 0x0005e2000f101d4e */
[----:B------:R-:W-:-:S05]  /*24f0*/  ISETP.GE.AND P6, PT, R31, c[0x0][0x1fc], PT ;  /* 0x00007f001f007a0c */ /* 0x000fca0003fc6270 */
[----:B------:R-:W-:Y:S01]  /*2500*/  @!P2 IADD3 R0, P1, R36, UR7, RZ ;  /* 0x000000072400ac10 */ /* 0x000fe2000ff3e0ff */
[----:B------:R-:W-:Y:S01]  /*2510*/  @!P2 IMAD.SHL.U32 R4, R81, 0x10, RZ ;  /* 0x000000105104a824 */ /* 0x000fe200078e00ff */
[----:B------:R-:W-:Y:S02]  /*2520*/  CS2R R36, SRZ ;  /* 0x0000000000247805 */ /* 0x000fe4000001ff00 */
[----:B-----5:R-:W-:Y:S02]  /*2530*/  @!P2 IADD3.X R9, R9, UR6, RZ, P1, !PT ;  /* 0x000000060909ac10 */ /* 0x020fe40008ffe4ff */
[----:B------:R-:W-:-:S04]  /*2540*/  @!P2 LEA R8, P1, R0, c[0x0][0x258], 0x2 ;  /* 0x000096000008aa11 */ /* 0x000fc800078210ff */
[----:B------:R-:W-:Y:S01]  /*2550*/  @!P2 LEA.HI.X R9, R0, c[0x0][0x25c], R9, 0x2, P1 ;  /* 0x000097000009aa11 */ /* 0x000fe200008f1409 */
[C---:B------:R-:W-:Y:S01]  /*2560*/  IMAD R0, R20.reuse, c[0x0][0x290], RZ ;  /* 0x0000a40014007a24 */ /* 0x040fe200078e02ff */
[----:B------:R-:W-:Y:S01]  /*2570*/  ISETP.GE.AND P1, PT, R31, c[0x0][0x1fc], PT ;  /* 0x00007f001f007a0c */ /* 0x000fe20003f26270 */
[----:B------:R-:W-:Y:S01]  /*2580*/  IMAD R20, R20, c[0x0][0x240], RZ ;  /* 0x0000900014147a24 */ /* 0x000fe200078e02ff */
[----:B-1----:R-:W-:Y:S01]  /*2590*/  SHF.R.S32.HI R14, RZ, 0x4, R17 ;  /* 0x00000004ff0e7819 */ /* 0x002fe20000011411 */
[C---:B------:R-:W-:Y:S01]  /*25a0*/  IMAD R15, R25.reuse, c[0x0][0x294], R0 ;  /* 0x0000a500190f7a24 */ /* 0x040fe200078e0200 */
[----:B------:R1:W-:Y:S01]  /*25b0*/  @!P2 LDGSTS.E.BYPASS.LTC128B.128 [R4+0x12080], [R8.64] ;  /* 0x120800000804afae */ /* 0x0003e2000b901d4e */
[----:B------:R-:W-:Y:S01]  /*25c0*/  IMAD R20, R25, c[0x0][0x244], R20 ;  /* 0x0000910019147a24 */ /* 0x000fe200078e0214 */
[----:B------:R-:W-:Y:S01]  /*25d0*/  LEA.HI R11, R17, R14, RZ, 0x1 ;  /* 0x0000000e110b7211 */ /* 0x000fe200078f08ff */
[----:B------:R-:W-:Y:S01]  /*25e0*/  IMAD.IADD R15, R29, 0x1, R15 ;  /* 0x000000011d0f7824 */ /* 0x000fe200078e020f */
[----:B------:R-:W0:Y:S01]  /*25f0*/  LDGDEPBAR ;  /* 0x00000000000079af */ /* 0x000e220000000000 */
[----:B--2---:R-:W-:-:S02]  /*2600*/  SEL R18, RZ, 0xffffffff, P1 ;  /* 0xffffffffff127807 */ /* 0x004fc40000800000 */
[----:B------:R-:W-:Y:S01]  /*2610*/  LOP3.LUT R11, R11, 0xfffffffe, RZ, 0xc0, !PT ;  /* 0xfffffffe0b0b7812 */ /* 0x000fe200078ec0ff */
[----:B------:R-:W-:Y:S01]  /*2620*/  STL [R1+0x1c], R15 ;  /* 0x00001c0f01007387 */ /* 0x000fe20000100800 */
[----:B------:R-:W-:-:S03]  /*2630*/  LOP3.LUT P1, RZ, R7, 0x1, RZ, 0xc0, !PT ;  /* 0x0000000107ff7812 */ /* 0x000fc6000782c0ff */
[----:B------:R-:W-:Y:S01]  /*2640*/  IMAD.IADD R6, R14, 0x1, -R11 ;  /* 0x000000010e067824 */ /* 0x000fe200078e0a0b */
[----:B------:R-:W-:Y:S02]  /*2650*/  SHF.R.S32.HI R14, RZ, 0x1f, R21 ;  /* 0x0000001fff0e7819 */ /* 0x000fe40000011415 */
[----:B------:R-:W-:Y:S01]  /*2660*/  LOP3.LUT R11, R30, 0xffffffe0, RZ, 0xc0, !PT ;  /* 0xffffffe01e0b7812 */ /* 0x000fe200078ec0ff */
[----:B------:R-:W-:Y:S01]  /*2670*/  IMAD.SHL.U32 R5, R6, 0x20, RZ ;  /* 0x0000002006057824 */ /* 0x000fe200078e00ff */
[----:B------:R-:W-:Y:S01]  /*2680*/  LEA.HI R0, R14, R21, RZ, 0x2 ;  /* 0x000000150e007211 */ /* 0x000fe200078f10ff */
[----:B------:R-:W-:Y:S02]  /*2690*/  IMAD.SHL.U32 R224, R6, 0x8, RZ ;  /* 0x0000000806e07824 */ /* 0x000fe400078e00ff */
[----:B------:R-:W-:Y:S01]  /*26a0*/  IMAD.IADD R2, R81, 0x1, -R11 ;  /* 0x0000000151027824 */ /* 0x000fe200078e0a0b */
[----:B------:R-:W-:Y:S02]  /*26b0*/  LOP3.LUT R3, R0, 0x1ffffffc, RZ, 0xc0, !PT ;  /* 0x1ffffffc00037812 */ /* 0x000fe400078ec0ff */
[----:B------:R-:W-:-:S02]  /*26c0*/  IADD3 R0, R244, -UR7, -R35 ;  /* 0x80000007f4007c10 */ /* 0x000fc4000fffe823 */
[----:B------:R-:W-:Y:S01]  /*26d0*/  SHF.R.S32.HI R243, RZ, 0x1f, R2 ;  /* 0x0000001ffff37819 */ /* 0x000fe20000011402 */
[C---:B------:R-:W-:Y:S01]  /*26e0*/  IMAD.IADD R14, R21.reuse, 0x1, -R3 ;  /* 0x00000001150e7824 */ /* 0x040fe200078e0a03 */
[C---:B------:R-:W-:Y:S01]  /*26f0*/  ISETP.LT.OR P5, PT, R0.reuse, 0x1, P0 ;  /* 0x000000010000780c */ /* 0x040fe200007a1670 */
[----:B------:R-:W-:Y:S01]  /*2700*/  IMAD.SHL.U32 R3, R21, 0x8, RZ ;  /* 0x0000000815037824 */ /* 0x000fe200078e00ff */
[----:B------:R-:W-:Y:S01]  /*2710*/  LEA.HI R243, R243, R2, RZ, 0x2 ;  /* 0x00000002f3f37211 */ /* 0x000fe200078f10ff */
[C---:B-1----:R-:W-:Y:S01]  /*2720*/  IMAD.SHL.U32 R8, R7.reuse, 0x20, RZ ;  /* 0x0000002007087824 */ /* 0x042fe200078e00ff */
[----:B------:R-:W-:Y:S01]  /*2730*/  ISETP.LT.OR P0, PT, R0, 0x21, P0 ;  /* 0x000000210000780c */ /* 0x000fe20000701670 */
[----:B------:R-:W-:Y:S01]  /*2740*/  IMAD.SHL.U32 R9, R7, 0x4, RZ ;  /* 0x0000000407097824 */ /* 0x000fe200078e00ff */
[----:B------:R-:W-:Y:S01]  /*2750*/  LOP3.LUT R3, R3, 0x18, RZ, 0xc0, !PT ;  /* 0x0000001803037812 */ /* 0x000fe200078ec0ff */
[----:B------:R-:W-:Y:S01]  /*2760*/  CS2R R34, SRZ ;  /* 0x0000000000227805 */ /* 0x000fe2000001ff00 */
[----:B------:R-:W-:-:S02]  /*2770*/  LOP3.LUT R4, R243, 0x7ffffffc, RZ, 0xc0, !PT ;  /* 0x7ffffffcf3047812 */ /* 0x000fc400078ec0ff */
[C---:B------:R-:W-:Y:S02]  /*2780*/  LOP3.LUT R7, R3.reuse, 0xe0, R8, 0xf8, !PT ;  /* 0x000000e003077812 */ /* 0x040fe400078ef808 */
[----:B------:R-:W-:Y:S01]  /*2790*/  LOP3.LUT R16, R3, 0x20, R5, 0xf8, !PT ;  /* 0x0000002003107812 */ /* 0x000fe200078ef805 */
[----:B------:R1:W-:Y:S01]  /*27a0*/  LDGSTS.E.BYPASS.LTC128B.128 [R242+0xe080], [R12.64], !P5 ;  /* 0x0e0800000cf27fae */ /* 0x0003e2000e901d4e */
[----:B------:R-:W-:Y:S01]  /*27b0*/  ISETP.LT.OR P5, PT, R0, 0x1, P6 ;  /* 0x000000010000780c */ /* 0x000fe200037a1670 */
[----:B------:R-:W-:Y:S01]  /*27c0*/  IMAD.IADD R8, R2, 0x1, -R4 ;  /* 0x0000000102087824 */ /* 0x000fe200078e0a04 */
[----:B------:R-:W-:Y:S01]  /*27d0*/  ISETP.LT.OR P6, PT, R0, 0x21, P6 ;  /* 0x000000210000780c */ /* 0x000fe200037c1670 */
[----:B------:R-:W-:Y:S01]  /*27e0*/  IMAD.SHL.U32 R0, R10, 0x10, RZ ;  /* 0x000000100a007824 */ /* 0x000fe200078e00ff */
[----:B------:R-:W-:Y:S01]  /*27f0*/  LOP3.LUT R4, R17, 0xfffffff0, RZ, 0xc0, !PT ;  /* 0xfffffff011047812 */ /* 0x000fe200078ec0ff */
[----:B------:R-:W-:Y:S01]  /*2800*/  IMAD.SHL.U32 R5, R24, 0x20, RZ ;  /* 0x0000002018057824 */ /* 0x000fe200078e00ff */
[----:B------:R-:W-:Y:S01]  /*2810*/  LOP3.LUT R2, R33, 0x3ffffffc, RZ, 0xc0, !PT ;  /* 0x3ffffffc21027812 */ /* 0x000fe200078ec0ff */
[----:B------:R-:W-:Y:S01]  /*2820*/  IMAD R14, R14, 0x4, R8 ;  /* 0x000000040e0e7824 */ /* 0x000fe200078e0208 */
[----:B------:R-:W-:Y:S01]  /*2830*/  LEA.HI.SX32 R243, R243, R0, 0x1e ;  /* 0x00000000f3f37211 */ /* 0x000fe200078ff2ff */
[----:B------:R-:W-:Y:S01]  /*2840*/  CS2R R32, SRZ ;  /* 0x0000000000207805 */ /* 0x000fe2000001ff00 */
[----:B------:R-:W-:Y:S01]  /*2850*/  LOP3.LUT R3, R0, 0x10, RZ, 0xc0, !PT ;  /* 0x0000001000037812 */ /* 0x000fe200078ec0ff */
[----:B------:R-:W-:Y:S01]  /*2860*/  IMAD.IADD R0, R81, 0x1, -R4 ;  /* 0x0000000151007824 */ /* 0x000fe200078e0a04 */
[----:B------:R-:W-:Y:S01]  /*2870*/  LOP3.LUT R7, R7, 0x18, R9, 0x78, !PT ;  /* 0x0000001807077812 */ /* 0x000fe200078e7809 */
[----:B------:R-:W-:Y:S01]  /*2880*/  IMAD.IADD R2, R81, 0x1, -R2 ;  /* 0x0000000151027824 */ /* 0x000fe200078e0a02 */
[----:B------:R-:W-:Y:S01]  /*2890*/  LOP3.LUT R11, R3, 0xe0, R5, 0xf8, !PT ;  /* 0x000000e0030b7812 */ /* 0x000fe200078ef805 */
[----:B------:R-:W-:Y:S01]  /*28a0*/  IMAD.SHL.U32 R3, R18, 0x2, RZ ;  /* 0x0000000212037824 */ /* 0x000fe200078e00ff */
[----:B------:R-:W-:Y:S01]  /*28b0*/  SHF.R.S32.HI R5, RZ, 0x1f, R0 ;  /* 0x0000001fff057819 */ /* 0x000fe20000011400 */
[----:B------:R-:W-:Y:S01]  /*28c0*/  IMAD R2, R2, 0x2, R221 ;  /* 0x0000000202027824 */ /* 0x000fe200078e02dd */
[----:B------:R-:W-:Y:S01]  /*28d0*/  LOP3.LUT R224, R224, 0x8, RZ, 0xc0, !PT ;  /* 0x00000008e0e07812 */ /* 0x000fe200078ec0ff */
[----:B------:R1:W-:Y:S01]  /*28e0*/  LDGSTS.E.BYPASS.LTC128B.128 [R242+0x10080], [R12.64+0x80], !P5 ;  /* 0x100800800cf27fae */ /* 0x0003e2000e901d4e */
[----:B------:R-:W-:Y:S01]  /*28f0*/  LEA.HI R5, R5, R0, RZ, 0x3 ;  /* 0x0000000005057211 */ /* 0x000fe200078f18ff */
[----:B------:R-:W-:Y:S01]  /*2900*/  IMAD.IADD R234, R2, 0x1, R7 ;  /* 0x0000000102ea7824 */ /* 0x000fe200078e0207 */
[----:B------:R-:W-:Y:S01]  /*2910*/  LOP3.LUT R246, R3, 0x2, R246, 0xe2, !PT ;  /* 0x0000000203f67812 */ /* 0x000fe200078ee2f6 */
[C---:B------:R-:W-:Y:S01]  /*2920*/  IMAD.SHL.U32 R3, R0.reuse, 0x20, RZ ;  /* 0x0000002000037824 */ /* 0x040fe200078e00ff */
[C---:B------:R-:W-:Y:S01]  /*2930*/  LOP3.LUT R4, R5.reuse, 0xfffffff8, RZ, 0xc0, !PT ;  /* 0xfffffff805047812 */ /* 0x040fe200078ec0ff */
[----:B------:R1:W-:Y:S01]  /*2940*/  LDGSTS.E.BYPASS.LTC128B.128 [R242+0xf080], [R26.64], !P0 ;  /* 0x0f0800001af27fae */ /* 0x0003e2000c101d4e */
[----:B------:R-:W-:Y:S01]  /*2950*/  IMAD.SHL.U32 R7, R0, 0x4, RZ ;  /* 0x0000000400077824 */ /* 0x000fe200078e00ff */
[----:B------:R-:W-:Y:S01]  /*2960*/  IADD3 R2, P0, R28, UR7, RZ ;  /* 0x000000071c027c10 */ /* 0x000fe2000ff1e0ff */
[----:B------:R-:W-:Y:S01]  /*2970*/  IMAD.SHL.U32 R5, R5, 0x40, RZ ;  /* 0x0000004005057824 */ /* 0x000fe200078e00ff */
[----:B------:R-:W-:Y:S01]  /*2980*/  LOP3.LUT R3, R224, 0x1e0, R3, 0xf8, !PT ;  /* 0x000001e0e0037812 */ /* 0x000fe200078ef803 */
[C---:B------:R-:W-:Y:S01]  /*2990*/  IMAD.IADD R4, R0.reuse, 0x1, -R4 ;  /* 0x0000000100047824 */ /* 0x040fe200078e0a04 */
[----:B------:R-:W-:Y:S01]  /*29a0*/  LOP3.LUT P5, RZ, R0, 0x4, RZ, 0xc0, !PT ;  /* 0x0000000400ff7812 */ /* 0x000fe200078ac0ff */
[----:B------:R-:W-:Y:S01]  /*29b0*/  IMAD.SHL.U32 R0, R6, 0x100, RZ ;  /* 0x0000010006007824 */ /* 0x000fe200078e00ff */
[----:B------:R-:W-:Y:S01]  /*29c0*/  IADD3.X R9, R15, UR6, RZ, P0, !PT ;  /* 0x000000060f097c10 */ /* 0x000fe200087fe4ff */
[----:B------:R-:W-:Y:S01]  /*29d0*/  IMAD.SHL.U32 R8, R4, 0x40, RZ ;  /* 0x0000004004087824 */ /* 0x000fe200078e00ff */
[----:B------:R-:W-:Y:S01]  /*29e0*/  LOP3.LUT R3, R3, 0x38, R7, 0x78, !PT ;  /* 0x0000003803037812 */ /* 0x000fe200078e7807 */
[----:B------:R-:W-:Y:S01]  /*29f0*/  IMAD.SHL.U32 R234, R234, 0x2, RZ ;  /* 0x00000002eaea7824 */ /* 0x000fe200078e00ff */
[----:B------:R-:W-:Y:S01]  /*2a00*/  LEA R6, P0, R2, c[0x0][0x280], 0x2 ;  /* 0x0000a00002067a11 */ /* 0x000fe200078010ff */
[----:B------:R1:W-:Y:S01]  /*2a10*/  LDGSTS.E.BYPASS.LTC128B.128 [R242+0x11080], [R26.64+0x80], !P6 ;  /* 0x110800801af27fae */ /* 0x0003e2000f101d4e */
[----:B------:R-:W-:Y:S01]  /*2a20*/  LOP3.LUT R221, R3, R221, RZ, 0xfc, !PT ;  /* 0x000000dd03dd7212 */ /* 0x000fe200078efcff */
[----:B------:R-:W-:Y:S01]  /*2a30*/  IMAD.SHL.U32 R247, R14, 0x2, RZ ;  /* 0x000000020ef77824 */ /* 0x000fe200078e00ff */
[----:B------:R-:W-:Y:S01]  /*2a40*/  LEA.HI.X R7, R2, c[0x0][0x284], R9, 0x2, P0 ;  /* 0x0000a10002077a11 */ /* 0x000fe200000f1409 */
[----:B------:R-:W-:Y:S01]  /*2a50*/  USHF.L.U64.HI UR6, UR4, 0x5, UR5 ;  /* 0x0000000504067899 */ /* 0x000fe20008010205 */
[----:B------:R-:W-:Y:S01]  /*2a60*/  LOP3.LUT R3, R8, 0x1c0, RZ, 0xc0, !PT ;  /* 0x000001c008037812 */ /* 0x000fe200078ec0ff */
[----:B------:R-:W-:Y:S01]  /*2a70*/  USHF.L.U32 UR7, UR4, 0x5, URZ ;  /* 0x0000000504077899 */ /* 0x000fe2000800063f */
[----:B------:R-:W-:-:S02]  /*2a80*/  ISETP.GE.AND P0, PT, R81, 0x10, PT ;  /* 0x000000105100780c */ /* 0x000fc40003f06270 */
[----:B------:R-:W-:Y:S02]  /*2a90*/  LOP3.LUT R0, R11, 0x100, R0, 0xf8, !PT ;  /* 0x000001000b007812 */ /* 0x000fe400078ef800 */
[----:B------:R-:W-:Y:S02]  /*2aa0*/  SHF.R.U32.HI R2, RZ, 0x3, R3 ;  /* 0x00000003ff027819 */ /* 0x000fe40000011603 */
[C---:B------:R-:W-:Y:S02]  /*2ab0*/  LOP3.LUT R216, R0.reuse, 0x8, R216, 0xf8, !PT ;  /* 0x0000000800d87812 */ /* 0x040fe400078ef8d8 */
[----:B------:R-:W-:Y:S02]  /*2ac0*/  LOP3.LUT R8, R0, 0x1c0, RZ, 0xc0, !PT ;  /* 0x000001c000087812 */ /* 0x000fe400078ec0ff */
[----:B------:R-:W-:Y:S02]  /*2ad0*/  LOP3.LUT R0, R5, 0xfffffe00, RZ, 0xc0, !PT ;  /* 0xfffffe0005007812 */ /* 0x000fe400078ec0ff */
[----:B------:R-:W-:-:S02]  /*2ae0*/  LOP3.LUT R224, R2, R3, R224, 0x1e, !PT ;  /* 0x0000000302e07212 */ /* 0x000fc400078e1ee0 */
[----:B------:R-:W-:Y:S01]  /*2af0*/  LOP3.LUT R3, R2, R16, R3, 0x1e, !PT ;  /* 0x0000001002037212 */ /* 0x000fe200078e1e03 */
[----:B------:R-:W-:Y:S01]  /*2b00*/  IMAD R2, R10, 0x400, R0 ;  /* 0x000004000a027824 */ /* 0x000fe200078e0200 */
[C---:B------:R-:W-:Y:S02]  /*2b10*/  IADD3 R5, R234.reuse, 0x12480, RZ ;  /* 0x00012480ea057810 */ /* 0x040fe40007ffe0ff */
[----:B------:R-:W-:Y:S01]  /*2b20*/  LOP3.LUT R228, R3, R0, RZ, 0xfc, !PT ;  /* 0x0000000003e47212 */ /* 0x000fe200078efcff */
[----:B------:R-:W-:Y:S01]  /*2b30*/  @!P0 IMAD.SHL.U32 R0, R81, 0x10, RZ ;  /* 0x0000001051008824 */ /* 0x000fe200078e00ff */
[----:B------:R-:W-:Y:S01]  /*2b40*/  IADD3 R235, R234, 0x126c0, RZ ;  /* 0x000126c0eaeb7810 */ /* 0x000fe20007ffe0ff */
[----:B------:R-:W-:Y:S01]  /*2b50*/  IMAD.IADD R224, R2, 0x1, R224 ;  /* 0x0000000102e07824 */ /* 0x000fe200078e02e0 */
[----:B------:R-:W-:Y:S02]  /*2b60*/  @P1 IADD3 R235, R5, 0x1c0, RZ ;  /* 0x000001c005eb1810 */ /* 0x000fe40007ffe0ff */
[----:B------:R2:W-:Y:S01]  /*2b70*/  @!P0 LDGSTS.E.BYPASS.LTC128B.128 [R0+0x12280], [R6.64] ;  /* 0x1228000006008fae */ /* 0x0005e2000b901d4e */
[----:B------:R-:W-:Y:S01]  /*2b80*/  LOP3.LUT P1, RZ, R4, 0x2, RZ, 0xc0, !PT ;  /* 0x0000000204ff7812 */ /* 0x000fe2000782c0ff */
[----:B------:R-:W-:Y:S01]  /*2b90*/  IMAD.SHL.U32 R225, R224, 0x2, RZ ;  /* 0x00000002e0e17824 */ /* 0x000fe200078e00ff */
[----:B------:R-:W-:Y:S01]  /*2ba0*/  LOP3.LUT P0, RZ, R4, 0x4, RZ, 0xc0, !PT ;  /* 0x0000000404ff7812 */ /* 0x000fe2000780c0ff */
[----:B------:R-:W0:Y:S01]  /*2bb0*/  LDGDEPBAR ;  /* 0x00000000000079af */ /* 0x000e220000000000 */
[----:B------:R-:W-:-:S02]  /*2bc0*/  SEL R226, R227, 0xffffffe0, !P1 ;  /* 0xffffffe0e3e27807 */ /* 0x000fc40004800000 */
[----:B------:R-:W-:Y:S01]  /*2bd0*/  SHF.R.U32.HI R8, RZ, 0x3, R8 ;  /* 0x00000003ff087819 */ /* 0x000fe20000011608 */
[----:B------:R-:W0:Y:S01]  /*2be0*/  LDGDEPBAR ;  /* 0x00000000000079af */ /* 0x000e220000000000 */
[----:B------:R-:W-:Y:S02]  /*2bf0*/  SEL R227, R227, 0xffffffe0, !P0 ;  /* 0xffffffe0e3e37807 */ /* 0x000fe40004000000 */
[----:B------:R-:W-:Y:S02]  /*2c00*/  LOP3.LUT R216, R8, R216, RZ, 0x3c, !PT ;  /* 0x000000d808d87212 */ /* 0x000fe400078e3cff */
[----:B------:R-:W-:Y:S01]  /*2c10*/  SEL R223, R223, 0xfffffff0, !P5 ;  /* 0xfffffff0dfdf7807 */ /* 0x000fe20006800000 */
[----:B------:R-:W-:Y:S01]  /*2c20*/  IMAD.IADD R230, R224, 0x1, R227 ;  /* 0x00000001e0e67824 */ /* 0x000fe200078e02e3 */
[----:B------:R-:W-:Y:S01]  /*2c30*/  LEA R221, R221, 0x15480, 0x1 ;  /* 0x00015480dddd7811 */ /* 0x000fe200078e08ff */
[----:B------:R-:W-:Y:S01]  /*2c40*/  IMAD.SHL.U32 R216, R216, 0x2, RZ ;  /* 0x00000002d8d87824 */ /* 0x000fe200078e00ff */
[----:B------:R-:W-:-:S03]  /*2c50*/  SEL R229, R229, 0xfffffff0, !P1 ;  /* 0xfffffff0e5e57807 */ /* 0x000fc60004800000 */
[----:B------:R-:W-:Y:S02]  /*2c60*/  IMAD R223, R223, 0x2, R221 ;  /* 0x00000002dfdf7824 */ /* 0x000fe400078e02dd */
[C---:B------:R-:W-:Y:S02]  /*2c70*/  IMAD.IADD R233, R229.reuse, 0x1, R227 ;  /* 0x00000001e5e97824 */ /* 0x040fe400078e02e3 */
[----:B------:R-:W-:Y:S02]  /*2c80*/  IMAD.IADD R232, R224, 0x1, R229 ;  /* 0x00000001e0e87824 */ /* 0x000fe400078e02e5 */
[----:B------:R-:W-:Y:S02]  /*2c90*/  IMAD.IADD R231, R229, 0x1, R230 ;  /* 0x00000001e5e77824 */ /* 0x000fe400078e02e6 */
[----:B--2---:R-:W-:-:S05]  /*2ca0*/  IMAD.IADD R0, R23, 0x1, R20 ;  /* 0x0000000117007824 */ /* 0x004fca00078e0214 */
[----:B------:R2:W-:Y:S02]  /*2cb0*/  STL [R1+0x34], R0 ;  /* 0x0000340001007387 */ /* 0x0005e40000100800 */
[----:B--2---:R-:W-:-:S04]  /*2cc0*/  IMAD.SHL.U32 R0, R224, 0x2, RZ ;  /* 0x00000002e0007824 */ /* 0x004fc800078e00ff */
[----:B-1-34-:R-:W-:Y:S02]  /*2cd0*/  IMAD.IADD R226, R0, 0x1, R226 ;  /* 0x0000000100e27824 */ /* 0x01afe400078e02e2 */
.L_x_838:
[----:B------:R-:W-:Y:S04]  /*2ce0*/  DEPBAR.LE SB0, 0x1 ;  /* 0x000080400000791a */ /* 0x000fe80000000000 */
[----:B------:R-:W-:Y:S01]  /*2cf0*/  BAR.SYNC.DEFER_BLOCKING 0x0 ;  /* 0x0000000000007b1d */ /* 0x000fe20000010000 */
[C---:B------:R-:W-:Y:S01]  /*2d00*/  IMAD R0, R217.reuse, 0x2000, R224 ;  /* 0x00002000d9007824 */ /* 0x040fe200078e02e0 */
[C---:B------:R-:W-:Y:S01]  /*2d10*/  LEA R150, R217.reuse, R227, 0xd ;  /* 0x000000e3d9967211 */ /* 0x040fe200078e68ff */
[----:B------:R-:W-:Y:S01]  /*2d20*/  IMAD R148, R217, 0x2000, R229 ;  /* 0x00002000d9947824 */ /* 0x000fe200078e02e5 */
[----:B------:R-:W-:Y:S02]  /*2d30*/  UIADD3 UR16, UR12, 0x1, URZ ;  /* 0x000000010c107890 */ /* 0x000fe4000fffe03f */
[----:B------:R-:W-:Y:S01]  /*2d40*/  SHF.L.U32 R0, R0, 0x1, RZ ;  /* 0x0000000100007819 */ /* 0x000fe200000006ff */
[C---:B------:R-:W-:Y:S01]  /*2d50*/  IMAD.IADD R150, R224.reuse, 0x1, R150 ;  /* 0x00000001e0967824 */ /* 0x040fe200078e0296 */
[CC--:B------:R-:W-:Y:S02]  /*2d60*/  IADD3 R149, R224.reuse, R148.reuse, RZ ;  /* 0x00000094e0957210 */ /* 0x0c0fe40007ffe0ff */
[----:B------:R-:W-:Y:S02]  /*2d70*/  IADD3 R148, R224, R148, R227 ;  /* 0x00000094e0947210 */ /* 0x000fe40007ffe0e3 */
[----:B------:R-:W-:Y:S01]  /*2d80*/  SHF.L.U32 R150, R150, 0x1, RZ ;  /* 0x0000000196967819 */ /* 0x000fe200000006ff */
[----:B------:R-:W-:Y:S01]  /*2d90*/  IMAD.SHL.U32 R149, R149, 0x2, RZ ;  /* 0x0000000295957824 */ /* 0x000fe200078e00ff */
[----:B------:R-:W-:Y:S01]  /*2da0*/  LDSM.16.M88.2 R2, [R218+0x80] ;  /* 0x00008000da02783b */ /* 0x000fe20000000100 */
[----:B------:R-:W-:Y:S03]  /*2db0*/  UMOV UR10, UR12 ;  /* 0x0000000c000a7c82 */ /* 0x000fe60008000000 */
        /* <DEDUP_REMOVED lines=27> */
[----:B------:R-:W-:Y:S01]  /*2f70*/  SHF.L.U32 R80, R148, 0x1, RZ ;  /* 0x0000000194507819 */ /* 0x000fe200000006ff */
[----:B------:R-:W-:Y:S01]  /*2f80*/  HMMA.16816.F32 R24, R132, R136, R24 ;  /* 0x000000888418723c */ /* 0x000fe20000001818 */
[----:B------:R-:W-:Y:S04]  /*2f90*/  LDSM.16.M88.2 R136, [R222+0x1080] ;  /* 0x00108000de88783b */ /* 0x000fe80000000100 */
[----:B------:R-:W3:Y:S02]  /*2fa0*/  LDSM.16.M88.4 R80, [R80+0x6080] ;  /* 0x006080005050783b */ /* 0x000ee40000000200 */
[C---:B------:R-:W-:Y:S01]  /*2fb0*/  IMAD R132, R217.reuse, 0x2000, R233 ;  /* 0x00002000d9847824 */ /* 0x040fe200078e02e9 */
[-C--:B------:R-:W-:Y:S05]  /*2fc0*/  HMMA.16816.F32 R4, R140, R138.reuse, R4 ;  /* 0x0000008a8c04723c */ /* 0x080fea0000001804 */
[----:B------:R-:W-:Y:S03]  /*2fd0*/  IMAD.IADD R132, R224, 0x1, R132 ;  /* 0x00000001e0847824 */ /* 0x000fe600078e0284 */
[C---:B------:R-:W-:Y:S01]  /*2fe0*/  HMMA.16816.F32 R8, R144.reuse, R138, R8 ;  /* 0x0000008a9008723c */ /* 0x040fe20000001808 */
[----:B------:R-:W-:Y:S03]  /*2ff0*/  LDSM.16.M88.2 R138, [R218+0x3080] ;  /* 0x00308000da8a783b */ /* 0x000fe60000000100 */
[----:B------:R-:W-:Y:S04]  /*3000*/  SHF.L.U32 R160, R132, 0x1, RZ ;  /* 0x0000000184a07819 */ /* 0x000fe800000006ff */
        /* <DEDUP_REMOVED lines=12> */
[C---:B----4-:R-:W-:Y:S04]  /*30d0*/  IMAD R0, R217.reuse, 0x2000, R232 ;  /* 0x00002000d9007824 */ /* 0x050fe800078e02e8 */
[-C--:B------:R-:W-:Y:S04]  /*30e0*/  HMMA.16816.F32 R12, R132, R136.reuse, R12 ;  /* 0x00000088840c723c */ /* 0x080fe8000000180c */
[----:B------:R-:W-:Y:S04]  /*30f0*/  SHF.L.U32 R0, R0, 0x1, RZ ;  /* 0x0000000100007819 */ /* 0x000fe800000006ff */
        /* <DEDUP_REMOVED lines=11> */
[C---:B---3--:R-:W-:Y:S04]  /*31b0*/  IMAD R0, R217.reuse, 0x2000, R230 ;  /* 0x00002000d9007824 */ /* 0x048fe800078e02e6 */
[-C--:B------:R-:W-:Y:S04]  /*31c0*/  HMMA.16816.F32 R12, R144, R2.reuse, R12 ;  /* 0x00000002900c723c */ /* 0x080fe8000000180c */
[----:B------:R-:W-:Y:S04]  /*31d0*/  SHF.L.U32 R0, R0, 0x1, RZ ;  /* 0x0000000100007819 */ /* 0x000fe800000006ff */
        /* <DEDUP_REMOVED lines=9> */
[C---:B--2---:R-:W-:Y:S04]  /*3270*/  IMAD R0, R217.reuse, 0x2000, R231 ;  /* 0x00002000d9007824 */ /* 0x044fe800078e02e7 */
[-C--:B------:R-:W-:Y:S04]  /*3280*/  HMMA.16816.F32 R12, R132, R136.reuse, R12 ;  /* 0x00000088840c723c */ /* 0x080fe8000000180c */
[----:B------:R-:W-:Y:S04]  /*3290*/  SHF.L.U32 R0, R0, 0x1, RZ ;  /* 0x0000000100007819 */ /* 0x000fe800000006ff */
[C---:B------:R-:W-:Y:S01]  /*32a0*/  HMMA.16816.F32 R16, R80.reuse, R136, R16 ;  /* 0x000000885010723c */ /* 0x040fe20000001810 */
[----:B------:R-:W-:Y:S07]  /*32b0*/  LDSM.16.M88.2 R136, [R222+0x4080] ;  /* 0x00408000de88783b */ /* 0x000fee0000000100 */
[-C--:B-1----:R-:W-:Y:S01]  /*32c0*/  HMMA.16816.F32 R20, R80, R2.reuse, R20 ;  /* 0x000000025014723c */ /* 0x082fe20000001814 */
[----:B------:R-:W-:Y:S02]  /*32d0*/  LDSM.16.M88.4 R80, [R0+0x8080] ;  /* 0x008080000050783b */ /* 0x000fe40000000200 */
[----:B-----5:R-:W-:Y:S05]  /*32e0*/  ISETP.LE.AND P1, PT, R204, UR16, PT ;  /* 0x00000010cc007c0c */ /* 0x020fea000bf23270 */
[----:B------:R-:W-:Y:S01]  /*32f0*/  HMMA.16816.F32 R24, R132, R2, R24 ;  /* 0x000000028418723c */ /* 0x000fe20000001818 */
[----:B------:R-:W1:Y:S04]  /*3300*/  LDSM.16.M88.2 R2, [R222+0x3080] ;  /* 0x00308000de02783b */ /* 0x000e680000000100 */
[----:B------:R-:W2:Y:S03]  /*3310*/  LDSM.16.M88.4 R132, [R160+0x9080] ;  /* 0x00908000a084783b */ /* 0x000ea60000000200 */
[-C--:B---3--:R-:W-:Y:S08]  /*3320*/  HMMA.16816.F32 R4, R140, R138.reuse, R4 ;  /* 0x0000008a8c04723c */ /* 0x088ff00000001804 */
[C---:B------:R-:W-:Y:S07]  /*3330*/  HMMA.16816.F32 R8, R148.reuse, R138, R8 ;  /* 0x0000008a9408723c */ /* 0x040fee0000001808 */
[----:B------:R-:W-:Y:S01]  /*3340*/  IMAD R139, R217, 0x40, R243 ;  /* 0x00000040d98b7824 */ /* 0x000fe200078e02f3 */
        /* <DEDUP_REMOVED lines=23> */
[----:B------:R-:W-:Y:S01]  /*34c0*/  IMAD.U32 R2, RZ, RZ, UR12 ;  /* 0x0000000cff027e24 */ /* 0x000fe2000f8e00ff */
[----:B------:R-:W-:Y:S01]  /*34d0*/  USHF.R.S32.HI UR11, URZ, 0x1f, UR16 ;  /* 0x0000001f3f0b7899 */ /* 0x000fe20008011410 */
[----:B------:R-:W-:Y:S01]  /*34e0*/  IMAD.U32 R31, RZ, RZ, UR7 ;  /* 0x00000007ff1f7e24 */ /* 0x000fe2000f8e00ff */
[----:B------:R-:W5:Y:S01]  /*34f0*/  LDL R204, [R1+0x30] ;  /* 0x0000300001cc7983 */ /* 0x000f620000100800 */
[----:B------:R-:W-:Y:S01]  /*3500*/  ULDC.64 UR4, c[0x0][0x178] ;  /* 0x00005e0000047ab9 */ /* 0x000fe20000000a00 */
[----:B------:R-:W-:Y:S01]  /*3510*/  @!P2 LEA R2, R2, 0x40, 0x6 ;  /* 0x000000400202a811 */ /* 0x000fe200078e30ff */
[----:B------:R-:W-:Y:S01]  /*3520*/  UIMAD UR11, UR11, UR4, URZ ;  /* 0x000000040b0b72a4 */ /* 0x000fe2000f8e023f */
[----:B--2---:R-:W2:Y:S01]  /*3530*/  LDL.64 R206, [R1] ;  /* 0x0000000001ce7983 */ /* 0x004ea20000100a00 */
[----:B------:R-:W-:Y:S01]  /*3540*/  UIMAD.WIDE.U32 UR18, UR16, UR4, URZ ;  /* 0x00000004101272a5 */ /* 0x000fe2000f8e003f */
[----:B------:R-:W-:Y:S01]  /*3550*/  IMAD.U32 R132, RZ, RZ, UR6 ;  /* 0x00000006ff847e24 */ /* 0x000fe2000f8e00ff */
[----:B------:R-:W-:Y:S01]  /*3560*/  UIMAD UR11, UR16, UR5, UR11 ;  /* 0x00000005100b72a4 */ /* 0x000fe2000f8e020b */
[----:B------:R-:W3:Y:S01]  /*3570*/  S2R R205, SR_TID.X ;  /* 0x0000000000cd7919 */ /* 0x000ee20000002100 */
[----:B------:R-:W-:Y:S01]  /*3580*/  USHF.L.U32 UR4, UR18, 0x6, URZ ;  /* 0x0000000612047899 */ /* 0x000fe2000800063f */
[----:B------:R-:W-:Y:S01]  /*3590*/  IMAD.U32 R81, RZ, RZ, UR16 ;  /* 0x00000010ff517e24 */ /* 0x000fe2000f8e00ff */
[----:B------:R-:W-:Y:S01]  /*35a0*/  UIADD3 UR11, UR19, UR11, URZ ;  /* 0x0000000b130b7290 */ /* 0x000fe2000fffe03f */
[----:B------:R-:W1:Y:S02]  /*35b0*/  S2R R133, SR_TID.X ;  /* 0x0000000000857919 */ /* 0x000e640000002100 */
[----:B------:R-:W-:Y:S01]  /*35c0*/  IMAD R81, R81, -0x40, R244 ;  /* 0xffffffc051517824 */ /* 0x000fe200078e02f4 */
[----:B------:R-:W-:Y:S01]  /*35d0*/  USHF.L.U64.HI UR11, UR18, 0x6, UR11 ;  /* 0x00000006120b7899 */ /* 0x000fe2000801020b */
[C---:B----4-:R-:W-:Y:S04]  /*35e0*/  @!P2 IADD3 R0, P5, R2.reuse, R208, RZ ;  /* 0x000000d00200a210 */ /* 0x050fe80007fbe0ff */
[----:B-----5:R-:W-:Y:S02]  /*35f0*/  @!P2 LEA.HI.X.SX32 R2, R2, R204, 0x1, P5 ;  /* 0x000000cc0202a211 */ /* 0x020fe400028f0eff */
[----:B---3--:R-:W-:Y:S02]  /*3600*/  SHF.R.S32.HI R204, RZ, 0x1f, R205 ;  /* 0x0000001fffcc7819 */ /* 0x008fe400000114cd */
[----:B--2---:R-:W-:Y:S02]  /*3610*/  IADD3 R31, P6, P5, R206, UR4, R31 ;  /* 0x00000004ce1f7c10 */ /* 0x004fe4000fdde01f */
[----:B------:R-:W-:Y:S02]  /*3620*/  LEA.HI R204, R204, R205, RZ, 0x3 ;  /* 0x000000cdcccc7211 */ /* 0x000fe400078f18ff */
[----:B------:R-:W-:Y:S02]  /*3630*/  IADD3.X R132, R252, UR11, R132, P6, P5 ;  /* 0x0000000bfc847c10 */ /* 0x000fe4000b7ea484 */
[----:B------:R-:W-:Y:S02]  /*3640*/  SHF.R.S32.HI R204, RZ, 0x3, R204 ;  /* 0x00000003ffcc7819 */ /* 0x000fe400000114cc */
[----:B------:R-:W-:Y:S02]  /*3650*/  @!P2 LEA R82, P5, R0, c[0x0][0x258], 0x2 ;  /* 0x000096000052aa11 */ /* 0x000fe400078a10ff */
[----:B------:R-:W-:Y:S02]  /*3660*/  IADD3 R3, P6, R206, UR4, RZ ;  /* 0x00000004ce037c10 */ /* 0x000fe4000ffde0ff */
[----:B------:R-:W-:Y:S01]  /*3670*/  @!P2 LEA.HI.X R83, R0, c[0x0][0x25c], R2, 0x2, P5 ;  /* 0x000097000053aa11 */ /* 0x000fe200028f1402 */
[----:B------:R-:W-:Y:S01]  /*3680*/  IMAD.IADD R2, R81, 0x1, -R204 ;  /* 0x0000000151027824 */ /* 0x000fe200078e0acc */
[----:B------:R-:W-:Y:S02]  /*3690*/  IADD3.X R0, R252, UR11, RZ, P6, !PT ;  /* 0x0000000bfc007c10 */ /* 0x000fe4000b7fe4ff */
[----:B------:R-:W-:Y:S02]  /*36a0*/  LEA R30, P6, R31, c[0x0][0x160], 0x1 ;  /* 0x000058001f1e7a11 */ /* 0x000fe400078c08ff */
        /* <DEDUP_REMOVED lines=8> */
[----:B-1----:R-:W-:Y:S03]  /*3730*/  IMAD.SHL.U32 R3, R133, 0x4, RZ ;  /* 0x0000000485037824 */ /* 0x002fe600078e00ff */
        /* <DEDUP_REMOVED lines=13> */
.L_x_836:
[----:B-1--4-:R-:W-:Y:S01]  /*3810*/  IMAD.U32 R0, RZ, RZ, UR12 ;  /* 0x0000000cff007e24 */ /* 0x012fe2000f8e00ff */
[----:B------:R-:W0:Y:S01]  /*3820*/  LDGDEPBAR ;  /* 0x00000000000079af */ /* 0x000e220000000000 */
[----:B------:R-:W-:Y:S01]  /*3830*/  IMAD.IADD R30, R245, 0x1, -R247 ;  /* 0x00000001f51e7824 */ /* 0x000fe200078e0af7 */
[----:B------:R-:W-:Y:S01]  /*3840*/  UIADD3 UR12, UR12, 0x1, URZ ;  /* 0x000000010c0c7890 */ /* 0x000fe2000fffe03f */
[----:B------:R-:W-:Y:S05]  /*3850*/  IMAD R0, R0, 0x40, R245 ;  /* 0x0000004000007824 */ /* 0x000fea00078e02f5 */
[----:B------:R-:W-:Y:S04]  /*3860*/  IADD3 R0, -R244, 0x1, R0 ;  /* 0x00000001f4007810 */ /* 0x000fe80007ffe100 */
[----:B------:R-:W-:Y:S04]  /*3870*/  IADD3 R2, -R247, R243, R0 ;  /* 0x000000f3f7027210 */ /* 0x000fe80007ffe100 */
[----:B------:R-:W-:Y:S02]  /*3880*/  IMNMX R0, R30, R2, PT ;  /* 0x000000021e007217 */ /* 0x000fe40003800200 */
[----:B------:R-:W-:Y:S02]  /*3890*/  IADD3 R3, R2, 0x8, RZ ;  /* 0x0000000802037810 */ /* 0x000fe40007ffe0ff */
[----:B------:R-:W-:Y:S02]  /*38a0*/  ISETP.GT.AND P6, PT, R0, RZ, PT ;  /* 0x000000ff0000720c */ /* 0x000fe40003fc4270 */
[----:B------:R-:W-:Y:S02]  /*38b0*/  IMNMX R3, R30, R3, PT ;  /* 0x000000031e037217 */ /* 0x000fe40003800200 */
[----:B------:R-:W-:Y:S02]  /*38c0*/  ISETP.GT.AND P5, PT, R0, 0x1, PT ;  /* 0x000000010000780c */ /* 0x000fe40003fa4270 */
        /* <DEDUP_REMOVED lines=13> */
[----:B------:R-:W-:Y:S02]  /*39a0*/  ISETP.GT.AND P6, PT, R3, 0x20, PT ;  /* 0x000000200300780c */ /* 0x000fe40003fc4270 */
[----:B------:R-:W-:Y:S01]  /*39b0*/  FSEL R17, R17, -INF , P5 ;  /* 0xff80000011117808 */ /* 0x000fe20002800000 */
[--C-:B------:R-:W-:Y:S01]  /*39c0*/  FFMA.FTZ R236, R16, c[0x0][0x29c], -R29.reuse ;  /* 0x0000a70010ec7a23 */ /* 0x100fe2000001081d */
[----:B------:R-:W-:Y:S02]  /*39d0*/  ISETP.GT.AND P5, PT, R3, 0x21, PT ;  /* 0x000000210300780c */ /* 0x000fe40003fa4270 */
[----:B------:R-:W-:Y:S01]  /*39e0*/  FSEL R18, R18, -INF , P6 ;  /* 0xff80000012127808 */ /* 0x000fe20003000000 */
[--C-:B------:R-:W-:Y:S01]  /*39f0*/  FFMA.FTZ R215, R17, c[0x0][0x29c], -R29.reuse ;  /* 0x0000a70011d77a23 */ /* 0x100fe2000001081d */
[----:B------:R-:W-:Y:S02]  /*3a00*/  FSEL R19, R19, -INF , P5 ;  /* 0xff80000013137808 */ /* 0x000fe40002800000 */
[----:B------:R-:W-:Y:S01]  /*3a10*/  IADD3 R4, R2, 0x20, RZ ;  /* 0x0000002002047810 */ /* 0x000fe20007ffe0ff */
[--C-:B------:R-:W-:Y:S01]  /*3a20*/  FFMA.FTZ R213, R18, c[0x0][0x29c], -R28.reuse ;  /* 0x0000a70012d57a23 */ /* 0x100fe2000001081c */
[C---:B------:R-:W-:Y:S01]  /*3a30*/  ISETP.GT.AND P6, PT, R0.reuse, 0x40, PT ;  /* 0x000000400000780c */ /* 0x040fe20003fc4270 */
[--C-:B------:R-:W-:Y:S01]  /*3a40*/  FFMA.FTZ R212, R19, c[0x0][0x29c], -R28.reuse ;  /* 0x0000a70013d47a23 */ /* 0x100fe2000001081c */
[----:B------:R-:W-:Y:S02]  /*3a50*/  ISETP.GT.AND P5, PT, R0, 0x41, PT ;  /* 0x000000410000780c */ /* 0x000fe40003fa4270 */
[----:B------:R-:W-:Y:S02]  /*3a60*/  FSEL R20, R20, -INF , P6 ;  /* 0xff80000014147808 */ /* 0x000fe40003000000 */
[----:B------:R-:W-:Y:S02]  /*3a70*/  ISETP.GT.AND P6, PT, R3, 0x40, PT ;  /* 0x000000400300780c */ /* 0x000fe40003fc4270 */
[----:B------:R-:W-:Y:S01]  /*3a80*/  FSEL R21, R21, -INF , P5 ;  /* 0xff80000015157808 */ /* 0x000fe20002800000 */
[--C-:B------:R-:W-:Y:S01]  /*3a90*/  FFMA.FTZ R214, R20, c[0x0][0x29c], -R29.reuse ;  /* 0x0000a70014d67a23 */ /* 0x100fe2000001081d */
[----:B------:R-:W-:Y:S02]  /*3aa0*/  ISETP.GT.AND P5, PT, R3, 0x41, PT ;  /* 0x000000410300780c */ /* 0x000fe40003fa4270 */
[----:B------:R-:W-:Y:S01]  /*3ab0*/  IADD3 R0, R2, 0x28, RZ ;  /* 0x0000002802007810 */ /* 0x000fe20007ffe0ff */
[----:B------:R-:W-:Y:S01]  /*3ac0*/  FFMA.FTZ R208, R21, c[0x0][0x29c], -R29 ;  /* 0x0000a70015d07a23 */ /* 0x000fe2000001081d */
[----:B------:R-:W-:Y:S02]  /*3ad0*/  IMNMX R2, R30, R4, PT ;  /* 0x000000041e027217 */ /* 0x000fe40003800200 */
[-C--:B------:R-:W-:Y:S03]  /*3ae0*/  HMMA.16816.F32 R4, R140, R152.reuse, RZ ;  /* 0x000000988c04723c */ /* 0x080fe600000018ff */
[----:B------:R-:W-:Y:S02]  /*3af0*/  FSEL R22, R22, -INF , P6 ;  /* 0xff80000016167808 */ /* 0x000fe40003000000 */
[----:B------:R-:W-:Y:S02]  /*3b00*/  ISETP.GT.AND P6, PT, R2, RZ, PT ;  /* 0x000000ff0200720c */ /* 0x000fe40003fc4270 */
[----:B------:R-:W-:Y:S01]  /*3b10*/  FSEL R23, R23, -INF , P5 ;  /* 0xff80000017177808 */ /* 0x000fe20002800000 */
[--C-:B------:R-:W-:Y:S01]  /*3b20*/  FFMA.FTZ R211, R22, c[0x0][0x29c], -R28.reuse ;  /* 0x0000a70016d37a23 */ /* 0x100fe2000001081c */
[----:B------:R-:W-:Y:S03]  /*3b30*/  ISETP.GT.AND P5, PT, R2, 0x1, PT ;  /* 0x000000010200780c */ /* 0x000fe60003fa4270 */
[----:B------:R-:W-:Y:S01]  /*3b40*/  IMNMX R0, R30, R0, PT ;  /* 0x000000001e007217 */ /* 0x000fe20003800200 */
[----:B------:R-:W-:Y:S01]  /*3b50*/  FFMA.FTZ R205, R23, c[0x0][0x29c], -R28 ;  /* 0x0000a70017cd7a23 */ /* 0x000fe2000001081c */
[----:B------:R-:W-:Y:S02]  /*3b60*/  FSEL R133, R8, -INF , P6 ;  /* 0xff80000008857808 */ /* 0x000fe40003000000 */
[C---:B------:R-:W-:Y:S02]  /*3b70*/  ISETP.GT.AND P6, PT, R0.reuse, RZ, PT ;  /* 0x000000ff0000720c */ /* 0x040fe40003fc4270 */
[----:B------:R-:W-:Y:S02]  /*3b80*/  FSEL R132, R9, -INF , P5 ;  /* 0xff80000009847808 */ /* 0x000fe40002800000 */
[----:B------:R-:W-:Y:S02]  /*3b90*/  ISETP.GT.AND P5, PT, R0, 0x1, PT ;  /* 0x000000010000780c */ /* 0x000fe40003fa4270 */
[----:B------:R-:W-:Y:S01]  /*3ba0*/  FSEL R137, R10, -INF , P6 ;  /* 0xff8000000a897808 */ /* 0x000fe20003000000 */
[--C-:B------:R-:W-:Y:S01]  /*3bb0*/  FFMA.FTZ R132, R132, c[0x0][0x29c], -R138.reuse ;  /* 0x0000a70084847a23 */ /* 0x100fe2000001088a */
[C---:B------:R-:W-:Y:S02]  /*3bc0*/  ISETP.GT.AND P6, PT, R2.reuse, 0x20, PT ;  /* 0x000000200200780c */ /* 0x040fe40003fc4270 */
[----:B------:R-:W-:Y:S01]  /*3bd0*/  FSEL R136, R11, -INF , P5 ;  /* 0xff8000000b887808 */ /* 0x000fe20002800000 */
[--C-:B------:R-:W-:Y:S01]  /*3be0*/  FFMA.FTZ R137, R137, c[0x0][0x29c], -R139.reuse ;  /* 0x0000a70089897a23 */ /* 0x100fe2000001088b */
[C---:B---3--:R-:W-:Y:S02]  /*3bf0*/  HMMA.16816.F32 R8, R144.reuse, R152, RZ ;  /* 0x000000989008723c */ /* 0x048fe400000018ff */
[----:B------:R-:W-:Y:S01]  /*3c00*/  ISETP.GT.AND P5, PT, R2, 0x21, PT ;  /* 0x000000210200780c */ /* 0x000fe20003fa4270 */
[--C-:B------:R-:W-:Y:S01]  /*3c10*/  FFMA.FTZ R204, R136, c[0x0][0x29c], -R139.reuse ;  /* 0x0000a70088cc7a23 */ /* 0x100fe2000001088b */
[----:B------:R-:W-:Y:S01]  /*3c20*/  FSEL R83, R12, -INF , P6 ;  /* 0xff8000000c537808 */ /* 0x000fe20003000000 */
[----:B------:R-:W-:Y:S01]  /*3c30*/  MUFU.EX2 R136, R236 ;  /* 0x000000ec00887308 */ /* 0x000fe20000000800 */
[----:B------:R-:W-:Y:S02]  /*3c40*/  FSEL R3, R13, -INF , P5 ;  /* 0xff8000000d037808 */ /* 0x000fe40002800000 */
[C---:B------:R-:W-:Y:S01]  /*3c50*/  ISETP.GT.AND P6, PT, R0.reuse, 0x20, PT ;  /* 0x000000200000780c */ /* 0x040fe20003fc4270 */
[--C-:B------:R-:W-:Y:S01]  /*3c60*/  FFMA.FTZ R210, R83, c[0x0][0x29c], -R138.reuse ;  /* 0x0000a70053d27a23 */ /* 0x100fe2000001088a */
[----:B------:R-:W-:Y:S02]  /*3c70*/  ISETP.GT.AND P5, PT, R0, 0x21, PT ;  /* 0x000000210000780c */ /* 0x000fe40003fa4270 */
[----:B------:R-:W-:Y:S01]  /*3c80*/  FSEL R135, R14, -INF , P6 ;  /* 0xff8000000e877808 */ /* 0x000fe20003000000 */
[----:B------:R-:W-:Y:S01]  /*3c90*/  FFMA.FTZ R209, R3, c[0x0][0x29c], -R138 ;  /* 0x0000a70003d17a23 */ /* 0x000fe2000001088a */
[----:B------:R-:W-:Y:S01]  /*3ca0*/  FSEL R134, R15, -INF , P5 ;  /* 0xff8000000f867808 */ /* 0x000fe20002800000 */
[----:B------:R-:W-:Y:S01]  /*3cb0*/  LDS R3, [R243.X4+0x12280] ;  /* 0x01228000f3037984 */ /* 0x000fe20000004800 */
[-C--:B------:R-:W-:Y:S01]  /*3cc0*/  HMMA.16816.F32 R12, R144, R154.reuse, RZ ;  /* 0x0000009a900c723c */ /* 0x080fe200000018ff */
[C---:B------:R-:W-:Y:S01]  /*3cd0*/  ISETP.GT.AND P6, PT, R2.reuse, 0x40, PT ;  /* 0x000000400200780c */ /* 0x040fe20003fc4270 */
[--C-:B------:R-:W-:Y:S01]  /*3ce0*/  FFMA.FTZ R239, R135, c[0x0][0x29c], -R139.reuse ;  /* 0x0000a70087ef7a23 */ /* 0x100fe2000001088b */
[----:B------:R-:W-:Y:S01]  /*3cf0*/  ISETP.GT.AND P5, PT, R2, 0x41, PT ;  /* 0x000000410200780c */ /* 0x000fe20003fa4270 */
[--C-:B------:R-:W-:Y:S01]  /*3d00*/  FFMA.FTZ R240, R134, c[0x0][0x29c], -R139.reuse ;  /* 0x0000a70086f07a23 */ /* 0x100fe2000001088b */
[----:B------:R-:W-:Y:S01]  /*3d10*/  FSEL R24, R24, -INF , P6 ;  /* 0xff80000018187808 */ /* 0x000fe20003000000 */
[----:B------:R-:W-:Y:S01]  /*3d20*/  MUFU.EX2 R135, R237 ;  /* 0x000000ed00877308 */ /* 0x000fe20000000800 */
[----:B------:R-:W-:Y:S01]  /*3d30*/  FSEL R25, R25, -INF , P5 ;  /* 0xff80000019197808 */ /* 0x000fe20002800000 */
[C---:B------:R-:W-:Y:S02]  /*3d40*/  HMMA.16816.F32 R16, R140.reuse, R154, RZ ;  /* 0x0000009a8c10723c */ /* 0x040fe400000018ff */
[C---:B------:R-:W-:Y:S02]  /*3d50*/  ISETP.GT.AND P6, PT, R0.reuse, 0x40, PT ;  /* 0x000000400000780c */ /* 0x040fe40003fc4270 */
[----:B------:R-:W-:Y:S01]  /*3d60*/  ISETP.GT.AND P5, PT, R0, 0x41, PT ;  /* 0x000000410000780c */ /* 0x000fe20003fa4270 */
[----:B------:R-:W-:Y:S01]  /*3d70*/  IMAD.MOV.U32 R0, RZ, RZ, 0x40 ;  /* 0x00000040ff007424 */ /* 0x000fe200078e00ff */
[----:B------:R-:W-:Y:S02]  /*3d80*/  FSEL R26, R26, -INF , P6 ;  /* 0xff8000001a1a7808 */ /* 0x000fe40003000000 */
[-C--:B------:R-:W-:Y:S01]  /*3d90*/  HMMA.16816.F32 R20, R140, R156.reuse, RZ ;  /* 0x0000009c8c14723c */ /* 0x080fe200000018ff */
[----:B------:R-:W-:Y:S01]  /*3da0*/  FSEL R27, R27, -INF , P5 ;  /* 0xff8000001b1b7808 */ /* 0x000fe20002800000 */
[----:B------:R-:W-:Y:S02]  /*3db0*/  MUFU.EX2 R142, R215 ;  /* 0x000000d7008e7308 */ /* 0x000fe40000000800 */
[--C-:B------:R-:W-:Y:S01]  /*3dc0*/  FFMA.FTZ R241, R26, c[0x0][0x29c], -R139.reuse ;  /* 0x0000a7001af17a23 */ /* 0x100fe2000001088b */
[----:B------:R-:W-:Y:S01]  /*3dd0*/  SEL R0, R0, 0xffffffc0, !P0 ;  /* 0xffffffc000007807 */ /* 0x000fe20004000000 */
[----:B------:R-:W-:Y:S02]  /*3de0*/  FFMA.FTZ R139, R27, c[0x0][0x29c], -R139 ;  /* 0x0000a7001b8b7a23 */ /* 0x000fe4000001088b */
[----:B------:R-:W-:Y:S04]  /*3df0*/  HMMA.16816.F32 R28, R144, R156, RZ ;  /* 0x0000009c901c723c */ /* 0x000fe800000018ff */
[----:B------:R-:W-:Y:S01]  /*3e00*/  IMAD.IADD R2, R225, 0x1, R0 ;  /* 0x00000001e1027824 */ /* 0x000fe200078e0200 */
[----:B------:R-:W-:Y:S01]  /*3e10*/  MUFU.EX2 R141, R214 ;  /* 0x000000d6008d7308 */ /* 0x000fe20000000800 */
[----:B------:R-:W-:Y:S02]  /*3e20*/  IMAD.IADD R0, R0, 0x1, R226 ;  /* 0x0000000100007824 */ /* 0x000fe400078e02e2 */
[-C--:B------:R-:W-:Y:S01]  /*3e30*/  HMMA.16816.F32 R4, R148, R158.reuse, R4 ;  /* 0x0000009e9404723c */ /* 0x080fe20000001804 */
[----:B------:R-:W-:Y:S04]  /*3e40*/  LDSM.16.M88.4 R80, [R2+0xf080] ;  /* 0x00f080000250783b */ /* 0x000fe80000000200 */
[--C-:B------:R-:W-:Y:S02]  /*3e50*/  FFMA.FTZ R146, R24, c[0x0][0x29c], -R138.reuse ;  /* 0x0000a70018927a23 */ /* 0x100fe4000001088a */
[--C-:B------:R-:W-:Y:S01]  /*3e60*/  FFMA.FTZ R140, R133, c[0x0][0x29c], -R138.reuse ;  /* 0x0000a700858c7a23 */ /* 0x100fe2000001088a */
[C---:B------:R-:W-:Y:S01]  /*3e70*/  HMMA.16816.F32 R8, R160.reuse, R158, R8 ;  /* 0x0000009ea008723c */ /* 0x040fe20000001808 */
[----:B------:R-:W-:Y:S03]  /*3e80*/  MUFU.EX2 R134, R146 ;  /* 0x0000009200867308 */ /* 0x000fe60000000800 */
[----:B------:R-:W-:Y:S02]  /*3e90*/  FFMA.FTZ R138, R25, c[0x0][0x29c], -R138 ;  /* 0x0000a700198a7a23 */ /* 0x000fe4000001088a */
[----:B------:R-:W1:Y:S02]  /*3ea0*/  LDSM.16.M88.4 R24, [R2+0xe080] ;  /* 0x00e080000218783b */ /* 0x000e640000000200 */
        /* <DEDUP_REMOVED lines=35> */
[----:B-1----:R-:W-:Y:S04]  /*40e0*/  F2FP.PACK_AB R137, R135, R133 ;  /* 0x000000858789723e */ /* 0x002fe800000000ff */
[-C--:B---3--:R-:W-:Y:S08]  /*40f0*/  HMMA.16816.F32 R4, R24, R180.reuse, R4 ;  /* 0x000000b41804723c */ /* 0x088ff00000001804 */
        /* <DEDUP_REMOVED lines=212> */
[----:B------:R-:W-:Y:S01]  /*4e40*/  USHF.L.U32 UR16, UR12, 0x6, URZ ;  /* 0x000000060c107899 */ /* 0x000fe2000800063f */
[----:B------:R-:W-:Y:S01]  /*4e50*/  IMAD.U32 R5, RZ, RZ, UR13 ;  /* 0x0000000dff057e24 */ /* 0x000fe2000f8e00ff */
[----:B------:R-:W-:Y:S01]  /*4e60*/  USHF.R.S32.HI UR11, URZ, 0x1f, UR12 ;  /* 0x0000001f3f0b7899 */ /* 0x000fe2000801140c */
[----:B------:R-:W3:Y:S01]  /*4e70*/  LDL R238, [R1+0x1c] ;  /* 0x00001c0001ee7983 */ /* 0x000ee20000100800 */
[----:B------:R-:W-:Y:S01]  /*4e80*/  ULDC.64 UR4, c[0x0][0x208] ;  /* 0x0000820000047ab9 */ /* 0x000fe20000000a00 */
[----:B------:R-:W-:Y:S01]  /*4e90*/  IMAD.U32 R10, RZ, RZ, UR8 ;  /* 0x00000008ff0a7e24 */ /* 0x000fe2000f8e00ff */
[----:B------:R-:W-:Y:S01]  /*4ea0*/  UIMAD UR11, UR11, UR4, URZ ;  /* 0x000000040b0b72a4 */ /* 0x000fe2000f8e023f */
[----:B------:R-:W-:Y:S01]  /*4eb0*/  IMAD.U32 R6, RZ, RZ, UR16 ;  /* 0x00000010ff067e24 */ /* 0x000fe2000f8e00ff */
[----:B------:R-:W-:Y:S02]  /*4ec0*/  UIMAD.WIDE.U32 UR18, UR12, UR4, URZ ;  /* 0x000000040c1272a5 */ /* 0x000fe4000f8e003f */
[----:B------:R-:W-:Y:S02]  /*4ed0*/  UIMAD UR11, UR12, UR5, UR11 ;  /* 0x000000050c0b72a4 */ /* 0x000fe4000f8e020b */
[----:B------:R-:W-:Y:S02]  /*4ee0*/  USHF.L.U32 UR4, UR18, 0x6, URZ ;  /* 0x0000000612047899 */ /* 0x000fe4000800063f */
[----:B------:R-:W-:Y:S04]  /*4ef0*/  UIADD3 UR11, UR19, UR11, URZ ;  /* 0x0000000b130b7290 */ /* 0x000fe8000fffe03f */
[C---:B------:R-:W-:Y:S01]  /*4f00*/  IADD3 R5, P6, P5, R250.reuse, UR4, R5 ;  /* 0x00000004fa057c10 */ /* 0x040fe2000fdde005 */
[----:B------:R-:W-:Y:S06]  /*4f10*/  USHF.L.U64.HI UR11, UR18, 0x6, UR11 ;  /* 0x00000006120b7899 */ /* 0x000fec000801020b */
[----:B------:R-:W-:Y:S02]  /*4f20*/  IADD3.X R10, R249, UR11, R10, P6, P5 ;  /* 0x0000000bf90a7c10 */ /* 0x000fe4000b7ea40a */
[----:B------:R-:W-:Y:S02]  /*4f30*/  IADD3 R4, P6, R250, UR4, RZ ;  /* 0x00000004fa047c10 */ /* 0x000fe4000ffde0ff */
[----:B--2---:R-:W-:Y:S01]  /*4f40*/  IADD3 R3, P1, R236, UR16, RZ ;  /* 0x00000010ec037c10 */ /* 0x004fe2000ff3e0ff */
[----:B------:R-:W1:Y:S03]  /*4f50*/  S2R R237, SR_TID.X ;  /* 0x0000000000ed7919 */ /* 0x000e660000002100 */
[----:B---3--:R-:W-:Y:S02]  /*4f60*/  LEA.HI.X.SX32 R6, R6, R238, 0x1, P1 ;  /* 0x000000ee06067211 */ /* 0x008fe400008f0eff */
[----:B------:R-:W-:Y:S02]  /*4f70*/  LOP3.LUT P1, RZ, R246, 0x1, RZ, 0xc0, !PT ;  /* 0x00000001f6ff7812 */ /* 0x000fe4000782c0ff */
[C---:B------:R-:W-:Y:S04]  /*4f80*/  LEA R8, P5, R3.reuse, c[0x0][0x280], 0x2 ;  /* 0x0000a00003087a11 */ /* 0x040fe800078a10ff */
[----:B------:R-:W-:Y:S02]  /*4f90*/  LEA.HI.X R9, R3, c[0x0][0x284], R6, 0x2, P5 ;  /* 0x0000a10003097a11 */ /* 0x000fe400028f1406 */
[----:B------:R-:W-:Y:S02]  /*4fa0*/  IADD3.X R3, R249, UR11, RZ, P6, !PT ;  /* 0x0000000bf9037c10 */ /* 0x000fe4000b7fe4ff */
[C---:B------:R-:W-:Y:S04]  /*4fb0*/  LEA R6, P6, R4.reuse, c[0x0][0x1f0], 0x1 ;  /* 0x00007c0004067a11 */ /* 0x040fe800078c08ff */
[----:B------:R-:W-:Y:S02]  /*4fc0*/  LEA.HI.X R7, R4, c[0x0][0x1f4], R3, 0x1, P6 ;  /* 0x00007d0004077a11 */ /* 0x000fe400030f0c03 */
[C---:B------:R-:W-:Y:S02]  /*4fd0*/  LEA R4, P6, R5.reuse, c[0x0][0x1f0], 0x1 ;  /* 0x00007c0005047a11 */ /* 0x040fe400078c08ff */
[----:B-1----:R-:W-:Y:S02]  /*4fe0*/  SHF.R.S32.HI R238, RZ, 0x1f, R237 ;  /* 0x0000001fffee7819 */ /* 0x002fe400000114ed */
[----:B------:R-:W-:Y:S02]  /*4ff0*/  LEA.HI.X R5, R5, c[0x0][0x1f4], R10, 0x1, P6 ;  /* 0x00007d0005057a11 */ /* 0x000fe400030f0c0a */
[----:B------:R-:W-:Y:S02]  /*5000*/  LEA.HI R238, R238, R237, RZ, 0x3 ;  /* 0x000000edeeee7211 */ /* 0x000fe400078f18ff */
[----:B------:R-:W-:Y:S02]  /*5010*/  LOP3.LUT P6, RZ, R246, 0x2, RZ, 0xc0, !PT ;  /* 0x00000002f6ff7812 */ /* 0x000fe400078cc0ff */
[----:B------:R-:W-:Y:S04]  /*5020*/  SHF.R.S32.HI R238, RZ, 0x3, R238 ;  /* 0x00000003ffee7819 */ /* 0x000fe800000114ee */
[----:B------:R-:W-:Y:S02]  /*5030*/  IADD3 R2, R244, -UR16, -R238 ;  /* 0x80000010f4027c10 */ /* 0x000fe4000fffe8ee */
[----:B------:R-:W1:Y:S02]  /*5040*/  S2R R238, SR_TID.X ;  /* 0x0000000000ee7919 */ /* 0x000e640000002100 */
[C---:B------:R-:W-:Y:S02]  /*5050*/  ISETP.LT.OR P5, PT, R2.reuse, 0x1, !P1 ;  /* 0x000000010200780c */ /* 0x040fe40004fa1670 */
[C---:B------:R-:W-:Y:S11]  /*5060*/  ISETP.LT.OR P1, PT, R2.reuse, 0x21, !P1 ;  /* 0x000000210200780c */ /* 0x040ff60004f21670 */
[----:B------:R-:W-:Y:S01]  /*5070*/  @!PT LDS RZ, [RZ] ;  /* 0x00000000fffff984 */ /* 0x000fe20000000800 */
[----:B------:R-:W-:Y:S01]  /*5080*/  @!PT LDS RZ, [RZ] ;  /* 0x00000000fffff984 */ /* 0x000fe20000000800 */
[----:B------:R-:W-:Y:S01]  /*5090*/  @!PT LDS RZ, [RZ] ;  /* 0x00000000fffff984 */ /* 0x000fe20000000800 */
[----:B------:R2:W-:Y:S01]  /*50a0*/  LDGSTS.E.BYPASS.LTC128B.128 [R242+0xe080], [R6.64], !P5 ;  /* 0x0e08000006f27fae */ /* 0x0005e2000e901d4e */
[C---:B------:R-:W-:Y:S02]  /*50b0*/  ISETP.LT.OR P5, PT, R2.reuse, 0x1, !P6 ;  /* 0x000000010200780c */ /* 0x040fe400077a1670 */
[----:B------:R-:W-:Y:S01]  /*50c0*/  ISETP.LT.OR P6, PT, R2, 0x21, !P6 ;  /* 0x000000210200780c */ /* 0x000fe200077c1670 */
[----:B-1----:R-:W-:Y:S10]  /*50d0*/  @!P2 IMAD.SHL.U32 R2, R238, 0x10, RZ ;  /* 0x00000010ee02a824 */ /* 0x002ff400078e00ff */
[----:B------:R2:W-:Y:S04]  /*50e0*/  LDGSTS.E.BYPASS.LTC128B.128 [R242+0x10080], [R6.64+0x80], !P5 ;  /* 0x1008008006f27fae */ /* 0x0005e8000e901d4e */
[----:B------:R2:W-:Y:S04]  /*50f0*/  LDGSTS.E.BYPASS.LTC128B.128 [R242+0xf080], [R4.64], !P1 ;  /* 0x0f08000004f27fae */ /* 0x0005e8000c901d4e */
[----:B------:R2:W-:Y:S04]  /*5100*/  LDGSTS.E.BYPASS.LTC128B.128 [R242+0x11080], [R4.64+0x80], !P6 ;  /* 0x1108008004f27fae */ /* 0x0005e8000f101d4e */
[----:B------:R2:W-:Y:S02]  /*5110*/  @!P2 LDGSTS.E.BYPASS.LTC128B.128 [R2+0x12280], [R8.64] ;  /* 0x122800000802afae */ /* 0x0005e4000b901d4e */
.L_x_837:
[-C--:B-1234-:R-:W-:Y:S01]  /*5120*/  HMMA.16816.F32 R4, R80, R16.reuse, RZ ;  /* 0x000000105004723c */ /* 0x09efe200000018ff */
[----:B------:R-:W2:Y:S01]  /*5130*/  LDL.64 R238, [R1+0x28] ;  /* 0x0000280001ee7983 */ /* 0x000ea20000100a00 */
[----:B------:R-:W-:Y:S01]  /*5140*/  USHF.L.U32 UR10, UR10, 0xd, URZ ;  /* 0x0000000d0a0a7899 */ /* 0x000fe2000800063f */
[----:B------:R-:W-:Y:S01]  /*5150*/  ISETP.GE.AND P5, PT, R217, 0x1, PT ;  /* 0x00000001d900780c */ /* 0x000fe20003fa6270 */
[----:B------:R-:W-:Y:S01]  /*5160*/  UIADD3 UR4, UR9, 0x1, URZ ;  /* 0x0000000109047890 */ /* 0x000fe2000fffe03f */
[----:B------:R-:W3:Y:S01]  /*5170*/  LDL R2, [R1+0xc] ;  /* 0x00000c0001027983 */ /* 0x000ee20000100800 */
[----:B------:R-:W-:Y:S02]  /*5180*/  UISETP.GE.AND UP0, UPT, UR9, 0x1, UPT ;  /* 0x000000010900788c */ /* 0x000fe4000bf06270 */
[C---:B------:R-:W-:Y:S01]  /*5190*/  HMMA.16816.F32 R8, R132.reuse, R16, RZ ;  /* 0x000000108408723c */ /* 0x040fe200000018ff */
[----:B------:R-:W4:Y:S01]  /*51a0*/  LDL R236, [R1+0x34] ;  /* 0x0000340001ec7983 */ /* 0x000f220000100800 */
[----:B------:R-:W-:Y:S02]  /*51b0*/  USEL UR9, UR4, URZ, !UP0 ;  /* 0x0000003f04097287 */ /* 0x000fe4000c000000 */
[----:B------:R-:W-:Y:S01]  /*51c0*/  IMAD.U32 R3, RZ, RZ, UR10 ;  /* 0x0000000aff037e24 */ /* 0x000fe2000f8e00ff */
[----:B------:R-:W-:Y:S03]  /*51d0*/  LDSM.16.M88.4 R140, [R221+0x1800] ;  /* 0x00180000dd8c783b */ /* 0x000fe60000000200 */
[-C--:B------:R-:W-:Y:S01]  /*51e0*/  HMMA.16816.F32 R12, R132, R18.reuse, RZ ;  /* 0x00000012840c723c */ /* 0x080fe200000018ff */
[----:B------:R-:W-:Y:S04]  /*51f0*/  LDSM.16.MT88.4 R144, [R0+0x4080] ;  /* 0x004080000090783b */ /* 0x000fe80000004200 */
[----:B------:R-:W-:Y:S03]  /*5200*/  LDSM.16.M88.4 R148, [R223+0x1000] ;  /* 0x00100000df94783b */ /* 0x000fe60000000200 */
[C---:B------:R-:W-:Y:S01]  /*5210*/  HMMA.16816.F32 R16, R80.reuse, R18, RZ ;  /* 0x000000125010723c */ /* 0x040fe200000018ff */
[----:B------:R-:W0:Y:S07]  /*5220*/  LDGDEPBAR ;  /* 0x00000000000079af */ /* 0x000e2e0000000000 */
        /* <DEDUP_REMOVED lines=10> */
[----:B------:R-:W-:Y:S07]  /*52d0*/  LDSM.16.MT88.4 R204, [R0+0x5880] ;  /* 0x0058800000cc783b */ /* 0x000fee0000004200 */
        /* <DEDUP_REMOVED lines=13> */
[----:B------:R-:W5:Y:S07]  /*53b0*/  LDSM.16.MT88.4 R140, [R0+0x4880] ;  /* 0x00488000008c783b */ /* 0x000f6e0000004200 */
[----:B------:R-:W-:Y:S01]  /*53c0*/  HMMA.16816.F32 R80, R132, R146, R80 ;  /* 0x000000928450723c */ /* 0x000fe20000001850 */
[----:B------:R-:W-:Y:S04]  /*53d0*/  LDSM.16.M88.4 R132, [R221+0x2000] ;  /* 0x00200000dd84783b */ /* 0x000fe80000000200 */
[----:B------:R-:W-:Y:S03]  /*53e0*/  LDSM.16.M88.4 R144, [R221+0x2800] ;  /* 0x00280000dd90783b */ /* 0x000fe60000000200 */
[-C--:B-1----:R-:W-:Y:S08]  /*53f0*/  HMMA.16816.F32 R4, R148, R136.reuse, R4 ;  /* 0x000000889404723c */ /* 0x082ff00000001804 */
[C---:B------:R-:W-:Y:S08]  /*5400*/  HMMA.16816.F32 R8, R160.reuse, R136, R8 ;  /* 0x00000088a008723c */ /* 0x040ff00000001808 */
[-C--:B------:R-:W-:Y:S08]  /*5410*/  HMMA.16816.F32 R12, R160, R138.reuse, R12 ;  /* 0x0000008aa00c723c */ /* 0x080ff0000000180c */
[C---:B------:R-:W-:Y:S01]  /*5420*/  HMMA.16816.F32 R16, R148.reuse, R138, R16 ;  /* 0x0000008a9410723c */ /* 0x040fe20000001810 */
[----:B------:R-:W1:Y:S07]  /*5430*/  LDSM.16.MT88.4 R136, [R0+0x2080] ;  /* 0x002080000088783b */ /* 0x000e6e0000004200 */
[-C--:B-----5:R-:W-:Y:S08]  /*5440*/  HMMA.16816.F32 R20, R148, R140.reuse, R20 ;  /* 0x0000008c9414723c */ /* 0x0a0ff00000001814 */
        /* <DEDUP_REMOVED lines=10> */
[----:B------:R2:W1:Y:S07]  /*54f0*/  LDSM.16.MT88.4 R136, [R0+0x2880] ;  /* 0x002880000088783b */ /* 0x00046e0000004200 */
[-C--:B-----5:R-:W-:Y:S08]  /*5500*/  HMMA.16816.F32 R20, R132, R160.reuse, R20 ;  /* 0x000000a08414723c */ /* 0x0a0ff00000001814 */
[C---:B------:R-:W-:Y:S08]  /*5510*/  HMMA.16816.F32 R24, R144.reuse, R160, R24 ;  /* 0x000000a09018723c */ /* 0x040ff00000001818 */
[-C--:B------:R-:W-:Y:S04]  /*5520*/  HMMA.16816.F32 R28, R144, R162.reuse, R28 ;  /* 0x000000a2901c723c */ /* 0x080fe8000000181c */
[----:B--2---:R-:W-:Y:S04]  /*5530*/  IADD3 R0, P1, R238, UR10, RZ ;  /* 0x0000000aee007c10 */ /* 0x004fe8000ff3e0ff */
[----:B------:R-:W-:Y:S01]  /*5540*/  HMMA.16816.F32 R80, R132, R162, R80 ;  /* 0x000000a28450723c */ /* 0x000fe20000001850 */
[----:B------:R-:W-:Y:S03]  /*5550*/  LDSM.16.MT88.4 R132, [R216+0x17880] ;  /* 0x01788000d884783b */ /* 0x000fe60000004200 */
[----:B----4-:R-:W-:Y:S01]  /*5560*/  LEA.HI.X.SX32 R3, R3, R236, 0x1, P1 ;  /* 0x000000ec03037211 */ /* 0x010fe200008f0eff */
[----:B---3--:R-:W-:Y:S01]  /*5570*/  IMAD.MOV.U32 R236, RZ, RZ, R2 ;  /* 0x000000ffffec7224 */ /* 0x008fe200078e0002 */
[C---:B------:R-:W-:Y:S02]  /*5580*/  LEA R2, P1, R0.reuse, c[0x0][0x220], 0x2 ;  /* 0x0000880000027a11 */ /* 0x040fe400078210ff */
[-C--:B-1----:R-:W-:Y:S05]  /*5590*/  HMMA.16816.F32 R4, R140, R136.reuse, R4 ;  /* 0x000000888c04723c */ /* 0x082fea0000001804 */
[----:B------:R-:W-:Y:S01]  /*55a0*/  LEA.HI.X R3, R0, c[0x0][0x224], R3, 0x2, P1 ;  /* 0x0000890000037a11 */ /* 0x000fe200008f1403 */
[C---:B------:R-:W-:Y:S01]  /*55b0*/  IMAD R0, R217.reuse, 0x2000, R228 ;  /* 0x00002000d9007824 */ /* 0x040fe200078e02e4 */
[----:B------:R-:W-:Y:S01]  /*55c0*/  ISETP.LE.AND P1, PT, R236, UR12, PT ;  /* 0x0000000cec007c0c */ /* 0x000fe2000bf23270 */
[C---:B------:R-:W-:Y:S04]  /*55d0*/  HMMA.16816.F32 R8, R148.reuse, R136, R8 ;  /* 0x000000889408723c */ /* 0x040fe80000001808 */
[----:B------:R-:W-:Y:S01]  /*55e0*/  IMAD.SHL.U32 R0, R0, 0x2, RZ ;  /* 0x0000000200007824 */ /* 0x000fe200078e00ff */
[----:B------:R-:W-:Y:S03]  /*55f0*/  IADD3 R217, R217, 0x1, RZ ;  /* 0x00000001d9d97810 */ /* 0x000fe60007ffe0ff */
[-C--:B------:R-:W-:Y:S04]  /*5600*/  HMMA.16816.F32 R12, R148, R138.reuse, R12 ;  /* 0x0000008a940c723c */ /* 0x080fe8000000180c */
[----:B------:R-:W-:Y:S03]  /*5610*/  SEL R217, R217, RZ, !P5 ;  /* 0x000000ffd9d97207 */ /* 0x000fe60006800000 */
        /* <DEDUP_REMOVED lines=154> */
.L_x_835:
[----:B--2---:R-:W-:Y:S05]  /*5fc0*/  @P1 BRA `(.L_x_839) ;  /* 0x0000184000001947 */ /* 0x004fea0003800000 */
[----:B------:R-:W2:Y:S01]  /*5fd0*/  LDL R80, [R1+0x3c] ;  /* 0x00003c0001507983 */ /* 0x000ea20000100800 */
[----:B------:R-:W-:Y:S02]  /*5fe0*/  F2FP.PACK_AB R32, R33, R32 ;  /* 0x000000202120723e */ /* 0x000fe400000000ff */
[----:B------:R-:W-:Y:S01]  /*5ff0*/  F2FP.PACK_AB R34, R35, R34 ;  /* 0x000000222322723e */ /* 0x000fe200000000ff */
[----:B------:R-:W1:Y:S01]  /*6000*/  S2R R28, SR_TID.X ;  /* 0x00000000001c7919 */ /* 0x000e620000002100 */
        /* <DEDUP_REMOVED lines=12> */
[----:B-1----:R-:W-:-:S02]  /*60d0*/  SHF.R.S32.HI R27, RZ, 0x1f, R28 ;  /* 0x0000001fff1b7819 */ /* 0x002fc4000001141c */
[----:B------:R-:W-:Y:S02]  /*60e0*/  F2FP.PACK_AB R76, R77, R76 ;  /* 0x0000004c4d4c723e */ /* 0x000fe400000000ff */
[CC--:B------:R-:W-:Y:S02]  /*60f0*/  LEA.HI R4, R27.reuse, R28.reuse, RZ, 0x2 ;  /* 0x0000001c1b047211 */ /* 0x0c0fe400078f10ff */
[----:B------:R-:W-:Y:S02]  /*6100*/  LEA.HI R2, R27, R28, RZ, 0x5 ;  /* 0x0000001c1b027211 */ /* 0x000fe400078f28ff */
        /* <DEDUP_REMOVED lines=125> */
.L_x_840:
[----:B-1----:R-:W2:Y:S04]  /*68e0*/  LDL.LU R9, [R1+0x38] ;  /* 0x0000380001097983 */ /* 0x002ea80000300800 */
[----:B------:R-:W3:Y:S01]  /*68f0*/  LDL R68, [R1+0x18] ;  /* 0x0000180001447983 */ /* 0x000ee20000100800 */
[----:B------:R-:W-:Y:S01]  /*6900*/  LEA.HI R2, R27, R28, RZ, 0x4 ;  /* 0x0000001c1b027211 */ /* 0x000fe200078f20ff */
[----:B------:R-:W-:Y:S01]  /*6910*/  BSSY B0, `(.L_x_841) ;  /* 0x000003c000007945 */ /* 0x000fe20003800000 */
[----:B------:R-:W-:-:S02]  /*6920*/  SEL R24, R80, RZ, !P1 ;  /* 0x000000ff50187207 */ /* 0x000fc40004800000 */
[----:B------:R-:W-:Y:S02]  /*6930*/  LOP3.LUT R0, R2, 0xfffffff0, RZ, 0xc0, !PT ;  /* 0xfffffff002007812 */ /* 0x000fe400078ec0ff */
[----:B------:R-:W-:Y:S02]  /*6940*/  SHF.R.S32.HI R14, RZ, 0x4, R2 ;  /* 0x00000004ff0e7819 */ /* 0x000fe40000011402 */
[----:B------:R-:W-:Y:S01]  /*6950*/  LEA.HI R2, R27, R28, RZ, 0x7 ;  /* 0x0000001c1b027211 */ /* 0x000fe200078f38ff */
[----:B------:R-:W-:Y:S01]  /*6960*/  IMAD.IADD R0, R28, 0x1, -R0 ;  /* 0x000000011c007824 */ /* 0x000fe200078e0a00 */
[C---:B------:R-:W-:Y:S01]  /*6970*/  IADD3 R6, P0, R14.reuse, R6, RZ ;  /* 0x000000060e067210 */ /* 0x040fe20007f1e0ff */
[----:B------:R-:W-:Y:S02]  /*6980*/  IMAD.SHL.U32 R5, R14, 0x40, RZ ;  /* 0x000000400e057824 */ /* 0x000fe400078e00ff */
[----:B------:R-:W-:Y:S01]  /*6990*/  IMAD.SHL.U32 R3, R2, 0x4, RZ ;  /* 0x0000000402037824 */ /* 0x000fe200078e00ff */
[----:B------:R-:W-:Y:S01]  /*69a0*/  SHF.R.S32.HI R4, RZ, 0x1f, R0 ;  /* 0x0000001fff047819 */ /* 0x000fe20000011400 */
[----:B------:R-:W-:Y:S01]  /*69b0*/  IMAD.SHL.U32 R12, R0, 0x8, RZ ;  /* 0x00000008000c7824 */ /* 0x000fe200078e00ff */
[----:B------:R-:W-:-:S02]  /*69c0*/  LEA.HI.X.SX32 R7, R14, R7, 0x1, P0 ;  /* 0x000000070e077211 */ /* 0x000fc400000f0eff */
[----:B------:R-:W-:Y:S02]  /*69d0*/  LEA.HI R2, R4, R0, RZ, 0x3 ;  /* 0x0000000004027211 */ /* 0x000fe400078f18ff */
[----:B------:R-:W-:Y:S02]  /*69e0*/  LOP3.LUT R0, R5, 0x1c0, RZ, 0xc0, !PT ;  /* 0x000001c005007812 */ /* 0x000fe400078ec0ff */
[----:B------:R-:W-:Y:S02]  /*69f0*/  LOP3.LUT R3, R3, 0xfffffe00, RZ, 0xc0, !PT ;  /* 0xfffffe0003037812 */ /* 0x000fe400078ec0ff */
[----:B------:R-:W-:Y:S02]  /*6a00*/  LOP3.LUT R4, R0, 0x38, R12, 0xf8, !PT ;  /* 0x0000003800047812 */ /* 0x000fe400078ef80c */
[----:B------:R-:W-:Y:S02]  /*6a10*/  SHF.R.S32.HI R2, RZ, 0x3, R2 ;  /* 0x00000003ff027819 */ /* 0x000fe40000011402 */
[----:B------:R-:W-:-:S02]  /*6a20*/  SHF.R.U32.HI R0, RZ, 0x3, R0 ;  /* 0x00000003ff007819 */ /* 0x000fc40000011600 */
[----:B------:R-:W-:Y:S01]  /*6a30*/  SHF.R.S32.HI R13, RZ, 0x1f, R12 ;  /* 0x0000001fff0d7819 */ /* 0x000fe2000001140c */
[----:B------:R-:W-:Y:S01]  /*6a40*/  IMAD R2, R2, 0x1800, R3 ;  /* 0x0000180002027824 */ /* 0x000fe200078e0203 */
[----:B------:R-:W-:Y:S02]  /*6a50*/  LOP3.LUT R0, R4, R0, RZ, 0x3c, !PT ;  /* 0x0000000004007212 */ /* 0x000fe400078e3cff */
[----:B------:R-:W-:-:S03]  /*6a60*/  SHF.R.S32.HI R4, RZ, 0x1f, R80 ;  /* 0x0000001fff047819 */ /* 0x000fc60000011450 */
[----:B------:R-:W-:Y:S01]  /*6a70*/  IMAD.IADD R0, R2, 0x1, R0 ;  /* 0x0000000102007824 */ /* 0x000fe200078e0200 */
[----:B------:R-:W-:-:S03]  /*6a80*/  SEL R26, R4, RZ, !P1 ;  /* 0x000000ff041a7207 */ /* 0x000fc60004800000 */
[----:B------:R-:W-:Y:S02]  /*6a90*/  IMAD.SHL.U32 R0, R0, 0x2, RZ ;  /* 0x0000000200007824 */ /* 0x000fe400078e00ff */
[----:B------:R-:W-:-:S03]  /*6aa0*/  IMAD R4, R26, c[0x0][0x340], RZ ;  /* 0x0000d0001a047a24 */ /* 0x000fc600078e02ff */
[----:B------:R1:W4:Y:S01]  /*6ab0*/  LDS.128 R20, [R0+0x6880] ;  /* 0x0068800000147984 */ /* 0x0003220000000c00 */
[----:B------:R-:W-:-:S03]  /*6ac0*/  IMAD R4, R24, c[0x0][0x344], R4 ;  /* 0x0000d10018047a24 */ /* 0x000fc600078e0204 */
[----:B------:R1:W1:Y:S04]  /*6ad0*/  LDS.128 R28, [R0+0x7080] ;  /* 0x00708000001c7984 */ /* 0x0002680000000c00 */
        /* <DEDUP_REMOVED lines=9> */
[----:B--2--5:R-:W-:-:S02]  /*6b70*/  IMAD R5, R9, -0x60, R8 ;  /* 0xffffffa009057824 */ /* 0x024fc400078e0208 */
[----:B------:R-:W-:Y:S01]  /*6b80*/  IMAD.WIDE R6, R9, 0x60, R6 ;  /* 0x0000006009067825 */ /* 0x000fe200078e0206 */
[----:B---3--:R-:W-:Y:S02]  /*6b90*/  SHF.R.S32.HI R25, RZ, 0x1f, R68 ;  /* 0x0000001fff197819 */ /* 0x008fe40000011444 */
[----:B------:R-:W-:-:S03]  /*6ba0*/  IMNMX R15, R5, 0x60, PT ;  /* 0x00000060050f7817 */ /* 0x000fc60003800200 */
[----:B------:R-:W-:Y:S01]  /*6bb0*/  IMAD R2, R25, c[0x0][0x338], RZ ;  /* 0x0000ce0019027a24 */ /* 0x000fe200078e02ff */
[----:B------:R-:W-:-:S03]  /*6bc0*/  ISETP.GE.AND P5, PT, R14, R15, PT ;  /* 0x0000000f0e00720c */ /* 0x000fc60003fa6270 */
[----:B------:R-:W-:Y:S01]  /*6bd0*/  IMAD R8, R68, c[0x0][0x33c], R2 ;  /* 0x0000cf0044087a24 */ /* 0x000fe200078e0202 */
[----:B------:R-:W-:Y:S01]  /*6be0*/  ISETP.GE.OR P0, PT, R12, c[0x0][0x324], P5 ;  /* 0x0000c9000c007a0c */ /* 0x000fe20002f06670 */
[----:B------:R-:W-:-:S04]  /*6bf0*/  IMAD.WIDE.U32 R2, R68, c[0x0][0x338], R12 ;  /* 0x0000ce0044027a25 */ /* 0x000fc800078e000c */
[----:B------:R-:W-:-:S04]  /*6c00*/  IMAD.IADD R3, R3, 0x1, R8 ;  /* 0x0000000103037824 */ /* 0x000fc800078e0208 */
[----:B------:R-:W-:-:S04]  /*6c10*/  IMAD.WIDE.U32 R10, R24, c[0x0][0x340], R2 ;  /* 0x0000d000180a7a25 */ /* 0x000fc800078e0002 */
[----:B------:R-:W-:Y:S01]  /*6c20*/  IMAD.IADD R9, R11, 0x1, R4 ;  /* 0x000000010b097824 */ /* 0x000fe200078e0204 */
[----:B------:R-:W-:Y:S05]  /*6c30*/  @P0 BRA `(.L_x_842) ;  /* 0x0000009000000947 */ /* 0x000fea0003800000 */
[----:B-1--4-:R1:W2:Y:S01]  /*6c40*/  LDS.128 R16, [R0+0x6080] ;  /* 0x0060800000107984 */ /* 0x0122a20000000c00 */
[----:B------:R-:W-:-:S05]  /*6c50*/  MOV R8, R10 ;  /* 0x0000000a00087202 */ /* 0x000fca0000000f00 */
[----:B------:R-:W-:-:S05]  /*6c60*/  IMAD.WIDE.U32 R2, R6, c[0x0][0x330], R8 ;  /* 0x0000cc0006027a25 */ /* 0x000fca00078e0008 */
[----:B------:R-:W-:Y:S01]  /*6c70*/  LEA R4, P0, R2, c[0x0][0x318], 0x1 ;  /* 0x0000c60002047a11 */ /* 0x000fe200078008ff */
[----:B-1----:R-:W-:-:S04]  /*6c80*/  IMAD R0, R7, c[0x0][0x330], RZ ;  /* 0x0000cc0007007a24 */ /* 0x002fc800078e02ff */
[----:B------:R-:W-:-:S05]  /*6c90*/  IMAD R0, R6, c[0x0][0x334], R0 ;  /* 0x0000cd0006007a24 */ /* 0x000fca00078e0200 */
[----:B------:R-:W-:-:S04]  /*6ca0*/  IADD3 R0, R3, R0, RZ ;  /* 0x0000000003007210 */ /* 0x000fc80007ffe0ff */
[----:B------:R-:W-:-:S05]  /*6cb0*/  LEA.HI.X R5, R2, c[0x0][0x31c], R0, 0x1, P0 ;  /* 0x0000c70002057a11 */ /* 0x000fca00000f0c00 */
[----:B--2---:R1:W-:Y:S02]  /*6cc0*/  STG.E.128 [R4.64], R16 ;  /* 0x0000001004007986 */ /* 0x0043e4000c101d0e */
.L_x_842:
[----:B-1--4-:R-:W-:Y:S05]  /*6cd0*/  BSYNC B0 ;  /* 0x0000000000007941 */ /* 0x012fea0003800000 */
.L_x_841:
        /* <DEDUP_REMOVED lines=16> */
.L_x_844:
[----:B------:R-:W-:Y:S05]  /*6de0*/  BSYNC B0 ;  /* 0x0000000000007941 */ /* 0x000fea0003800000 */
.L_x_843:
        /* <DEDUP_REMOVED lines=16> */
.L_x_846:
[----:B------:R-:W-:Y:S05]  /*6ef0*/  BSYNC B0 ;  /* 0x0000000000007941 */ /* 0x000fea0003800000 */
.L_x_845:
        /* <DEDUP_REMOVED lines=16> */
.L_x_848:
[----:B------:R-:W-:Y:S05]  /*7000*/  BSYNC B0 ;  /* 0x0000000000007941 */ /* 0x000fea0003800000 */
.L_x_847:
        /* <DEDUP_REMOVED lines=16> */
.L_x_850:
[----:B------:R-:W-:Y:S05]  /*7110*/  BSYNC B0 ;  /* 0x0000000000007941 */ /* 0x000fea0003800000 */
.L_x_849:
        /* <DEDUP_REMOVED lines=16> */
.L_x_852:
[----:B------:R-:W-:Y:S05]  /*7220*/  BSYNC B0 ;  /* 0x0000000000007941 */ /* 0x000fea0003800000 */
.L_x_851:
        /* <DEDUP_REMOVED lines=19> */
.L_x_854:
[----:B------:R-:W-:Y:S05]  /*7360*/  BSYNC B0 ;  /* 0x0000000000007941 */ /* 0x000fea0003800000 */
.L_x_853:
        /* <DEDUP_REMOVED lines=14> */
.L_x_856:
[----:B------:R-:W-:Y:S05]  /*7450*/  BSYNC B0 ;  /* 0x0000000000007941 */ /* 0x000fea0003800000 */
.L_x_855:
        /* <DEDUP_REMOVED lines=14> */
.L_x_858:
[----:B------:R-:W-:Y:S05]  /*7540*/  BSYNC B0 ;  /* 0x0000000000007941 */ /* 0x000fea0003800000 */
.L_x_857:
        /* <DEDUP_REMOVED lines=14> */
.L_x_860:
[----:B------:R-:W-:Y:S05]  /*7630*/  BSYNC B0 ;  /* 0x0000000000007941 */ /* 0x000fea0003800000 */
.L_x_859:
        /* <DEDUP_REMOVED lines=14> */
.L_x_862:
[----:B------:R-:W-:Y:S05]  /*7720*/  BSYNC B0 ;  /* 0x0000000000007941 */ /* 0x000fea0003800000 */
.L_x_861:
        /* <DEDUP_REMOVED lines=14> */
.L_x_839:
[----:B------:R-:W2:Y:S01]  /*7810*/  LDL R8, [R1+0x3c] ;  /* 0x00003c0001087983 */ /* 0x000ea20000100800 */
[----:B------:R-:W-:Y:S01]  /*7820*/  ISETP.NE.U32.AND P1, PT, RZ, c[0x0][0x358], PT ;  /* 0x0000d600ff007a0c */ /* 0x000fe20003f25070 */
[----:B------:R-:W-:Y:S01]  /*7830*/  IMAD.MOV.U32 R2, RZ, RZ, 0x4 ;  /* 0x00000004ff027424 */ /* 0x000fe200078e00ff */
        /* <DEDUP_REMOVED lines=16> */
.L_x_863:
[----:B------:R-:W2:Y:S04]  /*7940*/  LDL.LU R5, [R1+0x38] ;  /* 0x0000380001057983 */ /* 0x000ea80000300800 */
[----:B------:R-:W3:Y:S01]  /*7950*/  LDL R0, [R1+0x18] ;  /* 0x0000180001007983 */ /* 0x000ee20000100800 */
[----:B------:R-:W-:Y:S01]  /*7960*/  SHF.R.S32.HI R7, RZ, 0x1f, R8 ;  /* 0x0000001fff077819 */ /* 0x000fe20000011408 */
[----:B------:R-:W-:Y:S01]  /*7970*/  BSSY B0, `(.L_x_864) ;  /* 0x0000025000007945 */ /* 0x000fe20003800000 */
[----:B------:R-:W-:Y:S01]  /*7980*/  SEL R16, R8, RZ, !P1 ;  /* 0x000000ff08107207 */ /* 0x000fe20004800000 */
[----:B------:R-:W1:Y:S01]  /*7990*/  S2R R4, SR_TID.X ;  /* 0x0000000000047919 */ /* 0x000e620000002100 */
[----:B------:R-:W-:-:S05]  /*79a0*/  SEL R18, R7, RZ, !P1 ;  /* 0x000000ff07127207 */ /* 0x000fca0004800000 */
[----:B------:R-:W-:-:S04]  /*79b0*/  IMAD R8, R18, c[0x0][0x310], RZ ;  /* 0x0000c40012087a24 */ /* 0x000fc800078e02ff */
[----:B------:R-:W-:Y:S01]  /*79c0*/  IMAD R8, R16, c[0x0][0x314], R8 ;  /* 0x0000c50010087a24 */ /* 0x000fe200078e0208 */
[----:B-1----:R-:W-:-:S04]  /*79d0*/  SHF.R.S32.HI R14, RZ, 0x1f, R4 ;  /* 0x0000001fff0e7819 */ /* 0x002fc80000011404 */
[----:B------:R-:W-:Y:S01]  /*79e0*/  LEA.HI R14, R14, R4, RZ, 0x4 ;  /* 0x000000040e0e7211 */ /* 0x000fe200078f20ff */
[----:B--2---:R-:W-:Y:S02]  /*79f0*/  IMAD.MOV.U32 R9, RZ, RZ, R5 ;  /* 0x000000ffff097224 */ /* 0x004fe400078e0005 */
[----:B---3--:R-:W-:Y:S01]  /*7a00*/  IMAD.MOV.U32 R19, RZ, RZ, R0 ;  /* 0x000000ffff137224 */ /* 0x008fe200078e0000 */
[----:B------:R-:W-:Y:S01]  /*7a10*/  LOP3.LUT R0, R14, 0x1ffffff0, RZ, 0xc0, !PT ;  /* 0x1ffffff00e007812 */ /* 0x000fe200078ec0ff */
[----:B-----5:R-:W-:Y:S01]  /*7a20*/  IMAD R15, R9, -0x60, R6 ;  /* 0xffffffa0090f7824 */ /* 0x020fe200078e0206 */
[----:B------:R-:W-:Y:S02]  /*7a30*/  SHF.R.S32.HI R14, RZ, 0x4, R14 ;  /* 0x00000004ff0e7819 */ /* 0x000fe4000001140e */
[----:B------:R-:W-:Y:S01]  /*7a40*/  SHF.R.S32.HI R17, RZ, 0x1f, R19 ;  /* 0x0000001fff117819 */ /* 0x000fe20000011413 */
[----:B------:R-:W-:Y:S01]  /*7a50*/  IMAD.IADD R0, R4, 0x1, -R0 ;  /* 0x0000000104007824 */ /* 0x000fe200078e0a00 */
[----:B------:R-:W-:-:S02]  /*7a60*/  IADD3 R2, P0, R14, R2, RZ ;  /* 0x000000020e027210 */ /* 0x000fc40007f1e0ff */
[----:B------:R-:W-:Y:S02]  /*7a70*/  ISETP.GE.AND P5, PT, R14, R15, PT ;  /* 0x0000000f0e00720c */ /* 0x000fe40003fa6270 */
[----:B------:R-:W-:Y:S01]  /*7a80*/  SHF.L.U32 R12, R0, 0x3, RZ ;  /* 0x00000003000c7819 */ /* 0x000fe200000006ff */
[----:B------:R-:W-:Y:S01]  /*7a90*/  IMAD R0, R17, c[0x0][0x308], RZ ;  /* 0x0000c20011007a24 */ /* 0x000fe200078e02ff */
[----:B------:R-:W-:Y:S02]  /*7aa0*/  LEA.HI.X.SX32 R3, R14, R3, 0x1, P0 ;  /* 0x000000030e037211 */ /* 0x000fe400000f0eff */
[----:B------:R-:W-:Y:S01]  /*7ab0*/  SHF.R.S32.HI R13, RZ, 0x1f, R12 ;  /* 0x0000001fff0d7819 */ /* 0x000fe2000001140c */
[----:B------:R-:W-:Y:S01]  /*7ac0*/  IMAD R0, R19, c[0x0][0x30c], R0 ;  /* 0x0000c30013007a24 */ /* 0x000fe200078e0200 */
[----:B------:R-:W-:Y:S01]  /*7ad0*/  ISETP.GE.OR P0, PT, R12, c[0x0][0x2f4], P5 ;  /* 0x0000bd000c007a0c */ /* 0x000fe20002f06670 */
[----:B------:R-:W-:-:S04]  /*7ae0*/  IMAD.WIDE R6, R9, 0x60, R2 ;  /* 0x0000006009067825 */ /* 0x000fc800078e0202 */
[----:B------:R-:W-:-:S04]  /*7af0*/  IMAD.WIDE.U32 R4, R19, c[0x0][0x308], R12 ;  /* 0x0000c20013047a25 */ /* 0x000fc800078e000c */
[----:B------:R-:W-:-:S04]  /*7b00*/  IMAD.IADD R5, R5, 0x1, R0 ;  /* 0x0000000105057824 */ /* 0x000fc800078e0200 */
        /* <DEDUP_REMOVED lines=11> */
.L_x_865:
[----:B------:R-:W-:Y:S05]  /*7bc0*/  BSYNC B0 ;  /* 0x0000000000007941 */ /* 0x000fea0003800000 */
.L_x_864:
        /* <DEDUP_REMOVED lines=16> */
.L_x_867:
[----:B------:R-:W-:Y:S05]  /*7cd0*/  BSYNC B0 ;  /* 0x0000000000007941 */ /* 0x000fea0003800000 */
.L_x_866:
        /* <DEDUP_REMOVED lines=16> */
.L_x_869:
[----:B------:R-:W-:Y:S05]  /*7de0*/  BSYNC B0 ;  /* 0x0000000000007941 */ /* 0x000fea0003800000 */
.L_x_868:
        /* <DEDUP_REMOVED lines=16> */
.L_x_871:
[----:B------:R-:W-:Y:S05]  /*7ef0*/  BSYNC B0 ;  /* 0x0000000000007941 */ /* 0x000fea0003800000 */
.L_x_870:
        /* <DEDUP_REMOVED lines=16> */
.L_x_873:
[----:B------:R-:W-:Y:S05]  /*8000*/  BSYNC B0 ;  /* 0x0000000000007941 */ /* 0x000fea0003800000 */
.L_x_872:
        /* <DEDUP_REMOVED lines=15> */
[----:B------:R1:W-:Y:S02]  /*8100*/  STG.E.128 [R2.64], RZ ;  /* 0x000000ff02007986 */ /* 0x0003e4000c101d0e */
.L_x_875:
[----:B------:R-:W-:Y:S05]  /*8110*/  BSYNC B0 ;  /* 0x0000000000007941 */ /* 0x000fea0003800000 */
.L_x_874:
        /* <DEDUP_REMOVED lines=19> */
.L_x_877:
[----:B------:R-:W-:Y:S05]  /*8250*/  BSYNC B0 ;  /* 0x0000000000007941 */ /* 0x000fea0003800000 */
.L_x_876:
        /* <DEDUP_REMOVED lines=14> */
.L_x_879:
[----:B------:R-:W-:Y:S05]  /*8340*/  BSYNC B0 ;  /* 0x0000000000007941 */ /* 0x000fea0003800000 */
.L_x_878:
        /* <DEDUP_REMOVED lines=14> */
.L_x_881:
[----:B------:R-:W-:Y:S05]  /*8430*/  BSYNC B0 ;  /* 0x0000000000007941 */ /* 0x000fea0003800000 */
.L_x_880:
        /* <DEDUP_REMOVED lines=14> */
.L_x_883:
[----:B------:R-:W-:Y:S05]  /*8520*/  BSYNC B0 ;  /* 0x0000000000007941 */ /* 0x000fea0003800000 */
.L_x_882:
        /* <DEDUP_REMOVED lines=14> */
.L_x_885:
[----:B------:R-:W-:Y:S05]  /*8610*/  BSYNC B0 ;  /* 0x0000000000007941 */ /* 0x000fea0003800000 */
.L_x_884:
        /* <DEDUP_REMOVED lines=12> */
[----:B------:R-:W-:Y:S01]  /*86e0*/  STG.E.128 [R2.64], RZ ;  /* 0x000000ff02007986 */ /* 0x000fe2000c101d0e */
[----:B------:R-:W-:Y:S05]  /*86f0*/  EXIT ;  /* 0x000000000000794d */ /* 0x000fea0003800000 */
.L_x_886:
        /* <DEDUP_REMOVED lines=16> */
.L_x_2310:


//--------------------- .text._ZN7cutlass13device_kernelIN5flash19enable_sm80_to_sm89INS1_16FlashAttnBwdSm80INS1_25CollectiveMainloopBwdSm80ILi2ELi1EN4cute5tupleIJNS5_1CILi64EEENS7_ILi96EEENS7_ILi128EEEEEENS_6half_tEfNS_4arch4Sm80ELb1ELb0ELb0ELb1ELb1ELb0ELb0ELb0ELi2ELi2ELi2ELi2ELb1EEENS1_21CollectiveEpilogueBwdISB_SC_SE_Li256ELb1ELb0ELi4EEENS1_25SingleTileBwdLPTSchedulerILb1ELi96ELb1EEEEEEEEEvNT_6ParamsE --------------------------
	.section	.text._ZN7cutlass13device_kernelIN5flash19enable_sm80_to_sm89INS1_16FlashAttnBwdSm80INS1_25CollectiveMainloopBwdSm80ILi2ELi1EN4cute5tupleIJNS5_1CILi64EEENS7_ILi96EEENS7_ILi128EEEEEENS_6half_tEfNS_4arch4Sm80ELb1ELb0ELb0ELb1ELb1ELb0ELb0ELb0ELi2ELi2ELi2ELi2ELb1EEENS1_21CollectiveEpilogueBwdISB_SC_SE_Li256ELb1ELb0ELi4EEENS1_25SingleTileBwdLPTSchedulerILb1ELi96ELb1EEEEEEEEEvNT_6ParamsE,"ax",@progbits
	.sectioninfo	@"SHI_REGISTERS=255"
	.align	128
.text._ZN7cutlass13device_kernelIN5flash19enable_sm80_to_sm89INS1_16FlashAttnBwdSm80INS1_25CollectiveMainloopBwdSm80ILi2ELi1EN4cute5tupleIJNS5_1CILi64EEENS7_ILi96EEENS7_ILi128EEEEEENS_6half_tEfNS_4arch4Sm80ELb1ELb0ELb0ELb1ELb1ELb0ELb0ELb0ELi2ELi2ELi2ELi2ELb1EEENS1_21CollectiveEpilogueBwdISB_SC_SE_Li256ELb1ELb0ELi4EEENS1_25SingleTileBwdLPTSchedulerILb1ELi96ELb1EEEEEEEEEvNT_6ParamsE:
        .type           _ZN7cutlass13device_kernelIN5flash19enable_sm80_to_sm89INS1_16FlashAttnBwdSm80INS1_25CollectiveMainloopBwdSm80ILi2ELi1EN4cute5tupleIJNS5_1CILi64EEENS7_ILi96EEENS7_ILi128EEEEEENS_6half_tEfNS_4arch4Sm80ELb1ELb0ELb0ELb1ELb1ELb0ELb0ELb0ELi2ELi2ELi2ELi2ELb1EEENS1_21CollectiveEpilogueBwdISB_SC_SE_Li256ELb1ELb0ELi4EEENS1_25SingleTileBwdLPTSchedulerILb1ELi96ELb1EEEEEEEEEvNT_6ParamsE,@function
        .size           _ZN7cutlass13device_kernelIN5flash19enable_sm80_to_sm89INS1_16FlashAttnBwdSm80INS1_25CollectiveMainloopBwdSm80ILi2ELi1EN4cute5tupleIJNS5_1CILi64EEENS7_ILi96EEENS7_ILi128EEEEEENS_6half_tEfNS_4arch4Sm80ELb1ELb0ELb0ELb1ELb1ELb0ELb0ELb0ELi2ELi2ELi2ELi2ELb1EEENS1_21CollectiveEpilogueBwdISB_SC_SE_Li256ELb1ELb0ELi4EEENS1_25SingleTileBwdLPTSchedulerILb1ELi96ELb1EEEEEEEEEvNT_6ParamsE,(.L_x_2311 - _ZN7cutlass13device_kernelIN5flash19enable_sm80_to_sm89INS1_16FlashAttnBwdSm80INS1_25CollectiveMainloopBwdSm80ILi2ELi1EN4cute5tupleIJNS5_1CILi64EEENS7_ILi96EEENS7_ILi128EEEEEENS_6half_tEfNS_4arch4Sm80ELb1ELb0ELb0ELb1ELb1ELb0ELb0ELb0ELi2ELi2ELi2ELi2ELb1EEENS1_21CollectiveEpilogueBwdISB_SC_SE_Li256ELb1ELb0ELi4EEENS1_25SingleTileBwdLPTSchedulerILb1ELi96ELb1EEEEEEEEEvNT_6ParamsE)
        .other          _ZN7cutlass13device_kernelIN5flash19enable_sm80_to_sm89INS1_16FlashAttnBwdSm80INS1_25CollectiveMainloopBwdSm80ILi2ELi1EN4cute5tupleIJNS5_1CILi64EEENS7_ILi96EEENS7_ILi128EEEEEENS_6half_tEfNS_4arch4Sm80ELb1ELb0ELb0ELb1ELb1ELb0ELb0ELb0ELi2ELi2ELi2ELi2ELb1EEENS1_21CollectiveEpilogueBwdISB_SC_SE_Li256ELb1ELb0ELi4EEENS1_25SingleTileBwdLPTSchedulerILb1ELi96ELb1EEEEEEEEEvNT_6ParamsE,@"STO_CUDA_ENTRY STV_DEFAULT"
_ZN7cutlass13device_kernelIN5flash19enable_sm80_to_sm89INS1_16FlashAttnBwdSm80INS1_25CollectiveMainloopBwdSm80ILi2ELi1EN4cute5tupleIJNS5_1CILi64EEENS7_ILi96EEENS7_ILi128EEEEEENS_6half_tEfNS_4arch4Sm80ELb1ELb0ELb0ELb1ELb1ELb0ELb0ELb0ELi2ELi2ELi2ELi2ELb1EEENS1_21CollectiveEpilogueBwdISB_SC_SE_Li256ELb1ELb0ELi4EEENS1_25SingleTileBwdLPTSchedulerILb1ELi96ELb1EEEEEEEEEvNT_6ParamsE:
        /* <DEDUP_REMOVED lines=25> */
.L_x_888:
[----:B------:R-:W-:Y:S02]  /*0190*/  MOV R3, c[0x0][0x3ac] ;  /* 0x0000eb0000037a02 */ /* 0x000fe40000000f00 */
[----:B------:R-:W-:Y:S02]  /*01a0*/  MOV R5, R0 ;  /* 0x0000000000057202 */ /* 0x000fe40000000f00 */
[----:B------:R-:W-:-:S13]  /*01b0*/  ISETP.NE.AND P0, PT, R3, 0x1, PT ;  /* 0x000000010300780c */ /* 0x000fda0003f05270 */
[----:B------:R-:W-:-:S05]  /*01c0*/  @P0 IMAD.HI.U32 R3, R0, c[0x0][0x3b0], RZ ;  /* 0x0000ec0000030a27 */ /* 0x000fca00078e00ff */
[----:B------:R-:W-:-:S05]  /*01d0*/  @P0 SHF.R.U32.HI R5, RZ, c[0x0][0x3b4], R3 ;  /* 0x0000ed00ff050a19 */ /* 0x000fca0000011603 */
[----:B------:R-:W-:Y:S02]  /*01e0*/  IMAD R3, R5, c[0x0][0x3ac], RZ ;  /* 0x0000eb0005037a24 */ /* 0x000fe400078e02ff */
.L_x_889:
[----:B------:R-:W-:Y:S01]  /*01f0*/  IMAD.MOV.U32 R4, RZ, RZ, c[0x0][0x3a0] ;  /* 0x0000e800ff047624 */ /* 0x000fe200078e00ff */
        /* <DEDUP_REMOVED lines=16> */
.L_x_890:
        /* <DEDUP_REMOVED lines=9> */
.L_x_892:
[----:B-1----:R-:W-:-:S04]  /*0390*/  MOV R0, c[0x0][0x3d4] ;  /* 0x0000f50000007a02 */ /* 0x002fc80000000f00 */
.L_x_891:
[----:B-----5:R-:W-:-:S05]  /*03a0*/  IADD3 R0, R0, 0x5f, RZ ;  /* 0x0000005f00007810 */ /* 0x020fca0007ffe0ff */
[----:B------:R-:W-:-:S05]  /*03b0*/  IMAD.HI R0, R0, 0x2aaaaaab, RZ ;  /* 0x2aaaaaab00007827 */ /* 0x000fca00078e02ff */
[----:B-1----:R-:W-:-:S04]  /*03c0*/  SHF.R.U32.HI R2, RZ, 0x1f, R0 ;  /* 0x0000001fff027819 */ /* 0x002fc80000011600 */
[----:B------:R-:W-:Y:S02]  /*03d0*/  LEA.HI.SX32 R2, R0, R2, 0x1c ;  /* 0x0000000200027211 */ /* 0x000fe400078fe2ff */
[-C--:B------:R-:W-:Y:S02]  /*03e0*/  LOP3.LUT R0, RZ, R5.reuse, RZ, 0x33, !PT ;  /* 0x00000005ff007212 */ /* 0x080fe400078e33ff */
[----:B------:R-:W-:-:S03]  /*03f0*/  ISETP.GT.AND P0, PT, R2, R5, PT ;  /* 0x000000050200720c */ /* 0x000fc60003f04270 */
[----:B------:R-:W-:Y:S01]  /*0400*/  IMAD.IADD R2, R2, 0x1, R0 ;  /* 0x0000000102027824 */ /* 0x000fe200078e0200 */
[----:B------:R-:W-:-:S05]  /*0410*/  SEL R0, R4, 0xffffffff, P0 ;  /* 0xffffffff04007807 */ /* 0x000fca0000000000 */
[----:B------:R1:W-:Y:S04]  /*0420*/  STL [R1+0x40], R0 ;  /* 0x0000400001007387 */ /* 0x0003e80000100800 */
[----:B------:R1:W-:Y:S01]  /*0430*/  STL [R1+0x44], R2 ;  /* 0x0000440201007387 */ /* 0x0003e20000100800 */
[----:B------:R-:W-:Y:S05]  /*0440*/  BRA `(.L_x_893) ;  /* 0x000003b000007947 */ /* 0x000fea0003800000 */
.L_x_887:
        /* <DEDUP_REMOVED lines=16> */
.L_x_894:
[----:B------:R-:W-:Y:S02]  /*0550*/  MOV R3, c[0x0][0x3ac] ;  /* 0x0000eb0000037a02 */ /* 0x000fe40000000f00 */
[----:B------:R-:W-:Y:S02]  /*0560*/  MOV R5, R0 ;  /* 0x0000000000057202 */ /* 0x000fe40000000f00 */
[----:B------:R-:W-:-:S13]  /*0570*/  ISETP.NE.AND P0, PT, R3, 0x1, PT ;  /* 0x000000010300780c */ /* 0x000fda0003f05270 */
[----:B------:R-:W-:-:S05]  /*0580*/  @P0 IMAD.HI.U32 R3, R0, c[0x0][0x3b0], RZ ;  /* 0x0000ec0000030a27 */ /* 0x000fca00078e00ff */
[----:B------:R-:W-:-:S05]  /*0590*/  @P0 SHF.R.U32.HI R5, RZ, c[0x0][0x3b4], R3 ;  /* 0x0000ed00ff050a19 */ /* 0x000fca0000011603 */
[----:B------:R-:W-:Y:S02]  /*05a0*/  IMAD R3, R5, c[0x0][0x3ac], RZ ;  /* 0x0000eb0005037a24 */ /* 0x000fe400078e02ff */
.L_x_895:
        /* <DEDUP_REMOVED lines=17> */
.L_x_896:
        /* <DEDUP_REMOVED lines=9> */
.L_x_898:
[----:B-1----:R-:W-:-:S04]  /*0750*/  MOV R0, c[0x0][0x3d4] ;  /* 0x0000f50000007a02 */ /* 0x002fc80000000f00 */
.L_x_897:
        /* <DEDUP_REMOVED lines=9> */
[----:B------:R1:W-:Y:S02]  /*07f0*/  STL [R1+0x44], R2 ;  /* 0x0000440201007387 */ /* 0x0003e40000100800 */
.L_x_893:
        /* <DEDUP_REMOVED lines=11> */
[----:B------:R-:W-:Y:S01]  /*08b0*/  IMAD.MOV.U32 R9, RZ, RZ, RZ ;  /* 0x000000ffff097224 */ /* 0x000fe200078e00ff */
[----:B------:R-:W-:Y:S01]  /*08c0*/  MOV R10, RZ ;  /* 0x000000ff000a7202 */ /* 0x000fe20000000f00 */
[----:B------:R-:W-:Y:S01]  /*08d0*/  IMAD.WIDE R2, R27, R8, c[0x0][0x2d0] ;  /* 0x0000b4001b027625 */ /* 0x000fe200078e0208 */
[----:B------:R-:W-:-:S03]  /*08e0*/  ISETP.NE.AND.EX P0, PT, RZ, c[0x0][0x2dc], PT, P0 ;  /* 0x0000b700ff007a0c */ /* 0x000fc60003f05300 */
[----:B------:R1:W5:Y:S01]  /*08f0*/  @P4 LDG.E R9, [R4.64] ;  /* 0x0000000a04094981 */ /* 0x000362000c1e1900 */
[----:B------:R-:W-:-:S03]  /*0900*/  IMAD.MOV.U32 R245, RZ, RZ, c[0x0][0x168] ;  /* 0x00005a00fff57624 */ /* 0x000fc600078e00ff */
[----:B------:R1:W5:Y:S06]  /*0910*/  @P3 LDG.E R10, [R2.64] ;  /* 0x0000000a020a3981 */ /* 0x00036c000c1e1900 */
[----:B------:R-:W-:-:S05]  /*0920*/  @P0 IMAD.WIDE R6, R27, R8, c[0x0][0x2d8] ;  /* 0x0000b6001b060625 */ /* 0x000fca00078e0208 */
[----:B------:R3:W5:Y:S01]  /*0930*/  @P0 LDG.E R245, [R6.64] ;  /* 0x0000000a06f50981 */ /* 0x000762000c1e1900 */
[----:B------:R-:W-:Y:S01]  /*0940*/  IMAD.MOV.U32 R26, RZ, RZ, RZ ;  /* 0x000000ffff1a7224 */ /* 0x000fe200078e00ff */
[----:B------:R-:W-:Y:S01]  /*0950*/  MOV R247, c[0x0][0x198] ;  /* 0x0000660000f77a02 */ /* 0x000fe20000000f00 */
        /* <DEDUP_REMOVED lines=9> */
.L_x_899:
[----:B-1----:R-:W-:-:S04]  /*09f0*/  ISETP.NE.U32.AND P0, PT, RZ, c[0x0][0x2e0], PT ;  /* 0x0000b800ff007a0c */ /* 0x002fc80003f05070 */
[----:B------:R-:W-:-:S13]  /*0a00*/  ISETP.NE.AND.EX P0, PT, RZ, c[0x0][0x2e4], PT, P0 ;  /* 0x0000b900ff007a0c */ /* 0x000fda0003f05300 */
[----:B------:R-:W-:Y:S05]  /*0a10*/  @!P0 BRA `(.L_x_900) ;  /* 0x0000003000008947 */ /* 0x000fea0003800000 */
[----:B------:R-:W-:-:S05]  /*0a20*/  IMAD.WIDE R2, R27, R8, c[0x0][0x2e0] ;  /* 0x0000b8001b027625 */ /* 0x000fca00078e0208 */
[----:B------:R1:W5:Y:S01]  /*0a30*/  LDG.E R247, [R2.64] ;  /* 0x0000000a02f77981 */ /* 0x000362000c1e1900 */
[----:B------:R-:W-:Y:S05]  /*0a40*/  BRA `(.L_x_901) ;  /* 0x0000004000007947 */ /* 0x000fea0003800000 */
.L_x_900:
[----:B------:R-:W-:Y:S05]  /*0a50*/  @!P3 BRA `(.L_x_901) ;  /* 0x000000300000b947 */ /* 0x000fea0003800000 */
[----:B------:R1:W2:Y:S04]  /*0a60*/  LDG.E R0, [R2.64] ;  /* 0x0000000a02007981 */ /* 0x0002a8000c1e1900 */
[----:B-1----:R-:W2:Y:S02]  /*0a70*/  LDG.E R2, [R2.64+0x4] ;  /* 0x0000040a02027981 */ /* 0x002ea4000c1e1900 */
[----:B--2---:R-:W-:-:S04]  /*0a80*/  IADD3 R247, -R0, R2, RZ ;  /* 0x0000000200f77210 */ /* 0x004fc80007ffe1ff */
.L_x_901:
[----:B------:R-:W2:Y:S01]  /*0a90*/  LDL R76, [R1+0x44] ;  /* 0x00004400014c7983 */ /* 0x000ea20000100800 */
[C---:B-----5:R-:W-:Y:S01]  /*0aa0*/  IMAD.IADD R0, R245.reuse, 0x1, -R247 ;  /* 0x00000001f5007824 */ /* 0x060fe200078e0af7 */
[----:B-1----:R-:W-:Y:S01]  /*0ab0*/  IADD3 R2, R245, 0x3f, RZ ;  /* 0x0000003ff5027810 */ /* 0x002fe20007ffe0ff */
        /* <DEDUP_REMOVED lines=60> */
[----:B------:R-:W-:Y:S02]  /*0e80*/  IADD3 R3, R0, -c[0x0][0x2a4], RZ ;  /* 0x8000a90000037a10 */ /* 0x000fe40007ffe0ff */
[----:B------:R-:W-:Y:S02]  /*0e90*/  SHF.R.S32.HI R0, RZ, 0x1f, R2 ;  /* 0x0000001fff007819 */ /* 0x000fe40000011402 */
[----:B------:R-:W-:Y:S02]  /*0ea0*/  SHF.R.S32.HI R4, RZ, 0x1f, R3 ;  /* 0x0000001fff047819 */ /* 0x000fe40000011403 */
[----:B------:R-:W-:Y:S02]  /*0eb0*/  LEA.HI R0, R0, R2, RZ, 0x6 ;  /* 0x0000000200007211 */ /* 0x000fe400078f30ff */
[----:B------:R-:W-:Y:S02]  /*0ec0*/  LEA.HI R2, R4, R3, RZ, 0x6 ;  /* 0x0000000304027211 */ /* 0x000fe400078f30ff */
[----:B------:R-:W-:-:S02]  /*0ed0*/  SHF.R.S32.HI R5, RZ, 0x6, R0 ;  /* 0x00000006ff057819 */ /* 0x000fc40000011400 */
[----:B------:R-:W-:-:S03]  /*0ee0*/  SHF.R.S32.HI R2, RZ, 0x6, R2 ;  /* 0x00000006ff027819 */ /* 0x000fc60000011402 */
[----:B------:R1:W-:Y:S01]  /*0ef0*/  STL [R1+0x14], R5 ;  /* 0x0000140501007387 */ /* 0x0003e20000100800 */
[----:B------:R-:W-:-:S04]  /*0f00*/  IMNMX R234, RZ, R2, !PT ;  /* 0x00000002ffea7217 */ /* 0x000fc80007800200 */
[----:B------:R-:W-:-:S13]  /*0f10*/  ISETP.GT.AND P0, PT, R5, R234, PT ;  /* 0x000000ea0500720c */ /* 0x000fda0003f04270 */
[----:B------:R-:W-:Y:S05]  /*0f20*/  @!P0 BRA `(.L_x_902) ;  /* 0x00004fc000008947 */ /* 0x000fea0003800000 */
[----:B------:R-:W2:Y:S01]  /*0f30*/  LDL R78, [R1+0x28] ;  /* 0x00002800014e7983 */ /* 0x000ea20000100800 */
[----:B------:R-:W-:Y:S01]  /*0f40*/  IMAD.MOV.U32 R0, RZ, RZ, c[0x0][0x248] ;  /* 0x00009200ff007624 */ /* 0x000fe200078e00ff */
[----:B------:R-:W-:Y:S01]  /*0f50*/  SHF.R.S32.HI R36, RZ, 0x1f, R77 ;  /* 0x0000001fff247819 */ /* 0x000fe2000001144d */
[----:B-1----:R-:W-:Y:S01]  /*0f60*/  IMAD.SHL.U32 R5, R77, 0x4, RZ ;  /* 0x000000044d057824 */ /* 0x002fe200078e00ff */
[----:B------:R-:W-:Y:S01]  /*0f70*/  SHF.R.S32.HI R17, RZ, 0x1f, R27 ;  /* 0x0000001fff117819 */ /* 0x000fe2000001141b */
[----:B------:R-:W-:Y:S01]  /*0f80*/  UMOV UR8, 0x6 ;  /* 0x0000000600087882 */ /* 0x000fe20000000000 */
[----:B------:R-:W-:Y:S01]  /*0f90*/  ISETP.NE.AND P0, PT, R0, 0x1, PT ;  /* 0x000000010000780c */ /* 0x000fe20003f05270 */
[----:B------:R-:W-:Y:S01]  /*0fa0*/  ULDC.64 UR6, c[0x0][0x208] ;  /* 0x0000820000067ab9 */ /* 0x000fe20000000a00 */
[CC--:B------:R-:W-:Y:S01]  /*0fb0*/  LEA.HI R35, R36.reuse, R77.reuse, RZ, 0x3 ;  /* 0x0000004d24237211 */ /* 0x0c0fe200078f18ff */
[----:B------:R-:W-:Y:S01]  /*0fc0*/  USHF.L.U64.HI UR4, UR6, UR8, UR7 ;  /* 0x0000000806047299 */ /* 0x000fe20008010207 */
[----:B------:R-:W-:Y:S01]  /*0fd0*/  IADD3 R30, P1, R5, R26, RZ ;  /* 0x0000001a051e7210 */ /* 0x000fe20007f3e0ff */
[----:B------:R-:W-:Y:S01]  /*0fe0*/  USHF.L.U32 UR12, UR6, 0x6, URZ ;  /* 0x00000006060c7899 */ /* 0x000fe2000800063f */
[----:B------:R-:W-:Y:S01]  /*0ff0*/  LOP3.LUT R3, R35, 0xfffffff8, RZ, 0xc0, !PT ;  /* 0xfffffff823037812 */ /* 0x000fe200078ec0ff */
[----:B------:R-:W-:Y:S01]  /*1000*/  IMAD.MOV.U32 R222, RZ, RZ, 0x40 ;  /* 0x00000040ffde7424 */ /* 0x000fe200078e00ff */
[----:B------:R-:W-:Y:S01]  /*1010*/  SHF.R.S32.HI R37, RZ, 0x3, R35 ;  /* 0x00000003ff257819 */ /* 0x000fe20000011423 */
[----:B------:R-:W-:Y:S01]  /*1020*/  IMAD.MOV.U32 R227, RZ, RZ, 0x20 ;  /* 0x00000020ffe37424 */ /* 0x000fe200078e00ff */
[----:B------:R-:W-:Y:S01]  /*1030*/  LEA.HI R12, R36, R77, RZ, 0x6 ;  /* 0x0000004d240c7211 */ /* 0x000fe200078f30ff */
[----:B------:R-:W-:Y:S01]  /*1040*/  IMAD.IADD R25, R77, 0x1, -R3 ;  /* 0x000000014d197824 */ /* 0x000fe200078e0a03 */
[----:B------:R-:W-:Y:S01]  /*1050*/  SHF.R.S32.HI R4, RZ, 0x1f, R37 ;  /* 0x0000001fff047819 */ /* 0x000fe20000011425 */
[C---:B------:R-:W-:Y:S01]  /*1060*/  IMAD.SHL.U32 R21, R37.reuse, 0x40, RZ ;  /* 0x0000004025157824 */ /* 0x040fe200078e00ff */
[----:B------:R-:W-:Y:S01]  /*1070*/  IADD3 R8, P2, R37, R9, RZ ;  /* 0x0000000925087210 */ /* 0x000fe20007f5e0ff */
[----:B------:R-:W-:Y:S01]  /*1080*/  IMAD.SHL.U32 R14, R25, 0x8, RZ ;  /* 0x00000008190e7824 */ /* 0x000fe200078e00ff */
[----:B------:R-:W-:Y:S01]  /*1090*/  SHF.R.S32.HI R23, RZ, 0x6, R12 ;  /* 0x00000006ff177819 */ /* 0x000fe2000001140c */
[----:B------:R-:W-:Y:S01]  /*10a0*/  IMAD.MOV.U32 R223, RZ, RZ, 0x10 ;  /* 0x00000010ffdf7424 */ /* 0x000fe200078e00ff */
[----:B------:R-:W-:Y:S01]  /*10b0*/  SEL R22, R17, RZ, !P4 ;  /* 0x000000ff11167207 */ /* 0x000fe20006000000 */
[----:B------:R-:W-:Y:S01]  /*10c0*/  IMAD.MOV.U32 R229, RZ, RZ, 0x10 ;  /* 0x00000010ffe57424 */ /* 0x000fe200078e00ff */
[----:B------:R-:W-:Y:S01]  /*10d0*/  SHF.R.S32.HI R15, RZ, 0x1f, R14 ;  /* 0x0000001fff0f7819 */ /* 0x000fe2000001140e */
[----:B------:R-:W-:Y:S01]  /*10e0*/  IMAD.SHL.U32 R34, R23, 0x200, RZ ;  /* 0x0000020017227824 */ /* 0x000fe200078e00ff */
        /* <DEDUP_REMOVED lines=50> */
[----:B------:R-:W-:Y:S02]  /*1410*/  SHF.R.S32.HI R2, RZ, 0x1f, R26 ;  /* 0x0000001fff027819 */ /* 0x000fe4000001141a */
[----:B------:R-:W-:Y:S01]  /*1420*/  IADD3 R18, P0, R37, R10, RZ ;  /* 0x0000000a25127210 */ /* 0x000fe20007f1e0ff */
[----:B------:R-:W-:Y:S01]  /*1430*/  IMAD R13, R78, c[0x0][0x184], R13 ;  /* 0x000061004e0d7a24 */ /* 0x000fe200078e020d */
[----:B------:R-:W-:Y:S02]  /*1440*/  SHF.R.S32.HI R3, RZ, 0x1f, R0 ;  /* 0x0000001fff037819 */ /* 0x000fe40000011400 */
[----:B------:R-:W-:Y:S02]  /*1450*/  LEA.HI.X.SX32 R31, R5, R2, 0x1, P1 ;  /* 0x00000002051f7211 */ /* 0x000fe400008f0eff */
[----:B------:R-:W-:-:S02]  /*1460*/  LEA.HI.X.SX32 R2, R9, R4, 0x1, P2 ;  /* 0x0000000409027211 */ /* 0x000fc400010f0eff */
[----:B------:R-:W-:Y:S01]  /*1470*/  LEA.HI.X.SX32 R19, R10, R4, 0x1, P0 ;  /* 0x000000040a137211 */ /* 0x000fe200000f0eff */
[C---:B------:R-:W-:Y:S02]  /*1480*/  IMAD R4, R3.reuse, c[0x0][0x1e0], RZ ;  /* 0x0000780003047a24 */ /* 0x040fe400078e02ff */
[----:B------:R-:W-:Y:S02]  /*1490*/  IMAD R3, R3, c[0x0][0x1b0], RZ ;  /* 0x00006c0003037a24 */ /* 0x000fe400078e02ff */
[C---:B------:R-:W-:Y:S02]  /*14a0*/  IMAD R7, R2.reuse, c[0x0][0x178], RZ ;  /* 0x00005e0002077a24 */ /* 0x040fe400078e02ff */
[----:B------:R-:W-:Y:S02]  /*14b0*/  IMAD R6, R2, c[0x0][0x208], RZ ;  /* 0x0000820002067a24 */ /* 0x000fe400078e02ff */
[C---:B------:R-:W-:Y:S02]  /*14c0*/  IMAD R10, R0.reuse, c[0x0][0x1b4], R3 ;  /* 0x00006d00000a7a24 */ /* 0x040fe400078e0203 */
[----:B------:R-:W-:-:S04]  /*14d0*/  IMAD.WIDE.U32 R2, R0, c[0x0][0x1b0], R14 ;  /* 0x00006c0000027a25 */ /* 0x000fc800078e000e */
[C---:B------:R-:W-:Y:S02]  /*14e0*/  IMAD R9, R0.reuse, c[0x0][0x1e4], R4 ;  /* 0x0000790000097a24 */ /* 0x040fe400078e0204 */
[----:B------:R-:W-:-:S04]  /*14f0*/  IMAD.WIDE.U32 R4, R0, c[0x0][0x1e0], R14 ;  /* 0x0000780000047a25 */ /* 0x000fc800078e000e */
[C---:B------:R-:W-:Y:S02]  /*1500*/  IMAD R0, R8.reuse, c[0x0][0x17c], R7 ;  /* 0x00005f0008007a24 */ /* 0x040fe400078e0207 */
[C---:B------:R-:W-:Y:S02]  /*1510*/  IMAD R20, R8.reuse, c[0x0][0x20c], R6 ;  /* 0x0000830008147a24 */ /* 0x040fe400078e0206 */
[----:B------:R-:W-:Y:S01]  /*1520*/  IMAD.IADD R3, R3, 0x1, R10 ;  /* 0x0000000103037824 */ /* 0x000fe200078e020a */
[----:B------:R-:W-:Y:S01]  /*1530*/  SEL R10, R17, RZ, !P3 ;  /* 0x000000ff110a7207 */ /* 0x000fe20005800000 */
[----:B------:R-:W-:-:S04]  /*1540*/  IMAD.WIDE.U32 R6, R8, c[0x0][0x178], R14 ;  /* 0x00005e0008067a25 */ /* 0x000fc800078e000e */
[----:B------:R-:W-:Y:S01]  /*1550*/  IMAD.IADD R7, R7, 0x1, R0 ;  /* 0x0000000107077824 */ /* 0x000fe200078e0200 */
[C---:B------:R-:W-:Y:S01]  /*1560*/  SEL R0, R27.reuse, RZ, !P3 ;  /* 0x000000ff1b007207 */ /* 0x040fe20005800000 */
[C---:B------:R-:W-:Y:S01]  /*1570*/  IMAD R11, R10.reuse, c[0x0][0x1e8], RZ ;  /* 0x00007a000a0b7a24 */ /* 0x040fe200078e02ff */
[----:B------:R-:W-:Y:S01]  /*1580*/  SEL R27, R27, RZ, !P4 ;  /* 0x000000ff1b1b7207 */ /* 0x000fe20006000000 */
[----:B------:R-:W-:Y:S02]  /*1590*/  IMAD R10, R10, c[0x0][0x1b8], RZ ;  /* 0x00006e000a0a7a24 */ /* 0x000fe400078e02ff */
[----:B------:R-:W-:Y:S02]  /*15a0*/  IMAD.IADD R5, R5, 0x1, R9 ;  /* 0x0000000105057824 */ /* 0x000fe400078e0209 */
[----:B------:R-:W-:Y:S01]  /*15b0*/  IMAD R16, R0, c[0x0][0x1bc], R10 ;  /* 0x00006f0000107a24 */ /* 0x000fe200078e020a */
[----:B------:R-:W-:Y:S01]  /*15c0*/  LOP3.LUT R10, R21, 0x1c0, RZ, 0xc0, !PT ;  /* 0x000001c0150a7812 */ /* 0x000fe200078ec0ff */
[----:B------:R-:W-:-:S03]  /*15d0*/  IMAD.WIDE.U32 R8, R8, c[0x0][0x208], R14 ;  /* 0x0000820008087a25 */ /* 0x000fc600078e000e */
[----:B------:R-:W-:Y:S01]  /*15e0*/  LOP3.LUT R12, R10, 0x38, R14, 0xf8, !PT ;  /* 0x000000380a0c7812 */ /* 0x000fe200078ef80e */
[C---:B------:R-:W-:Y:S02]  /*15f0*/  IMAD R15, R0.reuse, c[0x0][0x1ec], R11 ;  /* 0x00007b00000f7a24 */ /* 0x040fe400078e020b */
[----:B------:R-:W-:-:S04]  /*1600*/  IMAD.WIDE.U32 R4, R0, c[0x0][0x1e8], R4 ;  /* 0x00007a0000047a25 */ /* 0x000fc800078e0004 */
[----:B------:R-:W-:Y:S01]  /*1610*/  IMAD.WIDE.U32 R2, R0, c[0x0][0x1b8], R2 ;  /* 0x00006e0000027a25 */ /* 0x000fe200078e0002 */
[----:B------:R-:W-:-:S03]  /*1620*/  SHF.R.U32.HI R0, RZ, 0x3, R10 ;  /* 0x00000003ff007819 */ /* 0x000fc6000001160a */
[----:B------:R-:W-:Y:S01]  /*1630*/  IMAD.WIDE.U32 R10, R78, c[0x0][0x180], R6 ;  /* 0x000060004e0a7a25 */ /* 0x000fe200078e0006 */
[----:B------:R-:W-:Y:S02]  /*1640*/  LOP3.LUT R243, R34, R12, R0, 0xf6, !PT ;  /* 0x0000000c22f37212 */ /* 0x000fe400078ef600 */
[----:B------:R-:W-:Y:S01]  /*1650*/  SHF.R.S32.HI R0, RZ, 0x1f, R234 ;  /* 0x0000001fff007819 */ /* 0x000fe200000114ea */
[----:B------:R-:W-:Y:S02]  /*1660*/  IMAD.MOV.U32 R6, RZ, RZ, R4 ;  /* 0x000000ffff067224 */ /* 0x000fe400078e0004 */
[----:B------:R-:W-:Y:S02]  /*1670*/  IMAD.MOV.U32 R4, RZ, RZ, R2 ;  /* 0x000000ffff047224 */ /* 0x000fe400078e0002 */
[----:B------:R-:W-:Y:S02]  /*1680*/  IMAD.MOV.U32 R2, RZ, RZ, R10 ;  /* 0x000000ffff027224 */ /* 0x000fe400078e000a */
[----:B------:R-:W-:Y:S01]  /*1690*/  IMAD R10, R234, UR4, RZ ;  /* 0x00000004ea0a7c24 */ /* 0x000fe2000f8e02ff */
[----:B------:R-:W-:Y:S01]  /*16a0*/  ULDC.64 UR4, c[0x0][0x1d8] ;  /* 0x0000760000047ab9 */ /* 0x000fe20000000a00 */
[----:B------:R-:W-:Y:S01]  /*16b0*/  IMAD.IADD R7, R5, 0x1, R15 ;  /* 0x0000000105077824 */ /* 0x000fe200078e020f */
[----:B------:R-:W-:Y:S01]  /*16c0*/  USHF.L.U32 UR9, UR4, 0x6, URZ ;  /* 0x0000000604097899 */ /* 0x000fe2000800063f */
[----:B------:R-:W-:Y:S01]  /*16d0*/  IMAD.IADD R5, R3, 0x1, R16 ;  /* 0x0000000103057824 */ /* 0x000fe200078e0210 */
[----:B------:R-:W-:Y:S01]  /*16e0*/  USHF.L.U64.HI UR13, UR4, UR8, UR5 ;  /* 0x00000008040d7299 */ /* 0x000fe20008010205 */
[----:B------:R-:W-:-:S02]  /*16f0*/  IMAD.IADD R9, R9, 0x1, R20 ;  /* 0x0000000109097824 */ /* 0x000fc400078e0214 */
[----:B------:R-:W-:Y:S01]  /*1700*/  IMAD.IADD R3, R11, 0x1, R13 ;  /* 0x000000010b037824 */ /* 0x000fe200078e020d */
[----:B------:R-:W-:Y:S01]  /*1710*/  UMOV UR4, 0x5 ;  /* 0x0000000500047882 */ /* 0x000fe20000000000 */
[----:B------:R-:W-:Y:S02]  /*1720*/  IMAD R15, R33, c[0x0][0x210], RZ ;  /* 0x00008400210f7a24 */ /* 0x000fe400078e02ff */
[----:B------:R-:W-:Y:S02]  /*1730*/  IMAD R24, R0, UR12, R10 ;  /* 0x0000000c00187c24 */ /* 0x000fe4000f8e020a */
[----:B------:R-:W-:Y:S02]  /*1740*/  IMAD R11, R22, c[0x0][0x188], RZ ;  /* 0x00006200160b7a24 */ /* 0x000fe400078e02ff */
[----:B------:R-:W-:Y:S02]  /*1750*/  IMAD R0, R0, c[0x0][0x178], RZ ;  /* 0x00005e0000007a24 */ /* 0x000fe400078e02ff */
[----:B------:R-:W-:-:S02]  /*1760*/  IMAD R10, R78, c[0x0][0x214], R15 ;  /* 0x000085004e0a7a24 */ /* 0x000fc400078e020f */
[----:B------:R-:W-:-:S04]  /*1770*/  IMAD.WIDE.U32 R8, R78, c[0x0][0x210], R8 ;  /* 0x000084004e087a25 */ /* 0x000fc800078e0008 */
[----:B------:R-:W-:-:S04]  /*1780*/  IMAD.WIDE.U32 R12, R234, c[0x0][0x178], RZ ;  /* 0x00005e00ea0c7a25 */ /* 0x000fc800078e00ff */
[C---:B------:R-:W-:Y:S02]  /*1790*/  IMAD R15, R27.reuse, c[0x0][0x18c], R11 ;  /* 0x000063001b0f7a24 */ /* 0x040fe400078e020b */
[----:B------:R-:W-:Y:S02]  /*17a0*/  IMAD R0, R234, c[0x0][0x17c], R0 ;  /* 0x00005f00ea007a24 */ /* 0x000fe400078e0200 */
[----:B------:R-:W-:-:S04]  /*17b0*/  IMAD.WIDE.U32 R20, R27, c[0x0][0x188], R2 ;  /* 0x000062001b147a25 */ /* 0x000fc800078e0002 */
[----:B------:R-:W-:Y:S01]  /*17c0*/  IMAD.WIDE R2, R76, 0x60, R18 ;  /* 0x000000604c027825 */ /* 0x000fe200078e0212 */
[----:B------:R1:W-:Y:S03]  /*17d0*/  STL.64 [R1+0x8], R20 ;  /* 0x0000081401007387 */ /* 0x0003e60000100a00 */
[----:B------:R-:W-:Y:S02]  /*17e0*/  IMAD.IADD R11, R9, 0x1, R10 ;  /* 0x00000001090b7824 */ /* 0x000fe400078e020a */
[----:B------:R-:W-:Y:S01]  /*17f0*/  IMAD.IADD R9, R13, 0x1, R0 ;  /* 0x000000010d097824 */ /* 0x000fe200078e0200 */
[----:B------:R-:W-:Y:S01]  /*1800*/  LEA R0, P0, R12, R20, 0x6 ;  /* 0x000000140c007211 */ /* 0x000fe200078030ff */
[----:B------:R-:W-:Y:S02]  /*1810*/  IMAD.IADD R252, R21, 0x1, R15 ;  /* 0x0000000115fc7824 */ /* 0x000fe400078e020f */
[----:B------:R-:W-:-:S02]  /*1820*/  IMAD R15, R3, c[0x0][0x1d8], RZ ;  /* 0x00007600030f7a24 */ /* 0x000fc400078e02ff */
[----:B------:R-:W-:Y:S01]  /*1830*/  IMAD R13, R3, c[0x0][0x1a8], RZ ;  /* 0x00006a00030d7a24 */ /* 0x000fe200078e02ff */
[----:B------:R-:W-:Y:S01]  /*1840*/  LEA.HI.X R12, R12, R252, R9, 0x6, P0 ;  /* 0x000000fc0c0c7211 */ /* 0x000fe200000f3409 */
[----:B------:R-:W-:Y:S01]  /*1850*/  IMAD.MOV.U32 R10, RZ, RZ, R8 ;  /* 0x000000ffff0a7224 */ /* 0x000fe200078e0008 */
[----:B------:R-:W-:Y:S01]  /*1860*/  LEA R16, P0, R0, c[0x0][0x160], 0x1 ;  /* 0x0000580000107a11 */ /* 0x000fe200078008ff */
[C---:B------:R-:W-:Y:S02]  /*1870*/  IMAD R3, R2.reuse, c[0x0][0x1dc], R15 ;  /* 0x0000770002037a24 */ /* 0x040fe400078e020f */
[----:B------:R-:W-:Y:S01]  /*1880*/  IMAD.WIDE.U32 R8, R2, c[0x0][0x1d8], R6 ;  /* 0x0000760002087a25 */ /* 0x000fe200078e0006 */
[----:B------:R-:W-:-:S03]  /*1890*/  LEA.HI.X R17, R0, c[0x0][0x164], R12, 0x1, P0 ;  /* 0x0000590000117a11 */ /* 0x000fc600000f0c0c */
[C---:B------:R-:W-:Y:S02]  /*18a0*/  IMAD R13, R2.reuse, c[0x0][0x1ac], R13 ;  /* 0x00006b00020d7a24 */ /* 0x040fe400078e020d */
[----:B------:R-:W-:Y:S01]  /*18b0*/  IMAD.WIDE.U32 R6, R2, c[0x0][0x1a8], R4 ;  /* 0x00006a0002067a25 */ /* 0x000fe200078e0004 */
[----:B------:R-:W-:-:S03]  /*18c0*/  LEA R4, P2, R8, c[0x0][0x1c0], 0x1 ;  /* 0x0000700008047a11 */ /* 0x000fc600078408ff */
[----:B------:R-:W-:Y:S01]  /*18d0*/  IMAD.IADD R3, R9, 0x1, R3 ;  /* 0x0000000109037824 */ /* 0x000fe200078e0203 */
[----:B------:R-:W-:Y:S01]  /*18e0*/  LEA R2, P1, R6, c[0x0][0x190], 0x1 ;  /* 0x0000640006027a11 */ /* 0x000fe200078208ff */
[----:B------:R-:W-:Y:S02]  /*18f0*/  IMAD.IADD R7, R7, 0x1, R13 ;  /* 0x0000000107077824 */ /* 0x000fe400078e020d */
[----:B------:R-:W-:Y:S01]  /*1900*/  IMAD R0, R22, c[0x0][0x218], RZ ;  /* 0x0000860016007a24 */ /* 0x000fe200078e02ff */
[----:B------:R-:W-:Y:S01]  /*1910*/  LEA.HI.X R5, R8, c[0x0][0x1c4], R3, 0x1, P2 ;  /* 0x0000710008057a11 */ /* 0x000fe200010f0c03 */
[----:B------:R-:W-:Y:S01]  /*1920*/  IMAD.MOV.U32 R12, RZ, RZ, c[0x0][0x178] ;  /* 0x00005e00ff0c7624 */ /* 0x000fe200078e00ff */
[----:B------:R-:W-:Y:S01]  /*1930*/  LEA.HI.X R3, R6, c[0x0][0x194], R7, 0x1, P1 ;  /* 0x0000650006037a11 */ /* 0x000fe200008f0c07 */
[----:B------:R-:W-:Y:S01]  /*1940*/  IMAD.IADD R9, R247, 0x1, -R37 ;  /* 0x00000001f7097824 */ /* 0x000fe200078e0a25 */
[----:B------:R-:W-:Y:S01]  /*1950*/  ISETP.GE.AND P2, PT, R32, c[0x0][0x1cc], PT ;  /* 0x0000730020007a0c */ /* 0x000fe20003f46270 */
[C---:B------:R-:W-:Y:S01]  /*1960*/  IMAD R6, R27.reuse, c[0x0][0x21c], R0 ;  /* 0x000087001b067a24 */ /* 0x040fe200078e0200 */
[----:B-1----:R-:W-:Y:S01]  /*1970*/  LEA R20, P0, R12, R16, 0x6 ;  /* 0x000000100c147211 */ /* 0x002fe200078030ff */
[----:B------:R-:W-:-:S04]  /*1980*/  IMAD.WIDE.U32 R18, R27, c[0x0][0x218], R10 ;  /* 0x000086001b127a25 */ /* 0x000fc800078e000a */
[----:B------:R-:W-:Y:S01]  /*1990*/  IMAD.MOV.U32 R15, RZ, RZ, c[0x0][0x17c] ;  /* 0x00005f00ff0f7624 */ /* 0x000fe200078e00ff */
[----:B------:R1:W-:Y:S01]  /*19a0*/  STL.64 [R1], R18 ;  /* 0x0000001201007387 */ /* 0x0003e20000100a00 */
[----:B------:R-:W-:Y:S02]  /*19b0*/  IMAD R0, R76, -0x60, R9 ;  /* 0xffffffa04c007824 */ /* 0x000fe400078e0209 */
[----:B------:R-:W-:Y:S01]  /*19c0*/  IMAD.IADD R251, R19, 0x1, R6 ;  /* 0x0000000113fb7824 */ /* 0x000fe200078e0206 */
[----:B------:R-:W-:Y:S01]  /*19d0*/  LEA.HI.X R21, R12, R17, R15, 0x6, P0 ;  /* 0x000000110c157211 */ /* 0x000fe200000f340f */
[----:B------:R-:W-:Y:S01]  /*19e0*/  IMAD.MOV.U32 R250, RZ, RZ, R18 ;  /* 0x000000fffffa7224 */ /* 0x000fe200078e0012 */
[----:B------:R-:W-:Y:S01]  /*19f0*/  ISETP.LT.OR P4, PT, R0, 0x1, P5 ;  /* 0x000000010000780c */ /* 0x000fe20002f81670 */
[----:B------:R-:W-:Y:S01]  /*1a00*/  IMAD.SHL.U32 R243, R243, 0x2, RZ ;  /* 0x00000002f3f37824 */ /* 0x000fe200078e00ff */
[----:B------:R-:W-:Y:S01]  /*1a10*/  IADD3 R6, P0, R4, UR9, RZ ;  /* 0x0000000904067c10 */ /* 0x000fe2000ff1e0ff */
[----:B------:R-:W-:Y:S01]  /*1a20*/  IMAD.WIDE.U32 R8, R234, UR12, R250 ;  /* 0x0000000cea087c25 */ /* 0x000fe2000f8e00fa */
[C---:B------:R-:W-:Y:S01]  /*1a30*/  ISETP.LT.OR P3, PT, R0.reuse, 0x1, P2 ;  /* 0x000000010000780c */ /* 0x040fe20001761670 */
[----:B------:R-:W-:Y:S01]  /*1a40*/  USHF.L.U32 UR12, UR6, 0x5, URZ ;  /* 0x00000005060c7899 */ /* 0x000fe2000800063f */
[----:B------:R-:W-:Y:S01]  /*1a50*/  ISETP.LT.OR P1, PT, R0, 0x21, P5 ;  /* 0x000000210000780c */ /* 0x000fe20002f21670 */
[----:B------:R-:W-:Y:S01]  /*1a60*/  IMAD.IADD R9, R9, 0x1, R24 ;  /* 0x0000000109097824 */ /* 0x000fe200078e0218 */
[----:B------:R-:W-:Y:S01]  /*1a70*/  IADD3.X R7, R5, UR13, RZ, P0, !PT ;  /* 0x0000000d05077c10 */ /* 0x000fe200087fe4ff */
[----:B------:R-:W-:Y:S01]  /*1a80*/  USHF.L.U64.HI UR6, UR6, UR4, UR7 ;  /* 0x0000000406067299 */ /* 0x000fe20008010207 */
[C---:B------:R-:W-:Y:S01]  /*1a90*/  LEA R12, P0, R8.reuse, c[0x0][0x1f0], 0x1 ;  /* 0x00007c00080c7a11 */ /* 0x040fe200078008ff */
[----:B------:R-:W-:Y:S01]  /*1aa0*/  IMAD.U32 R11, RZ, RZ, UR9 ;  /* 0x00000009ff0b7e24 */ /* 0x000fe2000f8e00ff */
[----:B------:R-:W-:Y:S01]  /*1ab0*/  ULDC.64 UR4, c[0x0][0x1a8] ;  /* 0x00006a0000047ab9 */ /* 0x000fe20000000a00 */
[----:B------:R-:W-:Y:S01]  /*1ac0*/  @!PT LDS RZ, [RZ] ;  /* 0x00000000fffff984 */ /* 0x000fe20000000800 */
[----:B------:R-:W-:Y:S01]  /*1ad0*/  @!PT LDS RZ, [RZ] ;  /* 0x00000000fffff984 */ /* 0x000fe20000000800 */
[----:B------:R-:W-:Y:S01]  /*1ae0*/  @!PT LDS RZ, [RZ] ;  /* 0x00000000fffff984 */ /* 0x000fe20000000800 */
[----:B------:R2:W-:Y:S01]  /*1af0*/  LDGSTS.E.BYPASS.LTC128B.128 [R243+0x6080], [R4.64], !P4 ;  /* 0x0608000004f37fae */ /* 0x0005e2000e101d4a */
[----:B------:R-:W-:Y:S01]  /*1b00*/  LEA.HI.X R13, R8, c[0x0][0x1f4], R9, 0x1, P0 ;  /* 0x00007d00080d7a11 */ /* 0x000fe200000f0c09 */
[----:B------:R-:W-:Y:S01]  /*1b10*/  IMAD.U32 R8, RZ, RZ, UR12 ;  /* 0x0000000cff087e24 */ /* 0x000fe2000f8e00ff */
[----:B------:R-:W-:Y:S01]  /*1b20*/  USHF.L.U32 UR7, UR4, 0x6, URZ ;  /* 0x0000000604077899 */ /* 0x000fe2000800063f */
[----:B------:R2:W-:Y:S01]  /*1b30*/  LDGSTS.E.BYPASS.LTC128B.128 [R243+0x9080], [R4.64+0x80], !P3 ;  /* 0x0908008004f37fae */ /* 0x0005e2000d901d4a */
[----:B------:R-:W-:Y:S01]  /*1b40*/  IMAD.U32 R10, RZ, RZ, UR12 ;  /* 0x0000000cff0a7e24 */ /* 0x000fe2000f8e00ff */
[----:B------:R-:W-:Y:S01]  /*1b50*/  ISETP.LT.OR P3, PT, R0, 0x21, P2 ;  /* 0x000000210000780c */ /* 0x000fe20001761670 */
[----:B------:R-:W-:Y:S01]  /*1b60*/  IMAD.U32 R9, RZ, RZ, UR6 ;  /* 0x00000006ff097e24 */ /* 0x000fe2000f8e00ff */
[----:B------:R3:W-:Y:S01]  /*1b70*/  LDGSTS.E.BYPASS.LTC128B.128 [R243+0x7080], [R6.64], !P1 ;  /* 0x0708000006f37fae */ /* 0x0007e2000c901d4a */
[----:B------:R-:W-:Y:S01]  /*1b80*/  LEA R28, P4, R8, R12, 0x1 ;  /* 0x0000000c081c7211 */ /* 0x000fe200078808ff */
[----:B------:R-:W-:Y:S01]  /*1b90*/  USHF.L.U64.HI UR5, UR4, UR8, UR5 ;  /* 0x0000000804057299 */ /* 0x000fe20008010205 */
[----:B------:R-:W-:Y:S01]  /*1ba0*/  IMAD.SHL.U32 R24, R234, 0x40, RZ ;  /* 0x00000040ea187824 */ /* 0x000fe200078e00ff */
[----:B------:R-:W-:Y:S01]  /*1bb0*/  LEA.HI R15, R36, R77, RZ, 0x5 ;  /* 0x0000004d240f7211 */ /* 0x000fe200078f28ff */
[----:B------:R-:W-:Y:S01]  /*1bc0*/  IMAD R247, R76, -0x60, R247 ;  /* 0xffffffa04cf77824 */ /* 0x000fe200078e02f7 */
[----:B------:R-:W-:Y:S01]  /*1bd0*/  LEA.HI.X R29, R10, R13, R9, 0x1, P4 ;  /* 0x0000000d0a1d7211 */ /* 0x000fe200020f0c09 */
[----:B------:R-:W-:Y:S01]  /*1be0*/  UMOV UR8, 0x1 ;  /* 0x0000000100087882 */ /* 0x000fe20000000000 */
[----:B------:R-:W-:-:S02]  /*1bf0*/  ISETP.LT.OR P4, PT, R0, 0x41, P5 ;  /* 0x000000410000780c */ /* 0x000fc40002f81670 */
[----:B------:R-:W-:Y:S02]  /*1c00*/  ISETP.GE.AND P5, PT, R14, c[0x0][0x19c], PT ;  /* 0x000067000e007a0c */ /* 0x000fe40003fa6270 */
[----:B------:R-:W-:Y:S02]  /*1c10*/  SHF.R.S32.HI R10, RZ, 0x1f, R77 ;  /* 0x0000001fff0a7819 */ /* 0x000fe4000001144d */
[----:B--2---:R-:W-:-:S04]  /*1c20*/  IADD3 R4, P1, P0, R11, 0x80, R4 ;  /* 0x000000800b047810 */ /* 0x004fc8000783e004 */
[----:B------:R-:W-:Y:S02]  /*1c30*/  IADD3.X R5, RZ, UR13, R5, P1, P0 ;  /* 0x0000000dff057c10 */ /* 0x000fe40008fe0405 */
[----:B------:R-:W-:Y:S02]  /*1c40*/  ISETP.LT.OR P1, PT, R0, 0x41, P2 ;  /* 0x000000410000780c */ /* 0x000fe40001721670 */
[----:B---3--:R-:W-:Y:S01]  /*1c50*/  IADD3 R6, P0, R6, UR9, RZ ;  /* 0x0000000906067c10 */ /* 0x008fe2000ff1e0ff */
        /* <DEDUP_REMOVED lines=17> */
[----:B--2---:R-:W-:Y:S02]  /*1d70*/  IADD3 R4, P4, R2, UR7, RZ ;  /* 0x0000000702047c10 */ /* 0x004fe4000ff9e0ff */
[----:B------:R-:W-:-:S02]  /*1d80*/  SHF.R.U32.HI R0, RZ, 0x3, R0 ;  /* 0x00000003ff007819 */ /* 0x000fc40000011600 */
[----:B------:R-:W-:Y:S02]  /*1d90*/  IADD3.X R5, R3, UR5, RZ, P4, !PT ;  /* 0x0000000503057c10 */ /* 0x000fe4000a7fe4ff */
[----:B------:R-:W-:-:S03]  /*1da0*/  ISETP.GE.AND P4, PT, R14, c[0x0][0x16c], PT ;  /* 0x00005b000e007a0c */ /* 0x000fc60003f86270 */
[----:B------:R2:W-:Y:S01]  /*1db0*/  LDGSTS.E.BYPASS.LTC128B.128 [R243+0x1080], [R4.64], !P1 ;  /* 0x0108000004f37fae */ /* 0x0005e2000c901d4a */
[----:B---3--:R-:W-:-:S05]  /*1dc0*/  IMAD.U32 R6, RZ, RZ, UR7 ;  /* 0x00000007ff067e24 */ /* 0x008fca000f8e00ff */
[----:B------:R-:W-:-:S04]  /*1dd0*/  IADD3 R6, P3, P0, R6, 0x80, R2 ;  /* 0x0000008006067810 */ /* 0x000fc8000787e002 */
[----:B------:R-:W-:Y:S02]  /*1de0*/  IADD3.X R7, RZ, UR5, R3, P3, P0 ;  /* 0x00000005ff077c10 */ /* 0x000fe40009fe0403 */
[----:B------:R-:W-:Y:S01]  /*1df0*/  ISETP.GE.AND P3, PT, R32, c[0x0][0x16c], PT ;  /* 0x00005b0020007a0c */ /* 0x000fe20003f66270 */
[----:B----4-:R-:W-:Y:S01]  /*1e00*/  IMAD.SHL.U32 R2, R26, 0x80, RZ ;  /* 0x000000801a027824 */ /* 0x010fe200078e00ff */
[----:B------:R-:W-:Y:S01]  /*1e10*/  SEL R3, RZ, 0x1, P4 ;  /* 0x00000001ff037807 */ /* 0x000fe20002000000 */
[----:B------:R3:W-:Y:S01]  /*1e20*/  LDGSTS.E.BYPASS.LTC128B.128 [R243+0x4080], [R6.64], !P6 ;  /* 0x0408000006f37fae */ /* 0x0007e2000f101d4a */
[----:B------:R-:W-:Y:S02]  /*1e30*/  SEL R8, RZ, 0x2, P3 ;  /* 0x00000002ff087807 */ /* 0x000fe40001800000 */
[-C--:B-1----:R-:W-:Y:S02]  /*1e40*/  IADD3 R18, P1, R2, R77.reuse, RZ ;  /* 0x0000004d02127210 */ /* 0x082fe40007f3e0ff */
[----:B------:R-:W-:-:S02]  /*1e50*/  LEA.HI R26, R36, R77, RZ, 0x2 ;  /* 0x0000004d241a7211 */ /* 0x000fc400078f10ff */
[----:B------:R-:W-:Y:S02]  /*1e60*/  LEA.HI.X.SX32 R19, R2, R10, 0x1, P1 ;  /* 0x0000000a02137211 */ /* 0x000fe400008f0eff */
[----:B------:R-:W-:Y:S01]  /*1e70*/  LOP3.LUT R2, R34, R9, R0, 0xf6, !PT ;  /* 0x0000000922027212 */ /* 0x000fe200078ef600 */
[----:B------:R-:W-:Y:S01]  /*1e80*/  IMAD.IADD R0, R8, 0x1, R3 ;  /* 0x0000000108007824 */ /* 0x000fe200078e0203 */
[----:B--2---:R-:W-:Y:S02]  /*1e90*/  IADD3 R4, P0, R4, UR7, RZ ;  /* 0x0000000704047c10 */ /* 0x004fe4000ff1e0ff */
[----:B------:R-:W-:Y:S01]  /*1ea0*/  SHF.R.S32.HI R9, RZ, 0x2, R26 ;  /* 0x00000002ff097819 */ /* 0x000fe2000001141a */
[----:B------:R-:W-:Y:S01]  /*1eb0*/  IMAD.SHL.U32 R218, R2, 0x2, RZ ;  /* 0x0000000202da7824 */ /* 0x000fe200078e00ff */
[----:B------:R-:W-:Y:S01]  /*1ec0*/  IADD3.X R5, R5, UR5, RZ, P0, !PT ;  /* 0x0000000505057c10 */ /* 0x000fe200087fe4ff */
[----:B------:R-:W-:Y:S01]  /*1ed0*/  ULDC.64 UR4, c[0x0][0x178] ;  /* 0x00005e0000047ab9 */ /* 0x000fe20000000a00 */
[C---:B------:R-:W-:Y:S01]  /*1ee0*/  LOP3.LUT P1, RZ, R0.reuse, 0x1, RZ, 0xc0, !PT ;  /* 0x0000000100ff7812 */ /* 0x040fe2000782c0ff */
[----:B------:R-:W-:Y:S01]  /*1ef0*/  USHF.L.U64.HI UR5, UR4, 0x5, UR5 ;  /* 0x0000000504057899 */ /* 0x000fe20008010205 */
[----:B------:R-:W-:Y:S01]  /*1f00*/  LOP3.LUT P6, RZ, R0, 0x2, RZ, 0xc0, !PT ;  /* 0x0000000200ff7812 */ /* 0x000fe200078cc0ff */
[----:B------:R1:W-:Y:S01]  /*1f10*/  LDGSTS.E.BYPASS.LTC128B.128 [R243+0x2080], [R4.64], !P5 ;  /* 0x0208000004f37fae */ /* 0x0003e2000e901d4a */
[----:B------:R-:W-:Y:S01]  /*1f20*/  IMAD R0, R33, c[0x0][0x270], RZ ;  /* 0x00009c0021007a24 */ /* 0x000fe200078e02ff */
[C---:B------:R-:W-:Y:S01]  /*1f30*/  LOP3.LUT P0, RZ, R25.reuse, 0x4, RZ, 0xc0, !PT ;  /* 0x0000000419ff7812 */ /* 0x040fe2000780c0ff */
[----:B------:R-:W-:Y:S01]  /*1f40*/  USHF.L.U32 UR4, UR4, 0x5, URZ ;  /* 0x0000000504047899 */ /* 0x000fe2000800063f */
[----:B------:R1:W-:Y:S01]  /*1f50*/  LDGSTS.E.BYPASS.LTC128B.128 [R243+0x5080], [R4.64+0x80], !P2 ;  /* 0x0508008004f37fae */ /* 0x0003e2000d101d4a */
[----:B------:R-:W-:Y:S01]  /*1f60*/  LOP3.LUT P2, RZ, R25, 0x2, RZ, 0xc0, !PT ;  /* 0x0000000219ff7812 */ /* 0x000fe2000784c0ff */
[----:B---3--:R-:W-:-:S02]  /*1f70*/  IMAD R6, R78, c[0x0][0x274], R0 ;  /* 0x00009d004e067a24 */ /* 0x008fc400078e0200 */
[----:B------:R-:W0:Y:S01]  /*1f80*/  LDGDEPBAR ;  /* 0x00000000000079af */ /* 0x000e220000000000 */
[----:B------:R-:W-:Y:S02]  /*1f90*/  SHF.R.S32.HI R0, RZ, 0x1f, R26 ;  /* 0x0000001fff007819 */ /* 0x000fe4000001141a */
[----:B------:R-:W-:Y:S02]  /*1fa0*/  SEL R222, R222, 0xffffffc0, !P0 ;  /* 0xffffffc0dede7807 */ /* 0x000fe40004000000 */
[----:B------:R-:W-:Y:S02]  /*1fb0*/  LEA.HI R7, R0, R9, RZ, 0x3 ;  /* 0x0000000900077211 */ /* 0x000fe400078f18ff */
[----:B------:R-:W-:Y:S01]  /*1fc0*/  IADD3 R3, -R37, R245, -R24 ;  /* 0x000000f525037210 */ /* 0x000fe20007ffe918 */
[----:B------:R-:W-:Y:S01]  /*1fd0*/  IMAD.IADD R219, R218, 0x1, R222 ;  /* 0x00000001dadb7824 */ /* 0x000fe200078e02de */
[----:B------:R-:W-:Y:S02]  /*1fe0*/  SHF.R.S32.HI R8, RZ, 0x5, R15 ;  /* 0x00000005ff087819 */ /* 0x000fe4000001140f */
[----:B------:R-:W-:-:S02]  /*1ff0*/  ISETP.LT.OR P0, PT, R3, 0x1, !P1 ;  /* 0x000000010300780c */ /* 0x000fc40004f01670 */
[----:B------:R-:W-:Y:S02]  /*2000*/  ISETP.LT.OR P1, PT, R3, 0x21, !P1 ;  /* 0x000000210300780c */ /* 0x000fe40004f21670 */
[----:B------:R-:W-:Y:S02]  /*2010*/  LEA.HI R10, R15, R8, RZ, 0x1 ;  /* 0x000000080f0a7211 */ /* 0x000fe400078f08ff */
[----:B------:R-:W-:Y:S02]  /*2020*/  LOP3.LUT R7, R7, 0xfffffff8, RZ, 0xc0, !PT ;  /* 0xfffffff807077812 */ /* 0x000fe400078ec0ff */
[----:B------:R-:W-:Y:S02]  /*2030*/  LOP3.LUT R10, R10, 0xfffffffe, RZ, 0xc0, !PT ;  /* 0xfffffffe0a0a7812 */ /* 0x000fe400078ec0ff */
[----:B------:R-:W-:Y:S01]  /*2040*/  ISETP.GE.AND P5, PT, R14, c[0x0][0x1fc], PT ;  /* 0x00007f000e007a0c */ /* 0x000fe20003fa6270 */
[----:B------:R-:W-:Y:S01]  /*2050*/  IMAD.IADD R7, R9, 0x1, -R7 ;  /* 0x0000000109077824 */ /* 0x000fe200078e0a07 */
[----:B------:R-:W-:-:S04]  /*2060*/  DEPBAR.LE SB0, 0x1 ;  /* 0x000080400000791a */ /* 0x000fc80000000000 */
[----:B------:R-:W-:Y:S01]  /*2070*/  BAR.SYNC.DEFER_BLOCKING 0x0 ;  /* 0x0000000000007b1d */ /* 0x000fe20000010000 */
[----:B-1----:R-:W-:Y:S01]  /*2080*/  IMAD.MOV.U32 R4, RZ, RZ, 0x20 ;  /* 0x00000020ff047424 */ /* 0x002fe200078e00ff */
[----:B------:R-:W-:Y:S01]  /*2090*/  SEL R248, RZ, 0x1, P5 ;  /* 0x00000001fff87807 */ /* 0x000fe20002800000 */
[----:B------:R-:W-:Y:S02]  /*20a0*/  IMAD.IADD R10, R8, 0x1, -R10 ;  /* 0x00000001080a7824 */ /* 0x000fe400078e0a0a */
[----:B------:R-:W-:Y:S01]  /*20b0*/  IMAD R8, R33, c[0x0][0x288], RZ ;  /* 0x0000a20021087a24 */ /* 0x000fe200078e02ff */
[----:B------:R-:W-:Y:S01]  /*20c0*/  SEL R0, R4, 0xffffffe0, !P2 ;  /* 0xffffffe004007807 */ /* 0x000fe20005000000 */
[----:B------:R-:W-:Y:S01]  /*20d0*/  IMAD.WIDE.U32 R4, R78, c[0x0][0x270], R30 ;  /* 0x00009c004e047a25 */ /* 0x000fe200078e001e */
[C---:B------:R-:W-:Y:S02]  /*20e0*/  ISETP.LT.OR P2, PT, R3.reuse, 0x1, !P6 ;  /* 0x000000010300780c */ /* 0x040fe40007741670 */
[----:B------:R-:W-:Y:S01]  /*20f0*/  ISETP.LT.OR P6, PT, R3, 0x21, !P6 ;  /* 0x000000210300780c */ /* 0x000fe200077c1670 */
[----:B------:R-:W-:-:S02]  /*2100*/  IMAD.IADD R220, R218, 0x1, R0 ;  /* 0x00000001dadc7824 */ /* 0x000fc400078e0200 */
[----:B------:R-:W-:Y:S02]  /*2110*/  IMAD.IADD R0, R0, 0x1, R219 ;  /* 0x0000000100007824 */ /* 0x000fe400078e02db */
[----:B------:R-:W-:Y:S02]  /*2120*/  IMAD.IADD R5, R5, 0x1, R6 ;  /* 0x0000000105057824 */ /* 0x000fe400078e0206 */
[----:B------:R-:W-:Y:S01]  /*2130*/  IMAD R6, R33, c[0x0][0x238], RZ ;  /* 0x00008e0021067a24 */ /* 0x000fe200078e02ff */
[----:B------:R-:W-:Y:S01]  /*2140*/  SHF.R.S32.HI R33, RZ, 0x1f, R24 ;  /* 0x0000001fff217819 */ /* 0x000fe20000011418 */
[----:B------:R-:W-:-:S04]  /*2150*/  IMAD.WIDE.U32 R38, R27, c[0x0][0x278], R4 ;  /* 0x00009e001b267a25 */ /* 0x000fc800078e0004 */
[C---:B------:R-:W-:Y:S01]  /*2160*/  IMAD R8, R78.reuse, c[0x0][0x28c], R8 ;  /* 0x0000a3004e087a24 */ /* 0x040fe200078e0208 */
[----:B------:R-:W1:Y:S01]  /*2170*/  LDSM.16.M88.2 R170, [R0+0x6080] ;  /* 0x0060800000aa783b */ /* 0x000e620000000100 */
[----:B------:R-:W-:-:S03]  /*2180*/  IMAD.WIDE.U32 R4, R78, c[0x0][0x288], R30 ;  /* 0x0000a2004e047a25 */ /* 0x000fc600078e001e */
[----:B------:R-:W2:Y:S01]  /*2190*/  LDSM.16.M88.2 R172, [R0+0x7080] ;  /* 0x0070800000ac783b */ /* 0x000ea20000000100 */
[----:B------:R-:W-:Y:S02]  /*21a0*/  IMAD.IADD R5, R5, 0x1, R8 ;  /* 0x0000000105057824 */ /* 0x000fe400078e0208 */
[C---:B------:R-:W-:Y:S01]  /*21b0*/  IMAD R6, R78.reuse, c[0x0][0x23c], R6 ;  /* 0x00008f004e067a24 */ /* 0x040fe200078e0206 */
[----:B------:R-:W3:Y:S01]  /*21c0*/  LDSM.16.M88.2 R174, [R0+0x8080] ;  /* 0x0080800000ae783b */ /* 0x000ee20000000100 */
[----:B------:R-:W-:-:S03]  /*21d0*/  IMAD.WIDE.U32 R2, R78, c[0x0][0x238], R18 ;  /* 0x00008e004e027a25 */ /* 0x000fc600078e0012 */
[----:B------:R-:W4:Y:S01]  /*21e0*/  LDSM.16.M88.2 R194, [R0+0x9080] ;  /* 0x0090800000c2783b */ /* 0x000f220000000100 */
[----:B------:R-:W-:Y:S02]  /*21f0*/  IMAD.IADD R3, R3, 0x1, R6 ;  /* 0x0000000103037824 */ /* 0x000fe400078e0206 */
[C---:B------:R-:W-:Y:S01]  /*2200*/  IMAD.WIDE.U32 R30, R27.reuse, c[0x0][0x290], R4 ;  /* 0x0000a4001b1e7a25 */ /* 0x040fe200078e0004 */
[----:B------:R-:W1:Y:S03]  /*2210*/  LDSM.16.M88.2 R196, [R0+0xa080] ;  /* 0x00a0800000c4783b */ /* 0x000e660000000100 */
[----:B------:R-:W-:Y:S01]  /*2220*/  IMAD.WIDE.U32 R18, R27, c[0x0][0x240], R2 ;  /* 0x000090001b127a25 */ /* 0x000fe200078e0002 */
[----:B------:R5:W1:Y:S03]  /*2230*/  LDSM.16.M88.2 R198, [R0+0xb080] ;  /* 0x00b0800000c6783b */ /* 0x000a660000000100 */
[----:B------:R-:W-:Y:S01]  /*2240*/  IMAD.SHL.U32 R221, R10, 0x200, RZ ;  /* 0x000002000add7824 */ /* 0x000fe200078e00ff */
[----:B------:R-:W1:Y:S01]  /*2250*/  LDSM.16.M88.2 R148, [R218+0x6080] ;  /* 0x00608000da94783b */ /* 0x000e620000000100 */
[----:B------:R-:W-:-:S03]  /*2260*/  IMAD.IADD R222, R222, 0x1, R220 ;  /* 0x00000001dede7824 */ /* 0x000fc600078e02dc */
        /* <DEDUP_REMOVED lines=21> */
[----:B------:R5:W-:Y:S04]  /*23c0*/  STL.64 [R1+0x20], R38 ;  /* 0x0000202601007387 */ /* 0x000be80000100a00 */
[----:B------:R1:W-:Y:S04]  /*23d0*/  STL [R1+0x38], R9 ;  /* 0x0000380901007387 */ /* 0x0003e80000100800 */
[----:B------:R-:W-:Y:S04]  /*23e0*/  STL.64 [R1+0x30], R18 ;  /* 0x0000301201007387 */ /* 0x000fe80000100a00 */
[----:B------:R1:W-:Y:S04]  /*23f0*/  STL.64 [R1+0x18], R30 ;  /* 0x0000181e01007387 */ /* 0x0003e80000100a00 */
        /* <DEDUP_REMOVED lines=10> */
[----:B------:R-:W-:Y:S01]  /*24a0*/  @!P2 IADD3 R0, P1, R24, R38, RZ ;  /* 0x000000261800a210 */ /* 0x000fe20007f3e0ff */
[----:B------:R-:W-:Y:S01]  /*24b0*/  @!P2 IMAD.SHL.U32 R4, R77, 0x10, RZ ;  /* 0x000000104d04a824 */ /* 0x000fe200078e00ff */
[----:B-----5:R-:W-:-:S03]  /*24c0*/  CS2R R38, SRZ ;  /* 0x0000000000267805 */ /* 0x020fc6000001ff00 */
[----:B-1----:R-:W-:Y:S01]  /*24d0*/  @!P2 IMAD.X R9, R33, 0x1, R9, P1 ;  /* 0x000000012109a824 */ /* 0x002fe200008e0609 */
[----:B------:R-:W-:-:S04]  /*24e0*/  @!P2 LEA R8, P1, R0, c[0x0][0x258], 0x2 ;  /* 0x000096000008aa11 */ /* 0x000fc800078210ff */
[----:B------:R-:W-:Y:S01]  /*24f0*/  @!P2 LEA.HI.X R9, R0, c[0x0][0x25c], R9, 0x2, P1 ;  /* 0x000097000009aa11 */ /* 0x000fe200008f1409 */
[----:B------:R-:W-:Y:S01]  /*2500*/  IMAD R0, R22, c[0x0][0x290], RZ ;  /* 0x0000a40016007a24 */ /* 0x000fe200078e02ff */
[----:B------:R-:W-:Y:S01]  /*2510*/  ISETP.GE.AND P1, PT, R32, c[0x0][0x1fc], PT ;  /* 0x00007f0020007a0c */ /* 0x000fe20003f26270 */
[----:B------:R-:W-:Y:S01]  /*2520*/  IMAD R22, R22, c[0x0][0x240], RZ ;  /* 0x0000900016167a24 */ /* 0x000fe200078e02ff */
[----:B--2---:R-:W-:Y:S01]  /*2530*/  LEA.HI R16, R36, R77, RZ, 0x4 ;  /* 0x0000004d24107211 */ /* 0x004fe200078f20ff */
[----:B------:R1:W-:Y:S01]  /*2540*/  @!P2 LDGSTS.E.BYPASS.LTC128B.128 [R4+0x12080], [R8.64] ;  /* 0x120800000804afae */ /* 0x0003e2000b901d4a */
[----:B------:R-:W-:Y:S01]  /*2550*/  SHF.R.S32.HI R17, RZ, 0x1f, R23 ;  /* 0x0000001fff117819 */ /* 0x000fe20000011417 */
[----:B------:R-:W-:Y:S01]  /*2560*/  IMAD R22, R27, c[0x0][0x244], R22 ;  /* 0x000091001b167a24 */ /* 0x000fe200078e0216 */
[----:B------:R-:W-:Y:S01]  /*2570*/  SHF.R.S32.HI R14, RZ, 0x4, R16 ;  /* 0x00000004ff0e7819 */ /* 0x000fe20000011410 */
[----:B------:R-:W0:Y:S03]  /*2580*/  LDGDEPBAR ;  /* 0x00000000000079af */ /* 0x000e260000000000 */
[----:B------:R-:W-:-:S04]  /*2590*/  LEA.HI R11, R16, R14, RZ, 0x1 ;  /* 0x0000000e100b7211 */ /* 0x000fc800078f08ff */
[----:B------:R-:W-:-:S05]  /*25a0*/  LOP3.LUT R11, R11, 0xfffffffe, RZ, 0xc0, !PT ;  /* 0xfffffffe0b0b7812 */ /* 0x000fca00078ec0ff */
[----:B------:R-:W-:Y:S01]  /*25b0*/  IMAD.IADD R6, R14, 0x1, -R11 ;  /* 0x000000010e067824 */ /* 0x000fe200078e0a0b */
[----:B------:R-:W-:Y:S01]  /*25c0*/  LOP3.LUT R11, R15, 0xffffffe0, RZ, 0xc0, !PT ;  /* 0xffffffe00f0b7812 */ /* 0x000fe200078ec0ff */
[----:B------:R-:W-:Y:S01]  /*25d0*/  IMAD R14, R27, c[0x0][0x294], R0 ;  /* 0x0000a5001b0e7a24 */ /* 0x000fe200078e0200 */
[----:B------:R-:W-:Y:S01]  /*25e0*/  LEA.HI R0, R17, R23, RZ, 0x2 ;  /* 0x0000001711007211 */ /* 0x000fe200078f10ff */
[----:B------:R-:W-:Y:S01]  /*25f0*/  IMAD.SHL.U32 R5, R6, 0x20, RZ ;  /* 0x0000002006057824 */ /* 0x000fe200078e00ff */
[----:B------:R-:W-:Y:S01]  /*2600*/  SEL R17, RZ, 0xffffffff, P1 ;  /* 0xffffffffff117807 */ /* 0x000fe20000800000 */
[----:B------:R-:W-:Y:S01]  /*2610*/  IMAD.IADD R2, R77, 0x1, -R11 ;  /* 0x000000014d027824 */ /* 0x000fe200078e0a0b */
[----:B------:R-:W-:Y:S01]  /*2620*/  LOP3.LUT R3, R0, 0x1ffffffc, RZ, 0xc0, !PT ;  /* 0x1ffffffc00037812 */ /* 0x000fe200078ec0ff */
[----:B------:R-:W-:Y:S01]  /*2630*/  IMAD.SHL.U32 R224, R6, 0x8, RZ ;  /* 0x0000000806e07824 */ /* 0x000fe200078e00ff */
[----:B------:R-:W-:Y:S01]  /*2640*/  IADD3 R0, -R24, R245, -R37 ;  /* 0x000000f518007210 */ /* 0x000fe20007ffe925 */
[----:B------:R-:W-:Y:S01]  /*2650*/  IMAD.IADD R14, R31, 0x1, R14 ;  /* 0x000000011f0e7824 */ /* 0x000fe200078e020e */
[----:B------:R-:W-:Y:S01]  /*2660*/  SHF.R.S32.HI R244, RZ, 0x1f, R2 ;  /* 0x0000001ffff47819 */ /* 0x000fe20000011402 */
[C---:B------:R-:W-:Y:S01]  /*2670*/  IMAD.IADD R11, R23.reuse, 0x1, -R3 ;  /* 0x00000001170b7824 */ /* 0x040fe200078e0a03 */
[----:B------:R-:W-:Y:S01]  /*2680*/  ISETP.LT.OR P5, PT, R0, 0x1, P0 ;  /* 0x000000010000780c */ /* 0x000fe200007a1670 */
[----:B------:R-:W-:Y:S01]  /*2690*/  IMAD.SHL.U32 R3, R23, 0x8, RZ ;  /* 0x0000000817037824 */ /* 0x000fe200078e00ff */
[----:B------:R-:W-:Y:S01]  /*26a0*/  LEA.HI R244, R244, R2, RZ, 0x2 ;  /* 0x00000002f4f47211 */ /* 0x000fe200078f10ff */
[C---:B-1----:R-:W-:Y:S01]  /*26b0*/  IMAD.SHL.U32 R8, R7.reuse, 0x20, RZ ;  /* 0x0000002007087824 */ /* 0x042fe200078e00ff */
[----:B------:R-:W-:Y:S01]  /*26c0*/  ISETP.LT.OR P0, PT, R0, 0x21, P0 ;  /* 0x000000210000780c */ /* 0x000fe20000701670 */
[----:B------:R-:W-:Y:S01]  /*26d0*/  IMAD.SHL.U32 R9, R7, 0x4, RZ ;  /* 0x0000000407097824 */ /* 0x000fe200078e00ff */
[----:B------:R-:W-:Y:S01]  /*26e0*/  LOP3.LUT R3, R3, 0x18, RZ, 0xc0, !PT ;  /* 0x0000001803037812 */ /* 0x000fe200078ec0ff */
[----:B------:R-:W-:Y:S01]  /*26f0*/  STL [R1+0x2c], R14 ;  /* 0x00002c0e01007387 */ /* 0x000fe20000100800 */
[----:B------:R-:W-:Y:S01]  /*2700*/  LOP3.LUT R4, R244, 0x7ffffffc, RZ, 0xc0, !PT ;  /* 0x7ffffffcf4047812 */ /* 0x000fe200078ec0ff */
[----:B------:R-:W-:Y:S01]  /*2710*/  CS2R R36, SRZ ;  /* 0x0000000000247805 */ /* 0x000fe2000001ff00 */
[----:B------:R-:W-:-:S02]  /*2720*/  LOP3.LUT P1, RZ, R7, 0x1, RZ, 0xc0, !PT ;  /* 0x0000000107ff7812 */ /* 0x000fc4000782c0ff */
[----:B------:R-:W-:Y:S01]  /*2730*/  LOP3.LUT R7, R3, 0xe0, R8, 0xf8, !PT ;  /* 0x000000e003077812 */ /* 0x000fe200078ef808 */
[----:B------:R1:W-:Y:S01]  /*2740*/  LDGSTS.E.BYPASS.LTC128B.128 [R243+0xe080], [R12.64], !P5 ;  /* 0x0e0800000cf37fae */ /* 0x0003e2000e901d4a */
[----:B------:R-:W-:Y:S01]  /*2750*/  ISETP.LT.OR P5, PT, R0, 0x1, P6 ;  /* 0x000000010000780c */ /* 0x000fe200037a1670 */
[----:B------:R-:W-:Y:S01]  /*2760*/  IMAD.IADD R8, R2, 0x1, -R4 ;  /* 0x0000000102087824 */ /* 0x000fe200078e0a04 */
[----:B------:R-:W-:Y:S01]  /*2770*/  ISETP.LT.OR P6, PT, R0, 0x21, P6 ;  /* 0x000000210000780c */ /* 0x000fe200037c1670 */
[----:B------:R-:W-:Y:S01]  /*2780*/  IMAD.SHL.U32 R0, R10, 0x10, RZ ;  /* 0x000000100a007824 */ /* 0x000fe200078e00ff */
[----:B------:R-:W-:Y:S01]  /*2790*/  LOP3.LUT R4, R16, 0xfffffff0, RZ, 0xc0, !PT ;  /* 0xfffffff010047812 */ /* 0x000fe200078ec0ff */
[----:B------:R-:W-:Y:S01]  /*27a0*/  IMAD R11, R11, 0x4, R8 ;  /* 0x000000040b0b7824 */ /* 0x000fe200078e0208 */
[----:B------:R-:W-:Y:S01]  /*27b0*/  LOP3.LUT R15, R3, 0x20, R5, 0xf8, !PT ;  /* 0x00000020030f7812 */ /* 0x000fe200078ef805 */
[----:B------:R-:W-:Y:S01]  /*27c0*/  IMAD.SHL.U32 R5, R25, 0x20, RZ ;  /* 0x0000002019057824 */ /* 0x000fe200078e00ff */
[----:B------:R-:W-:Y:S01]  /*27d0*/  LOP3.LUT R3, R0, 0x10, RZ, 0xc0, !PT ;  /* 0x0000001000037812 */ /* 0x000fe200078ec0ff */
[----:B------:R-:W-:Y:S01]  /*27e0*/  IMAD.SHL.U32 R249, R11, 0x2, RZ ;  /* 0x000000020bf97824 */ /* 0x000fe200078e00ff */
[----:B------:R-:W-:Y:S01]  /*27f0*/  LEA.HI.SX32 R244, R244, R0, 0x1e ;  /* 0x00000000f4f47211 */ /* 0x000fe200078ff2ff */
[----:B------:R-:W-:Y:S01]  /*2800*/  IMAD.IADD R0, R77, 0x1, -R4 ;  /* 0x000000014d007824 */ /* 0x000fe200078e0a04 */
[----:B------:R-:W-:Y:S01]  /*2810*/  LOP3.LUT R7, R7, 0x18, R9, 0x78, !PT ;  /* 0x0000001807077812 */ /* 0x000fe200078e7809 */
[----:B------:R1:W-:Y:S01]  /*2820*/  LDGSTS.E.BYPASS.LTC128B.128 [R243+0x10080], [R12.64+0x80], !P5 ;  /* 0x100800800cf37fae */ /* 0x0003e2000e901d4a */
[----:B------:R-:W-:Y:S01]  /*2830*/  LOP3.LUT R2, R26, 0x3ffffffc, RZ, 0xc0, !PT ;  /* 0x3ffffffc1a027812 */ /* 0x000fe200078ec0ff */
[----:B------:R-:W-:Y:S01]  /*2840*/  IMAD.SHL.U32 R8, R0, 0x4, RZ ;  /* 0x0000000400087824 */ /* 0x000fe200078e00ff */
[----:B------:R-:W-:Y:S01]  /*2850*/  LOP3.LUT R9, R3, 0xe0, R5, 0xf8, !PT ;  /* 0x000000e003097812 */ /* 0x000fe200078ef805 */
[----:B------:R-:W-:Y:S01]  /*2860*/  IMAD.SHL.U32 R3, R17, 0x2, RZ ;  /* 0x0000000211037824 */ /* 0x000fe200078e00ff */
[----:B------:R-:W-:Y:S01]  /*2870*/  SHF.R.S32.HI R4, RZ, 0x1f, R0 ;  /* 0x0000001fff047819 */ /* 0x000fe20000011400 */
[----:B------:R-:W-:Y:S01]  /*2880*/  IMAD.IADD R2, R77, 0x1, -R2 ;  /* 0x000000014d027824 */ /* 0x000fe200078e0a02 */
[----:B------:R2:W-:Y:S01]  /*2890*/  LDGSTS.E.BYPASS.LTC128B.128 [R243+0xf080], [R28.64], !P0 ;  /* 0x0f0800001cf37fae */ /* 0x0005e2000c101d4a */
[----:B------:R-:W-:Y:S01]  /*28a0*/  LOP3.LUT R224, R224, 0x8, RZ, 0xc0, !PT ;  /* 0x00000008e0e07812 */ /* 0x000fe200078ec0ff */
[----:B------:R-:W-:Y:S01]  /*28b0*/  IMAD.SHL.U32 R5, R6, 0x100, RZ ;  /* 0x0000010006057824 */ /* 0x000fe200078e00ff */
[----:B------:R-:W-:Y:S01]  /*28c0*/  LOP3.LUT R248, R3, 0x2, R248, 0xe2, !PT ;  /* 0x0000000203f87812 */ /* 0x000fe200078ee2f8 */
[----:B------:R-:W-:Y:S01]  /*28d0*/  IMAD R2, R2, 0x2, R221 ;  /* 0x0000000202027824 */ /* 0x000fe200078e02dd */
[----:B------:R-:W-:Y:S01]  /*28e0*/  LEA.HI R3, R4, R0, RZ, 0x3 ;  /* 0x0000000004037211 */ /* 0x000fe200078f18ff */
[----:B------:R2:W-:Y:S01]  /*28f0*/  LDGSTS.E.BYPASS.LTC128B.128 [R243+0x11080], [R28.64+0x80], !P6 ;  /* 0x110800801cf37fae */ /* 0x0005e2000f101d4a */
[----:B------:R-:W-:Y:S01]  /*2900*/  LOP3.LUT P5, RZ, R0, 0x4, RZ, 0xc0, !PT ;  /* 0x0000000400ff7812 */ /* 0x000fe200078ac0ff */
[----:B------:R-:W-:Y:S01]  /*2910*/  IMAD.IADD R235, R2, 0x1, R7 ;  /* 0x0000000102eb7824 */ /* 0x000fe200078e0207 */
[----:B------:R-:W-:Y:S01]  /*2920*/  LOP3.LUT R4, R3, 0xfffffff8, RZ, 0xc0, !PT ;  /* 0xfffffff803047812 */ /* 0x000fe200078ec0ff */
[----:B------:R-:W-:Y:S01]  /*2930*/  IMAD.SHL.U32 R7, R0, 0x20, RZ ;  /* 0x0000002000077824 */ /* 0x000fe200078e00ff */
[----:B------:R-:W-:Y:S01]  /*2940*/  IADD3 R2, P0, R24, R30, RZ ;  /* 0x0000001e18027210 */ /* 0x000fe20007f1e0ff */
[----:B------:R-:W-:Y:S01]  /*2950*/  IMAD.SHL.U32 R235, R235, 0x2, RZ ;  /* 0x00000002ebeb7824 */ /* 0x000fe200078e00ff */
[----:B------:R-:W-:Y:S01]  /*2960*/  LOP3.LUT R5, R9, 0x100, R5, 0xf8, !PT ;  /* 0x0000010009057812 */ /* 0x000fe200078ef805 */
[----:B------:R-:W-:Y:S01]  /*2970*/  IMAD.IADD R4, R0, 0x1, -R4 ;  /* 0x0000000100047824 */ /* 0x000fe200078e0a04 */
[----:B------:R-:W-:Y:S01]  /*2980*/  LOP3.LUT R7, R224, 0x1e0, R7, 0xf8, !PT ;  /* 0x000001e0e0077812 */ /* 0x000fe200078ef807 */
[----:B------:R-:W-:Y:S01]  /*2990*/  IMAD.X R0, R33, 0x1, R14, P0 ;  /* 0x0000000121007824 */ /* 0x000fe200000e060e */
[----:B------:R-:W-:Y:S01]  /*29a0*/  LEA R6, P0, R2, c[0x0][0x280], 0x2 ;  /* 0x0000a00002067a11 */ /* 0x000fe200078010ff */
[----:B------:R-:W-:Y:S01]  /*29b0*/  IMAD.SHL.U32 R9, R4, 0x40, RZ ;  /* 0x0000004004097824 */ /* 0x000fe200078e00ff */
[----:B------:R-:W-:Y:S01]  /*29c0*/  LOP3.LUT R8, R7, 0x38, R8, 0x78, !PT ;  /* 0x0000003807087812 */ /* 0x000fe200078e7808 */
[----:B------:R-:W-:Y:S01]  /*29d0*/  CS2R R32, SRZ ;  /* 0x0000000000207805 */ /* 0x000fe2000001ff00 */
[----:B------:R-:W-:Y:S01]  /*29e0*/  LEA.HI.X R7, R2, c[0x0][0x284], R0, 0x2, P0 ;  /* 0x0000a10002077a11 */ /* 0x000fe200000f1400 */
[----:B------:R-:W-:Y:S01]  /*29f0*/  IMAD.SHL.U32 R0, R3, 0x40, RZ ;  /* 0x0000004003007824 */ /* 0x000fe200078e00ff */
[----:B------:R-:W-:Y:S01]  /*2a00*/  LOP3.LUT R3, R9, 0x1c0, RZ, 0xc0, !PT ;  /* 0x000001c009037812 */ /* 0x000fe200078ec0ff */
[----:B------:R-:W-:Y:S01]  /*2a10*/  CS2R R30, SRZ ;  /* 0x00000000001e7805 */ /* 0x000fe2000001ff00 */
[----:B------:R-:W-:-:S02]  /*2a20*/  ISETP.GE.AND P0, PT, R77, 0x10, PT ;  /* 0x000000104d00780c */ /* 0x000fc40003f06270 */
[--C-:B------:R-:W-:Y:S02]  /*2a30*/  SHF.R.U32.HI R2, RZ, 0x3, R3.reuse ;  /* 0x00000003ff027819 */ /* 0x100fe40000011603 */
[----:B------:R-:W-:Y:S02]  /*2a40*/  LOP3.LUT R0, R0, 0xfffffe00, RZ, 0xc0, !PT ;  /* 0xfffffe0000007812 */ /* 0x000fe400078ec0ff */
[C---:B------:R-:W-:Y:S02]  /*2a50*/  LOP3.LUT R224, R2.reuse, R3, R224, 0x1e, !PT ;  /* 0x0000000302e07212 */ /* 0x040fe400078e1ee0 */
[----:B------:R-:W-:Y:S01]  /*2a60*/  LOP3.LUT R3, R2, R15, R3, 0x1e, !PT ;  /* 0x0000000f02037212 */ /* 0x000fe200078e1e03 */
[----:B------:R-:W-:Y:S01]  /*2a70*/  IMAD R2, R10, 0x400, R0 ;  /* 0x000004000a027824 */ /* 0x000fe200078e0200 */
[----:B------:R-:W-:Y:S01]  /*2a80*/  LOP3.LUT R221, R8, R221, RZ, 0xfc, !PT ;  /* 0x000000dd08dd7212 */ /* 0x000fe200078efcff */
[----:B--2---:R-:W-:Y:S01]  /*2a90*/  CS2R R28, SRZ ;  /* 0x00000000001c7805 */ /* 0x004fe2000001ff00 */
[----:B------:R-:W-:Y:S01]  /*2aa0*/  LOP3.LUT R228, R3, R0, RZ, 0xfc, !PT ;  /* 0x0000000003e47212 */ /* 0x000fe200078efcff */
[----:B------:R-:W-:Y:S01]  /*2ab0*/  @!P0 IMAD.SHL.U32 R0, R77, 0x10, RZ ;  /* 0x000000104d008824 */ /* 0x000fe200078e00ff */
[C---:B------:R-:W-:Y:S01]  /*2ac0*/  LOP3.LUT R8, R5.reuse, 0x8, R35, 0xf8, !PT ;  /* 0x0000000805087812 */ /* 0x040fe200078ef823 */
[----:B------:R-:W-:Y:S01]  /*2ad0*/  IMAD.IADD R224, R2, 0x1, R224 ;  /* 0x0000000102e07824 */ /* 0x000fe200078e02e0 */
[----:B------:R-:W-:Y:S01]  /*2ae0*/  LOP3.LUT R216, R5, 0x1c0, RZ, 0xc0, !PT ;  /* 0x000001c005d87812 */ /* 0x000fe200078ec0ff */
[----:B------:R-:W-:Y:S01]  /*2af0*/  CS2R R34, SRZ ;  /* 0x0000000000227805 */ /* 0x000fe2000001ff00 */
[----:B------:R2:W-:Y:S01]  /*2b00*/  @!P0 LDGSTS.E.BYPASS.LTC128B.128 [R0+0x12280], [R6.64] ;  /* 0x1228000006008fae */ /* 0x0005e2000b901d4a */
[C---:B------:R-:W-:Y:S01]  /*2b10*/  IADD3 R5, R235.reuse, 0x12480, RZ ;  /* 0x00012480eb057810 */ /* 0x040fe20007ffe0ff */
[----:B------:R-:W-:Y:S01]  /*2b20*/  IMAD.SHL.U32 R225, R224, 0x2, RZ ;  /* 0x00000002e0e17824 */ /* 0x000fe200078e00ff */
[----:B------:R-:W-:Y:S01]  /*2b30*/  IADD3 R236, R235, 0x126c0, RZ ;  /* 0x000126c0ebec7810 */ /* 0x000fe20007ffe0ff */
[----:B------:R-:W0:Y:S01]  /*2b40*/  LDGDEPBAR ;  /* 0x00000000000079af */ /* 0x000e220000000000 */
[----:B------:R-:W-:-:S02]  /*2b50*/  @P1 IADD3 R236, R5, 0x1c0, RZ ;  /* 0x000001c005ec1810 */ /* 0x000fc40007ffe0ff */
[C---:B------:R-:W-:Y:S01]  /*2b60*/  LOP3.LUT P1, RZ, R4.reuse, 0x2, RZ, 0xc0, !PT ;  /* 0x0000000204ff7812 */ /* 0x040fe2000782c0ff */
[----:B------:R-:W0:Y:S01]  /*2b70*/  LDGDEPBAR ;  /* 0x00000000000079af */ /* 0x000e220000000000 */
[----:B------:R-:W-:Y:S02]  /*2b80*/  LOP3.LUT P0, RZ, R4, 0x4, RZ, 0xc0, !PT ;  /* 0x0000000404ff7812 */ /* 0x000fe4000780c0ff */
[C---:B------:R-:W-:Y:S02]  /*2b90*/  SEL R226, R227.reuse, 0xffffffe0, !P1 ;  /* 0xffffffe0e3e27807 */ /* 0x040fe40004800000 */
[----:B------:R-:W-:Y:S02]  /*2ba0*/  SHF.R.U32.HI R216, RZ, 0x3, R216 ;  /* 0x00000003ffd87819 */ /* 0x000fe400000116d8 */
[----:B------:R-:W-:Y:S02]  /*2bb0*/  SEL R227, R227, 0xffffffe0, !P0 ;  /* 0xffffffe0e3e37807 */ /* 0x000fe40004000000 */
[----:B------:R-:W-:-:S02]  /*2bc0*/  LOP3.LUT R216, R216, R8, RZ, 0x3c, !PT ;  /* 0x00000008d8d87212 */ /* 0x000fc400078e3cff */
[----:B------:R-:W-:Y:S01]  /*2bd0*/  SEL R223, R223, 0xfffffff0, !P5 ;  /* 0xfffffff0dfdf7807 */ /* 0x000fe20006800000 */
[----:B------:R-:W-:Y:S01]  /*2be0*/  IMAD.IADD R230, R224, 0x1, R227 ;  /* 0x00000001e0e67824 */ /* 0x000fe200078e02e3 */
[----:B------:R-:W-:Y:S01]  /*2bf0*/  LEA R221, R221, 0x15480, 0x1 ;  /* 0x00015480dddd7811 */ /* 0x000fe200078e08ff */
[----:B------:R-:W-:Y:S01]  /*2c00*/  IMAD.SHL.U32 R216, R216, 0x2, RZ ;  /* 0x00000002d8d87824 */ /* 0x000fe200078e00ff */
[----:B------:R-:W-:-:S03]  /*2c10*/  SEL R229, R229, 0xfffffff0, !P1 ;  /* 0xfffffff0e5e57807 */ /* 0x000fc60004800000 */
[----:B------:R-:W-:Y:S02]  /*2c20*/  IMAD R223, R223, 0x2, R221 ;  /* 0x00000002dfdf7824 */ /* 0x000fe400078e02dd */
[----:B--2---:R-:W-:Y:S02]  /*2c30*/  IMAD.IADD R0, R19, 0x1, R22 ;  /* 0x0000000113007824 */ /* 0x004fe400078e0216 */
[C---:B------:R-:W-:Y:S02]  /*2c40*/  IMAD.IADD R233, R229.reuse, 0x1, R227 ;  /* 0x00000001e5e97824 */ /* 0x040fe400078e02e3 */
[C---:B------:R-:W-:Y:S01]  /*2c50*/  IMAD.IADD R232, R224.reuse, 0x1, R229 ;  /* 0x00000001e0e87824 */ /* 0x040fe200078e02e5 */
[----:B------:R2:W-:Y:S01]  /*2c60*/  STL [R1+0x3c], R0 ;  /* 0x00003c0001007387 */ /* 0x0005e20000100800 */
[----:B------:R-:W-:Y:S02]  /*2c70*/  IMAD.IADD R231, R229, 0x1, R230 ;  /* 0x00000001e5e77824 */ /* 0x000fe400078e02e6 */
[----:B--2---:R-:W-:-:S04]  /*2c80*/  IMAD.SHL.U32 R0, R224, 0x2, RZ ;  /* 0x00000002e0007824 */ /* 0x004fc800078e00ff */
[----:B-1-34-:R-:W-:Y:S02]  /*2c90*/  IMAD.IADD R226, R0, 0x1, R226 ;  /* 0x0000000100e27824 */ /* 0x01afe400078e02e2 */
.L_x_905:
[----:B------:R-:W-:Y:S04]  /*2ca0*/  DEPBAR.LE SB0, 0x1 ;  /* 0x000080400000791a */ /* 0x000fe80000000000 */
[----:B------:R-:W-:Y:S01]  /*2cb0*/  BAR.SYNC.DEFER_BLOCKING 0x0 ;  /* 0x0000000000007b1d */ /* 0x000fe20000010000 */
[C---:B------:R-:W-:Y:S01]  /*2cc0*/  IMAD R0, R217.reuse, 0x2000, R224 ;  /* 0x00002000d9007824 */ /* 0x040fe200078e02e0 */
[C---:B------:R-:W-:Y:S01]  /*2cd0*/  LEA R146, R217.reuse, R229, 0xd ;  /* 0x000000e5d9927211 */ /* 0x040fe200078e68ff */
[C-C-:B------:R-:W-:Y:S01]  /*2ce0*/  IMAD R157, R217.reuse, 0x2000, R227.reuse ;  /* 0x00002000d99d7824 */ /* 0x140fe200078e02e3 */
[C---:B------:R-:W-:Y:S01]  /*2cf0*/  LEA R200, R217.reuse, R244, 0x6 ;  /* 0x000000f4d9c87211 */ /* 0x040fe200078e30ff */
[----:B------:R-:W-:Y:S01]  /*2d00*/  IMAD.SHL.U32 R0, R0, 0x2, RZ ;  /* 0x0000000200007824 */ /* 0x000fe200078e00ff */
[----:B------:R-:W-:Y:S01]  /*2d10*/  LEA R158, R217, R233, 0xd ;  /* 0x000000e9d99e7211 */ /* 0x000fe200078e68ff */
[C---:B------:R-:W-:Y:S01]  /*2d20*/  IMAD.IADD R156, R224.reuse, 0x1, R146 ;  /* 0x00000001e09c7824 */ /* 0x040fe200078e0292 */
[C---:B------:R-:W-:Y:S01]  /*2d30*/  IADD3 R146, R224.reuse, R146, R227 ;  /* 0x00000092e0927210 */ /* 0x040fe20007ffe0e3 */
[----:B------:R-:W-:Y:S01]  /*2d40*/  IMAD.MOV.U32 R246, RZ, RZ, R234 ;  /* 0x000000fffff67224 */ /* 0x000fe200078e00ea */
[----:B------:R-:W-:Y:S02]  /*2d50*/  IADD3 R157, R224, R157, RZ ;  /* 0x0000009de09d7210 */ /* 0x000fe40007ffe0ff */
[----:B------:R-:W-:Y:S01]  /*2d60*/  SHF.L.U32 R156, R156, 0x1, RZ ;  /* 0x000000019c9c7819 */ /* 0x000fe200000006ff */
[----:B------:R-:W-:Y:S01]  /*2d70*/  IMAD.SHL.U32 R159, R146, 0x2, RZ ;  /* 0x00000002929f7824 */ /* 0x000fe200078e00ff */
[----:B------:R-:W-:Y:S01]  /*2d80*/  IADD3 R158, R224, R158, RZ ;  /* 0x0000009ee09e7210 */ /* 0x000fe20007ffe0ff */
[----:B------:R-:W-:Y:S04]  /*2d90*/  IMAD.SHL.U32 R157, R157, 0x2, RZ ;  /* 0x000000029d9d7824 */ /* 0x000fe800078e00ff */
[----:B------:R-:W-:Y:S01]  /*2da0*/  IMAD.SHL.U32 R158, R158, 0x2, RZ ;  /* 0x000000029e9e7824 */ /* 0x000fe200078e00ff */
[----:B------:R-:W-:Y:S04]  /*2db0*/  LDSM.16.M88.2 R2, [R218+0x80] ;  /* 0x00008000da02783b */ /* 0x000fe80000000100 */
[----:B------:R-:W1:Y:S04]  /*2dc0*/  LDSM.16.M88.4 R20, [R0+0x6080] ;  /* 0x006080000014783b */ /* 0x000e680000000200 */
[----:B------:R-:W2:Y:S04]  /*2dd0*/  LDSM.16.M88.4 R24, [R0+0x7080] ;  /* 0x007080000018783b */ /* 0x000ea80000000200 */
[----:B------:R-:W3:Y:S04]  /*2de0*/  LDSM.16.M88.2 R16, [R218+0x1080] ;  /* 0x00108000da10783b */ /* 0x000ee80000000100 */
[----:B------:R-:W4:Y:S04]  /*2df0*/  LDSM.16.M88.2 R76, [R218+0x2080] ;  /* 0x00208000da4c783b */ /* 0x000f280000000100 */
[----:B------:R-:W5:Y:S04]  /*2e00*/  LDL R202, [R1+0x14] ;  /* 0x0000140001ca7983 */ /* 0x000f680000100800 */
[----:B------:R-:W-:Y:S04]  /*2e10*/  LDSM.16.M88.2 R78, [R220+0x80] ;  /* 0x00008000dc4e783b */ /* 0x000fe80000000100 */
[----:B------:R-:W4:Y:S04]  /*2e20*/  LDSM.16.M88.4 R80, [R156+0x6080] ;  /* 0x006080009c50783b */ /* 0x000f280000000200 */
[----:B------:R-:W4:Y:S04]  /*2e30*/  LDSM.16.M88.4 R132, [R156+0x7080] ;  /* 0x007080009c84783b */ /* 0x000f280000000200 */
[----:B------:R-:W4:Y:S04]  /*2e40*/  LDSM.16.M88.2 R136, [R220+0x1080] ;  /* 0x00108000dc88783b */ /* 0x000f280000000100 */
[----:B------:R-:W-:Y:S01]  /*2e50*/  LDSM.16.M88.2 R138, [R219+0x80] ;  /* 0x00008000db8a783b */ /* 0x000fe20000000100 */
[-C--:B-1----:R-:W-:Y:S03]  /*2e60*/  HMMA.16816.F32 R4, R20, R2.reuse, RZ ;  /* 0x000000021404723c */ /* 0x082fe600000018ff */
[----:B------:R-:W-:Y:S04]  /*2e70*/  LDSM.16.M88.4 R140, [R157+0x7080] ;  /* 0x007080009d8c783b */ /* 0x000fe80000000200 */
[----:B------:R-:W-:Y:S01]  /*2e80*/  LDSM.16.M88.2 R144, [R219+0x1080] ;  /* 0x00108000db90783b */ /* 0x000fe20000000100 */
[C---:B--2---:R-:W-:Y:S03]  /*2e90*/  HMMA.16816.F32 R8, R24.reuse, R2, RZ ;  /* 0x000000021808723c */ /* 0x044fe600000018ff */
[----:B------:R-:W1:Y:S04]  /*2ea0*/  LDSM.16.M88.2 R2, [R220+0x2080] ;  /* 0x00208000dc02783b */ /* 0x000e680000000100 */
[----:B------:R-:W-:Y:S01]  /*2eb0*/  LDSM.16.M88.2 R146, [R222+0x80] ;  /* 0x00008000de92783b */ /* 0x000fe20000000100 */
[-C--:B---3--:R-:W-:Y:S03]  /*2ec0*/  HMMA.16816.F32 R12, R24, R16.reuse, RZ ;  /* 0x00000010180c723c */ /* 0x088fe600000018ff */
[----:B------:R-:W-:Y:S05]  /*2ed0*/  LDS R201, [R200.X4+0x12100] ;  /* 0x01210000c8c97984 */ /* 0x000fea0000004800 */
[C---:B------:R-:W-:Y:S08]  /*2ee0*/  HMMA.16816.F32 R16, R20.reuse, R16, RZ ;  /* 0x000000101410723c */ /* 0x040ff000000018ff */
[-C--:B----4-:R-:W-:Y:S08]  /*2ef0*/  HMMA.16816.F32 R20, R20, R76.reuse, RZ ;  /* 0x0000004c1414723c */ /* 0x090ff000000018ff */
[----:B------:R-:W-:Y:S08]  /*2f00*/  HMMA.16816.F32 R24, R24, R76, RZ ;  /* 0x0000004c1818723c */ /* 0x000ff000000018ff */
[-C--:B------:R-:W-:Y:S08]  /*2f10*/  HMMA.16816.F32 R4, R80, R78.reuse, R4 ;  /* 0x0000004e5004723c */ /* 0x080ff00000001804 */
[C---:B------:R-:W-:Y:S01]  /*2f20*/  HMMA.16816.F32 R8, R132.reuse, R78, R8 ;  /* 0x0000004e8408723c */ /* 0x040fe20000001808 */
[----:B------:R-:W2:Y:S07]  /*2f30*/  LDSM.16.M88.4 R76, [R157+0x6080] ;  /* 0x006080009d4c783b */ /* 0x000eae0000000200 */
[-C--:B------:R-:W-:Y:S08]  /*2f40*/  HMMA.16816.F32 R12, R132, R136.reuse, R12 ;  /* 0x00000088840c723c */ /* 0x080ff0000000180c */
[C---:B------:R-:W-:Y:S01]  /*2f50*/  HMMA.16816.F32 R16, R80.reuse, R136, R16 ;  /* 0x000000885010723c */ /* 0x040fe20000001810 */
[----:B------:R-:W3:Y:S07]  /*2f60*/  LDSM.16.M88.2 R136, [R219+0x2080] ;  /* 0x00208000db88783b */ /* 0x000eee0000000100 */
[-C--:B-1----:R-:W-:Y:S01]  /*2f70*/  HMMA.16816.F32 R20, R80, R2.reuse, R20 ;  /* 0x000000025014723c */ /* 0x082fe20000001814 */
[----:B------:R-:W1:Y:S07]  /*2f80*/  LDSM.16.M88.4 R80, [R159+0x6080] ;  /* 0x006080009f50783b */ /* 0x000e6e0000000200 */
[----:B------:R-:W-:Y:S01]  /*2f90*/  HMMA.16816.F32 R24, R132, R2, R24 ;  /* 0x000000028418723c */ /* 0x000fe20000001818 */
[----:B------:R-:W4:Y:S04]  /*2fa0*/  LDSM.16.M88.4 R132, [R158+0x7080] ;  /* 0x007080009e84783b */ /* 0x000f280000000200 */
[----:B------:R-:W1:Y:S03]  /*2fb0*/  LDSM.16.M88.2 R2, [R222+0x1080] ;  /* 0x00108000de02783b */ /* 0x000e660000000100 */
[-C--:B--2---:R-:W-:Y:S08]  /*2fc0*/  HMMA.16816.F32 R4, R76, R138.reuse, R4 ;  /* 0x0000008a4c04723c */ /* 0x084ff00000001804 */
[C---:B------:R-:W-:Y:S01]  /*2fd0*/  HMMA.16816.F32 R8, R140.reuse, R138, R8 ;  /* 0x0000008a8c08723c */ /* 0x040fe20000001808 */
[----:B------:R-:W2:Y:S07]  /*2fe0*/  LDSM.16.M88.2 R138, [R222+0x2080] ;  /* 0x00208000de8a783b */ /* 0x000eae0000000100 */
[-C--:B------:R-:W-:Y:S08]  /*2ff0*/  HMMA.16816.F32 R12, R140, R144.reuse, R12 ;  /* 0x000000908c0c723c */ /* 0x080ff0000000180c */
[C---:B------:R-:W-:Y:S01]  /*3000*/  HMMA.16816.F32 R16, R76.reuse, R144, R16 ;  /* 0x000000904c10723c */ /* 0x040fe20000001810 */
[----:B------:R-:W-:Y:S07]  /*3010*/  LDSM.16.M88.2 R144, [R218+0x4080] ;  /* 0x00408000da90783b */ /* 0x000fee0000000100 */
[-C--:B---3--:R-:W-:Y:S01]  /*3020*/  HMMA.16816.F32 R20, R76, R136.reuse, R20 ;  /* 0x000000884c14723c */ /* 0x088fe20000001814 */
[----:B------:R-:W-:Y:S07]  /*3030*/  LDSM.16.M88.4 R76, [R0+0x8080] ;  /* 0x00808000004c783b */ /* 0x000fee0000000200 */
[----:B------:R-:W-:Y:S01]  /*3040*/  HMMA.16816.F32 R24, R140, R136, R24 ;  /* 0x000000888c18723c */ /* 0x000fe20000001818 */
[----:B------:R-:W3:Y:S04]  /*3050*/  LDSM.16.M88.2 R136, [R218+0x3080] ;  /* 0x00308000da88783b */ /* 0x000ee80000000100 */
[----:B------:R2:W3:Y:S03]  /*3060*/  LDSM.16.M88.4 R140, [R0+0x9080] ;  /* 0x00908000008c783b */ /* 0x0004e60000000200 */
[-C--:B-1----:R-:W-:Y:S08]  /*3070*/  HMMA.16816.F32 R4, R80, R146.reuse, R4 ;  /* 0x000000925004723c */ /* 0x082ff00000001804 */
[C---:B----4-:R-:W-:Y:S01]  /*3080*/  HMMA.16816.F32 R8, R132.reuse, R146, R8 ;  /* 0x000000928408723c */ /* 0x050fe20000001808 */
[----:B------:R-:W1:Y:S07]  /*3090*/  LDSM.16.M88.2 R146, [R218+0x5080] ;  /* 0x00508000da92783b */ /* 0x000e6e0000000100 */
[-C--:B------:R-:W-:Y:S04]  /*30a0*/  HMMA.16816.F32 R12, R132, R2.reuse, R12 ;  /* 0x00000002840c723c */ /* 0x080fe8000000180c */
[C---:B--2---:R-:W-:Y:S04]  /*30b0*/  LEA R0, R217.reuse, R232, 0xd ;  /* 0x000000e8d9007211 */ /* 0x044fe800078e68ff */
[C---:B------:R-:W-:Y:S01]  /*30c0*/  HMMA.16816.F32 R16, R80.reuse, R2, R16 ;  /* 0x000000025010723c */ /* 0x040fe20000001810 */
[----:B------:R-:W-:Y:S03]  /*30d0*/  LDSM.16.M88.2 R2, [R220+0x3080] ;  /* 0x00308000dc02783b */ /* 0x000fe60000000100 */
[----:B------:R-:W-:Y:S04]  /*30e0*/  IMAD.SHL.U32 R0, R0, 0x2, RZ ;  /* 0x0000000200007824 */ /* 0x000fe800078e00ff */
[-C--:B------:R-:W-:Y:S01]  /*30f0*/  HMMA.16816.F32 R20, R80, R138.reuse, R20 ;  /* 0x0000008a5014723c */ /* 0x080fe20000001814 */
[----:B------:R2:W4:Y:S07]  /*3100*/  LDSM.16.M88.4 R80, [R0+0x8080] ;  /* 0x008080000050783b */ /* 0x00052e0000000200 */
[----:B------:R-:W-:Y:S01]  /*3110*/  HMMA.16816.F32 R24, R132, R138, R24 ;  /* 0x0000008a8418723c */ /* 0x000fe20000001818 */
[----:B------:R-:W4:Y:S04]  /*3120*/  LDSM.16.M88.4 R132, [R156+0x9080] ;  /* 0x009080009c84783b */ /* 0x000f280000000200 */
[----:B------:R-:W-:Y:S03]  /*3130*/  LDSM.16.M88.2 R138, [R222+0x3080] ;  /* 0x00308000de8a783b */ /* 0x000fe60000000100 */
[-C--:B---3--:R-:W-:Y:S08]  /*3140*/  HMMA.16816.F32 R4, R76, R136.reuse, R4 ;  /* 0x000000884c04723c */ /* 0x088ff00000001804 */
[C---:B------:R-:W-:Y:S01]  /*3150*/  HMMA.16816.F32 R8, R140.reuse, R136, R8 ;  /* 0x000000888c08723c */ /* 0x040fe20000001808 */
[----:B------:R-:W3:Y:S03]  /*3160*/  LDSM.16.M88.2 R136, [R220+0x4080] ;  /* 0x00408000dc88783b */ /* 0x000ee60000000100 */
[C---:B--2---:R-:W-:Y:S04]  /*3170*/  LEA R0, R217.reuse, R230, 0xd ;  /* 0x000000e6d9007211 */ /* 0x044fe800078e68ff */
[-C--:B------:R-:W-:Y:S04]  /*3180*/  HMMA.16816.F32 R12, R140, R144.reuse, R12 ;  /* 0x000000908c0c723c */ /* 0x080fe8000000180c */
[----:B------:R-:W-:Y:S04]  /*3190*/  IMAD.SHL.U32 R0, R0, 0x2, RZ ;  /* 0x0000000200007824 */ /* 0x000fe800078e00ff */
[C---:B------:R-:W-:Y:S08]  /*31a0*/  HMMA.16816.F32 R16, R76.reuse, R144, R16 ;  /* 0x000000904c10723c */ /* 0x040ff00000001810 */
[-C--:B-1----:R-:W-:Y:S01]  /*31b0*/  HMMA.16816.F32 R20, R76, R146.reuse, R20 ;  /* 0x000000924c14723c */ /* 0x082fe20000001814 */
[----:B------:R-:W1:Y:S04]  /*31c0*/  LDSM.16.M88.2 R76, [R220+0x5080] ;  /* 0x00508000dc4c783b */ /* 0x000e680000000100 */
[----:B------:R-:W-:Y:S03]  /*31d0*/  LDSM.16.M88.2 R78, [R219+0x3080] ;  /* 0x00308000db4e783b */ /* 0x000fe60000000100 */
[----:B------:R-:W-:Y:S01]  /*31e0*/  HMMA.16816.F32 R24, R140, R146, R24 ;  /* 0x000000928c18723c */ /* 0x000fe20000001818 */
[----:B------:R2:W5:Y:S04]  /*31f0*/  LDSM.16.M88.4 R140, [R0+0x8080] ;  /* 0x00808000008c783b */ /* 0x0005680000000200 */
[----:B------:R-:W5:Y:S03]  /*3200*/  LDSM.16.M88.4 R144, [R157+0x9080] ;  /* 0x009080009d90783b */ /* 0x000f660000000200 */
[-C--:B----4-:R-:W-:Y:S08]  /*3210*/  HMMA.16816.F32 R4, R80, R2.reuse, R4 ;  /* 0x000000025004723c */ /* 0x090ff00000001804 */
[C---:B------:R-:W-:Y:S01]  /*3220*/  HMMA.16816.F32 R8, R132.reuse, R2, R8 ;  /* 0x000000028408723c */ /* 0x040fe20000001808 */
[----:B------:R-:W4:Y:S07]  /*3230*/  LDSM.16.M88.2 R2, [R219+0x4080] ;  /* 0x00408000db02783b */ /* 0x000f2e0000000100 */
[-C--:B---3--:R-:W-:Y:S04]  /*3240*/  HMMA.16816.F32 R12, R132, R136.reuse, R12 ;  /* 0x00000088840c723c */ /* 0x088fe8000000180c */
[----:B--2---:R-:W-:Y:S04]  /*3250*/  LEA R0, R217, R231, 0xd ;  /* 0x000000e7d9007211 */ /* 0x004fe800078e68ff */
[C---:B------:R-:W-:Y:S01]  /*3260*/  HMMA.16816.F32 R16, R80.reuse, R136, R16 ;  /* 0x000000885010723c */ /* 0x040fe20000001810 */
[----:B------:R-:W2:Y:S03]  /*3270*/  LDSM.16.M88.2 R136, [R219+0x5080] ;  /* 0x00508000db88783b */ /* 0x000ea60000000100 */
[----:B------:R-:W-:Y:S04]  /*3280*/  IMAD.SHL.U32 R0, R0, 0x2, RZ ;  /* 0x0000000200007824 */ /* 0x000fe800078e00ff */
[-C--:B-1----:R-:W-:Y:S01]  /*3290*/  HMMA.16816.F32 R20, R80, R76.reuse, R20 ;  /* 0x0000004c5014723c */ /* 0x082fe20000001814 */
[----:B------:R-:W1:Y:S07]  /*32a0*/  LDSM.16.M88.4 R80, [R0+0x8080] ;  /* 0x008080000050783b */ /* 0x000e6e0000000200 */
[----:B------:R-:W-:Y:S01]  /*32b0*/  HMMA.16816.F32 R24, R132, R76, R24 ;  /* 0x0000004c8418723c */ /* 0x000fe20000001818 */
[----:B------:R-:W3:Y:S04]  /*32c0*/  LDSM.16.M88.4 R132, [R158+0x9080] ;  /* 0x009080009e84783b */ /* 0x000ee80000000200 */
[----:B------:R-:W-:Y:S03]  /*32d0*/  LDSM.16.M88.2 R76, [R222+0x5080] ;  /* 0x00508000de4c783b */ /* 0x000fe60000000100 */
[-C--:B-----5:R-:W-:Y:S08]  /*32e0*/  HMMA.16816.F32 R4, R140, R78.reuse, R4 ;  /* 0x0000004e8c04723c */ /* 0x0a0ff00000001804 */
[C---:B------:R-:W-:Y:S01]  /*32f0*/  HMMA.16816.F32 R8, R144.reuse, R78, R8 ;  /* 0x0000004e9008723c */ /* 0x040fe20000001808 */
[----:B------:R-:W-:Y:S04]  /*3300*/  LDS R78, [R200.X4+0x12080] ;  /* 0x01208000c84e7984 */ /* 0x000fe80000004800 */
[----:B------:R-:W-:Y:S03]  /*3310*/  LDS R79, [R200.X4+0x120a0] ;  /* 0x0120a000c84f7984 */ /* 0x000fe60000004800 */
[-C--:B----4-:R-:W-:Y:S01]  /*3320*/  HMMA.16816.F32 R12, R144, R2.reuse, R12 ;  /* 0x00000002900c723c */ /* 0x090fe2000000180c */
[----:B------:R-:W-:Y:S07]  /*3330*/  LDS R200, [R200.X4+0x12120] ;  /* 0x01212000c8c87984 */ /* 0x000fee0000004800 */
[C---:B------:R-:W-:Y:S01]  /*3340*/  HMMA.16816.F32 R16, R140.reuse, R2, R16 ;  /* 0x000000028c10723c */ /* 0x040fe20000001810 */
[----:B------:R-:W4:Y:S01]  /*3350*/  LDSM.16.M88.2 R2, [R222+0x4080] ;  /* 0x00408000de02783b */ /* 0x000f220000000100 */
[----:B------:R-:W-:Y:S04]  /*3360*/  DEPBAR.LE SB0, 0x0 ;  /* 0x000080000000791a */ /* 0x000fe80000000000 */
[----:B------:R-:W-:Y:S02]  /*3370*/  BAR.SYNC.DEFER_BLOCKING 0x0 ;  /* 0x0000000000007b1d */ /* 0x000fe40000010000 */
[-C--:B--2---:R-:W-:Y:S08]  /*3380*/  HMMA.16816.F32 R20, R140, R136.reuse, R20 ;  /* 0x000000888c14723c */ /* 0x084ff00000001814 */
[----:B------:R-:W-:Y:S08]  /*3390*/  HMMA.16816.F32 R24, R144, R136, R24 ;  /* 0x000000889018723c */ /* 0x000ff00000001818 */
[-C--:B-1----:R-:W-:Y:S01]  /*33a0*/  HMMA.16816.F32 R4, R80, R138.reuse, R4 ;  /* 0x0000008a5004723c */ /* 0x082fe20000001804 */
[----:B------:R1:W2:Y:S07]  /*33b0*/  LDSM.16.M88.4 R140, [R225+0xe080] ;  /* 0x00e08000e18c783b */ /* 0x0002ae0000000200 */
[C---:B---3--:R-:W-:Y:S01]  /*33c0*/  HMMA.16816.F32 R8, R132.reuse, R138, R8 ;  /* 0x0000008a8408723c */ /* 0x048fe20000001808 */
[----:B------:R1:W3:Y:S04]  /*33d0*/  LDSM.16.M88.4 R144, [R225+0xf080] ;  /* 0x00f08000e190783b */ /* 0x0002e80000000200 */
[----:B------:R1:W1:Y:S03]  /*33e0*/  LDSM.16.M88.4 R136, [R226+0xe080] ;  /* 0x00e08000e288783b */ /* 0x0002660000000200 */
[-C--:B----4-:R-:W-:Y:S01]  /*33f0*/  HMMA.16816.F32 R12, R132, R2.reuse, R12 ;  /* 0x00000002840c723c */ /* 0x090fe2000000180c */
[----:B------:R4:W1:Y:S07]  /*3400*/  LDSM.16.M88.4 R156, [R226+0xf080] ;  /* 0x00f08000e29c783b */ /* 0x00086e0000000200 */
[C---:B------:R-:W-:Y:S08]  /*3410*/  HMMA.16816.F32 R16, R80.reuse, R2, R16 ;  /* 0x000000025010723c */ /* 0x040ff00000001810 */
[-C--:B------:R-:W-:Y:S08]  /*3420*/  HMMA.16816.F32 R20, R80, R76.reuse, R20 ;  /* 0x0000004c5014723c */ /* 0x080ff00000001814 */
[----:B------:R-:W-:Y:S07]  /*3430*/  HMMA.16816.F32 R24, R132, R76, R24 ;  /* 0x0000004c8418723c */ /* 0x000fee0000001818 */
[----:B------:R-:W-:Y:S04]  /*3440*/  IADD3 R76, R234, 0x1, RZ ;  /* 0x00000001ea4c7810 */ /* 0x000fe80007ffe0ff */
[----:B------:R-:W-:Y:S11]  /*3450*/  ISETP.GE.AND P1, PT, R76, R202, PT ;  /* 0x000000ca4c00720c */ /* 0x000ff60003f26270 */
[----:B------:R-:W-:Y:S02]  /*3460*/  @!UPT UIADD3 URZ, URZ, URZ, URZ ;  /* 0x0000003f3f3ff290 */ /* 0x000fe4000fffe03f */
[----:B------:R-:W-:-:S05]  /*3470*/  @P1 BRA `(.L_x_903) ;  /* 0x0000031000001947 */ /* 0x000fca0003800000 */
[----:B-1234-:R-:W-:Y:S01]  /*3480*/  SHF.R.S32.HI R3, RZ, 0x1f, R76 ;  /* 0x0000001fff037819 */ /* 0x01efe2000001144c */
[----:B------:R-:W2:Y:S01]  /*3490*/  LDL.64 R206, [R1+0x20] ;  /* 0x0000200001ce7983 */ /* 0x000ea20000100a00 */
[----:B------:R-:W-:Y:S01]  /*34a0*/  @!P2 LEA R2, R234, 0x40, 0x6 ;  /* 0x00000040ea02a811 */ /* 0x000fe200078e30ff */
[----:B------:R-:W-:Y:S02]  /*34b0*/  IMAD.WIDE.U32 R80, R76, c[0x0][0x178], RZ ;  /* 0x00005e004c507a25 */ /* 0x000fe400078e00ff */
[----:B------:R-:W3:Y:S02]  /*34c0*/  LDL R202, [R1+0x38] ;  /* 0x0000380001ca7983 */ /* 0x000ee40000100800 */
[----:B------:R-:W-:Y:S02]  /*34d0*/  IMAD R3, R3, c[0x0][0x178], RZ ;  /* 0x00005e0003037a24 */ /* 0x000fe400078e02ff */
[----:B------:R-:W4:Y:S01]  /*34e0*/  LDL.64 R204, [R1+0x8] ;  /* 0x0000080001cc7983 */ /* 0x000f220000100a00 */
[----:B------:R-:W-:Y:S02]  /*34f0*/  IMAD.SHL.U32 R83, R80, 0x40, RZ ;  /* 0x0000004050537824 */ /* 0x000fe400078e00ff */
[----:B------:R-:W-:Y:S01]  /*3500*/  IMAD R3, R76, c[0x0][0x17c], R3 ;  /* 0x00005f004c037a24 */ /* 0x000fe200078e0203 */
[----:B------:R-:W1:Y:S03]  /*3510*/  S2R R203, SR_TID.X ;  /* 0x0000000000cb7919 */ /* 0x000e660000002100 */
[----:B------:R-:W-:Y:S01]  /*3520*/  IMAD.IADD R3, R81, 0x1, R3 ;  /* 0x0000000151037824 */ /* 0x000fe200078e0203 */
[----:B------:R-:W5:Y:S01]  /*3530*/  S2R R133, SR_TID.X ;  /* 0x0000000000857919 */ /* 0x000f620000002100 */
[C---:B--2---:R-:W-:Y:S04]  /*3540*/  @!P2 IADD3 R0, P5, R2.reuse, R206, RZ ;  /* 0x000000ce0200a210 */ /* 0x044fe80007fbe0ff */
[----:B---3--:R-:W-:Y:S02]  /*3550*/  @!P2 LEA.HI.X.SX32 R77, R2, R202, 0x1, P5 ;  /* 0x000000ca024da211 */ /* 0x008fe400028f0eff */
[----:B-1----:R-:W-:Y:S02]  /*3560*/  SHF.R.S32.HI R202, RZ, 0x1f, R203 ;  /* 0x0000001fffca7819 */ /* 0x002fe400000114cb */
[----:B----4-:R-:W-:Y:S02]  /*3570*/  IADD3 R81, P6, P5, R204, UR4, R83 ;  /* 0x00000004cc517c10 */ /* 0x010fe4000fdde053 */
[----:B------:R-:W-:Y:S01]  /*3580*/  SHF.L.U64.HI R2, R80, 0x6, R3 ;  /* 0x0000000650027819 */ /* 0x000fe20000010203 */
[----:B------:R-:W-:Y:S01]  /*3590*/  IMAD R80, R76, -0x40, R245 ;  /* 0xffffffc04c507824 */ /* 0x000fe200078e02f5 */
[----:B------:R-:W-:Y:S02]  /*35a0*/  LEA.HI R202, R202, R203, RZ, 0x3 ;  /* 0x000000cbcaca7211 */ /* 0x000fe400078f18ff */
[----:B------:R-:W-:Y:S02]  /*35b0*/  IADD3.X R132, R252, UR5, R2, P6, P5 ;  /* 0x00000005fc847c10 */ /* 0x000fe4000b7ea402 */
[----:B------:R-:W-:Y:S02]  /*35c0*/  IADD3 R3, P6, R83, R204, RZ ;  /* 0x000000cc53037210 */ /* 0x000fe40007fde0ff */
[----:B------:R-:W-:Y:S02]  /*35d0*/  SHF.R.S32.HI R202, RZ, 0x3, R202 ;  /* 0x00000003ffca7819 */ /* 0x000fe400000114ca */
[----:B------:R-:W-:Y:S03]  /*35e0*/  @!P2 LEA R82, P5, R0, c[0x0][0x258], 0x2 ;  /* 0x000096000052aa11 */ /* 0x000fe600078a10ff */
[----:B------:R-:W-:Y:S01]  /*35f0*/  IMAD.IADD R80, R80, 0x1, -R202 ;  /* 0x0000000150507824 */ /* 0x000fe200078e0aca */
[----:B------:R-:W-:Y:S01]  /*3600*/  @!P2 LEA.HI.X R83, R0, c[0x0][0x25c], R77, 0x2, P5 ;  /* 0x000097000053aa11 */ /* 0x000fe200028f144d */
[----:B------:R-:W-:Y:S01]  /*3610*/  IMAD.X R0, R2, 0x1, R252, P6 ;  /* 0x0000000102007824 */ /* 0x000fe200030e06fc */
[----:B------:R-:W-:Y:S02]  /*3620*/  LEA R76, P5, R3, c[0x0][0x160], 0x1 ;  /* 0x00005800034c7a11 */ /* 0x000fe400078a08ff */
[----:B------:R-:W-:Y:S02]  /*3630*/  LEA R2, P6, R81, c[0x0][0x160], 0x1 ;  /* 0x0000580051027a11 */ /* 0x000fe400078c08ff */
[----:B------:R-:W-:Y:S01]  /*3640*/  LEA.HI.X R77, R3, c[0x0][0x164], R0, 0x1, P5 ;  /* 0x00005900034d7a11 */ /* 0x000fe200028f0c00 */
[----:B------:R-:W-:Y:S01]  /*3650*/  IMAD.U32 R0, RZ, RZ, UR8 ;  /* 0x00000008ff007e24 */ /* 0x000fe2000f8e00ff */
[----:B------:R-:W-:Y:S02]  /*3660*/  LEA.HI.X R3, R81, c[0x0][0x164], R132, 0x1, P6 ;  /* 0x0000590051037a11 */ /* 0x000fe400030f0c84 */
[C---:B------:R-:W-:Y:S02]  /*3670*/  ISETP.LT.OR P6, PT, R80.reuse, 0x1, P4 ;  /* 0x000000015000780c */ /* 0x040fe400027c1670 */
[----:B------:R-:W-:Y:S02]  /*3680*/  IADD3 R81, R243, 0x6080, RZ ;  /* 0x00006080f3517810 */ /* 0x000fe40007ffe0ff */
[----:B------:R-:W-:Y:S03]  /*3690*/  ISETP.LT.OR P5, PT, R80, 0x1, P3 ;  /* 0x000000015000780c */ /* 0x000fe60001fa1670 */
        /* <DEDUP_REMOVED lines=10> */
[----:B-----5:R-:W-:Y:S02]  /*3740*/  IMAD.SHL.U32 R77, R133, 0x4, RZ ;  /* 0x00000004854d7824 */ /* 0x020fe400078e00ff */
[----:B------:R-:W-:Y:S04]  /*3750*/  IMAD.U32 R76, RZ, RZ, UR8 ;  /* 0x00000008ff4c7e24 */ /* 0x000fe8000f8e00ff */
[----:B------:R-:W-:Y:S04]  /*3760*/  @!P2 IMAD R76, R76, 0x40, R77 ;  /* 0x000000404c4ca824 */ /* 0x000fe800078e024d */
[----:B------:R-:W-:Y:S05]  /*3770*/  @!P2 IMAD.SHL.U32 R76, R76, 0x4, RZ ;  /* 0x000000044c4ca824 */ /* 0x000fea00078e00ff */
[----:B------:R1:W-:Y:S02]  /*3780*/  @!P2 LDGSTS.E.BYPASS.LTC128B.128 [R76+0x12080], [R82.64] ;  /* 0x12080000524cafae */ /* 0x0003e4000b901d4a */
.L_x_903:
[C---:B-1234-:R-:W-:Y:S01]  /*3790*/  IMAD R0, R234.reuse, 0x40, R247 ;  /* 0x00000040ea007824 */ /* 0x05efe200078e02f7 */
[----:B------:R-:W0:Y:S01]  /*37a0*/  LDGDEPBAR ;  /* 0x00000000000079af */ /* 0x000e220000000000 */
[----:B------:R-:W-:Y:S01]  /*37b0*/  IMAD.IADD R76, R247, 0x1, -R249 ;  /* 0x00000001f74c7824 */ /* 0x000fe200078e0af9 */
[----:B------:R-:W-:Y:S02]  /*37c0*/  IADD3 R234, R234, 0x1, RZ ;  /* 0x00000001eaea7810 */ /* 0x000fe40007ffe0ff */
        /* <DEDUP_REMOVED lines=9> */
[----:B------:R-:W-:Y:S01]  /*3860*/  ISETP.GT.AND P6, PT, R2, RZ, PT ;  /* 0x000000ff0200720c */ /* 0x000fe20003fc4270 */
[--C-:B------:R-:W-:Y:S01]  /*3870*/  FFMA.FTZ R238, R134, c[0x0][0x29c], -R78.reuse ;  /* 0x0000a70086ee7a23 */ /* 0x100fe2000001084e */
[----:B------:R-:W-:Y:S01]  /*3880*/  ISETP.GT.AND P5, PT, R2, 0x1, PT ;  /* 0x000000010200780c */ /* 0x000fe20003fa4270 */
[--C-:B------:R-:W-:Y:S01]  /*3890*/  FFMA.FTZ R134, R132, c[0x0][0x29c], -R78.reuse ;  /* 0x0000a70084867a23 */ /* 0x100fe2000001084e */
[----:B------:R-:W-:Y:S02]  /*38a0*/  FSEL R202, R6, -INF , P6 ;  /* 0xff80000006ca7808 */ /* 0x000fe40003000000 */
[----:B------:R-:W-:Y:S02]  /*38b0*/  ISETP.GT.AND P6, PT, R0, 0x20, PT ;  /* 0x000000200000780c */ /* 0x000fe40003fc4270 */
[----:B------:R-:W-:Y:S01]  /*38c0*/  FSEL R135, R7, -INF , P5 ;  /* 0xff80000007877808 */ /* 0x000fe20002800000 */
[--C-:B------:R-:W-:Y:S01]  /*38d0*/  FFMA.FTZ R213, R202, c[0x0][0x29c], -R79.reuse ;  /* 0x0000a700cad57a23 */ /* 0x100fe2000001084f */
[----:B------:R-:W-:Y:S01]  /*38e0*/  ISETP.GT.AND P5, PT, R0, 0x21, PT ;  /* 0x000000210000780c */ /* 0x000fe20003fa4270 */
[----:B------:R-:W-:Y:S01]  /*38f0*/  MUFU.EX2 R134, R134 ;  /* 0x0000008600867308 */ /* 0x000fe20000000800 */
[----:B------:R-:W-:Y:S01]  /*3900*/  FSEL R82, R16, -INF , P6 ;  /* 0xff80000010527808 */ /* 0x000fe20003000000 */
[--C-:B------:R-:W-:Y:S01]  /*3910*/  FFMA.FTZ R212, R135, c[0x0][0x29c], -R79.reuse ;  /* 0x0000a70087d47a23 */ /* 0x100fe2000001084f */
[----:B------:R-:W-:Y:S02]  /*3920*/  FSEL R81, R17, -INF , P5 ;  /* 0xff80000011517808 */ /* 0x000fe40002800000 */
[----:B------:R-:W-:Y:S01]  /*3930*/  ISETP.GT.AND P5, PT, R2, 0x21, PT ;  /* 0x000000210200780c */ /* 0x000fe20003fa4270 */
[--C-:B------:R-:W-:Y:S01]  /*3940*/  FFMA.FTZ R237, R82, c[0x0][0x29c], -R78.reuse ;  /* 0x0000a70052ed7a23 */ /* 0x100fe2000001084e */
[----:B------:R-:W-:Y:S01]  /*3950*/  ISETP.GT.AND P6, PT, R2, 0x20, PT ;  /* 0x000000200200780c */ /* 0x000fe20003fc4270 */
[--C-:B------:R-:W-:Y:S01]  /*3960*/  FFMA.FTZ R132, R81, c[0x0][0x29c], -R78.reuse ;  /* 0x0000a70051847a23 */ /* 0x100fe2000001084e */
[----:B------:R-:W-:Y:S01]  /*3970*/  FSEL R83, R19, -INF , P5 ;  /* 0xff80000013537808 */ /* 0x000fe20002800000 */
[----:B------:R-:W1:Y:S01]  /*3980*/  MUFU.EX2 R135, R238 ;  /* 0x000000ee00877308 */ /* 0x000e620000000800 */
[----:B------:R-:W-:Y:S02]  /*3990*/  FSEL R133, R18, -INF , P6 ;  /* 0xff80000012857808 */ /* 0x000fe40003000000 */
[----:B------:R-:W-:Y:S01]  /*39a0*/  IADD3 R4, R3, 0x20, RZ ;  /* 0x0000002003047810 */ /* 0x000fe20007ffe0ff */
[--C-:B------:R-:W-:Y:S01]  /*39b0*/  FFMA.FTZ R210, R83, c[0x0][0x29c], -R79.reuse ;  /* 0x0000a70053d27a23 */ /* 0x100fe2000001084f */
[C---:B------:R-:W-:Y:S01]  /*39c0*/  ISETP.GT.AND P6, PT, R0.reuse, 0x40, PT ;  /* 0x000000400000780c */ /* 0x040fe20003fc4270 */
[--C-:B------:R-:W-:Y:S01]  /*39d0*/  FFMA.FTZ R211, R133, c[0x0][0x29c], -R79.reuse ;  /* 0x0000a70085d37a23 */ /* 0x100fe2000001084f */
[----:B------:R-:W-:Y:S02]  /*39e0*/  ISETP.GT.AND P5, PT, R0, 0x41, PT ;  /* 0x000000410000780c */ /* 0x000fe40003fa4270 */
[----:B------:R-:W-:Y:S01]  /*39f0*/  IADD3 R3, R3, 0x28, RZ ;  /* 0x0000002803037810 */ /* 0x000fe20007ffe0ff */
[----:B------:R-:W2:Y:S01]  /*3a00*/  MUFU.EX2 R133, R237 ;  /* 0x000000ed00857308 */ /* 0x000ea20000000800 */
[----:B------:R-:W-:Y:S02]  /*3a10*/  IMNMX R0, R76, R4, PT ;  /* 0x000000044c007217 */ /* 0x000fe40003800200 */
[-C--:B------:R-:W-:Y:S03]  /*3a20*/  HMMA.16816.F32 R4, R140, R148.reuse, RZ ;  /* 0x000000948c04723c */ /* 0x080fe600000018ff */
[----:B------:R-:W-:Y:S02]  /*3a30*/  FSEL R20, R20, -INF , P6 ;  /* 0xff80000014147808 */ /* 0x000fe40003000000 */
[----:B------:R-:W-:Y:S02]  /*3a40*/  ISETP.GT.AND P6, PT, R2, 0x40, PT ;  /* 0x000000400200780c */ /* 0x000fe40003fc4270 */
[----:B------:R-:W-:Y:S01]  /*3a50*/  FSEL R21, R21, -INF , P5 ;  /* 0xff80000015157808 */ /* 0x000fe20002800000 */
[--C-:B------:R-:W-:Y:S01]  /*3a60*/  FFMA.FTZ R215, R20, c[0x0][0x29c], -R78.reuse ;  /* 0x0000a70014d77a23 */ /* 0x100fe2000001084e */
[----:B------:R-:W-:Y:S01]  /*3a70*/  ISETP.GT.AND P5, PT, R2, 0x41, PT ;  /* 0x000000410200780c */ /* 0x000fe20003fa4270 */
[----:B------:R-:W3:Y:S02]  /*3a80*/  MUFU.EX2 R132, R132 ;  /* 0x0000008400847308 */ /* 0x000ee40000000800 */
[----:B------:R-:W-:Y:S01]  /*3a90*/  IMNMX R2, R76, R3, PT ;  /* 0x000000034c027217 */ /* 0x000fe20003800200 */
[----:B------:R-:W-:Y:S01]  /*3aa0*/  FFMA.FTZ R214, R21, c[0x0][0x29c], -R78 ;  /* 0x0000a70015d67a23 */ /* 0x000fe2000001084e */
[----:B------:R-:W-:Y:S02]  /*3ab0*/  FSEL R76, R22, -INF , P6 ;  /* 0xff800000164c7808 */ /* 0x000fe40003000000 */
[----:B------:R-:W-:Y:S02]  /*3ac0*/  ISETP.GT.AND P6, PT, R0, RZ, PT ;  /* 0x000000ff0000720c */ /* 0x000fe40003fc4270 */
[----:B------:R-:W-:Y:S01]  /*3ad0*/  FSEL R23, R23, -INF , P5 ;  /* 0xff80000017177808 */ /* 0x000fe20002800000 */
[--C-:B------:R-:W-:Y:S01]  /*3ae0*/  FFMA.FTZ R209, R76, c[0x0][0x29c], -R79.reuse ;  /* 0x0000a7004cd17a23 */ /* 0x100fe2000001084f */
[----:B------:R-:W-:Y:S02]  /*3af0*/  ISETP.GT.AND P5, PT, R0, 0x1, PT ;  /* 0x000000010000780c */ /* 0x000fe40003fa4270 */
[----:B------:R-:W-:Y:S01]  /*3b00*/  FSEL R80, R8, -INF , P6 ;  /* 0xff80000008507808 */ /* 0x000fe20003000000 */
[----:B------:R-:W-:Y:S01]  /*3b10*/  FFMA.FTZ R208, R23, c[0x0][0x29c], -R79 ;  /* 0x0000a70017d07a23 */ /* 0x000fe2000001084f */
[----:B------:R-:W-:Y:S02]  /*3b20*/  FSEL R77, R9, -INF , P5 ;  /* 0xff800000094d7808 */ /* 0x000fe40002800000 */
[----:B------:R-:W-:Y:S01]  /*3b30*/  ISETP.GT.AND P6, PT, R2, RZ, PT ;  /* 0x000000ff0200720c */ /* 0x000fe20003fc4270 */
[--C-:B------:R-:W-:Y:S01]  /*3b40*/  FFMA.FTZ R207, R80, c[0x0][0x29c], -R201.reuse ;  /* 0x0000a70050cf7a23 */ /* 0x100fe200000108c9 */
[----:B------:R-:W-:Y:S01]  /*3b50*/  ISETP.GT.AND P5, PT, R2, 0x1, PT ;  /* 0x000000010200780c */ /* 0x000fe20003fa4270 */
[--C-:B------:R-:W-:Y:S01]  /*3b60*/  FFMA.FTZ R206, R77, c[0x0][0x29c], -R201.reuse ;  /* 0x0000a7004dce7a23 */ /* 0x100fe200000108c9 */
[----:B------:R-:W-:Y:S02]  /*3b70*/  FSEL R22, R10, -INF , P6 ;  /* 0xff8000000a167808 */ /* 0x000fe40003000000 */
[----:B------:R-:W-:Y:S02]  /*3b80*/  FSEL R19, R11, -INF , P5 ;  /* 0xff8000000b137808 */ /* 0x000fe40002800000 */
[C---:B------:R-:W-:Y:S02]  /*3b90*/  HMMA.16816.F32 R8, R144.reuse, R148, RZ ;  /* 0x000000949008723c */ /* 0x040fe400000018ff */
[C---:B------:R-:W-:Y:S01]  /*3ba0*/  ISETP.GT.AND P6, PT, R0.reuse, 0x20, PT ;  /* 0x000000200000780c */ /* 0x040fe20003fc4270 */
[--C-:B------:R-:W-:Y:S01]  /*3bb0*/  FFMA.FTZ R239, R19, c[0x0][0x29c], -R200.reuse ;  /* 0x0000a70013ef7a23 */ /* 0x100fe200000108c8 */
[----:B------:R-:W-:Y:S01]  /*3bc0*/  ISETP.GT.AND P5, PT, R0, 0x21, PT ;  /* 0x000000210000780c */ /* 0x000fe20003fa4270 */
[--C-:B------:R-:W-:Y:S01]  /*3bd0*/  FFMA.FTZ R202, R22, c[0x0][0x29c], -R200.reuse ;  /* 0x0000a70016ca7a23 */ /* 0x100fe200000108c8 */
[----:B------:R-:W-:Y:S02]  /*3be0*/  FSEL R18, R12, -INF , P6 ;  /* 0xff8000000c127808 */ /* 0x000fe40003000000 */
[----:B------:R-:W-:Y:S04]  /*3bf0*/  ISETP.GT.AND P6, PT, R2, 0x20, PT ;  /* 0x000000200200780c */ /* 0x000fe80003fc4270 */
[----:B------:R-:W-:Y:S01]  /*3c00*/  FSEL R17, R13, -INF , P5 ;  /* 0xff8000000d117808 */ /* 0x000fe20002800000 */
[--C-:B------:R-:W-:Y:S01]  /*3c10*/  FFMA.FTZ R205, R18, c[0x0][0x29c], -R201.reuse ;  /* 0x0000a70012cd7a23 */ /* 0x100fe200000108c9 */
[----:B------:R-:W-:Y:S02]  /*3c20*/  ISETP.GT.AND P5, PT, R2, 0x21, PT ;  /* 0x000000210200780c */ /* 0x000fe40003fa4270 */
[----:B------:R-:W-:Y:S01]  /*3c30*/  FSEL R16, R14, -INF , P6 ;  /* 0xff8000000e107808 */ /* 0x000fe20003000000 */
[--C-:B------:R-:W-:Y:S01]  /*3c40*/  FFMA.FTZ R204, R17, c[0x0][0x29c], -R201.reuse ;  /* 0x0000a70011cc7a23 */ /* 0x100fe200000108c9 */
[----:B------:R-:W-:Y:S02]  /*3c50*/  FSEL R3, R15, -INF , P5 ;  /* 0xff8000000f037808 */ /* 0x000fe40002800000 */
[-C--:B------:R-:W-:Y:S01]  /*3c60*/  HMMA.16816.F32 R12, R144, R150.reuse, RZ ;  /* 0x00000096900c723c */ /* 0x080fe200000018ff */
[--C-:B------:R-:W-:Y:S01]  /*3c70*/  FFMA.FTZ R240, R16, c[0x0][0x29c], -R200.reuse ;  /* 0x0000a70010f07a23 */ /* 0x100fe200000108c8 */
[C---:B------:R-:W-:Y:S01]  /*3c80*/  ISETP.GT.AND P6, PT, R0.reuse, 0x40, PT ;  /* 0x000000400000780c */ /* 0x040fe20003fc4270 */
[--C-:B------:R-:W-:Y:S01]  /*3c90*/  FFMA.FTZ R241, R3, c[0x0][0x29c], -R200.reuse ;  /* 0x0000a70003f17a23 */ /* 0x100fe200000108c8 */
[----:B------:R-:W-:Y:S01]  /*3ca0*/  ISETP.GT.AND P5, PT, R0, 0x41, PT ;  /* 0x000000410000780c */ /* 0x000fe20003fa4270 */
[----:B------:R-:W-:Y:S01]  /*3cb0*/  LDS R3, [R244.X4+0x122a0] ;  /* 0x0122a000f4037984 */ /* 0x000fe20000004800 */
[----:B------:R-:W-:Y:S01]  /*3cc0*/  FSEL R24, R24, -INF , P6 ;  /* 0xff80000018187808 */ /* 0x000fe20003000000 */
[----:B------:R-:W-:Y:S01]  /*3cd0*/  IMAD.MOV.U32 R0, RZ, RZ, 0x40 ;  /* 0x00000040ff007424 */ /* 0x000fe200078e00ff */
[C---:B------:R-:W-:Y:S02]  /*3ce0*/  HMMA.16816.F32 R16, R140.reuse, R150, RZ ;  /* 0x000000968c10723c */ /* 0x040fe400000018ff */
[----:B------:R-:W-:Y:S02]  /*3cf0*/  ISETP.GT.AND P6, PT, R2, 0x40, PT ;  /* 0x000000400200780c */ /* 0x000fe40003fc4270 */
[----:B------:R-:W-:Y:S01]  /*3d00*/  FSEL R25, R25, -INF , P5 ;  /* 0xff80000019197808 */ /* 0x000fe20002800000 */
[--C-:B------:R-:W-:Y:S01]  /*3d10*/  FFMA.FTZ R203, R24, c[0x0][0x29c], -R201.reuse ;  /* 0x0000a70018cb7a23 */ /* 0x100fe200000108c9 */
[----:B------:R-:W-:Y:S02]  /*3d20*/  ISETP.GT.AND P5, PT, R2, 0x41, PT ;  /* 0x000000410200780c */ /* 0x000fe40003fa4270 */
[-C--:B------:R-:W-:Y:S01]  /*3d30*/  HMMA.16816.F32 R20, R140, R152.reuse, RZ ;  /* 0x000000988c14723c */ /* 0x080fe200000018ff */
[----:B------:R-:W-:Y:S01]  /*3d40*/  FSEL R26, R26, -INF , P6 ;  /* 0xff8000001a1a7808 */ /* 0x000fe20003000000 */
[----:B------:R-:W-:Y:S02]  /*3d50*/  MUFU.EX2 R140, R207 ;  /* 0x000000cf008c7308 */ /* 0x000fe40000000800 */
[----:B------:R-:W-:Y:S01]  /*3d60*/  FSEL R27, R27, -INF , P5 ;  /* 0xff8000001b1b7808 */ /* 0x000fe20002800000 */
[----:B------:R-:W-:Y:S01]  /*3d70*/  FFMA.FTZ R201, R25, c[0x0][0x29c], -R201 ;  /* 0x0000a70019c97a23 */ /* 0x000fe200000108c9 */
[----:B------:R-:W-:Y:S01]  /*3d80*/  SEL R0, R0, 0xffffffc0, !P0 ;  /* 0xffffffc000007807 */ /* 0x000fe20004000000 */
[--C-:B------:R-:W-:Y:S02]  /*3d90*/  FFMA.FTZ R242, R26, c[0x0][0x29c], -R200.reuse ;  /* 0x0000a7001af27a23 */ /* 0x100fe400000108c8 */
[----:B------:R-:W-:Y:S02]  /*3da0*/  FFMA.FTZ R200, R27, c[0x0][0x29c], -R200 ;  /* 0x0000a7001bc87a23 */ /* 0x000fe400000108c8 */
[----:B------:R-:W-:Y:S01]  /*3db0*/  HMMA.16816.F32 R24, R144, R152, RZ ;  /* 0x000000989018723c */ /* 0x000fe200000018ff */
[----:B------:R-:W-:Y:S01]  /*3dc0*/  MUFU.EX2 R141, R205 ;  /* 0x000000cd008d7308 */ /* 0x000fe20000000800 */
[----:B------:R-:W-:Y:S02]  /*3dd0*/  IMAD.IADD R2, R225, 0x1, R0 ;  /* 0x00000001e1027824 */ /* 0x000fe400078e0200 */
[----:B------:R-:W-:Y:S03]  /*3de0*/  IMAD.IADD R0, R0, 0x1, R226 ;  /* 0x0000000100007824 */ /* 0x000fe600078e02e2 */
[----:B------:R-:W4:Y:S01]  /*3df0*/  LDSM.16.M88.4 R76, [R2+0xe080] ;  /* 0x00e08000024c783b */ /* 0x000f220000000200 */
[-C--:B------:R-:W-:Y:S03]  /*3e00*/  HMMA.16816.F32 R4, R136, R154.reuse, R4 ;  /* 0x0000009a8804723c */ /* 0x080fe60000001804 */
[----:B------:R-:W-:Y:S04]  /*3e10*/  MUFU.EX2 R143, R204 ;  /* 0x000000cc008f7308 */ /* 0x000fe80000000800 */
[----:B------:R-:W5:Y:S01]  /*3e20*/  LDSM.16.M88.4 R80, [R2+0xf080] ;  /* 0x00f080000250783b */ /* 0x000f620000000200 */
[C---:B------:R-:W-:Y:S05]  /*3e30*/  HMMA.16816.F32 R8, R156.reuse, R154, R8 ;  /* 0x0000009a9c08723c */ /* 0x040fea0000001808 */
[----:B------:R-:W-:Y:S03]  /*3e40*/  MUFU.EX2 R142, R206 ;  /* 0x000000ce008e7308 */ /* 0x000fe60000000800 */
[-C--:B------:R-:W-:Y:S07]  /*3e50*/  HMMA.16816.F32 R12, R156, R160.reuse, R12 ;  /* 0x000000a09c0c723c */ /* 0x080fee000000180c */
[----:B------:R-:W-:Y:S01]  /*3e60*/  MUFU.EX2 R145, R202 ;  /* 0x000000ca00917308 */ /* 0x000fe20000000800 */
[C---:B------:R-:W-:Y:S08]  /*3e70*/  HMMA.16816.F32 R16, R136.reuse, R160, R16 ;  /* 0x000000a08810723c */ /* 0x040ff00000001810 */
[-C--:B------:R-:W-:Y:S01]  /*3e80*/  HMMA.16816.F32 R20, R136, R162.reuse, R20 ;  /* 0x000000a28814723c */ /* 0x080fe20000001814 */
[----:B------:R-:W-:Y:S07]  /*3e90*/  MUFU.EX2 R137, R209 ;  /* 0x000000d100897308 */ /* 0x000fee0000000800 */
[----:B------:R-:W-:Y:S03]  /*3ea0*/  HMMA.16816.F32 R24, R156, R162, R24 ;  /* 0x000000a29c18723c */ /* 0x000fe60000001818 */
[----:B------:R-:W-:Y:S05]  /*3eb0*/  MUFU.EX2 R136, R211 ;  /* 0x000000d300887308 */ /* 0x000fea0000000800 */
[-C--:B----4-:R-:W-:Y:S05]  /*3ec0*/  HMMA.16816.F32 R4, R76, R164.reuse, R4 ;  /* 0x000000a44c04723c */ /* 0x090fea0000001804 */
[----:B------:R-:W-:Y:S03]  /*3ed0*/  MUFU.EX2 R138, R210 ;  /* 0x000000d2008a7308 */ /* 0x000fe60000000800 */
[C---:B-----5:R-:W-:Y:S07]  /*3ee0*/  HMMA.16816.F32 R8, R80.reuse, R164, R8 ;  /* 0x000000a45008723c */ /* 0x060fee0000001808 */
[----:B------:R-:W-:Y:S01]  /*3ef0*/  MUFU.EX2 R139, R208 ;  /* 0x000000d0008b7308 */ /* 0x000fe20000000800 */
[-C--:B------:R-:W-:Y:S08]  /*3f00*/  HMMA.16816.F32 R12, R80, R166.reuse, R12 ;  /* 0x000000a6500c723c */ /* 0x080ff0000000180c */
[C---:B------:R-:W-:Y:S01]  /*3f10*/  HMMA.16816.F32 R16, R76.reuse, R166, R16 ;  /* 0x000000a64c10723c */ /* 0x040fe20000001810 */
[----:B------:R-:W-:Y:S07]  /*3f20*/  MUFU.EX2 R144, R203 ;  /* 0x000000cb00907308 */ /* 0x000fee0000000800 */
[-C--:B------:R-:W-:Y:S01]  /*3f30*/  HMMA.16816.F32 R20, R76, R168.reuse, R20 ;  /* 0x000000a84c14723c */ /* 0x080fe20000001814 */
[----:B------:R-:W4:Y:S02]  /*3f40*/  LDSM.16.M88.4 R76, [R0+0xe080] ;  /* 0x00e08000004c783b */ /* 0x000f240000000200 */
[----:B------:R-:W-:Y:S05]  /*3f50*/  MUFU.EX2 R201, R201 ;  /* 0x000000c900c97308 */ /* 0x000fea0000000800 */
[----:B------:R-:W-:Y:S01]  /*3f60*/  HMMA.16816.F32 R24, R80, R168, R24 ;  /* 0x000000a85018723c */ /* 0x000fe20000001818 */
[----:B------:R-:W5:Y:S04]  /*3f70*/  LDSM.16.M88.4 R80, [R0+0xf080] ;  /* 0x00f080000050783b */ /* 0x000f680000000200 */
[----:B------:R-:W-:Y:S03]  /*3f80*/  MUFU.EX2 R200, R200 ;  /* 0x000000c800c87308 */ /* 0x000fe60000000800 */
        /* <DEDUP_REMOVED lines=33> */
[----:B------:R-:W1:Y:S01]  /*41a0*/  LDS R0, [R244.X4+0x12280] ;  /* 0x01228000f4007984 */ /* 0x000e620000004800 */
[-C--:B----4-:R-:W-:Y:S08]  /*41b0*/  HMMA.16816.F32 R4, R76, R194.reuse, R4 ;  /* 0x000000c24c04723c */ /* 0x090ff00000001804 */
[C---:B-----5:R-:W-:Y:S08]  /*41c0*/  HMMA.16816.F32 R8, R80.reuse, R194, R8 ;  /* 0x000000c25008723c */ /* 0x060ff00000001808 */
[-C--:B------:R-:W-:Y:S08]  /*41d0*/  HMMA.16816.F32 R12, R80, R196.reuse, R12 ;  /* 0x000000c4500c723c */ /* 0x080ff0000000180c */
[C---:B------:R-:W-:Y:S04]  /*41e0*/  HMMA.16816.F32 R16, R76.reuse, R196, R16 ;  /* 0x000000c44c10723c */ /* 0x040fe80000001810 */
[--C-:B-1----:R-:W-:Y:S02]  /*41f0*/  FADD.FTZ R4, R4, -R0.reuse ;  /* 0x8000000004047221 */ /* 0x102fe40000010000 */
[--C-:B------:R-:W-:Y:S02]  /*4200*/  FADD.FTZ R5, R5, -R0.reuse ;  /* 0x8000000005057221 */ /* 0x100fe40000010000 */
[-C--:B------:R-:W-:Y:S01]  /*4210*/  HMMA.16816.F32 R20, R76, R198.reuse, R20 ;  /* 0x000000c64c14723c */ /* 0x080fe20000001814 */
[----:B------:R-:W1:Y:S03]  /*4220*/  MUFU.EX2 R79, R215 ;  /* 0x000000d7004f7308 */ /* 0x000e660000000800 */
[----:B------:R-:W-:Y:S01]  /*4230*/  FMUL.FTZ R4, R135, R4 ;  /* 0x0000000487047220 */ /* 0x000fe20000410000 */
[C---:B------:R-:W-:Y:S01]  /*4240*/  F2FP.PACK_AB R135, R134.reuse, R135 ;  /* 0x000000878687723e */ /* 0x040fe200000000ff */
[----:B------:R-:W-:Y:S02]  /*4250*/  FMUL.FTZ R5, R134, R5 ;  /* 0x0000000586057220 */ /* 0x000fe40000410000 */
[----:B------:R-:W-:Y:S03]  /*4260*/  HMMA.16816.F32 R24, R80, R198, R24 ;  /* 0x000000c65018723c */ /* 0x000fe60000001818 */
[----:B------:R-:W4:Y:S01]  /*4270*/  MUFU.EX2 R78, R214 ;  /* 0x000000d6004e7308 */ /* 0x000f220000000800 */
[--C-:B------:R-:W-:Y:S02]  /*4280*/  FADD.FTZ R7, R7, -R3.reuse ;  /* 0x8000000307077221 */ /* 0x100fe40000010000 */
[--C-:B------:R-:W-:Y:S02]  /*4290*/  FADD.FTZ R6, R6, -R3.reuse ;  /* 0x8000000306067221 */ /* 0x100fe40000010000 */
[--C-:B------:R-:W-:Y:S04]  /*42a0*/  FADD.FTZ R16, R16, -R0.reuse ;  /* 0x8000000010107221 */ /* 0x100fe80000010000 */
[--C-:B------:R-:W-:Y:S01]  /*42b0*/  FADD.FTZ R17, R17, -R0.reuse ;  /* 0x8000000011117221 */ /* 0x100fe20000010000 */
[----:B------:R-:W5:Y:S01]  /*42c0*/  MUFU.EX2 R77, R213 ;  /* 0x000000d5004d7308 */ /* 0x000f620000000800 */
[----:B--2---:R-:W-:Y:S01]  /*42d0*/  FMUL.FTZ R16, R133, R16 ;  /* 0x0000001085107220 */ /* 0x004fe20000410000 */
[----:B---3--:R-:W-:Y:S01]  /*42e0*/  F2FP.PACK_AB R133, R132, R133 ;  /* 0x000000858485723e */ /* 0x008fe200000000ff */
[--C-:B------:R-:W-:Y:S02]  /*42f0*/  FADD.FTZ R20, R20, -R0.reuse ;  /* 0x8000000014147221 */ /* 0x100fe40000010000 */
[----:B------:R-:W-:Y:S02]  /*4300*/  FADD.FTZ R21, R21, -R0 ;  /* 0x8000000015157221 */ /* 0x000fe40000010000 */
[----:B-1----:R-:W-:Y:S01]  /*4310*/  FMUL.FTZ R0, R79, R20 ;  /* 0x000000144f007220 */ /* 0x002fe20000410000 */
[----:B------:R-:W-:Y:S01]  /*4320*/  F2FP.PACK_AB R20, R5, R4 ;  /* 0x000000040514723e */ /* 0x000fe200000000ff */
[----:B------:R-:W-:Y:S01]  /*4330*/  FMUL.FTZ R17, R132, R17 ;  /* 0x0000001184117220 */ /* 0x000fe20000410000 */
[----:B------:R-:W1:Y:S01]  /*4340*/  MUFU.EX2 R76, R212 ;  /* 0x000000d4004c7308 */ /* 0x000e620000000800 */
[--C-:B------:R-:W-:Y:S02]  /*4350*/  FADD.FTZ R4, R19, -R3.reuse ;  /* 0x8000000313047221 */ /* 0x100fe40000010000 */
[--C-:B------:R-:W-:Y:S01]  /*4360*/  FADD.FTZ R22, R22, -R3.reuse ;  /* 0x8000000316167221 */ /* 0x100fe20000010000 */
[C---:B----4-:R-:W-:Y:S01]  /*4370*/  F2FP.PACK_AB R132, R78.reuse, R79 ;  /* 0x0000004f4e84723e */ /* 0x050fe200000000ff */
[----:B------:R-:W-:Y:S02]  /*4380*/  FMUL.FTZ R21, R78, R21 ;  /* 0x000000154e157220 */ /* 0x000fe40000410000 */
[--C-:B------:R-:W-:Y:S02]  /*4390*/  FADD.FTZ R8, R8, -R2.reuse ;  /* 0x8000000208087221 */ /* 0x100fe40000010000 */
[--C-:B------:R-:W-:Y:S01]  /*43a0*/  FADD.FTZ R12, R12, -R2.reuse ;  /* 0x800000020c0c7221 */ /* 0x100fe20000010000 */
[----:B------:R-:W2:Y:S01]  /*43b0*/  MUFU.EX2 R134, R239 ;  /* 0x000000ef00867308 */ /* 0x000ea20000000800 */
[--C-:B------:R-:W-:Y:S02]  /*43c0*/  FADD.FTZ R13, R13, -R2.reuse ;  /* 0x800000020d0d7221 */ /* 0x100fe40000010000 */
[----:B------:R-:W-:Y:S02]  /*43d0*/  FMUL.FTZ R80, R137, R22 ;  /* 0x0000001689507220 */ /* 0x000fe40000410000 */
[----:B-----5:R-:W-:Y:S02]  /*43e0*/  FMUL.FTZ R6, R77, R6 ;  /* 0x000000064d067220 */ /* 0x020fe40000410000 */
[----:B------:R-:W-:Y:S02]  /*43f0*/  FMUL.FTZ R22, R140, R8 ;  /* 0x000000088c167220 */ /* 0x000fe40000410000 */
[----:B------:R-:W-:Y:S01]  /*4400*/  FMUL.FTZ R8, R143, R13 ;  /* 0x0000000d8f087220 */ /* 0x000fe20000410000 */
[----:B------:R-:W-:Y:S01]  /*4410*/  MUFU.EX2 R79, R240 ;  /* 0x000000f0004f7308 */ /* 0x000fe20000000800 */
[--C-:B------:R-:W-:Y:S02]  /*4420*/  FADD.FTZ R18, R18, -R3.reuse ;  /* 0x8000000312127221 */ /* 0x100fe40000010000 */
[----:B------:R-:W-:Y:S01]  /*4430*/  FADD.FTZ R23, R23, -R3 ;  /* 0x8000000317177221 */ /* 0x000fe20000010000 */
[C---:B-1----:R-:W-:Y:S01]  /*4440*/  F2FP.PACK_AB R78, R76.reuse, R77 ;  /* 0x0000004d4c4e723e */ /* 0x042fe200000000ff */
[----:B------:R-:W-:Y:S01]  /*4450*/  FMUL.FTZ R7, R76, R7 ;  /* 0x000000074c077220 */ /* 0x000fe20000410000 */
[----:B------:R-:W-:Y:S01]  /*4460*/  F2FP.PACK_AB R76, R21, R0 ;  /* 0x00000000154c723e */ /* 0x000fe200000000ff */
[----:B------:R-:W-:Y:S01]  /*4470*/  FMUL.FTZ R3, R141, R12 ;  /* 0x0000000c8d037220 */ /* 0x000fe20000410000 */
[----:B------:R-:W1:Y:S01]  /*4480*/  LDS R0, [R244.X4+0x12320] ;  /* 0x01232000f4007984 */ /* 0x000e620000004800 */
[----:B------:R-:W-:Y:S01]  /*4490*/  F2FP.PACK_AB R77, R17, R16 ;  /* 0x00000010114d723e */ /* 0x000fe200000000ff */
[----:B------:R-:W3:Y:S01]  /*44a0*/  MUFU.EX2 R19, R241 ;  /* 0x000000f100137308 */ /* 0x000ee20000000800 */
[----:B------:R-:W-:Y:S01]  /*44b0*/  F2FP.PACK_AB R21, R7, R6 ;  /* 0x000000060715723e */ /* 0x000fe200000000ff */
[----:B------:R-:W-:Y:S01]  /*44c0*/  STS [R235+0x12480], R135 ;  /* 0x01248087eb007388 */ /* 0x000fe20000000800 */
[----:B------:R-:W-:Y:S01]  /*44d0*/  F2FP.PACK_AB R7, R142, R140 ;  /* 0x0000008c8e07723e */ /* 0x000fe200000000ff */
[--C-:B------:R-:W-:Y:S01]  /*44e0*/  FADD.FTZ R25, R25, -R2.reuse ;  /* 0x8000000219197221 */ /* 0x100fe20000010000 */
[----:B------:R-:W-:Y:S01]  /*44f0*/  F2FP.PACK_AB R8, R8, R3 ;  /* 0x000000030808723e */ /* 0x000fe200000000ff */
[----:B------:R-:W-:Y:S01]  /*4500*/  STS [R236], R78 ;  /* 0x0000004eec007388 */ /* 0x000fe20000000800 */
[----:B--2---:R-:W-:Y:S01]  /*4510*/  F2FP.PACK_AB R3, R134, R145 ;  /* 0x000000918603723e */ /* 0x004fe200000000ff */
[--C-:B------:R-:W-:Y:S01]  /*4520*/  FADD.FTZ R9, R9, -R2.reuse ;  /* 0x8000000209097221 */ /* 0x100fe20000010000 */
[----:B------:R-:W-:Y:S01]  /*4530*/  F2FP.PACK_AB R17, R138, R136 ;  /* 0x000000888a11723e */ /* 0x000fe200000000ff */
[----:B------:R-:W-:Y:S01]  /*4540*/  STS [R235+0x12c80], R7 ;  /* 0x012c8007eb007388 */ /* 0x000fe20000000800 */
[----:B------:R-:W-:Y:S01]  /*4550*/  F2FP.PACK_AB R6, R143, R141 ;  /* 0x0000008d8f06723e */ /* 0x000fe200000000ff */
[----:B------:R-:W-:Y:S01]  /*4560*/  FADD.FTZ R24, R24, -R2 ;  /* 0x8000000218187221 */ /* 0x000fe20000010000 */
[----:B------:R-:W-:Y:S01]  /*4570*/  F2FP.PACK_AB R16, R139, R137 ;  /* 0x000000898b10723e */ /* 0x000fe200000000ff */
[----:B------:R-:W-:Y:S01]  /*4580*/  STS [R236+0x800], R3 ;  /* 0x00080003ec007388 */ /* 0x000fe20000000800 */
[----:B------:R-:W-:Y:S02]  /*4590*/  FMUL.FTZ R81, R136, R18 ;  /* 0x0000001288517220 */ /* 0x000fe40000410000 */
[----:B------:R-:W2:Y:S01]  /*45a0*/  MUFU.EX2 R18, R242 ;  /* 0x000000f200127308 */ /* 0x000ea20000000800 */
[----:B------:R-:W-:Y:S01]  /*45b0*/  STS [R235+0x13480], R133 ;  /* 0x01348085eb007388 */ /* 0x000fe20000000800 */
[----:B------:R-:W-:Y:S01]  /*45c0*/  FMUL.FTZ R138, R138, R4 ;  /* 0x000000048a8a7220 */ /* 0x000fe20000410000 */
[----:B------:R-:W-:Y:S01]  /*45d0*/  F2FP.PACK_AB R4, R201, R144 ;  /* 0x00000090c904723e */ /* 0x000fe200000000ff */
[----:B------:R-:W-:Y:S01]  /*45e0*/  FMUL.FTZ R5, R142, R9 ;  /* 0x000000098e057220 */ /* 0x000fe20000410000 */
[----:B------:R-:W-:Y:S01]  /*45f0*/  STS [R236+0x1000], R17 ;  /* 0x00100011ec007388 */ /* 0x000fe20000000800 */
[----:B------:R-:W-:Y:S01]  /*4600*/  FMUL.FTZ R23, R139, R23 ;  /* 0x000000178b177220 */ /* 0x000fe20000410000 */
[----:B---3--:R-:W-:Y:S01]  /*4610*/  F2FP.PACK_AB R2, R19, R79 ;  /* 0x0000004f1302723e */ /* 0x008fe200000000ff */
[----:B------:R-:W-:Y:S01]  /*4620*/  FMUL.FTZ R24, R144, R24 ;  /* 0x0000001890187220 */ /* 0x000fe20000410000 */
[----:B------:R-:W-:Y:S01]  /*4630*/  STS [R235+0x13c80], R6 ;  /* 0x013c8006eb007388 */ /* 0x000fe20000000800 */
[----:B------:R-:W-:Y:S01]  /*4640*/  F2FP.PACK_AB R5, R5, R22 ;  /* 0x000000160505723e */ /* 0x000fe200000000ff */
[----:B------:R-:W-:Y:S01]  /*4650*/  FMUL.FTZ R12, R201, R25 ;  /* 0x00000019c90c7220 */ /* 0x000fe20000410000 */
[----:B------:R-:W-:Y:S01]  /*4660*/  F2FP.PACK_AB R9, R138, R81 ;  /* 0x000000518a09723e */ /* 0x000fe200000000ff */
[----:B------:R2:W-:Y:S01]  /*4670*/  STS [R236+0x1800], R2 ;  /* 0x00180002ec007388 */ /* 0x0005e20000000800 */
[----:B------:R-:W-:Y:S02]  /*4680*/  F2FP.PACK_AB R13, R23, R80 ;  /* 0x00000050170d723e */ /* 0x000fe400000000ff */
[----:B------:R-:W-:Y:S01]  /*4690*/  F2FP.PACK_AB R12, R12, R24 ;  /* 0x000000180c0c723e */ /* 0x000fe200000000ff */
[----:B------:R-:W-:Y:S04]  /*46a0*/  STS [R235+0x14480], R132 ;  /* 0x01448084eb007388 */ /* 0x000fe80000000800 */
[----:B------:R-:W-:Y:S01]  /*46b0*/  STS [R236+0x2000], R16 ;  /* 0x00200010ec007388 */ /* 0x000fe20000000800 */
[--C-:B-1----:R-:W-:Y:S02]  /*46c0*/  FADD.FTZ R10, R10, -R0.reuse ;  /* 0x800000000a0a7221 */ /* 0x102fe40000010000 */
[--C-:B------:R-:W-:Y:S01]  /*46d0*/  FADD.FTZ R11, R11, -R0.reuse ;  /* 0x800000000b0b7221 */ /* 0x100fe20000010000 */
[----:B------:R-:W-:Y:S01]  /*46e0*/  STS [R235+0x14c80], R4 ;  /* 0x014c8004eb007388 */ /* 0x000fe20000000800 */
[----:B------:R-:W-:Y:S02]  /*46f0*/  FMUL.FTZ R10, R145, R10 ;  /* 0x0000000a910a7220 */ /* 0x000fe40000410000 */
[----:B------:R-:W-:Y:S02]  /*4700*/  FMUL.FTZ R11, R134, R11 ;  /* 0x0000000b860b7220 */ /* 0x000fe40000410000 */
[--C-:B------:R-:W-:Y:S02]  /*4710*/  FADD.FTZ R14, R14, -R0.reuse ;  /* 0x800000000e0e7221 */ /* 0x100fe40000010000 */
[--C-:B------:R-:W-:Y:S02]  /*4720*/  FADD.FTZ R15, R15, -R0.reuse ;  /* 0x800000000f0f7221 */ /* 0x100fe40000010000 */
[----:B------:R-:W-:Y:S02]  /*4730*/  FMUL.FTZ R14, R79, R14 ;  /* 0x0000000e4f0e7220 */ /* 0x000fe40000410000 */
[----:B------:R-:W-:Y:S01]  /*4740*/  FMUL.FTZ R15, R19, R15 ;  /* 0x0000000f130f7220 */ /* 0x000fe20000410000 */
[----:B--2---:R-:W-:Y:S01]  /*4750*/  F2FP.PACK_AB R2, R200, R18 ;  /* 0x00000012c802723e */ /* 0x004fe200000000ff */
[--C-:B------:R-:W-:Y:S02]  /*4760*/  FADD.FTZ R26, R26, -R0.reuse ;  /* 0x800000001a1a7221 */ /* 0x100fe40000010000 */
[----:B------:R-:W-:Y:S01]  /*4770*/  FADD.FTZ R27, R27, -R0 ;  /* 0x800000001b1b7221 */ /* 0x000fe20000010000 */
[----:B------:R-:W-:Y:S01]  /*4780*/  F2FP.PACK_AB R0, R15, R14 ;  /* 0x0000000e0f00723e */ /* 0x000fe200000000ff */
[----:B------:R1:W-:Y:S01]  /*4790*/  STS [R236+0x2800], R2 ;  /* 0x00280002ec007388 */ /* 0x0003e20000000800 */
[----:B------:R-:W-:Y:S02]  /*47a0*/  FMUL.FTZ R18, R18, R26 ;  /* 0x0000001a12127220 */ /* 0x000fe40000410000 */
[----:B------:R-:W-:Y:S01]  /*47b0*/  FMUL.FTZ R200, R200, R27 ;  /* 0x0000001bc8c87220 */ /* 0x000fe20000410000 */
        /* <DEDUP_REMOVED lines=97> */
[----:B------:R-:W3:Y:S01]  /*4dd0*/  LDL R237, [R1+0x2c] ;  /* 0x00002c0001ed7983 */ /* 0x000ee20000100800 */
[----:B------:R-:W-:Y:S02]  /*4de0*/  IMAD R4, R2, c[0x0][0x208], RZ ;  /* 0x0000820002047a24 */ /* 0x000fe400078e02ff */
[C---:B------:R-:W-:Y:S01]  /*4df0*/  IMAD.WIDE.U32 R2, R234.reuse, c[0x0][0x208], RZ ;  /* 0x00008200ea027a25 */ /* 0x040fe200078e00ff */
[----:B------:R-:W4:Y:S03]  /*4e00*/  LDL.64 R238, [R1] ;  /* 0x0000000001ee7983 */ /* 0x000f260000100a00 */
[----:B------:R-:W-:Y:S02]  /*4e10*/  IMAD R4, R234, c[0x0][0x20c], R4 ;  /* 0x00008300ea047a24 */ /* 0x000fe400078e0204 */
[C---:B------:R-:W-:Y:S02]  /*4e20*/  IMAD.SHL.U32 R6, R2.reuse, 0x40, RZ ;  /* 0x0000004002067824 */ /* 0x040fe400078e00ff */
[----:B------:R-:W-:Y:S05]  /*4e30*/  IMAD.IADD R3, R3, 0x1, R4 ;  /* 0x0000000103037824 */ /* 0x000fea00078e0204 */
[----:B------:R-:W-:Y:S02]  /*4e40*/  SHF.L.U64.HI R3, R2, 0x6, R3 ;  /* 0x0000000602037819 */ /* 0x000fe40000010203 */
[C---:B--2---:R-:W-:Y:S02]  /*4e50*/  IADD3 R4, P1, R5.reuse, R240, RZ ;  /* 0x000000f005047210 */ /* 0x044fe40007f3e0ff */
[----:B------:R-:W1:Y:S02]  /*4e60*/  S2R R240, SR_TID.X ;  /* 0x0000000000f07919 */ /* 0x000e640000002100 */
[----:B---3--:R-:W-:Y:S02]  /*4e70*/  LEA.HI.X.SX32 R7, R5, R237, 0x1, P1 ;  /* 0x000000ed05077211 */ /* 0x008fe400008f0eff */
[----:B------:R-:W-:Y:S02]  /*4e80*/  LOP3.LUT P1, RZ, R248, 0x1, RZ, 0xc0, !PT ;  /* 0x00000001f8ff7812 */ /* 0x000fe4000782c0ff */
[----:B----4-:R-:W-:Y:S04]  /*4e90*/  IADD3 R10, P6, P5, R238, UR12, R6 ;  /* 0x0000000cee0a7c10 */ /* 0x010fe8000fdde006 */
[----:B------:R-:W-:Y:S02]  /*4ea0*/  IADD3.X R11, R251, UR6, R3, P6, P5 ;  /* 0x00000006fb0b7c10 */ /* 0x000fe4000b7ea403 */
[C---:B------:R-:W-:Y:S04]  /*4eb0*/  LEA R8, P5, R4.reuse, c[0x0][0x280], 0x2 ;  /* 0x0000a00004087a11 */ /* 0x040fe800078a10ff */
[----:B------:R-:W-:Y:S02]  /*4ec0*/  LEA.HI.X R9, R4, c[0x0][0x284], R7, 0x2, P5 ;  /* 0x0000a10004097a11 */ /* 0x000fe400028f1407 */
[----:B-1----:R-:W-:Y:S04]  /*4ed0*/  SHF.R.S32.HI R237, RZ, 0x1f, R240 ;  /* 0x0000001fffed7819 */ /* 0x002fe800000114f0 */
[----:B------:R-:W-:Y:S04]  /*4ee0*/  LEA.HI R237, R237, R240, RZ, 0x3 ;  /* 0x000000f0eded7211 */ /* 0x000fe800078f18ff */
[----:B------:R-:W-:Y:S04]  /*4ef0*/  SHF.R.S32.HI R237, RZ, 0x3, R237 ;  /* 0x00000003ffed7819 */ /* 0x000fe800000114ed */
[----:B------:R-:W-:Y:S02]  /*4f00*/  IADD3 R2, -R237, R245, -R5 ;  /* 0x000000f5ed027210 */ /* 0x000fe40007ffe905 */
[----:B------:R-:W-:Y:S02]  /*4f10*/  IADD3 R5, P6, R6, R238, RZ ;  /* 0x000000ee06057210 */ /* 0x000fe40007fde0ff */
[----:B------:R-:W1:Y:S01]  /*4f20*/  S2R R238, SR_TID.X ;  /* 0x0000000000ee7919 */ /* 0x000e620000002100 */
[C---:B------:R-:W-:Y:S02]  /*4f30*/  ISETP.LT.OR P5, PT, R2.reuse, 0x1, !P1 ;  /* 0x000000010200780c */ /* 0x040fe40004fa1670 */
[----:B------:R-:W-:Y:S01]  /*4f40*/  IMAD.X R3, R3, 0x1, R251, P6 ;  /* 0x0000000103037824 */ /* 0x000fe200030e06fb */
[C---:B------:R-:W-:Y:S02]  /*4f50*/  LEA R6, P6, R5.reuse, c[0x0][0x1f0], 0x1 ;  /* 0x00007c0005067a11 */ /* 0x040fe400078c08ff */
[----:B------:R-:W-:Y:S02]  /*4f60*/  ISETP.LT.OR P1, PT, R2, 0x21, !P1 ;  /* 0x000000210200780c */ /* 0x000fe40004f21670 */
[----:B------:R-:W-:Y:S02]  /*4f70*/  LEA.HI.X R7, R5, c[0x0][0x1f4], R3, 0x1, P6 ;  /* 0x00007d0005077a11 */ /* 0x000fe400030f0c03 */
[C---:B------:R-:W-:Y:S04]  /*4f80*/  LEA R4, P6, R10.reuse, c[0x0][0x1f0], 0x1 ;  /* 0x00007c000a047a11 */ /* 0x040fe800078c08ff */
        /* <DEDUP_REMOVED lines=13> */
.L_x_904:
[-C--:B-1234-:R-:W-:Y:S01]  /*5060*/  HMMA.16816.F32 R4, R80, R16.reuse, RZ ;  /* 0x000000105004723c */ /* 0x09efe200000018ff */
[----:B------:R-:W2:Y:S01]  /*5070*/  LDL.64 R238, [R1+0x30] ;  /* 0x0000300001ee7983 */ /* 0x000ea20000100a00 */
[----:B------:R-:W-:Y:S01]  /*5080*/  UIADD3 UR7, UR8, 0x1, URZ ;  /* 0x0000000108077890 */ /* 0x000fe2000fffe03f */
[----:B------:R-:W-:Y:S01]  /*5090*/  ISETP.GE.AND P5, PT, R217, 0x1, PT ;  /* 0x00000001d900780c */ /* 0x000fe20003fa6270 */
[----:B------:R-:W-:Y:S01]  /*50a0*/  UISETP.GE.AND UP0, UPT, UR8, 0x1, UPT ;  /* 0x000000010800788c */ /* 0x000fe2000bf06270 */
[----:B------:R-:W3:Y:S03]  /*50b0*/  LDL R2, [R1+0x14] ;  /* 0x0000140001027983 */ /* 0x000ee60000100800 */
[C---:B------:R-:W-:Y:S01]  /*50c0*/  HMMA.16816.F32 R8, R132.reuse, R16, RZ ;  /* 0x000000108408723c */ /* 0x040fe200000018ff */
[----:B------:R-:W4:Y:S01]  /*50d0*/  LDL R237, [R1+0x3c] ;  /* 0x00003c0001ed7983 */ /* 0x000f220000100800 */
[----:B------:R-:W-:Y:S03]  /*50e0*/  USEL UR8, UR7, URZ, !UP0 ;  /* 0x0000003f07087287 */ /* 0x000fe6000c000000 */
[----:B------:R-:W-:Y:S03]  /*50f0*/  LDSM.16.M88.4 R140, [R221+0x1800] ;  /* 0x00180000dd8c783b */ /* 0x000fe60000000200 */
[-C--:B------:R-:W-:Y:S01]  /*5100*/  HMMA.16816.F32 R12, R132, R18.reuse, RZ ;  /* 0x00000012840c723c */ /* 0x080fe200000018ff */
[----:B------:R-:W-:Y:S04]  /*5110*/  LDSM.16.MT88.4 R144, [R0+0x4080] ;  /* 0x004080000090783b */ /* 0x000fe80000004200 */
[----:B------:R-:W-:Y:S03]  /*5120*/  LDSM.16.MT88.4 R156, [R0+0x1880] ;  /* 0x00188000009c783b */ /* 0x000fe60000004200 */
        /* <DEDUP_REMOVED lines=25> */
[----:B------:R-:W5:Y:S07]  /*52c0*/  LDSM.16.MT88.4 R140, [R0+0x4880] ;  /* 0x00488000008c783b */ /* 0x000f6e0000004200 */
[----:B------:R-:W-:Y:S01]  /*52d0*/  HMMA.16816.F32 R80, R132, R146, R80 ;  /* 0x000000928450723c */ /* 0x000fe20000001850 */
[----:B------:R-:W-:Y:S04]  /*52e0*/  LDSM.16.M88.4 R132, [R221+0x2000] ;  /* 0x00200000dd84783b */ /* 0x000fe80000000200 */
[----:B------:R-:W5:Y:S03]  /*52f0*/  LDSM.16.MT88.4 R144, [R0+0x2080] ;  /* 0x002080000090783b */ /* 0x000f660000004200 */
[-C--:B-1----:R-:W-:Y:S08]  /*5300*/  HMMA.16816.F32 R4, R136, R156.reuse, R4 ;  /* 0x0000009c8804723c */ /* 0x082ff00000001804 */
[C---:B------:R-:W-:Y:S08]  /*5310*/  HMMA.16816.F32 R8, R200.reuse, R156, R8 ;  /* 0x0000009cc808723c */ /* 0x040ff00000001808 */
[-C--:B------:R-:W-:Y:S08]  /*5320*/  HMMA.16816.F32 R12, R200, R158.reuse, R12 ;  /* 0x0000009ec80c723c */ /* 0x080ff0000000180c */
[C---:B------:R-:W-:Y:S01]  /*5330*/  HMMA.16816.F32 R16, R136.reuse, R158, R16 ;  /* 0x0000009e8810723c */ /* 0x040fe20000001810 */
[----:B------:R-:W1:Y:S07]  /*5340*/  LDSM.16.M88.4 R156, [R221+0x2800] ;  /* 0x00280000dd9c783b */ /* 0x000e6e0000000200 */
[-C--:B-----5:R-:W-:Y:S08]  /*5350*/  HMMA.16816.F32 R20, R136, R140.reuse, R20 ;  /* 0x0000008c8814723c */ /* 0x0a0ff00000001814 */
[C---:B------:R-:W-:Y:S08]  /*5360*/  HMMA.16816.F32 R24, R200.reuse, R140, R24 ;  /* 0x0000008cc818723c */ /* 0x040ff00000001818 */
[-C--:B------:R-:W-:Y:S01]  /*5370*/  HMMA.16816.F32 R76, R200, R142.reuse, R76 ;  /* 0x0000008ec84c723c */ /* 0x080fe2000000184c */
[----:B------:R-:W5:Y:S07]  /*5380*/  LDSM.16.MT88.4 R200, [R0+0x5080] ;  /* 0x0050800000c8783b */ /* 0x000f6e0000004200 */
[----:B------:R-:W-:Y:S01]  /*5390*/  HMMA.16816.F32 R80, R136, R142, R80 ;  /* 0x0000008e8850723c */ /* 0x000fe20000001850 */
[----:B------:R-:W-:Y:S04]  /*53a0*/  LDSM.16.M88.4 R136, [R223+0x2000] ;  /* 0x00200000df88783b */ /* 0x000fe80000000200 */
[----:B------:R-:W2:Y:S03]  /*53b0*/  LDSM.16.MT88.4 R140, [R0+0x2880] ;  /* 0x00288000008c783b */ /* 0x000ea60000004200 */
[-C--:B------:R-:W-:Y:S08]  /*53c0*/  HMMA.16816.F32 R4, R132, R144.reuse, R4 ;  /* 0x000000908404723c */ /* 0x080ff00000001804 */
[C---:B-1----:R-:W-:Y:S08]  /*53d0*/  HMMA.16816.F32 R8, R156.reuse, R144, R8 ;  /* 0x000000909c08723c */ /* 0x042ff00000001808 */
[-C--:B------:R-:W-:Y:S08]  /*53e0*/  HMMA.16816.F32 R12, R156, R146.reuse, R12 ;  /* 0x000000929c0c723c */ /* 0x080ff0000000180c */
[C---:B------:R-:W-:Y:S01]  /*53f0*/  HMMA.16816.F32 R16, R132.reuse, R146, R16 ;  /* 0x000000928410723c */ /* 0x040fe20000001810 */
[----:B------:R-:W1:Y:S07]  /*5400*/  LDSM.16.M88.4 R144, [R223+0x2800] ;  /* 0x00280000df90783b */ /* 0x000e6e0000000200 */
[-C--:B-----5:R-:W-:Y:S08]  /*5410*/  HMMA.16816.F32 R20, R132, R200.reuse, R20 ;  /* 0x000000c88414723c */ /* 0x0a0ff00000001814 */
[C---:B------:R-:W-:Y:S08]  /*5420*/  HMMA.16816.F32 R24, R156.reuse, R200, R24 ;  /* 0x000000c89c18723c */ /* 0x040ff00000001818 */
[-C--:B------:R-:W-:Y:S01]  /*5430*/  HMMA.16816.F32 R76, R156, R202.reuse, R76 ;  /* 0x000000ca9c4c723c */ /* 0x080fe2000000184c */
[----:B------:R5:W3:Y:S07]  /*5440*/  LDSM.16.MT88.4 R156, [R0+0x5880] ;  /* 0x00588000009c783b */ /* 0x000aee0000004200 */
[----:B------:R-:W-:Y:S01]  /*5450*/  HMMA.16816.F32 R80, R132, R202, R80 ;  /* 0x000000ca8450723c */ /* 0x000fe20000001850 */
[----:B------:R-:W-:Y:S07]  /*5460*/  LDSM.16.MT88.4 R132, [R216+0x17880] ;  /* 0x01788000d884783b */ /* 0x000fee0000004200 */
[-C--:B--2---:R-:W-:Y:S08]  /*5470*/  HMMA.16816.F32 R4, R136, R140.reuse, R4 ;  /* 0x0000008c8804723c */ /* 0x084ff00000001804 */
[C---:B-1----:R-:W-:Y:S04]  /*5480*/  HMMA.16816.F32 R8, R144.reuse, R140, R8 ;  /* 0x0000008c9008723c */ /* 0x042fe80000001808 */
[----:B-----5:R-:W-:Y:S04]  /*5490*/  IMAD.SHL.U32 R0, R246, 0x2000, RZ ;  /* 0x00002000f6007824 */ /* 0x020fe800078e00ff */
[-C--:B------:R-:W-:Y:S04]  /*54a0*/  HMMA.16816.F32 R12, R144, R142.reuse, R12 ;  /* 0x0000008e900c723c */ /* 0x080fe8000000180c */
[C---:B------:R-:W-:Y:S04]  /*54b0*/  IADD3 R3, P1, R0.reuse, R238, RZ ;  /* 0x000000ee00037210 */ /* 0x040fe80007f3e0ff */
[C---:B------:R-:W-:Y:S01]  /*54c0*/  HMMA.16816.F32 R16, R136.reuse, R142, R16 ;  /* 0x0000008e8810723c */ /* 0x040fe20000001810 */
[----:B------:R-:W-:Y:S03]  /*54d0*/  LDSM.16.MT88.4 R140, [R216+0x18080] ;  /* 0x01808000d88c783b */ /* 0x000fe60000004200 */
[----:B----4-:R-:W-:Y:S01]  /*54e0*/  LEA.HI.X.SX32 R0, R0, R237, 0x1, P1 ;  /* 0x000000ed00007211 */ /* 0x010fe200008f0eff */
[----:B---3--:R-:W-:Y:S01]  /*54f0*/  IMAD.MOV.U32 R237, RZ, RZ, R2 ;  /* 0x000000ffffed7224 */ /* 0x008fe200078e0002 */
[C---:B------:R-:W-:Y:S02]  /*5500*/  LEA R2, P1, R3.reuse, c[0x0][0x220], 0x2 ;  /* 0x0000880003027a11 */ /* 0x040fe400078210ff */
[-C--:B------:R-:W-:Y:S04]  /*5510*/  HMMA.16816.F32 R20, R136, R156.reuse, R20 ;  /* 0x0000009c8814723c */ /* 0x080fe80000001814 */
[----:B------:R-:W-:Y:S01]  /*5520*/  LEA.HI.X R3, R3, c[0x0][0x224], R0, 0x2, P1 ;  /* 0x0000890003037a11 */ /* 0x000fe200008f1400 */
[C---:B------:R-:W-:Y:S01]  /*5530*/  IMAD R0, R217.reuse, 0x2000, R228 ;  /* 0x00002000d9007824 */ /* 0x040fe200078e02e4 */
[----:B------:R-:W-:Y:S02]  /*5540*/  ISETP.GE.AND P1, PT, R234, R237, PT ;  /* 0x000000edea00720c */ /* 0x000fe40003f26270 */
[C---:B------:R-:W-:Y:S01]  /*5550*/  HMMA.16816.F32 R24, R144.reuse, R156, R24 ;  /* 0x0000009c9018723c */ /* 0x040fe20000001818 */
[----:B------:R-:W-:Y:S03]  /*5560*/  RED.E.ADD.F32.FTZ.RN.STRONG.GPU [R2.64], R4 ;  /* 0x000000040200798e */ /* 0x000fe6000c10e78a */
[----:B------:R-:W-:Y:S01]  /*5570*/  IMAD.SHL.U32 R0, R0, 0x2, RZ ;  /* 0x0000000200007824 */ /* 0x000fe200078e00ff */
[----:B------:R-:W-:Y:S01]  /*5580*/  RED.E.ADD.F32.FTZ.RN.STRONG.GPU [R2.64+0x400], R5 ;  /* 0x000400050200798e */ /* 0x000fe2000c10e78a */
[----:B------:R-:W-:Y:S02]  /*5590*/  IADD3 R217, R217, 0x1, RZ ;  /* 0x00000001d9d97810 */ /* 0x000fe40007ffe0ff */
[-C--:B------:R-:W-:Y:S01]  /*55a0*/  HMMA.16816.F32 R76, R144, R158.reuse, R76 ;  /* 0x0000009e904c723c */ /* 0x080fe2000000184c */
[----:B------:R-:W-:Y:S03]  /*55b0*/  RED.E.ADD.F32.FTZ.RN.STRONG.GPU [R2.64+0x800], R6 ;  /* 0x000800060200798e */ /* 0x000fe6000c10e78a */
[----:B------:R-:W-:Y:S01]  /*55c0*/  SEL R217, R217, RZ, !P5 ;  /* 0x000000ffd9d97207 */ /* 0x000fe20006800000 */
[----:B------:R-:W-:Y:S03]  /*55d0*/  RED.E.ADD.F32.FTZ.RN.STRONG.GPU [R2.64+0xc00], R7 ;  /* 0x000c00070200798e */ /* 0x000fe6000c10e78a */
[----:B------:R-:W-:Y:S01]  /*55e0*/  HMMA.16816.F32 R80, R136, R158, R80 ;  /* 0x0000009e8850723c */ /* 0x000fe20000001850 */
        /* <DEDUP_REMOVED lines=144> */
.L_x_902:
        /* <DEDUP_REMOVED lines=20> */
[----:B------:R-:W-:Y:S02]  /*6030*/  LEA.HI R2, R27, R77, RZ, 0x5 ;  /* 0x0000004d1b027211 */ /* 0x000fe400078f28ff */
[--C-:B------:R-:W-:Y:S02]  /*6040*/  SHF.R.S32.HI R6, RZ, 0x2, R4.reuse ;  /* 0x00000002ff067819 */ /* 0x100fe40000011404 */
[----:B------:R-:W-:Y:S02]  /*6050*/  SHF.R.S32.HI R0, RZ, 0x1f, R4 ;  /* 0x0000001fff007819 */ /* 0x000fe40000011404 */
[----:B------:R-:W-:-:S02]  /*6060*/  SHF.R.S32.HI R3, RZ, 0x5, R2 ;  /* 0x00000005ff037819 */ /* 0x000fc40000011402 */
[----:B------:R-:W-:Y:S02]  /*6070*/  LEA.HI R0, R0, R6, RZ, 0x3 ;  /* 0x0000000600007211 */ /* 0x000fe400078f18ff */
[----:B-1----:R-:W-:Y:S02]  /*6080*/  LEA.HI R5, R27, R77, RZ, 0x6 ;  /* 0x0000004d1b057211 */ /* 0x002fe400078f30ff */
        /* <DEDUP_REMOVED lines=120> */
.L_x_907:
        /* <DEDUP_REMOVED lines=63> */
.L_x_909:
[----:B-1--4-:R-:W-:Y:S05]  /*6c00*/  BSYNC B0 ;  /* 0x0000000000007941 */ /* 0x012fea0003800000 */
.L_x_908:
        /* <DEDUP_REMOVED lines=16> */
.L_x_911:
[----:B------:R-:W-:Y:S05]  /*6d10*/  BSYNC B0 ;  /* 0x0000000000007941 */ /* 0x000fea0003800000 */
.L_x_910:
        /* <DEDUP_REMOVED lines=16> */
.L_x_913:
[----:B------:R-:W-:Y:S05]  /*6e20*/  BSYNC B0 ;  /* 0x0000000000007941 */ /* 0x000fea0003800000 */
.L_x_912:
        /* <DEDUP_REMOVED lines=16> */
.L_x_915:
[----:B------:R-:W-:Y:S05]  /*6f30*/  BSYNC B0 ;  /* 0x0000000000007941 */ /* 0x000fea0003800000 */
.L_x_914:
        /* <DEDUP_REMOVED lines=16> */
.L_x_917:
[----:B------:R-:W-:Y:S05]  /*7040*/  BSYNC B0 ;  /* 0x0000000000007941 */ /* 0x000fea0003800000 */
.L_x_916:
        /* <DEDUP_REMOVED lines=16> */
.L_x_919:
[----:B------:R-:W-:Y:S05]  /*7150*/  BSYNC B0 ;  /* 0x0000000000007941 */ /* 0x000fea0003800000 */
.L_x_918:
        /* <DEDUP_REMOVED lines=19> */
.L_x_921:
[----:B------:R-:W-:Y:S05]  /*7290*/  BSYNC B0 ;  /* 0x0000000000007941 */ /* 0x000fea0003800000 */
.L_x_920:
        /* <DEDUP_REMOVED lines=14> */
.L_x_923:
[----:B------:R-:W-:Y:S05]  /*7380*/  BSYNC B0 ;  /* 0x0000000000007941 */ /* 0x000fea0003800000 */
.L_x_922:
        /* <DEDUP_REMOVED lines=14> */
.L_x_925:
[----:B------:R-:W-:Y:S05]  /*7470*/  BSYNC B0 ;  /* 0x0000000000007941 */ /* 0x000fea0003800000 */
.L_x_924:
        /* <DEDUP_REMOVED lines=14> */
.L_x_927:
[----:B------:R-:W-:Y:S05]  /*7560*/  BSYNC B0 ;  /* 0x0000000000007941 */ /* 0x000fea0003800000 */
.L_x_926:
        /* <DEDUP_REMOVED lines=14> */
.L_x_929:
[----:B------:R-:W-:Y:S05]  /*7650*/  BSYNC B0 ;  /* 0x0000000000007941 */ /* 0x000fea0003800000 */
.L_x_928:
        /* <DEDUP_REMOVED lines=14> */
.L_x_906:
[----:B------:R-:W2:Y:S01]  /*7740*/  LDL R8, [R1+0x40] ;  /* 0x0000400001087983 */ /* 0x000ea20000100800 */
[----:B------:R-:W-:Y:S01]  /*7750*/  ISETP.NE.U32.AND P1, PT, RZ, c[0x0][0x358], PT ;  /* 0x0000d600ff007a0c */ /* 0x000fe20003f25070 */
[----:B------:R-:W-:Y:S01]  /*7760*/  IMAD.MOV.U32 R2, RZ, RZ, 0x4 ;  /* 0x00000004ff027424 */ /* 0x000fe200078e00ff */
[----:B------:R-:W-:Y:S02]  /*7770*/  ISETP.NE.U32.AND P0, PT, RZ, c[0x0][0x360], PT ;  /* 0x0000d800ff007a0c */ /* 0x000fe40003f05070 */
[----:B------:R-:W-:Y:S02]  /*7780*/  ISETP.NE.AND.EX P1, PT, RZ, c[0x0][0x35c], PT, P1 ;  /* 0x0000d700ff007a0c */ /* 0x000fe40003f25310 */
[----:B------:R-:W-:Y:S01]  /*7790*/  ISETP.NE.AND.EX P0, PT, RZ, c[0x0][0x364], PT, P0 ;  /* 0x0000d900ff007a0c */ /* 0x000fe20003f05300 */
[----:B-12---:R-:W-:-:S10]  /*77a0*/  IMAD.WIDE R4, R8, R2, c[0x0][0x358] ;  /* 0x0000d60008047625 */ /* 0x006fd400078e0202 */
        /* <DEDUP_REMOVED lines=12> */
.L_x_930:
        /* <DEDUP_REMOVED lines=40> */
.L_x_932:
[----:B------:R-:W-:Y:S05]  /*7af0*/  BSYNC B0 ;  /* 0x0000000000007941 */ /* 0x000fea0003800000 */
.L_x_931:
        /* <DEDUP_REMOVED lines=16> */
.L_x_934:
[----:B------:R-:W-:Y:S05]  /*7c00*/  BSYNC B0 ;  /* 0x0000000000007941 */ /* 0x000fea0003800000 */
.L_x_933:
        /* <DEDUP_REMOVED lines=16> */
.L_x_936:
[----:B------:R-:W-:Y:S05]  /*7d10*/  BSYNC B0 ;  /* 0x0000000000007941 */ /* 0x000fea0003800000 */
.L_x_935:
        /* <DEDUP_REMOVED lines=16> */
.L_x_938:
[----:B------:R-:W-:Y:S05]  /*7e20*/  BSYNC B0 ;  /* 0x0000000000007941 */ /* 0x000fea0003800000 */
.L_x_937:
        /* <DEDUP_REMOVED lines=16> */
.L_x_940:
[----:B------:R-:W-:Y:S05]  /*7f30*/  BSYNC B0 ;  /* 0x0000000000007941 */ /* 0x000fea0003800000 */
.L_x_939:
        /* <DEDUP_REMOVED lines=16> */
.L_x_942:
[----:B------:R-:W-:Y:S05]  /*8040*/  BSYNC B0 ;  /* 0x0000000000007941 */ /* 0x000fea0003800000 */
.L_x_941:
        /* <DEDUP_REMOVED lines=19> */
.L_x_944:
[----:B------:R-:W-:Y:S05]  /*8180*/  BSYNC B0 ;  /* 0x0000000000007941 */ /* 0x000fea0003800000 */
.L_x_943:
        /* <DEDUP_REMOVED lines=14> */
.L_x_946:
[----:B------:R-:W-:Y:S05]  /*8270*/  BSYNC B0 ;  /* 0x0000000000007941 */ /* 0x000fea0003800000 */
.L_x_945:
        /* <DEDUP_REMOVED lines=14> */
.L_x_948:
[----:B------:R-:W-:Y:S05]  /*8360*/  BSYNC B0 ;  /* 0x0000000000007941 */ /* 0x000fea0003800000 */
.L_x_947:
        /* <DEDUP_REMOVED lines=14> */
.L_x_950:
[----:B------:R-:W-:Y:S05]  /*8450*/  BSYNC B0 ;  /* 0x0000000000007941 */ /* 0x000fea0003800000 */
.L_x_949:
        /* <DEDUP_REMOVED lines=14> */
.L_x_952:
[----:B------:R-:W-:Y:S05]  /*8540*/  BSYNC B0 ;  /* 0x0000000000007941 */ /* 0x000fea0003800000 */
.L_x_951:
        /* <DEDUP_REMOVED lines=14> */
.L_x_953:
        /* <DEDUP_REMOVED lines=13> */
.L_x_2311:


//--------------------- .text._ZN7cutlass13device_kernelIN5flash19enable_sm80_to_sm89INS1_16FlashAttnBwdSm80INS1_25CollectiveMainloopBwdSm80ILi2ELi1EN4cute5tupleIJNS5_1CILi64EEENS7_ILi96EEENS7_ILi128EEEEEENS_6half_tEfNS_4arch4Sm80ELb1ELb0ELb0ELb1ELb0ELb0ELb0ELb0ELi2ELi2ELi2ELi2ELb1EEENS1_24CollectiveEpilogueBwdGQAISB_fSE_Li256ELb1ELb0EEENS1_25SingleTileBwdLPTSchedulerILb1ELi96ELb0EEEEEEEEEvNT_6ParamsE --------------------------
	.section	.text._ZN7cutlass13device_kernelIN5flash19enable_sm80_to_sm89INS1_16FlashAttnBwdSm80INS1_25CollectiveMainloopBwdSm80ILi2ELi1EN4cute5tupleIJNS5_1CILi64EEENS7_ILi96EEENS7_ILi128EEEEEENS_6half_tEfNS_4arch4Sm80ELb1ELb0ELb0ELb1ELb0ELb0ELb0ELb0ELi2ELi2ELi2ELi2ELb1EEENS1_24CollectiveEpilogueBwdGQAISB_fSE_Li256ELb1ELb0EEENS1_25SingleTileBwdLPTSchedulerILb1ELi96ELb0EEEEEEEEEvNT_6ParamsE,"ax",@progbits
	.sectioninfo	@"SHI_REGISTERS=255"
	.align	128
.text._ZN7cutlass13device_kernelIN5flash19enable_sm80_to_sm89INS1_16FlashAttnBwdSm80INS1_25CollectiveMainloopBwdSm80ILi2ELi1EN4cute5tupleIJNS5_1CILi64EEENS7_ILi96EEENS7_ILi128EEEEEENS_6half_tEfNS_4arch4Sm80ELb1ELb0ELb0ELb1ELb0ELb0ELb0ELb0ELi2ELi2ELi2ELi2ELb1EEENS1_24CollectiveEpilogueBwdGQAISB_fSE_Li256ELb1ELb0EEENS1_25SingleTileBwdLPTSchedulerILb1ELi96ELb0EEEEEEEEEvNT_6ParamsE:
        .type           _ZN7cutlass13device_kernelIN5flash19enable_sm80_to_sm89INS1_16FlashAttnBwdSm80INS1_25CollectiveMainloopBwdSm80ILi2ELi1EN4cute5tupleIJNS5_1CILi64EEENS7_ILi96EEENS7_ILi128EEEEEENS_6half_tEfNS_4arch4Sm80ELb1ELb0ELb0ELb1ELb0ELb0ELb0ELb0ELi2ELi2ELi2ELi2ELb1EEENS1_24CollectiveEpilogueBwdGQAISB_fSE_Li256ELb1ELb0EEENS1_25SingleTileBwdLPTSchedulerILb1ELi96ELb0EEEEEEEEEvNT_6ParamsE,@function
        .size           _ZN7cutlass13device_kernelIN5flash19enable_sm80_to_sm89INS1_16FlashAttnBwdSm80INS1_25CollectiveMainloopBwdSm80ILi2ELi1EN4cute5tupleIJNS5_1CILi64EEENS7_ILi96EEENS7_ILi128EEEEEENS_6half_tEfNS_4arch4Sm80ELb1ELb0ELb0ELb1ELb0ELb0ELb0ELb0ELi2ELi2ELi2ELi2ELb1EEENS1_24CollectiveEpilogueBwdGQAISB_fSE_Li256ELb1ELb0EEENS1_25SingleTileBwdLPTSchedulerILb1ELi96ELb0EEEEEEEEEvNT_6ParamsE,(.L_x_2312 - _ZN7cutlass13device_kernelIN5flash19enable_sm80_to_sm89INS1_16FlashAttnBwdSm80INS1_25CollectiveMainloopBwdSm80ILi2ELi1EN4cute5tupleIJNS5_1CILi64EEENS7_ILi96EEENS7_ILi128EEEEEENS_6half_tEfNS_4arch4Sm80ELb1ELb0ELb0ELb1ELb0ELb0ELb0ELb0ELi2ELi2ELi2ELi2ELb1EEENS1_24CollectiveEpilogueBwdGQAISB_fSE_Li256ELb1ELb0EEENS1_25SingleTileBwdLPTSchedulerILb1ELi96ELb0EEEEEEEEEvNT_6ParamsE)
        .other          _ZN7cutlass13device_kernelIN5flash19enable_sm80_to_sm89INS1_16FlashAttnBwdSm80INS1_25CollectiveMainloopBwdSm80ILi2ELi1EN4cute5tupleIJNS5_1CILi64EEENS7_ILi96EEENS7_ILi128EEEEEENS_6half_tEfNS_4arch4Sm80ELb1ELb0ELb0ELb1ELb0ELb0ELb0ELb0ELi2ELi2ELi2ELi2ELb1EEENS1_24CollectiveEpilogueBwdGQAISB_fSE_Li256ELb1ELb0EEENS1_25SingleTileBwdLPTSchedulerILb1ELi96ELb0EEEEEEEEEvNT_6ParamsE,@"STO_CUDA_ENTRY STV_DEFAULT"
_ZN7cutlass13device_kernelIN5flash19enable_sm80_to_sm89INS1_16FlashAttnBwdSm80INS1_25CollectiveMainloopBwdSm80ILi2ELi1EN4cute5tupleIJNS5_1CILi64EEENS7_ILi96EEENS7_ILi128EEEEEENS_6half_tEfNS_4arch4Sm80ELb1ELb0ELb0ELb1ELb0ELb0ELb0ELb0ELi2ELi2ELi2ELi2ELb1EEENS1_24CollectiveEpilogueBwdGQAISB_fSE_Li256ELb1ELb0EEENS1_25SingleTileBwdLPTSchedulerILb1ELi96ELb0EEEEEEEEEvNT_6ParamsE:
        /* <DEDUP_REMOVED lines=26> */
.L_x_955:
[----:B------:R-:W-:Y:S02]  /*01a0*/  MOV R3, c[0x0][0x3b4] ;  /* 0x0000ed0000037a02 */ /* 0x000fe40000000f00 */
[----:B------:R-:W-:Y:S02]  /*01b0*/  MOV R4, R0 ;  /* 0x0000000000047202 */ /* 0x000fe40000000f00 */
[----:B------:R-:W-:-:S13]  /*01c0*/  ISETP.NE.AND P0, PT, R3, 0x1, PT ;  /* 0x000000010300780c */ /* 0x000fda0003f05270 */
[----:B------:R-:W-:-:S05]  /*01d0*/  @P0 IMAD.HI.U32 R3, R0, c[0x0][0x3b8], RZ ;  /* 0x0000ee0000030a27 */ /* 0x000fca00078e00ff */
[----:B------:R-:W-:-:S05]  /*01e0*/  @P0 SHF.R.U32.HI R4, RZ, c[0x0][0x3bc], R3 ;  /* 0x0000ef00ff040a19 */ /* 0x000fca0000011603 */
[----:B------:R1:W-:Y:S01]  /*01f0*/  STL [R1+0x20], R4 ;  /* 0x0000200401007387 */ /* 0x0003e20000100800 */
[----:B------:R-:W-:-:S03]  /*0200*/  IMAD R3, R4, c[0x0][0x3b4], RZ ;  /* 0x0000ed0004037a24 */ /* 0x000fc600078e02ff */
.L_x_956:
        /* <DEDUP_REMOVED lines=10> */
[----:B------:R-:W-:Y:S01]  /*02b0*/  IMAD R251, R2, c[0x0][0x3a8], R0 ;  /* 0x0000ea0002fb7a24 */ /* 0x000fe200078e0200 */
[----:B------:R-:W-:Y:S05]  /*02c0*/  @!P0 BRA `(.L_x_957) ;  /* 0x0000004000008947 */ /* 0x000fea0003800000 */
[----:B------:R-:W-:-:S05]  /*02d0*/  MOV R2, 0x4 ;  /* 0x0000000400027802 */ /* 0x000fca0000000f00 */
[----:B------:R-:W-:-:S05]  /*02e0*/  IMAD.WIDE R2, R4, R2, c[0x0][0x3e8] ;  /* 0x0000fa0004027625 */ /* 0x000fca00078e0202 */
[----:B------:R1:W5:Y:S01]  /*02f0*/  LDG.E R0, [R2.64] ;  /* 0x0000000e02007981 */ /* 0x000362000c1e1900 */
[----:B------:R-:W-:Y:S05]  /*0300*/  BRA `(.L_x_958) ;  /* 0x000000a000007947 */ /* 0x000fea0003800000 */
.L_x_957:
[----:B------:R-:W-:-:S04]  /*0310*/  ISETP.NE.U32.AND P0, PT, RZ, c[0x0][0x3e0], PT ;  /* 0x0000f800ff007a0c */ /* 0x000fc80003f05070 */
[----:B------:R-:W-:-:S13]  /*0320*/  ISETP.NE.AND.EX P0, PT, RZ, c[0x0][0x3e4], PT, P0 ;  /* 0x0000f900ff007a0c */ /* 0x000fda0003f05300 */
[----:B------:R-:W-:Y:S05]  /*0330*/  @!P0 BRA `(.L_x_959) ;  /* 0x0000006000008947 */ /* 0x000fea0003800000 */
[----:B------:R-:W-:-:S05]  /*0340*/  MOV R2, 0x4 ;  /* 0x0000000400027802 */ /* 0x000fca0000000f00 */
[----:B------:R-:W-:-:S05]  /*0350*/  IMAD.WIDE R2, R4, R2, c[0x0][0x3e0] ;  /* 0x0000f80004027625 */ /* 0x000fca00078e0202 */
[----:B------:R-:W2:Y:S04]  /*0360*/  LDG.E R5, [R2.64] ;  /* 0x0000000e02057981 */ /* 0x000ea8000c1e1900 */
[----:B------:R-:W2:Y:S02]  /*0370*/  LDG.E R0, [R2.64+0x4] ;  /* 0x0000040e02007981 */ /* 0x000ea4000c1e1900 */
[----:B--2---:R-:W-:Y:S01]  /*0380*/  IADD3 R0, -R5, R0, RZ ;  /* 0x0000000005007210 */ /* 0x004fe20007ffe1ff */
[----:B------:R-:W-:Y:S05]  /*0390*/  BRA `(.L_x_958) ;  /* 0x0000001000007947 */ /* 0x000fea0003800000 */
.L_x_959:
[----:B------:R-:W-:-:S03]  /*03a0*/  MOV R0, c[0x0][0x3dc] ;  /* 0x0000f70000007a02 */ /* 0x000fc60000000f00 */
.L_x_958:
        /* <DEDUP_REMOVED lines=9> */
.L_x_954:
        /* <DEDUP_REMOVED lines=17> */
.L_x_961:
[----:B------:R-:W-:Y:S02]  /*0550*/  MOV R3, c[0x0][0x3b4] ;  /* 0x0000ed0000037a02 */ /* 0x000fe40000000f00 */
[----:B------:R-:W-:Y:S02]  /*0560*/  MOV R4, R0 ;  /* 0x0000000000047202 */ /* 0x000fe40000000f00 */
[----:B------:R-:W-:-:S13]  /*0570*/  ISETP.NE.AND P0, PT, R3, 0x1, PT ;  /* 0x000000010300780c */ /* 0x000fda0003f05270 */
[----:B------:R-:W-:-:S05]  /*0580*/  @P0 IMAD.HI.U32 R3, R0, c[0x0][0x3b8], RZ ;  /* 0x0000ee0000030a27 */ /* 0x000fca00078e00ff */
[----:B------:R-:W-:-:S05]  /*0590*/  @P0 SHF.R.U32.HI R4, RZ, c[0x0][0x3bc], R3 ;  /* 0x0000ef00ff040a19 */ /* 0x000fca0000011603 */
[----:B------:R1:W-:Y:S01]  /*05a0*/  STL [R1+0x20], R4 ;  /* 0x0000200401007387 */ /* 0x0003e20000100800 */
[----:B------:R-:W-:-:S03]  /*05b0*/  IMAD R3, R4, c[0x0][0x3b4], RZ ;  /* 0x0000ed0004037a24 */ /* 0x000fc600078e02ff */
.L_x_962:
        /* <DEDUP_REMOVED lines=16> */
.L_x_963:
        /* <DEDUP_REMOVED lines=9> */
.L_x_965:
[----:B------:R-:W-:-:S03]  /*0750*/  MOV R0, c[0x0][0x3dc] ;  /* 0x0000f70000007a02 */ /* 0x000fc60000000f00 */
.L_x_964:
        /* <DEDUP_REMOVED lines=8> */
.L_x_960:
        /* <DEDUP_REMOVED lines=8> */
[----:B------:R-:W-:-:S03]  /*0860*/  ISETP.NE.AND.EX P3, PT, RZ, c[0x0][0x2d4], PT, P3 ;  /* 0x0000b500ff007a0c */ /* 0x000fc60003f65330 */
[----:B------:R-:W-:-:S08]  /*0870*/  IMAD.WIDE R2, R23, R14, c[0x0][0x2d0] ;  /* 0x0000b40017027625 */ /* 0x000fd000078e020e */
        /* <DEDUP_REMOVED lines=9> */
[----:B------:R-:W-:Y:S01]  /*0910*/  CS2R R12, SRZ ;  /* 0x00000000000c7805 */ /* 0x000fe2000001ff00 */
[----:B------:R-:W-:Y:S02]  /*0920*/  IMAD.MOV.U32 R22, RZ, RZ, RZ ;  /* 0x000000ffff167224 */ /* 0x000fe400078e00ff */
[----:B------:R-:W-:Y:S02]  /*0930*/  IMAD.MOV.U32 R239, RZ, RZ, c[0x0][0x198] ;  /* 0x00006600ffef7624 */ /* 0x000fe400078e00ff */
[----:B--2---:R-:W-:-:S05]  /*0940*/  @P4 IMAD R0, R23, 0x40, R0 ;  /* 0x0000004017004824 */ /* 0x004fca00078e0200 */
[----:B-1----:R-:W-:-:S04]  /*0950*/  @P4 SHF.R.S32.HI R6, RZ, 0x1f, R0 ;  /* 0x0000001fff064819 */ /* 0x002fc80000011400 */
[----:B------:R-:W-:Y:S01]  /*0960*/  @P4 LEA.HI R0, R6, R0, RZ, 0x6 ;  /* 0x0000000006004211 */ /* 0x000fe200078f30ff */
[--C-:B---3--:R-:W-:Y:S01]  /*0970*/  @P4 IMAD.MOV.U32 R10, RZ, RZ, R9.reuse ;  /* 0x000000ffff0a4224 */ /* 0x108fe200078e0009 */
[----:B------:R-:W-:Y:S01]  /*0980*/  @P4 SHF.R.S32.HI R11, RZ, 0x1f, R9 ;  /* 0x0000001fff0b4819 */ /* 0x000fe20000011409 */
[--C-:B----4-:R-:W-:Y:S01]  /*0990*/  @P3 IMAD.MOV.U32 R12, RZ, RZ, R8.reuse ;  /* 0x000000ffff0c3224 */ /* 0x110fe200078e0008 */
[----:B------:R-:W-:Y:S02]  /*09a0*/  @P3 SHF.R.S32.HI R13, RZ, 0x1f, R8 ;  /* 0x0000001fff0d3819 */ /* 0x000fe40000011408 */
[----:B------:R-:W-:Y:S01]  /*09b0*/  @P4 LOP3.LUT R22, R0, 0xffffffc0, RZ, 0xc0, !PT ;  /* 0xffffffc000164812 */ /* 0x000fe200078ec0ff */
[----:B------:R-:W-:Y:S05]  /*09c0*/  @P0 BRA `(.L_x_966) ;  /* 0x0000004000000947 */ /* 0x000fea0003800000 */
[----:B------:R-:W-:Y:S05]  /*09d0*/  @!P4 BRA `(.L_x_966) ;  /* 0x000000300000c947 */ /* 0x000fea0003800000 */
[----:B------:R1:W2:Y:S04]  /*09e0*/  LDG.E R0, [R4.64] ;  /* 0x0000000e04007981 */ /* 0x0002a8000c1e1900 */
[----:B-1----:R-:W2:Y:S02]  /*09f0*/  LDG.E R4, [R4.64+0x4] ;  /* 0x0000040e04047981 */ /* 0x002ea4000c1e1900 */
[----:B--2--5:R-:W-:-:S02]  /*0a00*/  IADD3 R238, -R0, R4, RZ ;  /* 0x0000000400ee7210 */ /* 0x024fc40007ffe1ff */
.L_x_966:
[----:B------:R-:W-:-:S04]  /*0a10*/  ISETP.NE.U32.AND P0, PT, RZ, c[0x0][0x2e0], PT ;  /* 0x0000b800ff007a0c */ /* 0x000fc80003f05070 */
[----:B------:R-:W-:-:S13]  /*0a20*/  ISETP.NE.AND.EX P0, PT, RZ, c[0x0][0x2e4], PT, P0 ;  /* 0x0000b900ff007a0c */ /* 0x000fda0003f05300 */
[----:B------:R-:W-:Y:S05]  /*0a30*/  @!P0 BRA `(.L_x_967) ;  /* 0x0000003000008947 */ /* 0x000fea0003800000 */
[----:B------:R-:W-:-:S05]  /*0a40*/  IMAD.WIDE R2, R23, R14, c[0x0][0x2e0] ;  /* 0x0000b80017027625 */ /* 0x000fca00078e020e */
[----:B------:R1:W5:Y:S01]  /*0a50*/  LDG.E R239, [R2.64] ;  /* 0x0000000e02ef7981 */ /* 0x000362000c1e1900 */
[----:B------:R-:W-:Y:S05]  /*0a60*/  BRA `(.L_x_968) ;  /* 0x0000004000007947 */ /* 0x000fea0003800000 */
.L_x_967:
[----:B------:R-:W-:Y:S05]  /*0a70*/  @!P3 BRA `(.L_x_968) ;  /* 0x000000300000b947 */ /* 0x000fea0003800000 */
[----:B------:R1:W2:Y:S04]  /*0a80*/  LDG.E R0, [R2.64] ;  /* 0x0000000e02007981 */ /* 0x0002a8000c1e1900 */
[----:B-1----:R-:W2:Y:S02]  /*0a90*/  LDG.E R2, [R2.64+0x4] ;  /* 0x0000040e02027981 */ /* 0x002ea4000c1e1900 */
[----:B--2---:R-:W-:-:S04]  /*0aa0*/  IADD3 R239, -R0, R2, RZ ;  /* 0x0000000200ef7210 */ /* 0x004fc80007ffe1ff */
.L_x_968:
[----:B------:R-:W2:Y:S01]  /*0ab0*/  LDL R80, [R1+0x20] ;  /* 0x0000200001507983 */ /* 0x000ea20000100800 */
[----:B-----5:R-:W-:Y:S01]  /*0ac0*/  IMAD.IADD R0, R238, 0x1, -R239 ;  /* 0x00000001ee007824 */ /* 0x020fe200078e0aef */
        /* <DEDUP_REMOVED lines=58> */
[----:B------:R-:W-:Y:S01]  /*0e70*/  SHF.R.S32.HI R250, RZ, 0x6, R2 ;  /* 0x00000006fffa7819 */ /* 0x000fe20000011402 */
[----:B-1----:R-:W-:-:S04]  /*0e80*/  UISETP.LT.AND UP0, UPT, URZ, UR4, UPT ;  /* 0x000000043f00728c */ /* 0x002fc8000bf01270 */
[----:B------:R-:W-:-:S06]  /*0e90*/  USEL UR10, URZ, UR4, !UP0 ;  /* 0x000000043f0a7287 */ /* 0x000fcc000c000000 */
[----:B------:R-:W-:-:S13]  /*0ea0*/  ISETP.GT.AND P0, PT, R250, UR10, PT ;  /* 0x0000000afa007c0c */ /* 0x000fda000bf04270 */
[----:B------:R-:W-:Y:S05]  /*0eb0*/  @!P0 BRA `(.L_x_969) ;  /* 0x0000500000008947 */ /* 0x000fea0003800000 */
[----:B------:R-:W-:Y:S01]  /*0ec0*/  IMAD.MOV.U32 R0, RZ, RZ, c[0x0][0x248] ;  /* 0x00009200ff007624 */ /* 0x000fe200078e00ff */
[----:B------:R-:W-:Y:S01]  /*0ed0*/  SHF.R.S32.HI R34, RZ, 0x1f, R81 ;  /* 0x0000001fff227819 */ /* 0x000fe20000011451 */
[----:B------:R-:W-:Y:S01]  /*0ee0*/  IMAD.SHL.U32 R6, R81, 0x4, RZ ;  /* 0x0000000451067824 */ /* 0x000fe200078e00ff */
[----:B------:R-:W-:Y:S01]  /*0ef0*/  SHF.R.S32.HI R5, RZ, 0x1f, R22 ;  /* 0x0000001fff057819 */ /* 0x000fe20000011416 */
[----:B------:R-:W-:Y:S01]  /*0f00*/  USHF.R.S32.HI UR13, URZ, 0x1f, UR10 ;  /* 0x0000001f3f0d7899 */ /* 0x000fe2000801140a */
[----:B------:R-:W-:Y:S01]  /*0f10*/  ISETP.NE.AND P0, PT, R0, 0x1, PT ;  /* 0x000000010000780c */ /* 0x000fe20003f05270 */
[----:B------:R-:W-:Y:S01]  /*0f20*/  IMAD.MOV.U32 R0, RZ, RZ, R251 ;  /* 0x000000ffff007224 */ /* 0x000fe200078e00fb */
[----:B------:R-:W-:Y:S01]  /*0f30*/  LEA.HI R33, R34, R81, RZ, 0x3 ;  /* 0x0000005122217211 */ /* 0x000fe200078f18ff */
[----:B------:R-:W-:Y:S01]  /*0f40*/  ULDC.64 UR4, c[0x0][0x178] ;  /* 0x00005e0000047ab9 */ /* 0x000fe20000000a00 */
[C---:B------:R-:W-:Y:S01]  /*0f50*/  IADD3 R28, P1, R6.reuse, R22, RZ ;  /* 0x00000016061c7210 */ /* 0x040fe20007f3e0ff */
[----:B------:R-:W-:Y:S01]  /*0f60*/  UIMAD UR6, UR13, UR4, URZ ;  /* 0x000000040d0672a4 */ /* 0x000fe2000f8e023f */
[----:B------:R-:W-:Y:S01]  /*0f70*/  SHF.R.S32.HI R249, RZ, 0x3, R33 ;  /* 0x00000003fff97819 */ /* 0x000fe20000011421 */
[----:B------:R-:W-:Y:S01]  /*0f80*/  UIMAD.WIDE.U32 UR18, UR10, UR4, URZ ;  /* 0x000000040a1272a5 */ /* 0x000fe2000f8e003f */
[----:B------:R-:W-:Y:S01]  /*0f90*/  LOP3.LUT R3, R33, 0xfffffff8, RZ, 0xc0, !PT ;  /* 0xfffffff821037812 */ /* 0x000fe200078ec0ff */
[----:B------:R-:W-:Y:S01]  /*0fa0*/  UIMAD UR6, UR10, UR5, UR6 ;  /* 0x000000050a0672a4 */ /* 0x000fe2000f8e0206 */
[----:B------:R-:W-:Y:S01]  /*0fb0*/  SHF.R.S32.HI R8, RZ, 0x1f, R249 ;  /* 0x0000001fff087819 */ /* 0x000fe200000114f9 */
[----:B------:R-:W-:Y:S01]  /*0fc0*/  ULDC.64 UR8, c[0x0][0x208] ;  /* 0x0000820000087ab9 */ /* 0x000fe20000000a00 */
[----:B------:R-:W-:Y:S01]  /*0fd0*/  IADD3 R7, P2, R249, R10, RZ ;  /* 0x0000000af9077210 */ /* 0x000fe20007f5e0ff */
[----:B------:R-:W-:Y:S01]  /*0fe0*/  @P0 IMAD.HI.U32 R2, R251, c[0x0][0x24c], RZ ;  /* 0x00009300fb020a27 */ /* 0x000fe200078e00ff */
[----:B------:R-:W-:Y:S01]  /*0ff0*/  LEA.HI.X.SX32 R29, R6, R5, 0x1, P1 ;  /* 0x00000005061d7211 */ /* 0x000fe200008f0eff */
[----:B------:R-:W-:Y:S01]  /*1000*/  UMOV UR11, 0x6 ;  /* 0x00000006000b7882 */ /* 0x000fe20000000000 */
[----:B------:R-:W-:Y:S01]  /*1010*/  SHF.R.S32.HI R20, RZ, 0x1f, R23 ;  /* 0x0000001fff147819 */ /* 0x000fe20000011417 */
[----:B------:R-:W-:Y:S01]  /*1020*/  IMAD.IADD R24, R81, 0x1, -R3 ;  /* 0x0000000151187824 */ /* 0x000fe200078e0a03 */
[----:B------:R-:W-:Y:S01]  /*1030*/  @P0 SHF.R.U32.HI R0, RZ, c[0x0][0x250], R2 ;  /* 0x00009400ff000a19 */ /* 0x000fe20000011602 */
[----:B------:R-:W-:Y:S01]  /*1040*/  IMAD.X R6, R8, 0x1, R11, P2 ;  /* 0x0000000108067824 */ /* 0x000fe200010e060b */
[----:B------:R-:W-:Y:S01]  /*1050*/  LEA.HI R2, R34, R81, RZ, 0x6 ;  /* 0x0000005122027211 */ /* 0x000fe200078f30ff */
[----:B------:R-:W-:Y:S01]  /*1060*/  IMAD.SHL.U32 R16, R24, 0x8, RZ ;  /* 0x0000000818107824 */ /* 0x000fe200078e00ff */
[----:B------:R-:W-:Y:S01]  /*1070*/  SHF.R.S32.HI R3, RZ, 0x1f, R0 ;  /* 0x0000001fff037819 */ /* 0x000fe20000011400 */
[----:B------:R-:W-:Y:S01]  /*1080*/  IMAD R9, R6, c[0x0][0x178], RZ ;  /* 0x00005e0006097a24 */ /* 0x000fe200078e02ff */
[----:B------:R-:W-:Y:S01]  /*1090*/  SHF.R.S32.HI R21, RZ, 0x6, R2 ;  /* 0x00000006ff157819 */ /* 0x000fe20000011402 */
[C---:B------:R-:W-:Y:S01]  /*10a0*/  IMAD.SHL.U32 R2, R249.reuse, 0x40, RZ ;  /* 0x00000040f9027824 */ /* 0x040fe200078e00ff */
[----:B------:R-:W-:Y:S01]  /*10b0*/  IADD3 R18, P0, R249, R12, RZ ;  /* 0x0000000cf9127210 */ /* 0x000fe20007f1e0ff */
[----:B------:R-:W-:Y:S01]  /*10c0*/  IMAD R11, R7, c[0x0][0x17c], R9 ;  /* 0x00005f00070b7a24 */ /* 0x000fe200078e0209 */
[--C-:B------:R-:W-:Y:S01]  /*10d0*/  SHF.R.S32.HI R17, RZ, 0x1f, R16.reuse ;  /* 0x0000001fff117819 */ /* 0x100fe20000011410 */
[----:B------:R-:W-:Y:S01]  /*10e0*/  IMAD.SHL.U32 R32, R21, 0x200, RZ ;  /* 0x0000020015207824 */ /* 0x000fe200078e00ff */
[----:B------:R-:W-:Y:S01]  /*10f0*/  LOP3.LUT R2, R2, 0x1c0, RZ, 0xc0, !PT ;  /* 0x000001c002027812 */ /* 0x000fe200078ec0ff */
[----:B------:R-:W-:Y:S01]  /*1100*/  IMAD.X R19, R8, 0x1, R13, P0 ;  /* 0x0000000108137824 */ /* 0x000fe200000e060d */
[----:B------:R-:W-:Y:S01]  /*1110*/  SHF.R.S32.HI R31, RZ, 0x1f, R251 ;  /* 0x0000001fff1f7819 */ /* 0x000fe200000114fb */
[----:B------:R-:W-:Y:S01]  /*1120*/  IMAD R6, R6, c[0x0][0x208], RZ ;  /* 0x0000820006067a24 */ /* 0x000fe200078e02ff */
[----:B------:R-:W-:Y:S01]  /*1130*/  LOP3.LUT R4, R2, 0x38, R16, 0xf8, !PT ;  /* 0x0000003802047812 */ /* 0x000fe200078ef810 */
[----:B------:R-:W-:Y:S01]  /*1140*/  USHF.L.U32 UR17, UR8, 0x6, URZ ;  /* 0x0000000608117899 */ /* 0x000fe2000800063f */
[----:B------:R-:W-:Y:S01]  /*1150*/  SHF.R.U32.HI R2, RZ, 0x3, R2 ;  /* 0x00000003ff027819 */ /* 0x000fe20000011602 */
[----:B------:R-:W-:Y:S01]  /*1160*/  IMAD R12, R7, c[0x0][0x20c], R6 ;  /* 0x00008300070c7a24 */ /* 0x000fe200078e0206 */
[----:B------:R-:W-:Y:S01]  /*1170*/  SEL R25, R23, RZ, !P4 ;  /* 0x000000ff17197207 */ /* 0x000fe20006000000 */
[----:B------:R-:W-:Y:S01]  /*1180*/  IMAD R13, R31, c[0x0][0x180], RZ ;  /* 0x000060001f0d7a24 */ /* 0x000fe200078e02ff */
[----:B------:R-:W-:Y:S01]  /*1190*/  LOP3.LUT R236, R32, R4, R2, 0xf6, !PT ;  /* 0x0000000420ec7212 */ /* 0x000fe200078ef602 */
[C---:B------:R-:W-:Y:S01]  /*11a0*/  IMAD R2, R3.reuse, c[0x0][0x1e0], RZ ;  /* 0x0000780003027a24 */ /* 0x040fe200078e02ff */
[----:B------:R-:W-:Y:S01]  /*11b0*/  USHF.L.U64.HI UR16, UR8, UR11, UR9 ;  /* 0x0000000b08107299 */ /* 0x000fe20008010209 */
[----:B------:R-:W-:Y:S01]  /*11c0*/  IMAD R3, R3, c[0x0][0x1b0], RZ ;  /* 0x00006c0003037a24 */ /* 0x000fe200078e02ff */
[----:B------:R-:W-:Y:S01]  /*11d0*/  IADD3 R30, R16, 0x40, RZ ;  /* 0x00000040101e7810 */ /* 0x000fe20007ffe0ff */
[C---:B------:R-:W-:Y:S01]  /*11e0*/  IMAD R8, R0.reuse, c[0x0][0x1e4], R2 ;  /* 0x0000790000087a24 */ /* 0x040fe200078e0202 */
[----:B------:R-:W-:Y:S01]  /*11f0*/  UIMAD UR16, UR16, UR10, URZ ;  /* 0x0000000a101072a4 */ /* 0x000fe2000f8e023f */
[----:B------:R-:W-:Y:S01]  /*1200*/  IMAD.WIDE.U32 R4, R0, c[0x0][0x1e0], R16 ;  /* 0x0000780000047a25 */ /* 0x000fe200078e0010 */
[----:B------:R-:W-:Y:S01]  /*1210*/  ISETP.GE.AND P5, PT, R16, c[0x0][0x1cc], PT ;  /* 0x0000730010007a0c */ /* 0x000fe20003fa6270 */
[----:B------:R-:W-:Y:S01]  /*1220*/  CS2R R130, SRZ ;  /* 0x0000000000827805 */ /* 0x000fe2000001ff00 */
[----:B------:R-:W-:Y:S01]  /*1230*/  UIMAD UR16, UR13, UR17, UR16 ;  /* 0x000000110d1072a4 */ /* 0x000fe2000f8e0210 */
[C---:B------:R-:W-:Y:S01]  /*1240*/  IMAD R10, R0.reuse, c[0x0][0x1b4], R3 ;  /* 0x00006d00000a7a24 */ /* 0x040fe200078e0203 */
[----:B------:R-:W-:Y:S01]  /*1250*/  USHF.L.U32 UR13, UR8, 0x5, URZ ;  /* 0x00000005080d7899 */ /* 0x000fe2000800063f */
[----:B------:R-:W-:Y:S01]  /*1260*/  IMAD.WIDE.U32 R2, R0, c[0x0][0x1b0], R16 ;  /* 0x00006c0000027a25 */ /* 0x000fe200078e0010 */
[C---:B------:R-:W-:Y:S01]  /*1270*/  SEL R0, R20.reuse, RZ, !P3 ;  /* 0x000000ff14007207 */ /* 0x040fe20005800000 */
[----:B------:R-:W-:Y:S01]  /*1280*/  CS2R R128, SRZ ;  /* 0x0000000000807805 */ /* 0x000fe2000001ff00 */
[----:B------:R-:W-:Y:S01]  /*1290*/  SEL R20, R20, RZ, !P4 ;  /* 0x000000ff14147207 */ /* 0x000fe20006000000 */
[----:B------:R-:W-:Y:S01]  /*12a0*/  IMAD.IADD R5, R5, 0x1, R8 ;  /* 0x0000000105057824 */ /* 0x000fe200078e0208 */
[----:B------:R-:W-:Y:S01]  /*12b0*/  CS2R R126, SRZ ;  /* 0x00000000007e7805 */ /* 0x000fe2000001ff00 */
[----:B------:R-:W-:Y:S01]  /*12c0*/  IMAD.WIDE.U32 R8, R7, c[0x0][0x178], R16 ;  /* 0x00005e0007087a25 */ /* 0x000fe200078e0010 */
[----:B------:R-:W-:Y:S01]  /*12d0*/  CS2R R124, SRZ ;  /* 0x00000000007c7805 */ /* 0x000fe2000001ff00 */
[----:B------:R-:W-:Y:S01]  /*12e0*/  CS2R R122, SRZ ;  /* 0x00000000007a7805 */ /* 0x000fe2000001ff00 */
[----:B------:R-:W-:Y:S01]  /*12f0*/  CS2R R120, SRZ ;  /* 0x0000000000787805 */ /* 0x000fe2000001ff00 */
[----:B------:R-:W-:Y:S01]  /*1300*/  IMAD.IADD R3, R3, 0x1, R10 ;  /* 0x0000000103037824 */ /* 0x000fe200078e020a */
[----:B------:R-:W-:Y:S01]  /*1310*/  SEL R10, R23, RZ, !P3 ;  /* 0x000000ff170a7207 */ /* 0x000fe20005800000 */
[----:B------:R-:W-:Y:S01]  /*1320*/  IMAD.IADD R9, R9, 0x1, R11 ;  /* 0x0000000109097824 */ /* 0x000fe200078e020b */
[----:B------:R-:W-:Y:S01]  /*1330*/  CS2R R118, SRZ ;  /* 0x0000000000767805 */ /* 0x000fe2000001ff00 */
[C---:B------:R-:W-:Y:S01]  /*1340*/  IMAD R11, R0.reuse, c[0x0][0x1e8], RZ ;  /* 0x00007a00000b7a24 */ /* 0x040fe200078e02ff */
[----:B------:R-:W-:Y:S01]  /*1350*/  CS2R R116, SRZ ;  /* 0x0000000000747805 */ /* 0x000fe2000001ff00 */
[----:B------:R-:W-:Y:S01]  /*1360*/  IMAD R0, R0, c[0x0][0x1b8], RZ ;  /* 0x00006e0000007a24 */ /* 0x000fe200078e02ff */
[----:B------:R-:W-:Y:S01]  /*1370*/  CS2R R114, SRZ ;  /* 0x0000000000727805 */ /* 0x000fe2000001ff00 */
[C---:B------:R-:W-:Y:S01]  /*1380*/  IMAD R11, R10.reuse, c[0x0][0x1ec], R11 ;  /* 0x00007b000a0b7a24 */ /* 0x040fe200078e020b */
[----:B------:R-:W-:Y:S01]  /*1390*/  CS2R R112, SRZ ;  /* 0x0000000000707805 */ /* 0x000fe2000001ff00 */
[C---:B------:R-:W-:Y:S01]  /*13a0*/  IMAD.WIDE.U32 R4, R10.reuse, c[0x0][0x1e8], R4 ;  /* 0x00007a000a047a25 */ /* 0x040fe200078e0004 */
[----:B------:R-:W-:Y:S01]  /*13b0*/  CS2R R110, SRZ ;  /* 0x00000000006e7805 */ /* 0x000fe2000001ff00 */
[----:B------:R-:W-:Y:S01]  /*13c0*/  CS2R R108, SRZ ;  /* 0x00000000006c7805 */ /* 0x000fe2000001ff00 */
        /* <DEDUP_REMOVED lines=15> */
[----:B------:R-:W-:Y:S01]  /*14c0*/  IMAD.IADD R7, R7, 0x1, R12 ;  /* 0x0000000107077824 */ /* 0x000fe200078e020c */
[----:B------:R-:W-:Y:S01]  /*14d0*/  CS2R R86, SRZ ;  /* 0x0000000000567805 */ /* 0x000fe2000001ff00 */
[----:B------:R-:W-:Y:S01]  /*14e0*/  IMAD R10, R31, c[0x0][0x210], RZ ;  /* 0x000084001f0a7a24 */ /* 0x000fe200078e02ff */
[----:B------:R-:W-:Y:S01]  /*14f0*/  CS2R R84, SRZ ;  /* 0x0000000000547805 */ /* 0x000fe2000001ff00 */
[----:B------:R-:W-:Y:S01]  /*1500*/  IMAD.IADD R5, R3, 0x1, R0 ;  /* 0x0000000103057824 */ /* 0x000fe200078e0200 */
[----:B------:R-:W-:Y:S01]  /*1510*/  CS2R R78, SRZ ;  /* 0x00000000004e7805 */ /* 0x000fe2000001ff00 */
[----:B------:R-:W-:Y:S01]  /*1520*/  IMAD.MOV.U32 R4, RZ, RZ, R2 ;  /* 0x000000ffff047224 */ /* 0x000fe200078e0002 */
[----:B------:R-:W-:Y:S01]  /*1530*/  CS2R R76, SRZ ;  /* 0x00000000004c7805 */ /* 0x000fe2000001ff00 */
[----:B------:R-:W-:Y:S01]  /*1540*/  IMAD.WIDE R2, R80, 0x60, R18 ;  /* 0x0000006050027825 */ /* 0x000fe200078e0212 */
        /* <DEDUP_REMOVED lines=15> */
[----:B------:R-:W-:Y:S01]  /*1640*/  IMAD R0, R3, c[0x0][0x1a8], RZ ;  /* 0x00006a0003007a24 */ /* 0x000fe200078e02ff */
[----:B------:R-:W-:Y:S01]  /*1650*/  CS2R R52, SRZ ;  /* 0x0000000000347805 */ /* 0x000fe2000001ff00 */
[----:B------:R-:W-:Y:S01]  /*1660*/  IMAD.IADD R11, R7, 0x1, R10 ;  /* 0x00000001070b7824 */ /* 0x000fe200078e020a */
[----:B------:R-:W-:Y:S01]  /*1670*/  CS2R R50, SRZ ;  /* 0x0000000000327805 */ /* 0x000fe2000001ff00 */
[----:B------:R-:W-:Y:S01]  /*1680*/  IMAD.IADD R13, R9, 0x1, R12 ;  /* 0x00000001090d7824 */ /* 0x000fe200078e020c */
[----:B------:R-:W-:Y:S01]  /*1690*/  CS2R R48, SRZ ;  /* 0x0000000000307805 */ /* 0x000fe2000001ff00 */
[----:B------:R-:W-:Y:S01]  /*16a0*/  IMAD.MOV.U32 R10, RZ, RZ, R6 ;  /* 0x000000ffff0a7224 */ /* 0x000fe200078e0006 */
[----:B------:R-:W-:Y:S01]  /*16b0*/  CS2R R46, SRZ ;  /* 0x00000000002e7805 */ /* 0x000fe2000001ff00 */
[----:B------:R-:W-:Y:S01]  /*16c0*/  IMAD R17, R2, c[0x0][0x1ac], R0 ;  /* 0x00006b0002117a24 */ /* 0x000fe200078e0200 */
[----:B------:R-:W-:Y:S01]  /*16d0*/  CS2R R44, SRZ ;  /* 0x00000000002c7805 */ /* 0x000fe2000001ff00 */
[----:B------:R-:W-:Y:S01]  /*16e0*/  IMAD.MOV.U32 R12, RZ, RZ, R8 ;  /* 0x000000ffff0c7224 */ /* 0x000fe200078e0008 */
[----:B------:R-:W-:Y:S01]  /*16f0*/  CS2R R42, SRZ ;  /* 0x00000000002a7805 */ /* 0x000fe2000001ff00 */
[----:B------:R-:W-:Y:S01]  /*1700*/  IMAD R6, R3, c[0x0][0x1d8], RZ ;  /* 0x0000760003067a24 */ /* 0x000fe200078e02ff */
[----:B------:R-:W-:Y:S01]  /*1710*/  CS2R R40, SRZ ;  /* 0x0000000000287805 */ /* 0x000fe2000001ff00 */
[----:B------:R-:W-:Y:S01]  /*1720*/  IMAD R0, R20, c[0x0][0x188], RZ ;  /* 0x0000620014007a24 */ /* 0x000fe200078e02ff */
[----:B------:R-:W-:Y:S01]  /*1730*/  CS2R R38, SRZ ;  /* 0x0000000000267805 */ /* 0x000fe2000001ff00 */
[----:B------:R-:W-:-:S02]  /*1740*/  IMAD.U32 R9, RZ, RZ, UR19 ;  /* 0x00000013ff097e24 */ /* 0x000fc4000f8e00ff */
[C---:B------:R-:W-:Y:S02]  /*1750*/  IMAD R3, R2.reuse, c[0x0][0x1dc], R6 ;  /* 0x0000770002037a24 */ /* 0x040fe400078e0206 */
[----:B------:R-:W-:-:S04]  /*1760*/  IMAD.WIDE.U32 R14, R2, c[0x0][0x1d8], R14 ;  /* 0x00007600020e7a25 */ /* 0x000fc800078e000e */
[----:B------:R-:W-:Y:S02]  /*1770*/  IMAD.U32 R8, RZ, RZ, UR18 ;  /* 0x00000012ff087e24 */ /* 0x000fe4000f8e00ff */
[----:B------:R-:W-:Y:S01]  /*1780*/  IMAD.U32 R9, RZ, RZ, UR6 ;  /* 0x00000006ff097e24 */ /* 0x000fe2000f8e00ff */
[----:B------:R-:W-:Y:S01]  /*1790*/  ULDC.64 UR6, c[0x0][0x1d8] ;  /* 0x0000760000067ab9 */ /* 0x000fe20000000a00 */
[C---:B------:R-:W-:Y:S01]  /*17a0*/  IMAD R0, R25.reuse, c[0x0][0x18c], R0 ;  /* 0x0000630019007a24 */ /* 0x040fe200078e0200 */
[----:B------:R-:W-:Y:S01]  /*17b0*/  USHF.L.U32 UR12, UR6, 0x6, URZ ;  /* 0x00000006060c7899 */ /* 0x000fe2000800063f */
[----:B------:R-:W-:Y:S01]  /*17c0*/  IMAD.WIDE.U32 R246, R25, c[0x0][0x188], R12 ;  /* 0x0000620019f67a25 */ /* 0x000fe200078e000c */
[----:B------:R-:W-:Y:S01]  /*17d0*/  IADD3 R9, R9, UR19, RZ ;  /* 0x0000001309097c10 */ /* 0x000fe2000fffe0ff */
[----:B------:R-:W-:Y:S02]  /*17e0*/  USHF.L.U64.HI UR18, UR6, UR11, UR7 ;  /* 0x0000000b06127299 */ /* 0x000fe40008010207 */
[----:B------:R-:W-:Y:S01]  /*17f0*/  IMAD.WIDE.U32 R6, R2, c[0x0][0x1a8], R4 ;  /* 0x00006a0002067a25 */ /* 0x000fe200078e0004 */
[----:B------:R-:W-:Y:S01]  /*1800*/  LEA R4, P2, R14, c[0x0][0x1c0], 0x1 ;  /* 0x000070000e047a11 */ /* 0x000fe200078408ff */
[----:B------:R-:W-:-:S02]  /*1810*/  UMOV UR6, 0x5 ;  /* 0x0000000500067882 */ /* 0x000fc40000000000 */
[----:B------:R-:W-:Y:S01]  /*1820*/  IMAD R2, R20, c[0x0][0x218], RZ ;  /* 0x0000860014027a24 */ /* 0x000fe200078e02ff */
[----:B------:R-:W-:Y:S01]  /*1830*/  USHF.L.U64.HI UR8, UR8, UR6, UR9 ;  /* 0x0000000608087299 */ /* 0x000fe20008010209 */
[----:B------:R-:W-:Y:S02]  /*1840*/  IMAD.IADD R3, R15, 0x1, R3 ;  /* 0x000000010f037824 */ /* 0x000fe400078e0203 */
        /* <DEDUP_REMOVED lines=8> */
[----:B------:R-:W-:Y:S01]  /*18d0*/  ULDC.64 UR6, c[0x0][0x1a8] ;  /* 0x00006a0000067ab9 */ /* 0x000fe20000000a00 */
        /* <DEDUP_REMOVED lines=8> */
[----:B------:R-:W-:Y:S01]  /*1960*/  LEA R18, P0, R6, R14, 0x6 ;  /* 0x0000000e06127211 */ /* 0x000fe200078030ff */
[----:B------:R-:W-:Y:S01]  /*1970*/  IMAD R0, R80, -0x60, R0 ;  /* 0xffffffa050007824 */ /* 0x000fe200078e0200 */
[----:B------:R-:W-:Y:S01]  /*1980*/  USHF.L.U32 UR9, UR6, 0x6, URZ ;  /* 0x0000000606097899 */ /* 0x000fe2000800063f */
[----:B------:R-:W-:Y:S01]  /*1990*/  IMAD.U32 R9, RZ, RZ, UR17 ;  /* 0x00000011ff097e24 */ /* 0x000fe2000f8e00ff */
[----:B------:R-:W-:Y:S01]  /*19a0*/  LEA.HI.X R19, R6, R15, R7, 0x6, P0 ;  /* 0x0000000f06137211 */ /* 0x000fe200000f3407 */
[----:B------:R-:W-:Y:S01]  /*19b0*/  IMAD.MOV.U32 R242, RZ, RZ, R244 ;  /* 0x000000fffff27224 */ /* 0x000fe200078e00f4 */
[----:B------:R-:W-:Y:S01]  /*19c0*/  ISETP.LT.OR P4, PT, R0, 0x1, P5 ;  /* 0x000000010000780c */ /* 0x000fe20002f81670 */
[----:B------:R-:W-:Y:S01]  /*19d0*/  IMAD.SHL.U32 R236, R236, 0x2, RZ ;  /* 0x00000002ecec7824 */ /* 0x000fe200078e00ff */
[----:B------:R-:W-:Y:S01]  /*19e0*/  IADD3 R6, P0, R4, UR12, RZ ;  /* 0x0000000c04067c10 */ /* 0x000fe2000ff1e0ff */
[----:B------:R-:W-:Y:S01]  /*19f0*/  IMAD.WIDE.U32 R8, R9, UR10, R242 ;  /* 0x0000000a09087c25 */ /* 0x000fe2000f8e00f2 */
[C---:B------:R-:W-:Y:S01]  /*1a00*/  ISETP.LT.OR P3, PT, R0.reuse, 0x1, P2 ;  /* 0x000000010000780c */ /* 0x040fe20001761670 */
[----:B------:R-:W-:Y:S01]  /*1a10*/  USHF.L.U64.HI UR7, UR6, UR11, UR7 ;  /* 0x0000000b06077299 */ /* 0x000fe20008010207 */
[----:B------:R-:W-:Y:S01]  /*1a20*/  ISETP.LT.OR P1, PT, R0, 0x21, P5 ;  /* 0x000000210000780c */ /* 0x000fe20002f21670 */
[----:B------:R-:W-:Y:S01]  /*1a30*/  IMAD.U32 R11, RZ, RZ, UR12 ;  /* 0x0000000cff0b7e24 */ /* 0x000fe2000f8e00ff */
[----:B------:R-:W-:Y:S01]  /*1a40*/  IADD3.X R7, R5, UR18, RZ, P0, !PT ;  /* 0x0000001205077c10 */ /* 0x000fe200087fe4ff */
[----:B------:R-:W-:Y:S01]  /*1a50*/  IMAD.U32 R10, RZ, RZ, UR13 ;  /* 0x0000000dff0a7e24 */ /* 0x000fe2000f8e00ff */
[----:B------:R-:W-:Y:S01]  /*1a60*/  IADD3 R9, R9, UR16, RZ ;  /* 0x0000001009097c10 */ /* 0x000fe2000fffe0ff */
[----:B------:R-:W-:Y:S01]  /*1a70*/  IMAD.MOV.U32 R221, RZ, RZ, 0x40 ;  /* 0x00000040ffdd7424 */ /* 0x000fe200078e00ff */
[----:B------:R-:W-:Y:S01]  /*1a80*/  LEA R12, P0, R8, c[0x0][0x1f0], 0x1 ;  /* 0x00007c00080c7a11 */ /* 0x000fe200078008ff */
[----:B------:R-:W-:Y:S01]  /*1a90*/  @!PT LDS RZ, [RZ] ;  /* 0x00000000fffff984 */ /* 0x000fe20000000800 */
[----:B------:R-:W-:Y:S01]  /*1aa0*/  @!PT LDS RZ, [RZ] ;  /* 0x00000000fffff984 */ /* 0x000fe20000000800 */
[----:B------:R-:W-:Y:S01]  /*1ab0*/  @!PT LDS RZ, [RZ] ;  /* 0x00000000fffff984 */ /* 0x000fe20000000800 */
[----:B------:R1:W-:Y:S01]  /*1ac0*/  LDGSTS.E.BYPASS.LTC128B.128 [R236+0x6080], [R4.64], !P4 ;  /* 0x0608000004ec7fae */ /* 0x0003e2000e101d4e */
[----:B------:R-:W-:Y:S01]  /*1ad0*/  LEA.HI R17, R34, R81, RZ, 0x5 ;  /* 0x0000005122117211 */ /* 0x000fe200078f28ff */
[----:B------:R-:W-:Y:S01]  /*1ae0*/  IMAD.MOV.U32 R226, RZ, RZ, 0x20 ;  /* 0x00000020ffe27424 */ /* 0x000fe200078e00ff */
[----:B------:R-:W-:Y:S01]  /*1af0*/  LEA.HI.X R13, R8, c[0x0][0x1f4], R9, 0x1, P0 ;  /* 0x00007d00080d7a11 */ /* 0x000fe200000f0c09 */
[----:B------:R-:W-:Y:S01]  /*1b00*/  IMAD.U32 R8, RZ, RZ, UR13 ;  /* 0x0000000dff087e24 */ /* 0x000fe2000f8e00ff */
[----:B------:R1:W-:Y:S01]  /*1b10*/  LDGSTS.E.BYPASS.LTC128B.128 [R236+0x9080], [R4.64+0x80], !P3 ;  /* 0x0908008004ec7fae */ /* 0x0003e2000d901d4e */
[----:B------:R-:W-:Y:S01]  /*1b20*/  IMAD.U32 R9, RZ, RZ, UR8 ;  /* 0x00000008ff097e24 */ /* 0x000fe2000f8e00ff */
[----:B------:R-:W-:Y:S01]  /*1b30*/  ISETP.LT.OR P3, PT, R0, 0x21, P2 ;  /* 0x000000210000780c */ /* 0x000fe20001761670 */
[----:B------:R-:W-:Y:S01]  /*1b40*/  IMAD.MOV.U32 R222, RZ, RZ, 0x10 ;  /* 0x00000010ffde7424 */ /* 0x000fe200078e00ff */
[----:B------:R2:W-:Y:S01]  /*1b50*/  LDGSTS.E.BYPASS.LTC128B.128 [R236+0x7080], [R6.64], !P1 ;  /* 0x0708000006ec7fae */ /* 0x0005e2000c901d4e */
[----:B------:R-:W-:Y:S01]  /*1b60*/  LEA R26, P4, R8, R12, 0x1 ;  /* 0x0000000c081a7211 */ /* 0x000fe200078808ff */
[----:B------:R-:W-:Y:S01]  /*1b70*/  IMAD.MOV.U32 R228, RZ, RZ, 0x10 ;  /* 0x00000010ffe47424 */ /* 0x000fe200078e00ff */
[----:B------:R-:W-:Y:S01]  /*1b80*/  USHF.L.U64.HI UR5, UR4, 0x5, UR5 ;  /* 0x0000000504057899 */ /* 0x000fe20008010205 */
[----:B------:R-:W-:Y:S01]  /*1b90*/  IMAD R239, R80, -0x60, R239 ;  /* 0xffffffa050ef7824 */ /* 0x000fe200078e02ef */
[----:B------:R-:W-:-:S02]  /*1ba0*/  LEA.HI.X R27, R10, R13, R9, 0x1, P4 ;  /* 0x0000000d0a1b7211 */ /* 0x000fc400020f0c09 */
        /* <DEDUP_REMOVED lines=8> */
[----:B------:R-:W-:Y:S01]  /*1c30*/  ISETP.GE.AND P2, PT, R30, c[0x0][0x19c], PT ;  /* 0x000067001e007a0c */ /* 0x000fe20003f46270 */
[----:B------:R-:W-:Y:S01]  /*1c40*/  UMOV UR12, 0x1 ;  /* 0x00000001000c7882 */ /* 0x000fe20000000000 */
        /* <DEDUP_REMOVED lines=33> */
[----:B------:R-:W-:Y:S01]  /*1e60*/  USHF.L.U32 UR9, UR4, 0x5, URZ ;  /* 0x0000000504097899 */ /* 0x000fe2000800063f */
[----:B------:R-:W-:Y:S01]  /*1e70*/  LEA.HI R32, R34, R81, RZ, 0x2 ;  /* 0x0000005122207211 */ /* 0x000fe200078f10ff */
[----:B------:R-:W-:Y:S01]  /*1e80*/  IMAD.SHL.U32 R217, R2, 0x2, RZ ;  /* 0x0000000202d97824 */ /* 0x000fe200078e00ff */
[----:B------:R-:W-:Y:S01]  /*1e90*/  IADD3.X R5, R5, UR7, RZ, P0, !PT ;  /* 0x0000000705057c10 */ /* 0x000fe200087fe4ff */
[----:B------:R-:W-:Y:S01]  /*1ea0*/  USHF.L.U32 UR7, UR10, 0x6, URZ ;  /* 0x000000060a077899 */ /* 0x000fe2000800063f */
[C---:B------:R-:W-:Y:S01]  /*1eb0*/  LOP3.LUT P1, RZ, R0.reuse, 0x1, RZ, 0xc0, !PT ;  /* 0x0000000100ff7812 */ /* 0x040fe2000782c0ff */
[----:B------:R-:W-:Y:S01]  /*1ec0*/  UMOV UR4, URZ ;  /* 0x0000003f00047c82 */ /* 0x000fe20008000000 */
[----:B------:R-:W-:Y:S01]  /*1ed0*/  LOP3.LUT P6, RZ, R0, 0x2, RZ, 0xc0, !PT ;  /* 0x0000000200ff7812 */ /* 0x000fe200078cc0ff */
[----:B------:R1:W-:Y:S01]  /*1ee0*/  LDGSTS.E.BYPASS.LTC128B.128 [R236+0x2080], [R4.64], !P5 ;  /* 0x0208000004ec7fae */ /* 0x0003e2000e901d4e */
[----:B------:R-:W-:Y:S01]  /*1ef0*/  IMAD R0, R31, c[0x0][0x270], RZ ;  /* 0x00009c001f007a24 */ /* 0x000fe200078e02ff */
[----:B------:R-:W-:Y:S01]  /*1f00*/  LOP3.LUT P0, RZ, R24, 0x4, RZ, 0xc0, !PT ;  /* 0x0000000418ff7812 */ /* 0x000fe2000780c0ff */
[----:B------:R-:W-:Y:S01]  /*1f10*/  USHF.R.S32.HI UR6, URZ, 0x1f, UR7 ;  /* 0x0000001f3f067899 */ /* 0x000fe20008011407 */
[----:B------:R1:W-:Y:S01]  /*1f20*/  LDGSTS.E.BYPASS.LTC128B.128 [R236+0x5080], [R4.64+0x80], !P2 ;  /* 0x0508008004ec7fae */ /* 0x0003e2000d101d4e */
[----:B------:R-:W-:Y:S01]  /*1f30*/  SHF.R.S32.HI R9, RZ, 0x2, R32 ;  /* 0x00000002ff097819 */ /* 0x000fe20000011420 */
[----:B--2---:R-:W-:-:S02]  /*1f40*/  IMAD R6, R251, c[0x0][0x274], R0 ;  /* 0x00009d00fb067a24 */ /* 0x004fc400078e0200 */
[----:B------:R-:W0:Y:S01]  /*1f50*/  LDGDEPBAR ;  /* 0x00000000000079af */ /* 0x000e220000000000 */
[----:B------:R-:W-:Y:S02]  /*1f60*/  SHF.R.S32.HI R0, RZ, 0x1f, R32 ;  /* 0x0000001fff007819 */ /* 0x000fe40000011420 */
[----:B------:R-:W-:Y:S02]  /*1f70*/  LOP3.LUT P2, RZ, R24, 0x2, RZ, 0xc0, !PT ;  /* 0x0000000218ff7812 */ /* 0x000fe4000784c0ff */
[----:B------:R-:W-:Y:S02]  /*1f80*/  SEL R221, R221, 0xffffffc0, !P0 ;  /* 0xffffffc0dddd7807 */ /* 0x000fe40004000000 */
[----:B------:R-:W-:Y:S02]  /*1f90*/  LEA.HI R7, R0, R9, RZ, 0x3 ;  /* 0x0000000900077211 */ /* 0x000fe400078f18ff */
[----:B------:R-:W-:Y:S01]  /*1fa0*/  IADD3 R3, R238, -UR7, -R249 ;  /* 0x80000007ee037c10 */ /* 0x000fe2000fffe8f9 */
[----:B------:R-:W-:Y:S01]  /*1fb0*/  IMAD.IADD R218, R217, 0x1, R221 ;  /* 0x00000001d9da7824 */ /* 0x000fe200078e02dd */
[----:B------:R-:W-:-:S02]  /*1fc0*/  SHF.R.S32.HI R8, RZ, 0x5, R17 ;  /* 0x00000005ff087819 */ /* 0x000fc40000011411 */
[----:B------:R-:W-:Y:S02]  /*1fd0*/  ISETP.LT.OR P0, PT, R3, 0x1, !P1 ;  /* 0x000000010300780c */ /* 0x000fe40004f01670 */
[----:B------:R-:W-:Y:S02]  /*1fe0*/  LEA.HI R10, R17, R8, RZ, 0x1 ;  /* 0x00000008110a7211 */ /* 0x000fe400078f08ff */
[----:B------:R-:W-:Y:S02]  /*1ff0*/  ISETP.LT.OR P1, PT, R3, 0x21, !P1 ;  /* 0x000000210300780c */ /* 0x000fe40004f21670 */
[----:B------:R-:W-:Y:S02]  /*2000*/  LOP3.LUT R10, R10, 0xfffffffe, RZ, 0xc0, !PT ;  /* 0xfffffffe0a0a7812 */ /* 0x000fe400078ec0ff */
[----:B------:R-:W-:Y:S01]  /*2010*/  ISETP.GE.AND P5, PT, R16, c[0x0][0x1fc], PT ;  /* 0x00007f0010007a0c */ /* 0x000fe20003fa6270 */
[----:B-1----:R-:W-:Y:S01]  /*2020*/  IMAD.MOV.U32 R4, RZ, RZ, 0x20 ;  /* 0x00000020ff047424 */ /* 0x002fe200078e00ff */
[----:B------:R-:W-:-:S04]  /*2030*/  DEPBAR.LE SB0, 0x1 ;  /* 0x000080400000791a */ /* 0x000fc80000000000 */
[----:B------:R-:W-:Y:S01]  /*2040*/  BAR.SYNC.DEFER_BLOCKING 0x0 ;  /* 0x0000000000007b1d */ /* 0x000fe20000010000 */
[----:B------:R-:W-:Y:S01]  /*2050*/  SEL R0, R4, 0xffffffe0, !P2 ;  /* 0xffffffe004007807 */ /* 0x000fe20005000000 */
[----:B------:R-:W-:Y:S01]  /*2060*/  IMAD.WIDE.U32 R4, R251, c[0x0][0x270], R28 ;  /* 0x00009c00fb047a25 */ /* 0x000fe200078e001c */
[----:B------:R-:W-:Y:S02]  /*2070*/  ISETP.LT.OR P2, PT, R3, 0x1, !P6 ;  /* 0x000000010300780c */ /* 0x000fe40007741670 */
[----:B------:R-:W-:Y:S01]  /*2080*/  LOP3.LUT R7, R7, 0xfffffff8, RZ, 0xc0, !PT ;  /* 0xfffffff807077812 */ /* 0x000fe200078ec0ff */
[----:B------:R-:W-:Y:S01]  /*2090*/  IMAD.IADD R219, R217, 0x1, R0 ;  /* 0x00000001d9db7824 */ /* 0x000fe200078e0200 */
[----:B------:R-:W-:Y:S01]  /*20a0*/  ISETP.LT.OR P6, PT, R3, 0x21, !P6 ;  /* 0x000000210300780c */ /* 0x000fe200077c1670 */
[----:B------:R-:W-:Y:S01]  /*20b0*/  IMAD.IADD R0, R0, 0x1, R218 ;  /* 0x0000000100007824 */ /* 0x000fe200078e02da */
[----:B------:R-:W-:Y:S01]  /*20c0*/  SEL R240, RZ, 0x1, P5 ;  /* 0x00000001fff07807 */ /* 0x000fe20002800000 */
[----:B------:R-:W-:-:S02]  /*20d0*/  IMAD.IADD R5, R5, 0x1, R6 ;  /* 0x0000000105057824 */ /* 0x000fc400078e0206 */
[----:B------:R-:W-:Y:S02]  /*20e0*/  IMAD.IADD R10, R8, 0x1, -R10 ;  /* 0x00000001080a7824 */ /* 0x000fe400078e0a0a */
[----:B------:R-:W-:-:S04]  /*20f0*/  IMAD.WIDE.U32 R36, R25, c[0x0][0x278], R4 ;  /* 0x00009e0019247a25 */ /* 0x000fc800078e0004 */
[----:B------:R-:W-:Y:S01]  /*2100*/  IMAD R8, R31, c[0x0][0x288], RZ ;  /* 0x0000a2001f087a24 */ /* 0x000fe200078e02ff */
[----:B------:R-:W-:Y:S01]  /*2110*/  STL.64 [R1+0x8], R36 ;  /* 0x0000082401007387 */ /* 0x000fe20000100a00 */
[----:B------:R-:W-:-:S03]  /*2120*/  IMAD.WIDE.U32 R4, R251, c[0x0][0x288], R28 ;  /* 0x0000a200fb047a25 */ /* 0x000fc600078e001c */
[----:B------:R-:W1:Y:S01]  /*2130*/  LDSM.16.M88.2 R174, [R0+0x6080] ;  /* 0x0060800000ae783b */ /* 0x000e620000000100 */
[----:B------:R-:W-:Y:S02]  /*2140*/  IMAD R8, R251, c[0x0][0x28c], R8 ;  /* 0x0000a300fb087a24 */ /* 0x000fe400078e0208 */
[----:B------:R-:W-:Y:S01]  /*2150*/  IMAD.IADD R7, R9, 0x1, -R7 ;  /* 0x0000000109077824 */ /* 0x000fe200078e0a07 */
        /* <DEDUP_REMOVED lines=38> */
[----:B------:R-:W-:Y:S04]  /*23c0*/  STL.64 [R1], R28 ;  /* 0x0000001c01007387 */ /* 0x000fe80000100a00 */
[----:B------:R-:W-:Y:S01]  /*23d0*/  @!PT LDS RZ, [RZ] ;  /* 0x00000000fffff984 */ /* 0x000fe20000000800 */
[----:B------:R-:W-:Y:S01]  /*23e0*/  @!PT LDS RZ, [RZ] ;  /* 0x00000000fffff984 */ /* 0x000fe20000000800 */
[----:B------:R-:W-:Y:S01]  /*23f0*/  @!PT LDS RZ, [RZ] ;  /* 0x00000000fffff984 */ /* 0x000fe20000000800 */
[----:B------:R1:W-:Y:S01]  /*2400*/  LDGSTS.E.BYPASS.LTC128B.128 [R236+0x6080], [R14.64], !P0 ;  /* 0x060800000eec7fae */ /* 0x0003e2000c101d4e */
[----:B------:R-:W-:-:S02]  /*2410*/  ISETP.GE.AND P0, PT, R16, c[0x0][0x1fc], PT ;  /* 0x00007f0010007a0c */ /* 0x000fc40003f06270 */
[----:B------:R-:W-:Y:S01]  /*2420*/  LEA.HI R16, R34, R81, RZ, 0x4 ;  /* 0x0000005122107211 */ /* 0x000fe200078f20ff */
        /* <DEDUP_REMOVED lines=8> */
[----:B------:R-:W-:Y:S02]  /*24b0*/  @!P2 IADD3.X R9, R35, UR6, RZ, P1, !PT ;  /* 0x000000062309ac10 */ /* 0x000fe40008ffe4ff */
[----:B------:R-:W-:Y:S01]  /*24c0*/  @!P2 LEA R8, P1, R0, c[0x0][0x258], 0x2 ;  /* 0x000096000008aa11 */ /* 0x000fe200078210ff */
[----:B-----5:R-:W-:-:S03]  /*24d0*/  CS2R R34, SRZ ;  /* 0x0000000000227805 */ /* 0x020fc6000001ff00 */
[----:B------:R-:W-:Y:S01]  /*24e0*/  @!P2 LEA.HI.X R9, R0, c[0x0][0x25c], R9, 0x2, P1 ;  /* 0x000097000009aa11 */ /* 0x000fe200008f1409 */
[----:B------:R-:W-:Y:S01]  /*24f0*/  IMAD R0, R20, c[0x0][0x290], RZ ;  /* 0x0000a40014007a24 */ /* 0x000fe200078e02ff */
[----:B------:R-:W-:Y:S01]  /*2500*/  ISETP.GE.AND P1, PT, R30, c[0x0][0x1fc], PT ;  /* 0x00007f001e007a0c */ /* 0x000fe20003f26270 */
[----:B------:R-:W-:Y:S01]  /*2510*/  IMAD R20, R20, c[0x0][0x240], RZ ;  /* 0x0000900014147a24 */ /* 0x000fe200078e02ff */
[----:B-1----:R-:W-:Y:S01]  /*2520*/  SHF.R.S32.HI R14, RZ, 0x4, R16 ;  /* 0x00000004ff0e7819 */ /* 0x002fe20000011410 */
[----:B------:R1:W-:Y:S01]  /*2530*/  @!P2 LDGSTS.E.BYPASS.LTC128B.128 [R4+0x12080], [R8.64] ;  /* 0x120800000804afae */ /* 0x0003e2000b901d4e */
[----:B------:R-:W-:Y:S01]  /*2540*/  SHF.R.S32.HI R15, RZ, 0x1f, R21 ;  /* 0x0000001fff0f7819 */ /* 0x000fe20000011415 */
[----:B------:R-:W-:Y:S01]  /*2550*/  IMAD R20, R25, c[0x0][0x244], R20 ;  /* 0x0000910019147a24 */ /* 0x000fe200078e0214 */
[----:B------:R-:W-:Y:S01]  /*2560*/  LEA.HI R11, R16, R14, RZ, 0x1 ;  /* 0x0000000e100b7211 */ /* 0x000fe200078f08ff */
[----:B------:R-:W0:Y:S03]  /*2570*/  LDGDEPBAR ;  /* 0x00000000000079af */ /* 0x000e260000000000 */
        /* <DEDUP_REMOVED lines=10> */
[----:B------:R-:W-:Y:S01]  /*2620*/  IADD3 R0, R238, -UR7, -R249 ;  /* 0x80000007ee007c10 */ /* 0x000fe2000fffe8f9 */
[----:B------:R-:W-:Y:S01]  /*2630*/  IMAD.IADD R252, R29, 0x1, R14 ;  /* 0x000000011dfc7824 */ /* 0x000fe200078e020e */
        /* <DEDUP_REMOVED lines=8> */
[----:B------:R-:W-:-:S02]  /*26c0*/  LOP3.LUT R3, R3, 0x18, RZ, 0xc0, !PT ;  /* 0x0000001803037812 */ /* 0x000fc400078ec0ff */
[----:B------:R-:W-:Y:S02]  /*26d0*/  LOP3.LUT R4, R237, 0x7ffffffc, RZ, 0xc0, !PT ;  /* 0x7ffffffced047812 */ /* 0x000fe400078ec0ff */
[----:B------:R-:W-:Y:S02]  /*26e0*/  LOP3.LUT P1, RZ, R7, 0x1, RZ, 0xc0, !PT ;  /* 0x0000000107ff7812 */ /* 0x000fe4000782c0ff */
        /* <DEDUP_REMOVED lines=33> */
[----:B------:R-:W-:Y:S01]  /*2900*/  IADD3 R2, P0, R28, UR7, RZ ;  /* 0x000000071c027c10 */ /* 0x000fe2000ff1e0ff */
[----:B------:R-:W-:Y:S01]  /*2910*/  IMAD.SHL.U32 R233, R233, 0x2, RZ ;  /* 0x00000002e9e97824 */ /* 0x000fe200078e00ff */
[----:B------:R-:W-:Y:S01]  /*2920*/  LOP3.LUT R5, R9, 0x100, R5, 0xf8, !PT ;  /* 0x0000010009057812 */ /* 0x000fe200078ef805 */
[----:B------:R-:W-:Y:S01]  /*2930*/  IMAD.IADD R4, R0, 0x1, -R4 ;  /* 0x0000000100047824 */ /* 0x000fe200078e0a04 */
[----:B------:R-:W-:-:S02]  /*2940*/  LOP3.LUT R7, R223, 0x1e0, R7, 0xf8, !PT ;  /* 0x000001e0df077812 */ /* 0x000fc400078ef807 */
[----:B------:R-:W-:Y:S01]  /*2950*/  IADD3.X R0, R252, UR6, RZ, P0, !PT ;  /* 0x00000006fc007c10 */ /* 0x000fe200087fe4ff */
[----:B------:R-:W-:Y:S01]  /*2960*/  IMAD.SHL.U32 R9, R4, 0x40, RZ ;  /* 0x0000004004097824 */ /* 0x000fe200078e00ff */
[C---:B------:R-:W-:Y:S02]  /*2970*/  LEA R6, P0, R2.reuse, c[0x0][0x280], 0x2 ;  /* 0x0000a00002067a11 */ /* 0x040fe400078010ff */
[----:B------:R-:W-:Y:S02]  /*2980*/  LOP3.LUT R8, R7, 0x38, R8, 0x78, !PT ;  /* 0x0000003807087812 */ /* 0x000fe400078e7808 */
[----:B------:R-:W-:Y:S01]  /*2990*/  LEA.HI.X R7, R2, c[0x0][0x284], R0, 0x2, P0 ;  /* 0x0000a10002077a11 */ /* 0x000fe200000f1400 */
[----:B------:R-:W-:Y:S01]  /*29a0*/  IMAD.SHL.U32 R0, R3, 0x40, RZ ;  /* 0x0000004003007824 */ /* 0x000fe200078e00ff */
[----:B------:R-:W-:Y:S02]  /*29b0*/  LOP3.LUT R3, R9, 0x1c0, RZ, 0xc0, !PT ;  /* 0x000001c009037812 */ /* 0x000fe400078ec0ff */
[----:B------:R-:W-:-:S02]  /*29c0*/  ISETP.GE.AND P0, PT, R81, 0x10, PT ;  /* 0x000000105100780c */ /* 0x000fc40003f06270 */
[----:B------:R-:W-:Y:S02]  /*29d0*/  SHF.R.U32.HI R2, RZ, 0x3, R3 ;  /* 0x00000003ff027819 */ /* 0x000fe40000011603 */
[----:B------:R-:W-:Y:S02]  /*29e0*/  LOP3.LUT R0, R0, 0xfffffe00, RZ, 0xc0, !PT ;  /* 0xfffffe0000007812 */ /* 0x000fe400078ec0ff */
[C---:B------:R-:W-:Y:S02]  /*29f0*/  LOP3.LUT R223, R2.reuse, R3, R223, 0x1e, !PT ;  /* 0x0000000302df7212 */ /* 0x040fe400078e1edf */
[----:B------:R-:W-:Y:S01]  /*2a00*/  LOP3.LUT R3, R2, R15, R3, 0x1e, !PT ;  /* 0x0000000f02037212 */ /* 0x000fe200078e1e03 */
[----:B------:R-:W-:Y:S01]  /*2a10*/  IMAD R2, R10, 0x400, R0 ;  /* 0x000004000a027824 */ /* 0x000fe200078e0200 */
[----:B------:R-:W-:Y:S02]  /*2a20*/  LOP3.LUT R220, R8, R220, RZ, 0xfc, !PT ;  /* 0x000000dc08dc7212 */ /* 0x000fe400078efcff */
[----:B------:R-:W-:Y:S01]  /*2a30*/  LOP3.LUT R227, R3, R0, RZ, 0xfc, !PT ;  /* 0x0000000003e37212 */ /* 0x000fe200078efcff */
[----:B------:R-:W-:Y:S01]  /*2a40*/  @!P0 IMAD.SHL.U32 R0, R81, 0x10, RZ ;  /* 0x0000001051008824 */ /* 0x000fe200078e00ff */
[C---:B------:R-:W-:Y:S01]  /*2a50*/  LOP3.LUT R8, R5.reuse, 0x8, R33, 0xf8, !PT ;  /* 0x0000000805087812 */ /* 0x040fe200078ef821 */
[----:B------:R-:W-:Y:S01]  /*2a60*/  IMAD.IADD R223, R2, 0x1, R223 ;  /* 0x0000000102df7824 */ /* 0x000fe200078e02df */
[----:B------:R-:W-:Y:S01]  /*2a70*/  LOP3.LUT R216, R5, 0x1c0, RZ, 0xc0, !PT ;  /* 0x000001c005d87812 */ /* 0x000fe200078ec0ff */
[----:B------:R-:W-:Y:S01]  /*2a80*/  CS2R R32, SRZ ;  /* 0x0000000000207805 */ /* 0x000fe2000001ff00 */
[----:B------:R5:W-:Y:S01]  /*2a90*/  @!P0 LDGSTS.E.BYPASS.LTC128B.128 [R0+0x12280], [R6.64] ;  /* 0x1228000006008fae */ /* 0x000be2000b901d4e */
[----:B------:R-:W-:Y:S01]  /*2aa0*/  IADD3 R5, R233, 0x12480, RZ ;  /* 0x00012480e9057810 */ /* 0x000fe20007ffe0ff */
        /* <DEDUP_REMOVED lines=17> */
[----:B-----5:R-:W-:Y:S02]  /*2bc0*/  IMAD.IADD R0, R23, 0x1, R20 ;  /* 0x0000000117007824 */ /* 0x020fe400078e0214 */
[C---:B------:R-:W-:Y:S02]  /*2bd0*/  IMAD.IADD R232, R228.reuse, 0x1, R226 ;  /* 0x00000001e4e87824 */ /* 0x040fe400078e02e2 */
[C---:B------:R-:W-:Y:S01]  /*2be0*/  IMAD.IADD R231, R223.reuse, 0x1, R228 ;  /* 0x00000001dfe77824 */ /* 0x040fe200078e02e4 */
[----:B------:R5:W-:Y:S01]  /*2bf0*/  STL [R1+0x1c], R0 ;  /* 0x00001c0001007387 */ /* 0x000be20000100800 */
[----:B------:R-:W-:Y:S02]  /*2c00*/  IMAD.IADD R230, R228, 0x1, R229 ;  /* 0x00000001e4e67824 */ /* 0x000fe400078e02e5 */
[----:B-----5:R-:W-:-:S04]  /*2c10*/  IMAD.SHL.U32 R0, R223, 0x2, RZ ;  /* 0x00000002df007824 */ /* 0x020fc800078e00ff */
[----:B-1234-:R-:W-:Y:S02]  /*2c20*/  IMAD.IADD R225, R0, 0x1, R225 ;  /* 0x0000000100e17824 */ /* 0x01efe400078e02e1 */
.L_x_972:
[----:B------:R-:W-:Y:S04]  /*2c30*/  DEPBAR.LE SB0, 0x1 ;  /* 0x000080400000791a */ /* 0x000fe80000000000 */
[----:B------:R-:W-:Y:S01]  /*2c40*/  BAR.SYNC.DEFER_BLOCKING 0x0 ;  /* 0x0000000000007b1d */ /* 0x000fe20000010000 */
[----:B------:R-:W-:Y:S01]  /*2c50*/  IMAD.U32 R0, RZ, RZ, UR4 ;  /* 0x00000004ff007e24 */ /* 0x000fe2000f8e00ff */
[----:B------:R-:W-:Y:S01]  /*2c60*/  MOV R146, UR4 ;  /* 0x0000000400927c02 */ /* 0x000fe20008000f00 */
[----:B------:R-:W-:Y:S01]  /*2c70*/  UIADD3 UR11, UR10, 0x1, URZ ;  /* 0x000000010a0b7890 */ /* 0x000fe2000fffe03f */
[----:B------:R-:W-:Y:S02]  /*2c80*/  MOV R147, UR4 ;  /* 0x0000000400937c02 */ /* 0x000fe40008000f00 */
[----:B------:R-:W-:Y:S01]  /*2c90*/  LEA R0, R0, R223, 0xd ;  /* 0x000000df00007211 */ /* 0x000fe200078e68ff */
[----:B------:R-:W-:Y:S02]  /*2ca0*/  IMAD R146, R146, 0x2000, R228 ;  /* 0x0000200092927824 */ /* 0x000fe400078e02e4 */
[----:B------:R-:W-:Y:S01]  /*2cb0*/  IMAD R147, R147, 0x2000, R232 ;  /* 0x0000200093937824 */ /* 0x000fe200078e02e8 */
[----:B------:R-:W-:Y:S01]  /*2cc0*/  ISETP.LE.AND P1, PT, R250, UR11, PT ;  /* 0x0000000bfa007c0c */ /* 0x000fe2000bf23270 */
[----:B------:R-:W-:Y:S01]  /*2cd0*/  IMAD.SHL.U32 R0, R0, 0x2, RZ ;  /* 0x0000000200007824 */ /* 0x000fe200078e00ff */
[CC--:B------:R-:W-:Y:S02]  /*2ce0*/  IADD3 R150, R223.reuse, R146.reuse, RZ ;  /* 0x00000092df967210 */ /* 0x0c0fe40007ffe0ff */
[C-C-:B------:R-:W-:Y:S03]  /*2cf0*/  IADD3 R146, R223.reuse, R146, R226.reuse ;  /* 0x00000092df927210 */ /* 0x140fe60007ffe0e2 */
        /* <DEDUP_REMOVED lines=14> */
[----:B------:R-:W-:Y:S01]  /*2de0*/  LDSM.16.M88.4 R152, [R0+0x8080] ;  /* 0x008080000098783b */ /* 0x000fe20000000200 */
[C---:B--2---:R-:W-:Y:S03]  /*2df0*/  HMMA.16816.F32 R8, R24.reuse, R2, RZ ;  /* 0x000000021808723c */ /* 0x044fe600000018ff */
[----:B------:R-:W1:Y:S05]  /*2e00*/  LDSM.16.M88.2 R2, [R219+0x2080] ;  /* 0x00208000db02783b */ /* 0x000e6a0000000100 */
        /* <DEDUP_REMOVED lines=13> */
[----:B------:R-:W3:Y:S03]  /*2ee0*/  LDSM.16.M88.4 R140, [R151+0x7080] ;  /* 0x00708000978c783b */ /* 0x000ee60000000200 */
[-C--:B-1----:R-:W-:Y:S01]  /*2ef0*/  HMMA.16816.F32 R20, R80, R2.reuse, R20 ;  /* 0x000000025014723c */ /* 0x082fe20000001814 */
[----:B------:R-:W1:Y:S06]  /*2f00*/  LDSM.16.M88.2 R136, [R218+0x2080] ;  /* 0x00208000da88783b */ /* 0x000e6c0000000100 */
[----:B------:R-:W-:Y:S01]  /*2f10*/  IADD3 R81, R223, R147, RZ ;  /* 0x00000093df517210 */ /* 0x000fe20007ffe0ff */
[----:B------:R-:W-:Y:S01]  /*2f20*/  HMMA.16816.F32 R24, R132, R2, R24 ;  /* 0x000000028418723c */ /* 0x000fe20000001818 */
[----:B------:R-:W-:Y:S03]  /*2f30*/  LDSM.16.M88.2 R2, [R221+0x1080] ;  /* 0x00108000dd02783b */ /* 0x000fe60000000100 */
[----:B------:R-:W-:Y:S01]  /*2f40*/  IMAD.SHL.U32 R80, R146, 0x2, RZ ;  /* 0x0000000292507824 */ /* 0x000fe200078e00ff */
[----:B------:R-:W-:Y:S01]  /*2f50*/  SHF.L.U32 R204, R81, 0x1, RZ ;  /* 0x0000000151cc7819 */ /* 0x000fe200000006ff */
[----:B------:R-:W-:Y:S04]  /*2f60*/  LDSM.16.M88.2 R146, [R221+0x80] ;  /* 0x00008000dd92783b */ /* 0x000fe80000000100 */
[----:B------:R-:W4:Y:S04]  /*2f70*/  LDSM.16.M88.4 R80, [R80+0x6080] ;  /* 0x006080005050783b */ /* 0x000f280000000200 */
[----:B------:R-:W5:Y:S01]  /*2f80*/  LDSM.16.M88.4 R132, [R204+0x7080] ;  /* 0x00708000cc84783b */ /* 0x000f620000000200 */
[-C--:B--2---:R-:W-:Y:S08]  /*2f90*/  HMMA.16816.F32 R4, R28, R138.reuse, R4 ;  /* 0x0000008a1c04723c */ /* 0x084ff00000001804 */
[C---:B---3--:R-:W-:Y:S01]  /*2fa0*/  HMMA.16816.F32 R8, R140.reuse, R138, R8 ;  /* 0x0000008a8c08723c */ /* 0x048fe20000001808 */
[----:B------:R-:W2:Y:S07]  /*2fb0*/  LDSM.16.M88.2 R138, [R217+0x3080] ;  /* 0x00308000d98a783b */ /* 0x000eae0000000100 */
[-C--:B------:R-:W-:Y:S08]  /*2fc0*/  HMMA.16816.F32 R12, R140, R144.reuse, R12 ;  /* 0x000000908c0c723c */ /* 0x080ff0000000180c */
[C---:B------:R-:W-:Y:S08]  /*2fd0*/  HMMA.16816.F32 R16, R28.reuse, R144, R16 ;  /* 0x000000901c10723c */ /* 0x040ff00000001810 */
[-C--:B-1----:R-:W-:Y:S01]  /*2fe0*/  HMMA.16816.F32 R20, R28, R136.reuse, R20 ;  /* 0x000000881c14723c */ /* 0x082fe20000001814 */
[----:B------:R1:W3:Y:S07]  /*2ff0*/  LDSM.16.M88.4 R28, [R0+0x9080] ;  /* 0x00908000001c783b */ /* 0x0002ee0000000200 */
[----:B------:R-:W-:Y:S01]  /*3000*/  HMMA.16816.F32 R24, R140, R136, R24 ;  /* 0x000000888c18723c */ /* 0x000fe20000001818 */
[----:B------:R-:W2:Y:S04]  /*3010*/  LDSM.16.M88.2 R136, [R217+0x4080] ;  /* 0x00408000d988783b */ /* 0x000ea80000000100 */
[----:B------:R-:W-:Y:S03]  /*3020*/  LDSM.16.M88.4 R140, [R150+0x9080] ;  /* 0x00908000968c783b */ /* 0x000fe60000000200 */
[-C--:B----4-:R-:W-:Y:S08]  /*3030*/  HMMA.16816.F32 R4, R80, R146.reuse, R4 ;  /* 0x000000925004723c */ /* 0x090ff00000001804 */
[C---:B-----5:R-:W-:Y:S01]  /*3040*/  HMMA.16816.F32 R8, R132.reuse, R146, R8 ;  /* 0x000000928408723c */ /* 0x060fe20000001808 */
[----:B-1----:R-:W-:Y:S05]  /*3050*/  IMAD.U32 R0, RZ, RZ, UR4 ;  /* 0x00000004ff007e24 */ /* 0x002fea000f8e00ff */
[----:B------:R-:W-:Y:S02]  /*3060*/  LEA R0, R0, R231, 0xd ;  /* 0x000000e700007211 */ /* 0x000fe400078e68ff */
[-C--:B------:R-:W-:Y:S04]  /*3070*/  HMMA.16816.F32 R12, R132, R2.reuse, R12 ;  /* 0x00000002840c723c */ /* 0x080fe8000000180c */
[----:B------:R-:W-:Y:S04]  /*3080*/  IMAD.SHL.U32 R0, R0, 0x2, RZ ;  /* 0x0000000200007824 */ /* 0x000fe800078e00ff */
[C---:B------:R-:W-:Y:S01]  /*3090*/  HMMA.16816.F32 R16, R80.reuse, R2, R16 ;  /* 0x000000025010723c */ /* 0x040fe20000001810 */
[----:B------:R-:W1:Y:S07]  /*30a0*/  LDSM.16.M88.2 R2, [R217+0x5080] ;  /* 0x00508000d902783b */ /* 0x000e6e0000000100 */
[-C--:B------:R-:W-:Y:S01]  /*30b0*/  HMMA.16816.F32 R20, R80, R148.reuse, R20 ;  /* 0x000000945014723c */ /* 0x080fe20000001814 */
[----:B------:R4:W-:Y:S07]  /*30c0*/  LDSM.16.M88.4 R80, [R0+0x8080] ;  /* 0x008080000050783b */ /* 0x0009ee0000000200 */
[----:B------:R-:W-:Y:S01]  /*30d0*/  HMMA.16816.F32 R24, R132, R148, R24 ;  /* 0x000000948418723c */ /* 0x000fe20000001818 */
[----:B------:R-:W5:Y:S04]  /*30e0*/  LDSM.16.M88.2 R132, [R219+0x3080] ;  /* 0x00308000db84783b */ /* 0x000f680000000100 */
[----:B------:R-:W5:Y:S03]  /*30f0*/  LDSM.16.M88.2 R134, [R219+0x4080] ;  /* 0x00408000db86783b */ /* 0x000f660000000100 */
[-C--:B--2---:R-:W-:Y:S01]  /*3100*/  HMMA.16816.F32 R4, R152, R138.reuse, R4 ;  /* 0x0000008a9804723c */ /* 0x084fe20000001804 */
[----:B------:R-:W-:Y:S07]  /*3110*/  LDSM.16.M88.4 R148, [R151+0x9080] ;  /* 0x009080009794783b */ /* 0x000fee0000000200 */
[C---:B---3--:R-:W-:Y:S01]  /*3120*/  HMMA.16816.F32 R8, R28.reuse, R138, R8 ;  /* 0x0000008a1c08723c */ /* 0x048fe20000001808 */
[----:B------:R-:W-:Y:S03]  /*3130*/  LDSM.16.M88.2 R138, [R218+0x3080] ;  /* 0x00308000da8a783b */ /* 0x000fe60000000100 */
[----:B----4-:R-:W-:Y:S04]  /*3140*/  MOV R0, UR4 ;  /* 0x0000000400007c02 */ /* 0x010fe80008000f00 */
[-C--:B------:R-:W-:Y:S04]  /*3150*/  HMMA.16816.F32 R12, R28, R136.reuse, R12 ;  /* 0x000000881c0c723c */ /* 0x080fe8000000180c */
[----:B------:R-:W-:Y:S04]  /*3160*/  IMAD R0, R0, 0x2000, R229 ;  /* 0x0000200000007824 */ /* 0x000fe800078e02e5 */
[C---:B------:R-:W-:Y:S01]  /*3170*/  HMMA.16816.F32 R16, R152.reuse, R136, R16 ;  /* 0x000000889810723c */ /* 0x040fe20000001810 */
[----:B------:R-:W2:Y:S03]  /*3180*/  LDSM.16.M88.2 R136, [R219+0x5080] ;  /* 0x00508000db88783b */ /* 0x000ea60000000100 */
[----:B------:R-:W-:Y:S04]  /*3190*/  SHF.L.U32 R0, R0, 0x1, RZ ;  /* 0x0000000100007819 */ /* 0x000fe800000006ff */
[-C--:B-1----:R-:W-:Y:S01]  /*31a0*/  HMMA.16816.F32 R20, R152, R2.reuse, R20 ;  /* 0x000000029814723c */ /* 0x082fe20000001814 */
[----:B------:R1:W3:Y:S04]  /*31b0*/  LDSM.16.M88.4 R144, [R0+0x8080] ;  /* 0x008080000090783b */ /* 0x0002e80000000200 */
[----:B------:R-:W4:Y:S03]  /*31c0*/  LDSM.16.M88.2 R152, [R218+0x4080] ;  /* 0x00408000da98783b */ /* 0x000f260000000100 */
[----:B------:R-:W-:Y:S01]  /*31d0*/  HMMA.16816.F32 R24, R28, R2, R24 ;  /* 0x000000021c18723c */ /* 0x000fe20000001818 */
[----:B------:R-:W3:Y:S07]  /*31e0*/  LDSM.16.M88.2 R2, [R218+0x5080] ;  /* 0x00508000da02783b */ /* 0x000eee0000000100 */
[-C--:B-----5:R-:W-:Y:S08]  /*31f0*/  HMMA.16816.F32 R4, R80, R132.reuse, R4 ;  /* 0x000000845004723c */ /* 0x0a0ff00000001804 */
[C---:B------:R-:W-:Y:S01]  /*3200*/  HMMA.16816.F32 R8, R140.reuse, R132, R8 ;  /* 0x000000848c08723c */ /* 0x040fe20000001808 */
[----:B-1----:R-:W-:Y:S05]  /*3210*/  IMAD.U32 R0, RZ, RZ, UR4 ;  /* 0x00000004ff007e24 */ /* 0x002fea000f8e00ff */
[----:B------:R-:W-:Y:S02]  /*3220*/  LEA R0, R0, R230, 0xd ;  /* 0x000000e600007211 */ /* 0x000fe400078e68ff */
[-C--:B------:R-:W-:Y:S04]  /*3230*/  HMMA.16816.F32 R12, R140, R134.reuse, R12 ;  /* 0x000000868c0c723c */ /* 0x080fe8000000180c */
[----:B------:R-:W-:Y:S04]  /*3240*/  IMAD.SHL.U32 R0, R0, 0x2, RZ ;  /* 0x0000000200007824 */ /* 0x000fe800078e00ff */
[C---:B------:R-:W-:Y:S01]  /*3250*/  HMMA.16816.F32 R16, R80.reuse, R134, R16 ;  /* 0x000000865010723c */ /* 0x040fe20000001810 */
[----:B------:R1:W-:Y:S04]  /*3260*/  LDSM.16.M88.4 R28, [R0+0x8080] ;  /* 0x00808000001c783b */ /* 0x0003e80000000200 */
[----:B------:R-:W-:Y:S03]  /*3270*/  LDSM.16.M88.4 R132, [R204+0x9080] ;  /* 0x00908000cc84783b */ /* 0x000fe60000000200 */
[-C--:B--2---:R-:W-:Y:S01]  /*3280*/  HMMA.16816.F32 R20, R80, R136.reuse, R20 ;  /* 0x000000885014723c */ /* 0x084fe20000001814 */
[----:B------:R-:W2:Y:S04]  /*3290*/  LDSM.16.M88.2 R80, [R221+0x3080] ;  /* 0x00308000dd50783b */ /* 0x000ea80000000100 */
[----:B------:R-:W5:Y:S03]  /*32a0*/  LDSM.16.M88.2 R82, [R221+0x4080] ;  /* 0x00408000dd52783b */ /* 0x000f660000000100 */
[----:B------:R-:W-:Y:S01]  /*32b0*/  HMMA.16816.F32 R24, R140, R136, R24 ;  /* 0x000000888c18723c */ /* 0x000fe20000001818 */
[----:B------:R-:W2:Y:S07]  /*32c0*/  LDSM.16.M88.2 R136, [R221+0x5080] ;  /* 0x00508000dd88783b */ /* 0x000eae0000000100 */
[-C--:B---3--:R-:W-:Y:S01]  /*32d0*/  HMMA.16816.F32 R4, R144, R138.reuse, R4 ;  /* 0x0000008a9004723c */ /* 0x088fe20000001804 */
[----:B-1----:R-:W-:Y:S05]  /*32e0*/  MOV R0, UR4 ;  /* 0x0000000400007c02 */ /* 0x002fea0008000f00 */
[----:B------:R-:W-:Y:S02]  /*32f0*/  IMAD R0, R0, 0x40, R237 ;  /* 0x0000004000007824 */ /* 0x000fe400078e02ed */
[C---:B------:R-:W-:Y:S03]  /*3300*/  HMMA.16816.F32 R8, R148.reuse, R138, R8 ;  /* 0x0000008a9408723c */ /* 0x040fe60000001808 */
[----:B------:R1:W3:Y:S04]  /*3310*/  LDS R138, [R0.X4+0x120a0] ;  /* 0x0120a000008a7984 */ /* 0x0002e80000004800 */
[----:B------:R1:W1:Y:S01]  /*3320*/  LDS R139, [R0.X4+0x12100] ;  /* 0x01210000008b7984 */ /* 0x0002620000004800 */
[-C--:B----4-:R-:W-:Y:S03]  /*3330*/  HMMA.16816.F32 R12, R148, R152.reuse, R12 ;  /* 0x00000098940c723c */ /* 0x090fe6000000180c */
[----:B------:R4:W1:Y:S05]  /*3340*/  LDS R204, [R0.X4+0x12120] ;  /* 0x0121200000cc7984 */ /* 0x00086a0000004800 */
[C---:B------:R-:W-:Y:S08]  /*3350*/  HMMA.16816.F32 R16, R144.reuse, R152, R16 ;  /* 0x000000989010723c */ /* 0x040ff00000001810 */
[-C--:B------:R-:W-:Y:S08]  /*3360*/  HMMA.16816.F32 R20, R144, R2.reuse, R20 ;  /* 0x000000029014723c */ /* 0x080ff00000001814 */
[----:B------:R-:W-:Y:S01]  /*3370*/  HMMA.16816.F32 R24, R148, R2, R24 ;  /* 0x000000029418723c */ /* 0x000fe20000001818 */
[----:B------:R4:W1:Y:S01]  /*3380*/  LDS R3, [R0.X4+0x12080] ;  /* 0x0120800000037984 */ /* 0x0008620000004800 */
[----:B------:R-:W-:Y:S04]  /*3390*/  DEPBAR.LE SB0, 0x0 ;  /* 0x000080000000791a */ /* 0x000fe80000000000 */
[----:B------:R-:W-:Y:S02]  /*33a0*/  BAR.SYNC.DEFER_BLOCKING 0x0 ;  /* 0x0000000000007b1d */ /* 0x000fe40000010000 */
[-C--:B--2---:R-:W-:Y:S08]  /*33b0*/  HMMA.16816.F32 R4, R28, R80.reuse, R4 ;  /* 0x000000501c04723c */ /* 0x084ff00000001804 */
[C---:B------:R-:W-:Y:S08]  /*33c0*/  HMMA.16816.F32 R8, R132.reuse, R80, R8 ;  /* 0x000000508408723c */ /* 0x040ff00000001808 */
[-C--:B-----5:R-:W-:Y:S01]  /*33d0*/  HMMA.16816.F32 R12, R132, R82.reuse, R12 ;  /* 0x00000052840c723c */ /* 0x0a0fe2000000180c */
[----:B------:R4:W2:Y:S07]  /*33e0*/  LDSM.16.M88.4 R140, [R224+0xe080] ;  /* 0x00e08000e08c783b */ /* 0x0008ae0000000200 */
[C---:B------:R-:W-:Y:S01]  /*33f0*/  HMMA.16816.F32 R16, R28.reuse, R82, R16 ;  /* 0x000000521c10723c */ /* 0x040fe20000001810 */
[----:B------:R4:W1:Y:S04]  /*3400*/  LDSM.16.M88.4 R144, [R224+0xf080] ;  /* 0x00f08000e090783b */ /* 0x0008680000000200 */
[----:B------:R4:W1:Y:S03]  /*3410*/  LDSM.16.M88.4 R148, [R225+0xe080] ;  /* 0x00e08000e194783b */ /* 0x0008660000000200 */
[-C--:B------:R-:W-:Y:S01]  /*3420*/  HMMA.16816.F32 R20, R28, R136.reuse, R20 ;  /* 0x000000881c14723c */ /* 0x080fe20000001814 */
[----:B------:R4:W1:Y:S07]  /*3430*/  LDSM.16.M88.4 R152, [R225+0xf080] ;  /* 0x00f08000e198783b */ /* 0x00086e0000000200 */
[----:B------:R-:W-:Y:S01]  /*3440*/  HMMA.16816.F32 R24, R132, R136, R24 ;  /* 0x000000888418723c */ /* 0x000fe20000001818 */
[----:B------:R-:W-:-:S07]  /*3450*/  @P1 BRA `(.L_x_970) ;  /* 0x0000031000001947 */ /* 0x000fce0003800000 */
[----:B---3--:R-:W3:Y:S01]  /*3460*/  LDL.64 R206, [R1+0x8] ;  /* 0x0000080001ce7983 */ /* 0x008ee20000100a00 */
[----:B------:R-:W-:Y:S01]  /*3470*/  USHF.R.S32.HI UR16, URZ, 0x1f, UR11 ;  /* 0x0000001f3f107899 */ /* 0x000fe2000801140b */
[----:B------:R-:W-:Y:S01]  /*3480*/  IMAD.U32 R2, RZ, RZ, UR10 ;  /* 0x0000000aff027e24 */ /* 0x000fe2000f8e00ff */
[----:B------:R-:W-:Y:S01]  /*3490*/  ULDC.64 UR6, c[0x0][0x178] ;  /* 0x00005e0000067ab9 */ /* 0x000fe20000000a00 */
[----:B------:R-:W5:Y:S01]  /*34a0*/  LDL R205, [R1+0x18] ;  /* 0x0000180001cd7983 */ /* 0x000f620000100800 */
        /* <DEDUP_REMOVED lines=9> */
[C---:B-1-34-:R-:W-:Y:S04]  /*3540*/  @!P2 IADD3 R0, P5, R2.reuse, R206, RZ ;  /* 0x000000ce0200a210 */ /* 0x05afe80007fbe0ff */
[----:B-----5:R-:W-:Y:S01]  /*3550*/  @!P2 LEA.HI.X.SX32 R28, R2, R205, 0x1, P5 ;  /* 0x000000cd021ca211 */ /* 0x020fe200028f0eff */
[----:B------:R-:W-:Y:S01]  /*3560*/  IMAD.U32 R2, RZ, RZ, UR11 ;  /* 0x0000000bff027e24 */ /* 0x000fe2000f8e00ff */
[----:B------:R-:W-:Y:S01]  /*3570*/  IADD3 R82, P6, P5, R246, UR6, R82 ;  /* 0x00000006f6527c10 */ /* 0x000fe2000fdde052 */
[----:B------:R-:W1:Y:S02]  /*3580*/  S2R R205, SR_TID.X ;  /* 0x0000000000cd7919 */ /* 0x000e640000002100 */
[----:B------:R-:W-:Y:S01]  /*3590*/  IMAD R2, R2, -0x40, R238 ;  /* 0xffffffc002027824 */ /* 0x000fe200078e02ee */
[----:B------:R-:W-:Y:S02]  /*35a0*/  IADD3.X R83, R248, UR16, R83, P6, P5 ;  /* 0x00000010f8537c10 */ /* 0x000fe4000b7ea453 */
[----:B------:R-:W-:Y:S01]  /*35b0*/  @!P2 LEA R80, P5, R0, c[0x0][0x258], 0x2 ;  /* 0x000096000050aa11 */ /* 0x000fe200078a10ff */
[----:B------:R-:W-:Y:S01]  /*35c0*/  IMAD.IADD R2, R2, 0x1, -R249 ;  /* 0x0000000102027824 */ /* 0x000fe200078e0af9 */
[----:B------:R-:W-:Y:S02]  /*35d0*/  IADD3 R29, P6, R246, UR6, RZ ;  /* 0x00000006f61d7c10 */ /* 0x000fe4000ffde0ff */
[----:B------:R-:W-:Y:S02]  /*35e0*/  @!P2 LEA.HI.X R81, R0, c[0x0][0x25c], R28, 0x2, P5 ;  /* 0x000097000051aa11 */ /* 0x000fe400028f141c */
[C---:B------:R-:W-:Y:S02]  /*35f0*/  LEA R30, P5, R29.reuse, c[0x0][0x160], 0x1 ;  /* 0x000058001d1e7a11 */ /* 0x040fe400078a08ff */
[----:B------:R-:W-:Y:S02]  /*3600*/  IADD3.X R0, R248, UR16, RZ, P6, !PT ;  /* 0x00000010f8007c10 */ /* 0x000fe4000b7fe4ff */
[C---:B------:R-:W-:Y:S02]  /*3610*/  LEA R28, P6, R82.reuse, c[0x0][0x160], 0x1 ;  /* 0x00005800521c7a11 */ /* 0x040fe400078c08ff */
[----:B------:R-:W-:Y:S01]  /*3620*/  LEA.HI.X R31, R29, c[0x0][0x164], R0, 0x1, P5 ;  /* 0x000059001d1f7a11 */ /* 0x000fe200028f0c00 */
[----:B------:R-:W-:Y:S01]  /*3630*/  IMAD.U32 R0, RZ, RZ, UR12 ;  /* 0x0000000cff007e24 */ /* 0x000fe2000f8e00ff */
[----:B------:R-:W-:Y:S02]  /*3640*/  LEA.HI.X R29, R82, c[0x0][0x164], R83, 0x1, P6 ;  /* 0x00005900521d7a11 */ /* 0x000fe400030f0c53 */
[----:B------:R-:W-:Y:S02]  /*3650*/  ISETP.LT.OR P6, PT, R2, 0x1, P4 ;  /* 0x000000010200780c */ /* 0x000fe400027c1670 */
        /* <DEDUP_REMOVED lines=9> */
[----:B------:R-:W-:Y:S01]  /*36f0*/  ISETP.LT.OR P5, PT, R2, 0x21, P3 ;  /* 0x000000210200780c */ /* 0x000fe20001fa1670 */
[----:B------:R-:W-:Y:S08]  /*3700*/  IMAD.U32 R2, RZ, RZ, UR12 ;  /* 0x0000000cff027e24 */ /* 0x000ff0000f8e00ff */
[----:B------:R3:W-:Y:S04]  /*3710*/  LDGSTS.E.BYPASS.LTC128B.128 [R0+0x1000], [R28.64], !P6 ;  /* 0x010000001c007fae */ /* 0x0007e8000f101d4e */
[----:B------:R3:W-:Y:S01]  /*3720*/  LDGSTS.E.BYPASS.LTC128B.128 [R0+0x3000], [R28.64+0x80], !P5 ;  /* 0x030000801c007fae */ /* 0x0007e2000e901d4e */
[----:B-1----:R-:W-:Y:S04]  /*3730*/  IMAD.SHL.U32 R30, R205, 0x4, RZ ;  /* 0x00000004cd1e7824 */ /* 0x002fe800078e00ff */
[----:B------:R-:W-:Y:S04]  /*3740*/  @!P2 IMAD R2, R2, 0x40, R30 ;  /* 0x000000400202a824 */ /* 0x000fe800078e021e */
[----:B------:R-:W-:Y:S05]  /*3750*/  @!P2 IMAD.SHL.U32 R2, R2, 0x4, RZ ;  /* 0x000000040202a824 */ /* 0x000fea00078e00ff */
[----:B------:R3:W-:Y:S02]  /*3760*/  @!P2 LDGSTS.E.BYPASS.LTC128B.128 [R2+0x12080], [R80.64] ;  /* 0x120800005002afae */ /* 0x0007e4000b901d4e */
.L_x_970:
[----:B-1-34-:R-:W-:Y:S01]  /*3770*/  IMAD.U32 R0, RZ, RZ, UR10 ;  /* 0x0000000aff007e24 */ /* 0x01afe2000f8e00ff */
[----:B------:R-:W0:Y:S01]  /*3780*/  LDGDEPBAR ;  /* 0x00000000000079af */ /* 0x000e220000000000 */
[----:B------:R-:W-:Y:S02]  /*3790*/  IMAD.IADD R29, R239, 0x1, -R241 ;  /* 0x00000001ef1d7824 */ /* 0x000fe400078e0af1 */
[----:B------:R-:W-:Y:S05]  /*37a0*/  IMAD R0, R0, 0x40, R239 ;  /* 0x0000004000007824 */ /* 0x000fea00078e02ef */
[----:B------:R-:W-:Y:S04]  /*37b0*/  IADD3 R0, -R238, 0x1, R0 ;  /* 0x00000001ee007810 */ /* 0x000fe80007ffe100 */
[----:B------:R-:W-:Y:S04]  /*37c0*/  IADD3 R28, -R241, R237, R0 ;  /* 0x000000edf11c7210 */ /* 0x000fe80007ffe100 */
[C---:B------:R-:W-:Y:S02]  /*37d0*/  IMNMX R0, R29.reuse, R28, PT ;  /* 0x0000001c1d007217 */ /* 0x040fe40003800200 */
[----:B------:R-:W-:Y:S02]  /*37e0*/  IADD3 R2, R28, 0x8, RZ ;  /* 0x000000081c027810 */ /* 0x000fe40007ffe0ff */
[C---:B------:R-:W-:Y:S02]  /*37f0*/  ISETP.GT.AND P6, PT, R0.reuse, RZ, PT ;  /* 0x000000ff0000720c */ /* 0x040fe40003fc4270 */
        /* <DEDUP_REMOVED lines=10> */
[C---:B------:R-:W-:Y:S02]  /*38a0*/  ISETP.GT.AND P6, PT, R0.reuse, 0x20, PT ;  /* 0x000000200000780c */ /* 0x040fe40003fc4270 */
[----:B------:R-:W-:Y:S02]  /*38b0*/  ISETP.GT.AND P5, PT, R0, 0x21, PT ;  /* 0x000000210000780c */ /* 0x000fe40003fa4270 */
        /* <DEDUP_REMOVED lines=8> */
[----:B------:R-:W-:Y:S02]  /*3940*/  IADD3 R4, R28, 0x20, RZ ;  /* 0x000000201c047810 */ /* 0x000fe40007ffe0ff */
[----:B------:R-:W-:Y:S01]  /*3950*/  ISETP.GT.AND P6, PT, R0, 0x40, PT ;  /* 0x000000400000780c */ /* 0x000fe20003fc4270 */
        /* <DEDUP_REMOVED lines=10> */
[-C--:B--2---:R-:W-:Y:S03]  /*3a00*/  HMMA.16816.F32 R4, R140, R156.reuse, RZ ;  /* 0x0000009c8c04723c */ /* 0x084fe600000018ff */
[----:B------:R-:W-:Y:S02]  /*3a10*/  FSEL R81, R22, -INF , P6 ;  /* 0xff80000016517808 */ /* 0x000fe40003000000 */
[----:B------:R-:W-:Y:S02]  /*3a20*/  FSEL R80, R23, -INF , P5 ;  /* 0xff80000017507808 */ /* 0x000fe40002800000 */
[----:B------:R-:W-:Y:S01]  /*3a30*/  IMNMX R2, R29, R28, PT ;  /* 0x0000001c1d027217 */ /* 0x000fe20003800200 */
[----:B------:R-:W-:Y:S01]  /*3a40*/  FFMA.FTZ R205, R81, c[0x0][0x29c], -R138 ;  /* 0x0000a70051cd7a23 */ /* 0x000fe2000001088a */
[C---:B------:R-:W-:Y:S02]  /*3a50*/  ISETP.GT.AND P6, PT, R0.reuse, RZ, PT ;  /* 0x000000ff0000720c */ /* 0x040fe40003fc4270 */
[----:B------:R-:W-:Y:S02]  /*3a60*/  ISETP.GT.AND P5, PT, R0, 0x1, PT ;  /* 0x000000010000780c */ /* 0x000fe40003fa4270 */
[----:B------:R-:W-:Y:S02]  /*3a70*/  FSEL R133, R8, -INF , P6 ;  /* 0xff80000008857808 */ /* 0x000fe40003000000 */
[----:B------:R-:W-:Y:S02]  /*3a80*/  FSEL R132, R9, -INF , P5 ;  /* 0xff80000009847808 */ /* 0x000fe40002800000 */
[C---:B------:R-:W-:Y:S02]  /*3a90*/  ISETP.GT.AND P6, PT, R2.reuse, RZ, PT ;  /* 0x000000ff0200720c */ /* 0x040fe40003fc4270 */
[----:B------:R-:W-:Y:S02]  /*3aa0*/  ISETP.GT.AND P5, PT, R2, 0x1, PT ;  /* 0x000000010200780c */ /* 0x000fe40003fa4270 */
[----:B------:R-:W-:Y:S02]  /*3ab0*/  FSEL R213, R10, -INF , P6 ;  /* 0xff8000000ad57808 */ /* 0x000fe40003000000 */
[C---:B------:R-:W-:Y:S02]  /*3ac0*/  ISETP.GT.AND P6, PT, R0.reuse, 0x20, PT ;  /* 0x000000200000780c */ /* 0x040fe40003fc4270 */
[----:B------:R-:W-:Y:S02]  /*3ad0*/  FSEL R235, R11, -INF , P5 ;  /* 0xff8000000beb7808 */ /* 0x000fe40002800000 */
[C---:B------:R-:W-:Y:S02]  /*3ae0*/  HMMA.16816.F32 R8, R144.reuse, R156, RZ ;  /* 0x0000009c9008723c */ /* 0x040fe400000018ff */
[----:B------:R-:W-:Y:S02]  /*3af0*/  ISETP.GT.AND P5, PT, R0, 0x21, PT ;  /* 0x000000210000780c */ /* 0x000fe40003fa4270 */
[----:B------:R-:W-:Y:S02]  /*3b00*/  FSEL R83, R12, -INF , P6 ;  /* 0xff8000000c537808 */ /* 0x000fe40003000000 */
[----:B------:R-:W-:Y:S02]  /*3b10*/  FSEL R82, R13, -INF , P5 ;  /* 0xff8000000d527808 */ /* 0x000fe40002800000 */
[C---:B------:R-:W-:Y:S02]  /*3b20*/  ISETP.GT.AND P6, PT, R2.reuse, 0x20, PT ;  /* 0x000000200200780c */ /* 0x040fe40003fc4270 */
[----:B------:R-:W-:Y:S02]  /*3b30*/  ISETP.GT.AND P5, PT, R2, 0x21, PT ;  /* 0x000000210200780c */ /* 0x000fe40003fa4270 */
[----:B------:R-:W-:Y:S02]  /*3b40*/  FSEL R215, R14, -INF , P6 ;  /* 0xff8000000ed77808 */ /* 0x000fe40003000000 */
[----:B------:R-:W-:Y:S02]  /*3b50*/  FSEL R214, R15, -INF , P5 ;  /* 0xff8000000fd67808 */ /* 0x000fe40002800000 */
[-C--:B------:R-:W-:Y:S01]  /*3b60*/  HMMA.16816.F32 R12, R144, R158.reuse, RZ ;  /* 0x0000009e900c723c */ /* 0x080fe200000018ff */
[C---:B------:R-:W-:Y:S02]  /*3b70*/  ISETP.GT.AND P6, PT, R0.reuse, 0x40, PT ;  /* 0x000000400000780c */ /* 0x040fe40003fc4270 */
[----:B------:R-:W-:Y:S01]  /*3b80*/  ISETP.GT.AND P5, PT, R0, 0x41, PT ;  /* 0x000000410000780c */ /* 0x000fe20003fa4270 */
[----:B------:R-:W-:Y:S01]  /*3b90*/  IMAD.MOV.U32 R0, RZ, RZ, 0x40 ;  /* 0x00000040ff007424 */ /* 0x000fe200078e00ff */
[----:B------:R-:W-:Y:S02]  /*3ba0*/  FSEL R24, R24, -INF , P6 ;  /* 0xff80000018187808 */ /* 0x000fe40003000000 */
[----:B------:R-:W-:Y:S01]  /*3bb0*/  ISETP.GT.AND P6, PT, R2, 0x40, PT ;  /* 0x000000400200780c */ /* 0x000fe20003fc4270 */
[C---:B------:R-:W-:Y:S04]  /*3bc0*/  HMMA.16816.F32 R16, R140.reuse, R158, RZ ;  /* 0x0000009e8c10723c */ /* 0x040fe800000018ff */
[----:B------:R-:W-:Y:S01]  /*3bd0*/  FFMA.FTZ R207, R24, c[0x0][0x29c], -R139 ;  /* 0x0000a70018cf7a23 */ /* 0x000fe2000001088b */
[----:B------:R-:W-:Y:S01]  /*3be0*/  SEL R0, R0, 0xffffffc0, !P0 ;  /* 0xffffffc000007807 */ /* 0x000fe20004000000 */
[----:B------:R-:W-:Y:S01]  /*3bf0*/  MUFU.EX2 R24, R212 ;  /* 0x000000d400187308 */ /* 0x000fe20000000800 */
[----:B------:R-:W-:Y:S01]  /*3c00*/  FSEL R25, R25, -INF , P5 ;  /* 0xff80000019197808 */ /* 0x000fe20002800000 */
[-C--:B------:R-:W-:Y:S01]  /*3c10*/  HMMA.16816.F32 R20, R140, R160.reuse, RZ ;  /* 0x000000a08c14723c */ /* 0x080fe200000018ff */
[----:B------:R-:W-:Y:S03]  /*3c20*/  ISETP.GT.AND P5, PT, R2, 0x41, PT ;  /* 0x000000410200780c */ /* 0x000fe60003fa4270 */
[----:B------:R-:W-:Y:S01]  /*3c30*/  IMAD.IADD R2, R224, 0x1, R0 ;  /* 0x00000001e0027824 */ /* 0x000fe200078e0200 */
[----:B------:R-:W-:Y:S01]  /*3c40*/  FSEL R26, R26, -INF , P6 ;  /* 0xff8000001a1a7808 */ /* 0x000fe20003000000 */
[----:B------:R-:W-:Y:S01]  /*3c50*/  IMAD.IADD R0, R0, 0x1, R225 ;  /* 0x0000000100007824 */ /* 0x000fe200078e02e1 */
[----:B------:R-:W-:Y:S01]  /*3c60*/  FSEL R27, R27, -INF , P5 ;  /* 0xff8000001b1b7808 */ /* 0x000fe20002800000 */
[----:B------:R-:W-:Y:S01]  /*3c70*/  HMMA.16816.F32 R28, R144, R160, RZ ;  /* 0x000000a0901c723c */ /* 0x000fe200000018ff */
[----:B------:R1:W-:Y:S03]  /*3c80*/  MUFU.EX2 R142, R3 ;  /* 0x00000003008e7308 */ /* 0x0003e60000000800 */
[--C-:B------:R-:W-:Y:S03]  /*3c90*/  FFMA.FTZ R143, R137, c[0x0][0x29c], -R138.reuse ;  /* 0x0000a700898f7a23 */ /* 0x100fe6000001088a */
[--C-:B------:R-:W-:Y:S01]  /*3ca0*/  FFMA.FTZ R147, R135, c[0x0][0x29c], -R138.reuse ;  /* 0x0000a70087937a23 */ /* 0x100fe2000001088a */
[-C--:B------:R-:W-:Y:S03]  /*3cb0*/  HMMA.16816.F32 R4, R148, R162.reuse, R4 ;  /* 0x000000a29404723c */ /* 0x080fe60000001804 */
[----:B------:R-:W-:Y:S02]  /*3cc0*/  MUFU.EX2 R140, R208 ;  /* 0x000000d0008c7308 */ /* 0x000fe40000000800 */
[--C-:B------:R-:W-:Y:S02]  /*3cd0*/  FFMA.FTZ R146, R82, c[0x0][0x29c], -R139.reuse ;  /* 0x0000a70052927a23 */ /* 0x100fe4000001088b */
[--C-:B------:R-:W-:Y:S01]  /*3ce0*/  FFMA.FTZ R144, R132, c[0x0][0x29c], -R139.reuse ;  /* 0x0000a70084907a23 */ /* 0x100fe2000001088b */
[C---:B------:R-:W-:Y:S04]  /*3cf0*/  HMMA.16816.F32 R8, R152.reuse, R162, R8 ;  /* 0x000000a29808723c */ /* 0x040fe80000001808 */
[--C-:B------:R-:W-:Y:S01]  /*3d00*/  FFMA.FTZ R145, R136, c[0x0][0x29c], -R138.reuse ;  /* 0x0000a70088917a23 */ /* 0x100fe2000001088a */
[----:B------:R-:W2:Y:S01]  /*3d10*/  MUFU.EX2 R143, R143 ;  /* 0x0000008f008f7308 */ /* 0x000ea20000000800 */
[----:B------:R-:W-:Y:S02]  /*3d20*/  FFMA.FTZ R138, R80, c[0x0][0x29c], -R138 ;  /* 0x0000a700508a7a23 */ /* 0x000fe4000001088a */
[-C--:B------:R-:W-:Y:S01]  /*3d30*/  HMMA.16816.F32 R12, R152, R164.reuse, R12 ;  /* 0x000000a4980c723c */ /* 0x080fe2000000180c */
[----:B-1----:R-:W-:Y:S03]  /*3d40*/  LDS R3, [R237.X4+0x12280] ;  /* 0x01228000ed037984 */ /* 0x002fe60000004800 */
[--C-:B------:R-:W-:Y:S02]  /*3d50*/  FFMA.FTZ R136, R83, c[0x0][0x29c], -R139.reuse ;  /* 0x0000a70053887a23 */ /* 0x100fe4000001088b */
[----:B------:R-:W1:Y:S01]  /*3d60*/  LDSM.16.M88.4 R80, [R2+0xe080] ;  /* 0x00e080000250783b */ /* 0x000e620000000200 */
[----:B------:R-:W-:Y:S01]  /*3d70*/  MUFU.EX2 R145, R145 ;  /* 0x0000009100917308 */ /* 0x000fe20000000800 */
[C---:B------:R-:W-:Y:S08]  /*3d80*/  HMMA.16816.F32 R16, R148.reuse, R164, R16 ;  /* 0x000000a49410723c */ /* 0x040ff00000001810 */
[-C--:B------:R-:W-:Y:S01]  /*3d90*/  HMMA.16816.F32 R20, R148, R166.reuse, R20 ;  /* 0x000000a69414723c */ /* 0x080fe20000001814 */
[----:B------:R3:W-:Y:S06]  /*3da0*/  MUFU.EX2 R150, R138 ;  /* 0x0000008a00967308 */ /* 0x0007ec0000000800 */
[--C-:B------:R-:W-:Y:S01]  /*3db0*/  FFMA.FTZ R151, R133, c[0x0][0x29c], -R139.reuse ;  /* 0x0000a70085977a23 */ /* 0x100fe2000001088b */
[----:B------:R-:W-:Y:S01]  /*3dc0*/  HMMA.16816.F32 R28, R152, R166, R28 ;  /* 0x000000a6981c723c */ /* 0x000fe2000000181c */
[----:B------:R-:W4:Y:S02]  /*3dd0*/  LDSM.16.M88.4 R132, [R2+0xf080] ;  /* 0x00f080000284783b */ /* 0x000f240000000200 */
[----:B------:R5:W-:Y:S01]  /*3de0*/  MUFU.EX2 R152, R136 ;  /* 0x0000008800987308 */ /* 0x000be20000000800 */
[----:B------:R-:W-:Y:S03]  /*3df0*/  FFMA.FTZ R139, R25, c[0x0][0x29c], -R139 ;  /* 0x0000a700198b7a23 */ /* 0x000fe6000001088b */
[--C-:B------:R-:W-:Y:S02]  /*3e00*/  FFMA.FTZ R154, R214, c[0x0][0x29c], -R204.reuse ;  /* 0x0000a700d69a7a23 */ /* 0x100fe400000108cc */
[--C-:B------:R-:W-:Y:S04]  /*3e10*/  FFMA.FTZ R155, R26, c[0x0][0x29c], -R204.reuse ;  /* 0x0000a7001a9b7a23 */ /* 0x100fe800000108cc */
[----:B------:R-:W2:Y:S01]  /*3e20*/  MUFU.EX2 R25, R211 ;  /* 0x000000d300197308 */ /* 0x000ea20000000800 */
[--C-:B---3--:R-:W-:Y:S01]  /*3e30*/  FFMA.FTZ R138, R213, c[0x0][0x29c], -R204.reuse ;  /* 0x0000a700d58a7a23 */ /* 0x108fe200000108cc */
[-C--:B-1----:R-:W-:Y:S08]  /*3e40*/  HMMA.16816.F32 R4, R80, R168.reuse, R4 ;  /* 0x000000a85004723c */ /* 0x082ff00000001804 */
[----:B------:R-:W-:Y:S01]  /*3e50*/  MUFU.EX2 R153, R144 ;  /* 0x0000009000997308 */ /* 0x000fe20000000800 */
[----:B-----5:R-:W-:Y:S09]  /*3e60*/  FFMA.FTZ R136, R235, c[0x0][0x29c], -R204 ;  /* 0x0000a700eb887a23 */ /* 0x020ff200000108cc */
[----:B------:R-:W-:Y:S01]  /*3e70*/  MUFU.EX2 R146, R146 ;  /* 0x0000009200927308 */ /* 0x000fe20000000800 */
[C---:B----4-:R-:W-:Y:S09]  /*3e80*/  HMMA.16816.F32 R8, R132.reuse, R168, R8 ;  /* 0x000000a88408723c */ /* 0x050ff20000001808 */
        /* <DEDUP_REMOVED lines=8> */
[----:B------:R-:W3:Y:S01]  /*3f10*/  LDSM.16.M88.4 R132, [R0+0xf080] ;  /* 0x00f080000084783b */ /* 0x000ee20000000200 */
[----:B------:R-:W-:Y:S10]  /*3f20*/  MUFU.EX2 R136, R136 ;  /* 0x0000008800887308 */ /* 0x000ff40000000800 */
[----:B------:R-:W-:Y:S10]  /*3f30*/  MUFU.EX2 R137, R210 ;  /* 0x000000d200897308 */ /* 0x000ff40000000800 */
[----:B------:R-:W4:Y:S10]  /*3f40*/  MUFU.EX2 R141, R209 ;  /* 0x000000d1008d7308 */ /* 0x000f340000000800 */
[----:B------:R-:W-:Y:S01]  /*3f50*/  MUFU.EX2 R147, R147 ;  /* 0x0000009300937308 */ /* 0x000fe20000000800 */
[-C--:B-1----:R-:W-:Y:S08]  /*3f60*/  HMMA.16816.F32 R4, R80, R174.reuse, R4 ;  /* 0x000000ae5004723c */ /* 0x082ff00000001804 */
[C---:B---3--:R-:W-:Y:S01]  /*3f70*/  HMMA.16816.F32 R8, R132.reuse, R174, R8 ;  /* 0x000000ae8408723c */ /* 0x048fe20000001808 */
[----:B------:R-:W-:Y:S07]  /*3f80*/  MUFU.EX2 R149, R206 ;  /* 0x000000ce00957308 */ /* 0x000fee0000000800 */
[-C--:B------:R-:W-:Y:S03]  /*3f90*/  HMMA.16816.F32 R12, R132, R176.reuse, R12 ;  /* 0x000000b0840c723c */ /* 0x080fe6000000180c */
[----:B------:R-:W-:Y:S05]  /*3fa0*/  MUFU.EX2 R144, R207 ;  /* 0x000000cf00907308 */ /* 0x000fea0000000800 */
[C---:B------:R-:W-:Y:S05]  /*3fb0*/  HMMA.16816.F32 R16, R80.reuse, R176, R16 ;  /* 0x000000b05010723c */ /* 0x040fea0000001810 */
[----:B------:R-:W1:Y:S03]  /*3fc0*/  MUFU.EX2 R139, R139 ;  /* 0x0000008b008b7308 */ /* 0x000e660000000800 */
        /* <DEDUP_REMOVED lines=29> */
[----:B------:R-:W1:Y:S01]  /*41a0*/  LDS R0, [R237.X4+0x122a0] ;  /* 0x0122a000ed007984 */ /* 0x000e620000004800 */
[-C--:B---3--:R-:W-:Y:S08]  /*41b0*/  HMMA.16816.F32 R4, R80, R198.reuse, R4 ;  /* 0x000000c65004723c */ /* 0x088ff00000001804 */
[C---:B-----5:R-:W-:Y:S08]  /*41c0*/  HMMA.16816.F32 R8, R132.reuse, R198, R8 ;  /* 0x000000c68408723c */ /* 0x060ff00000001808 */
[-C--:B------:R-:W-:Y:S08]  /*41d0*/  HMMA.16816.F32 R12, R132, R200.reuse, R12 ;  /* 0x000000c8840c723c */ /* 0x080ff0000000180c */
[C---:B------:R-:W-:Y:S04]  /*41e0*/  HMMA.16816.F32 R16, R80.reuse, R200, R16 ;  /* 0x000000c85010723c */ /* 0x040fe80000001810 */
[--C-:B-1----:R-:W-:Y:S02]  /*41f0*/  FADD.FTZ R6, R6, -R0.reuse ;  /* 0x8000000006067221 */ /* 0x102fe40000010000 */
[----:B------:R-:W-:Y:S02]  /*4200*/  FADD.FTZ R7, R7, -R0 ;  /* 0x8000000007077221 */ /* 0x000fe40000010000 */
[-C--:B------:R-:W-:Y:S04]  /*4210*/  HMMA.16816.F32 R20, R80, R202.reuse, R20 ;  /* 0x000000ca5014723c */ /* 0x080fe80000001814 */
[--C-:B------:R-:W-:Y:S02]  /*4220*/  FADD.FTZ R5, R5, -R3.reuse ;  /* 0x8000000305057221 */ /* 0x100fe40000010000 */
[----:B--2---:R-:W-:Y:S01]  /*4230*/  FMUL.FTZ R6, R143, R6 ;  /* 0x000000068f067220 */ /* 0x004fe20000410000 */
[C---:B------:R-:W-:Y:S01]  /*4240*/  F2FP.PACK_AB R83, R25.reuse, R24 ;  /* 0x000000181953723e */ /* 0x040fe200000000ff */
[----:B------:R-:W-:Y:S04]  /*4250*/  HMMA.16816.F32 R28, R132, R202, R28 ;  /* 0x000000ca841c723c */ /* 0x000fe8000000181c */
[----:B------:R-:W-:Y:S01]  /*4260*/  FMUL.FTZ R5, R25, R5 ;  /* 0x0000000519057220 */ /* 0x000fe20000410000 */
[----:B----4-:R-:W-:Y:S01]  /*4270*/  F2FP.PACK_AB R82, R141, R137 ;  /* 0x000000898d52723e */ /* 0x010fe200000000ff */
[----:B------:R-:W-:Y:S01]  /*4280*/  FFMA.FTZ R80, R215, c[0x0][0x29c], -R204 ;  /* 0x0000a700d7507a23 */ /* 0x000fe200000108cc */
[----:B------:R-:W-:Y:S01]  /*4290*/  F2FP.PACK_AB R81, R142, R140 ;  /* 0x0000008c8e51723e */ /* 0x000fe200000000ff */
[--C-:B------:R-:W-:Y:S04]  /*42a0*/  FADD.FTZ R18, R18, -R0.reuse ;  /* 0x8000000012127221 */ /* 0x100fe80000010000 */
[--C-:B------:R-:W-:Y:S01]  /*42b0*/  FADD.FTZ R19, R19, -R0.reuse ;  /* 0x8000000013137221 */ /* 0x100fe20000010000 */
[----:B------:R-:W-:Y:S01]  /*42c0*/  MUFU.EX2 R80, R80 ;  /* 0x0000005000507308 */ /* 0x000fe20000000800 */
[----:B------:R-:W-:Y:S02]  /*42d0*/  FMUL.FTZ R7, R145, R7 ;  /* 0x0000000791077220 */ /* 0x000fe40000410000 */
[--C-:B------:R-:W-:Y:S02]  /*42e0*/  FADD.FTZ R20, R20, -R3.reuse ;  /* 0x8000000314147221 */ /* 0x100fe40000010000 */
[--C-:B------:R-:W-:Y:S02]  /*42f0*/  FADD.FTZ R21, R21, -R3.reuse ;  /* 0x8000000315157221 */ /* 0x100fe40000010000 */
[----:B------:R-:W-:Y:S02]  /*4300*/  FMUL.FTZ R20, R140, R20 ;  /* 0x000000148c147220 */ /* 0x000fe40000410000 */
[----:B------:R-:W-:Y:S02]  /*4310*/  FMUL.FTZ R25, R142, R21 ;  /* 0x000000158e197220 */ /* 0x000fe40000410000 */
[--C-:B------:R-:W-:Y:S02]  /*4320*/  FADD.FTZ R22, R22, -R0.reuse ;  /* 0x8000000016167221 */ /* 0x100fe40000010000 */
[----:B------:R-:W-:Y:S01]  /*4330*/  FADD.FTZ R23, R23, -R0 ;  /* 0x8000000017177221 */ /* 0x000fe20000010000 */
[----:B------:R-:W-:Y:S01]  /*4340*/  F2FP.PACK_AB R25, R25, R20 ;  /* 0x000000141919723e */ /* 0x000fe200000000ff */
[----:B------:R-:W1:Y:S01]  /*4350*/  LDS R0, [R237.X4+0x12320] ;  /* 0x01232000ed007984 */ /* 0x000e620000004800 */
[--C-:B------:R-:W-:Y:S01]  /*4360*/  FADD.FTZ R4, R4, -R3.reuse ;  /* 0x8000000304047221 */ /* 0x100fe20000010000 */
[----:B------:R-:W2:Y:S01]  /*4370*/  MUFU.EX2 R20, R154 ;  /* 0x0000009a00147308 */ /* 0x000ea20000000800 */
[--C-:B------:R-:W-:Y:S01]  /*4380*/  FADD.FTZ R9, R9, -R2.reuse ;  /* 0x8000000209097221 */ /* 0x100fe20000010000 */
[----:B------:R-:W-:Y:S01]  /*4390*/  STS [R233+0x12480], R83 ;  /* 0x01248053e9007388 */ /* 0x000fe20000000800 */
[--C-:B------:R-:W-:Y:S02]  /*43a0*/  FADD.FTZ R12, R12, -R2.reuse ;  /* 0x800000020c0c7221 */ /* 0x100fe40000010000 */
[----:B------:R-:W-:Y:S02]  /*43b0*/  FADD.FTZ R13, R13, -R2 ;  /* 0x800000020d0d7221 */ /* 0x000fe40000010000 */
[----:B------:R-:W-:Y:S01]  /*43c0*/  FFMA.FTZ R204, R27, c[0x0][0x29c], -R204 ;  /* 0x0000a7001bcc7a23 */ /* 0x000fe200000108cc */
[----:B------:R-:W-:Y:S01]  /*43d0*/  F2FP.PACK_AB R27, R145, R143 ;  /* 0x0000008f911b723e */ /* 0x000fe200000000ff */
[--C-:B------:R-:W-:Y:S02]  /*43e0*/  FADD.FTZ R8, R8, -R2.reuse ;  /* 0x8000000208087221 */ /* 0x100fe40000010000 */
[----:B------:R-:W-:Y:S01]  /*43f0*/  FMUL.FTZ R4, R24, R4 ;  /* 0x0000000418047220 */ /* 0x000fe20000410000 */
[----:B------:R-:W-:Y:S01]  /*4400*/  F2FP.PACK_AB R24, R7, R6 ;  /* 0x000000060718723e */ /* 0x000fe200000000ff */
[----:B------:R-:W-:Y:S01]  /*4410*/  FMUL.FTZ R6, R153, R9 ;  /* 0x0000000999067220 */ /* 0x000fe20000410000 */
[----:B------:R-:W-:Y:S01]  /*4420*/  STS [R234], R27 ;  /* 0x0000001bea007388 */ /* 0x000fe20000000800 */
[C---:B------:R-:W-:Y:S01]  /*4430*/  FMUL.FTZ R9, R146.reuse, R13 ;  /* 0x0000000d92097220 */ /* 0x040fe20000410000 */
[----:B------:R-:W-:Y:S01]  /*4440*/  F2FP.PACK_AB R7, R146, R152 ;  /* 0x000000989207723e */ /* 0x000fe200000000ff */
[--C-:B------:R-:W-:Y:S01]  /*4450*/  FADD.FTZ R16, R16, -R3.reuse ;  /* 0x8000000310107221 */ /* 0x100fe20000010000 */
[----:B------:R-:W-:Y:S01]  /*4460*/  F2FP.PACK_AB R21, R5, R4 ;  /* 0x000000040515723e */ /* 0x000fe200000000ff */
[----:B------:R-:W-:Y:S01]  /*4470*/  FADD.FTZ R17, R17, -R3 ;  /* 0x8000000311117221 */ /* 0x000fe20000010000 */
[----:B------:R-:W-:Y:S01]  /*4480*/  MUFU.EX2 R5, R204 ;  /* 0x000000cc00057308 */ /* 0x000fe20000000800 */
[----:B------:R-:W-:Y:S01]  /*4490*/  FMUL.FTZ R3, R152, R12 ;  /* 0x0000000c98037220 */ /* 0x000fe20000410000 */
[----:B------:R-:W-:Y:S01]  /*44a0*/  F2FP.PACK_AB R4, R139, R144 ;  /* 0x000000908b04723e */ /* 0x000fe200000000ff */
[----:B------:R-:W-:Y:S02]  /*44b0*/  FMUL.FTZ R132, R148, R22 ;  /* 0x0000001694847220 */ /* 0x000fe40000410000 */
[----:B------:R-:W-:Y:S01]  /*44c0*/  FMUL.FTZ R22, R151, R8 ;  /* 0x0000000897167220 */ /* 0x000fe20000410000 */
[----:B------:R-:W-:Y:S01]  /*44d0*/  F2FP.PACK_AB R8, R153, R151 ;  /* 0x000000979908723e */ /* 0x000fe200000000ff */
[----:B------:R-:W-:Y:S01]  /*44e0*/  FMUL.FTZ R133, R147, R18 ;  /* 0x0000001293857220 */ /* 0x000fe20000410000 */
[----:B------:R-:W-:Y:S01]  /*44f0*/  F2FP.PACK_AB R9, R9, R3 ;  /* 0x000000030909723e */ /* 0x000fe200000000ff */
[--C-:B------:R-:W-:Y:S01]  /*4500*/  FADD.FTZ R29, R29, -R2.reuse ;  /* 0x800000021d1d7221 */ /* 0x100fe20000010000 */
[----:B------:R-:W-:Y:S01]  /*4510*/  F2FP.PACK_AB R3, R136, R138 ;  /* 0x0000008a8803723e */ /* 0x000fe200000000ff */
[----:B------:R-:W-:Y:S01]  /*4520*/  STS [R233+0x12c80], R8 ;  /* 0x012c8008e9007388 */ /* 0x000fe20000000800 */
[C---:B------:R-:W-:Y:S01]  /*4530*/  F2FP.PACK_AB R18, R149.reuse, R147 ;  /* 0x000000939512723e */ /* 0x040fe200000000ff */
[----:B------:R-:W-:Y:S01]  /*4540*/  FADD.FTZ R28, R28, -R2 ;  /* 0x800000021c1c7221 */ /* 0x000fe20000010000 */
[----:B--2---:R-:W-:Y:S01]  /*4550*/  F2FP.PACK_AB R2, R20, R80 ;  /* 0x000000501402723e */ /* 0x004fe200000000ff */
[----:B------:R-:W-:Y:S01]  /*4560*/  STS [R234+0x800], R3 ;  /* 0x00080003ea007388 */ /* 0x000fe20000000800 */
[----:B------:R-:W-:Y:S01]  /*4570*/  FMUL.FTZ R149, R149, R19 ;  /* 0x0000001395957220 */ /* 0x000fe20000410000 */
[----:B------:R-:W-:Y:S01]  /*4580*/  F2FP.PACK_AB R6, R6, R22 ;  /* 0x000000160606723e */ /* 0x000fe200000000ff */
[----:B------:R-:W2:Y:S01]  /*4590*/  MUFU.EX2 R19, R155 ;  /* 0x0000009b00137308 */ /* 0x000ea20000000800 */
[----:B------:R-:W-:Y:S01]  /*45a0*/  STS [R233+0x13480], R82 ;  /* 0x01348052e9007388 */ /* 0x000fe20000000800 */
[----:B------:R-:W-:Y:S01]  /*45b0*/  FMUL.FTZ R16, R137, R16 ;  /* 0x0000001089107220 */ /* 0x000fe20000410000 */
[----:B------:R-:W-:Y:S01]  /*45c0*/  F2FP.PACK_AB R12, R149, R133 ;  /* 0x00000085950c723e */ /* 0x000fe200000000ff */
[----:B------:R-:W-:Y:S01]  /*45d0*/  FMUL.FTZ R17, R141, R17 ;  /* 0x000000118d117220 */ /* 0x000fe20000410000 */
[----:B------:R-:W-:Y:S01]  /*45e0*/  STS [R234+0x1000], R18 ;  /* 0x00100012ea007388 */ /* 0x000fe20000000800 */
[--C-:B-1----:R-:W-:Y:S02]  /*45f0*/  FADD.FTZ R10, R10, -R0.reuse ;  /* 0x800000000a0a7221 */ /* 0x102fe40000010000 */
[--C-:B------:R-:W-:Y:S01]  /*4600*/  FADD.FTZ R11, R11, -R0.reuse ;  /* 0x800000000b0b7221 */ /* 0x100fe20000010000 */
[----:B------:R-:W-:Y:S01]  /*4610*/  STS [R233+0x13c80], R7 ;  /* 0x013c8007e9007388 */ /* 0x000fe20000000800 */
[----:B------:R-:W-:Y:S01]  /*4620*/  F2FP.PACK_AB R26, R17, R16 ;  /* 0x00000010111a723e */ /* 0x000fe200000000ff */
[----:B------:R-:W-:Y:S01]  /*4630*/  FMUL.FTZ R10, R138, R10 ;  /* 0x0000000a8a0a7220 */ /* 0x000fe20000410000 */
[----:B------:R-:W-:Y:S01]  /*4640*/  F2FP.PACK_AB R17, R150, R148 ;  /* 0x000000949611723e */ /* 0x000fe200000000ff */
[----:B------:R2:W-:Y:S01]  /*4650*/  STS [R234+0x1800], R2 ;  /* 0x00180002ea007388 */ /* 0x0005e20000000800 */
[----:B------:R-:W-:Y:S02]  /*4660*/  FMUL.FTZ R11, R136, R11 ;  /* 0x0000000b880b7220 */ /* 0x000fe40000410000 */
[--C-:B------:R-:W-:Y:S01]  /*4670*/  FADD.FTZ R14, R14, -R0.reuse ;  /* 0x800000000e0e7221 */ /* 0x100fe20000010000 */
[----:B------:R-:W-:Y:S01]  /*4680*/  STS [R233+0x14480], R81 ;  /* 0x01448051e9007388 */ /* 0x000fe20000000800 */
[--C-:B------:R-:W-:Y:S02]  /*4690*/  FADD.FTZ R15, R15, -R0.reuse ;  /* 0x800000000f0f7221 */ /* 0x100fe40000010000 */
[----:B------:R-:W-:Y:S01]  /*46a0*/  FMUL.FTZ R14, R80, R14 ;  /* 0x0000000e500e7220 */ /* 0x000fe20000410000 */
        /* <DEDUP_REMOVED lines=8> */
[----:B------:R-:W-:Y:S01]  /*4730*/  FMUL.FTZ R13, R139, R29 ;  /* 0x0000001d8b0d7220 */ /* 0x000fe20000410000 */
[----:B------:R-:W-:Y:S04]  /*4740*/  F2FP.PACK_AB R16, R16, R132 ;  /* 0x000000841010723e */ /* 0x000fe800000000ff */
[----:B------:R-:W-:Y:S02]  /*4750*/  F2FP.PACK_AB R13, R13, R28 ;  /* 0x0000001c0d0d723e */ /* 0x000fe400000000ff */
[----:B--2---:R-:W-:Y:S01]  /*4760*/  F2FP.PACK_AB R2, R5, R19 ;  /* 0x000000130502723e */ /* 0x004fe200000000ff */
        /* <DEDUP_REMOVED lines=109> */
[----:B------:R-:W-:Y:S02]  /*4e40*/  IMAD.U32 R6, RZ, RZ, UR17 ;  /* 0x00000011ff067e24 */ /* 0x000fe4000f8e00ff */
[C---:B------:R-:W-:Y:S01]  /*4e50*/  IADD3 R5, P6, P5, R244.reuse, UR6, R5 ;  /* 0x00000006f4057c10 */ /* 0x040fe2000fdde005 */
[----:B------:R-:W-:Y:S06]  /*4e60*/  USHF.L.U64.HI UR16, UR18, 0x6, UR16 ;  /* 0x0000000612107899 */ /* 0x000fec0008010210 */
[----:B------:R-:W-:Y:S02]  /*4e70*/  IADD3.X R10, R243, UR16, R10, P6, P5 ;  /* 0x00000010f30a7c10 */ /* 0x000fe4000b7ea40a */
[----:B------:R-:W-:Y:S02]  /*4e80*/  IADD3 R4, P6, R244, UR6, RZ ;  /* 0x00000006f4047c10 */ /* 0x000fe4000ffde0ff */
[----:B--2---:R-:W-:Y:S02]  /*4e90*/  IADD3 R3, P1, R2, UR17, RZ ;  /* 0x0000001102037c10 */ /* 0x004fe4000ff3e0ff */
[----:B------:R-:W-:Y:S02]  /*4ea0*/  IADD3 R2, R238, -UR17, -R249 ;  /* 0x80000011ee027c10 */ /* 0x000fe4000fffe8f9 */
[----:B------:R-:W-:Y:S02]  /*4eb0*/  LEA.HI.X.SX32 R6, R6, R252, 0x1, P1 ;  /* 0x000000fc06067211 */ /* 0x000fe400008f0eff */
[----:B------:R-:W-:Y:S02]  /*4ec0*/  LOP3.LUT P1, RZ, R240, 0x1, RZ, 0xc0, !PT ;  /* 0x00000001f0ff7812 */ /* 0x000fe4000782c0ff */
        /* <DEDUP_REMOVED lines=21> */
.L_x_971:
[-C--:B-1234-:R-:W-:Y:S01]  /*5020*/  HMMA.16816.F32 R4, R80, R16.reuse, RZ ;  /* 0x000000105004723c */ /* 0x09efe200000018ff */
[----:B------:R-:W2:Y:S01]  /*5030*/  LDL R2, [R1+0x1c] ;  /* 0x00001c0001027983 */ /* 0x000ea20000100800 */
[----:B------:R-:W-:Y:S02]  /*5040*/  USHF.L.U32 UR10, UR10, 0xd, URZ ;  /* 0x0000000d0a0a7899 */ /* 0x000fe4000800063f */
[----:B------:R-:W-:Y:S01]  /*5050*/  UIADD3 UR7, UR4, 0x1, URZ ;  /* 0x0000000104077890 */ /* 0x000fe2000fffe03f */
[----:B------:R-:W-:Y:S01]  /*5060*/  LDSM.16.M88.4 R140, [R220+0x1800] ;  /* 0x00180000dc8c783b */ /* 0x000fe20000000200 */
[----:B------:R-:W-:Y:S02]  /*5070*/  UISETP.GE.AND UP1, UPT, UR4, 0x1, UPT ;  /* 0x000000010400788c */ /* 0x000fe4000bf26270 */
[C---:B------:R-:W-:Y:S01]  /*5080*/  HMMA.16816.F32 R8, R132.reuse, R16, RZ ;  /* 0x000000108408723c */ /* 0x040fe200000018ff */
[----:B------:R-:W-:Y:S01]  /*5090*/  LDSM.16.MT88.4 R144, [R0+0x4080] ;  /* 0x004080000090783b */ /* 0x000fe20000004200 */
[----:B------:R-:W-:Y:S02]  /*50a0*/  UIADD3 UR6, UR12, 0x1, URZ ;  /* 0x000000010c067890 */ /* 0x000fe4000fffe03f */
[----:B------:R-:W-:Y:S01]  /*50b0*/  IMAD.U32 R3, RZ, RZ, UR10 ;  /* 0x0000000aff037e24 */ /* 0x000fe2000f8e00ff */
[----:B------:R-:W-:Y:S01]  /*50c0*/  LDSM.16.M88.4 R148, [R222+0x1000] ;  /* 0x00100000de94783b */ /* 0x000fe20000000200 */
[----:B------:R-:W-:Y:S02]  /*50d0*/  UISETP.GE.AND UP0, UPT, UR12, 0x1, UPT ;  /* 0x000000010c00788c */ /* 0x000fe4000bf06270 */
[-C--:B------:R-:W-:Y:S01]  /*50e0*/  HMMA.16816.F32 R12, R132, R18.reuse, RZ ;  /* 0x00000012840c723c */ /* 0x080fe200000018ff */
[----:B------:R-:W0:Y:S01]  /*50f0*/  LDGDEPBAR ;  /* 0x00000000000079af */ /* 0x000e220000000000 */
[----:B------:R-:W-:Y:S06]  /*5100*/  USEL UR12, UR6, URZ, !UP0 ;  /* 0x0000003f060c7287 */ /* 0x000fec000c000000 */
        /* <DEDUP_REMOVED lines=14> */
[----:B------:R-:W3:Y:S07]  /*51f0*/  LDL.64 R212, [R1+0x10] ;  /* 0x0000100001d47983 */ /* 0x000eee0000100a00 */
        /* <DEDUP_REMOVED lines=19> */
[----:B------:R-:W4:Y:S07]  /*5330*/  LDSM.16.MT88.4 R152, [R0+0x5080] ;  /* 0x005080000098783b */ /* 0x000f2e0000004200 */
[-C--:B-1----:R-:W-:Y:S08]  /*5340*/  HMMA.16816.F32 R20, R148, R136.reuse, R20 ;  /* 0x000000889414723c */ /* 0x082ff00000001814 */
[C---:B------:R-:W-:Y:S08]  /*5350*/  HMMA.16816.F32 R24, R204.reuse, R136, R24 ;  /* 0x00000088cc18723c */ /* 0x040ff00000001818 */
[-C--:B------:R-:W-:Y:S01]  /*5360*/  HMMA.16816.F32 R28, R204, R138.reuse, R28 ;  /* 0x0000008acc1c723c */ /* 0x080fe2000000181c */
[----:B------:R-:W-:Y:S07]  /*5370*/  LDSM.16.M88.4 R204, [R222+0x2800] ;  /* 0x00280000decc783b */ /* 0x000fee0000000200 */
[----:B------:R-:W-:Y:S01]  /*5380*/  HMMA.16816.F32 R80, R148, R138, R80 ;  /* 0x0000008a9450723c */ /* 0x000fe20000001850 */
[----:B------:R-:W-:Y:S04]  /*5390*/  LDSM.16.M88.4 R136, [R222+0x2000] ;  /* 0x00200000de88783b */ /* 0x000fe80000000200 */
[----:B------:R-:W1:Y:S03]  /*53a0*/  LDSM.16.MT88.4 R148, [R0+0x2880] ;  /* 0x002880000094783b */ /* 0x000e660000004200 */
[-C--:B-----5:R-:W-:Y:S08]  /*53b0*/  HMMA.16816.F32 R4, R132, R140.reuse, R4 ;  /* 0x0000008c8404723c */ /* 0x0a0ff00000001804 */
[C---:B------:R-:W-:Y:S08]  /*53c0*/  HMMA.16816.F32 R8, R144.reuse, R140, R8 ;  /* 0x0000008c9008723c */ /* 0x040ff00000001808 */
[-C--:B------:R-:W-:Y:S08]  /*53d0*/  HMMA.16816.F32 R12, R144, R142.reuse, R12 ;  /* 0x0000008e900c723c */ /* 0x080ff0000000180c */
[C---:B------:R-:W-:Y:S01]  /*53e0*/  HMMA.16816.F32 R16, R132.reuse, R142, R16 ;  /* 0x0000008e8410723c */ /* 0x040fe20000001810 */
[----:B------:R-:W5:Y:S07]  /*53f0*/  LDSM.16.MT88.4 R140, [R0+0x5880] ;  /* 0x00588000008c783b */ /* 0x000f6e0000004200 */
[-C--:B----4-:R-:W-:Y:S08]  /*5400*/  HMMA.16816.F32 R20, R132, R152.reuse, R20 ;  /* 0x000000988414723c */ /* 0x090ff00000001814 */
        /* <DEDUP_REMOVED lines=8> */
[-C--:B-----5:R-:W-:Y:S08]  /*5490*/  HMMA.16816.F32 R20, R136, R140.reuse, R20 ;  /* 0x0000008c8814723c */ /* 0x0a0ff00000001814 */
[C---:B------:R-:W-:Y:S08]  /*54a0*/  HMMA.16816.F32 R24, R204.reuse, R140, R24 ;  /* 0x0000008ccc18723c */ /* 0x040ff00000001818 */
[-C--:B------:R-:W-:Y:S08]  /*54b0*/  HMMA.16816.F32 R28, R204, R142.reuse, R28 ;  /* 0x0000008ecc1c723c */ /* 0x080ff0000000181c */
[----:B------:R-:W-:Y:S01]  /*54c0*/  HMMA.16816.F32 R80, R136, R142, R80 ;  /* 0x0000008e8850723c */ /* 0x000fe20000001850 */
[----:B------:R-:W-:Y:S03]  /*54d0*/  LDSM.16.MT88.4 R140, [R216+0x18080] ;  /* 0x01808000d88c783b */ /* 0x000fe60000004200 */
[----:B---3--:R-:W-:Y:S01]  /*54e0*/  IADD3 R0, P1, R212, UR10, RZ ;  /* 0x0000000ad4007c10 */ /* 0x008fe2000ff3e0ff */
[----:B------:R-:W-:Y:S03]  /*54f0*/  UMOV UR10, UR11 ;  /* 0x0000000b000a7c82 */ /* 0x000fe60008000000 */
[----:B--2---:R-:W-:Y:S04]  /*5500*/  LEA.HI.X.SX32 R3, R3, R2, 0x1, P1 ;  /* 0x0000000203037211 */ /* 0x004fe800008f0eff */
[C---:B------:R-:W-:Y:S04]  /*5510*/  LEA R2, P1, R0.reuse, c[0x0][0x220], 0x2 ;  /* 0x0000880000027a11 */ /* 0x040fe800078210ff */
[----:B------:R-:W-:Y:S01]  /*5520*/  LEA.HI.X R3, R0, c[0x0][0x224], R3, 0x2, P1 ;  /* 0x0000890000037a11 */ /* 0x000fe200008f1403 */
[----:B------:R-:W-:Y:S01]  /*5530*/  IMAD.U32 R0, RZ, RZ, UR4 ;  /* 0x00000004ff007e24 */ /* 0x000fe2000f8e00ff */
[----:B------:R-:W-:Y:S01]  /*5540*/  ISETP.LE.AND P1, PT, R250, UR11, PT ;  /* 0x0000000bfa007c0c */ /* 0x000fe2000bf23270 */
        /* <DEDUP_REMOVED lines=151> */
.L_x_969:
[----:B------:R-:W-:Y:S05]  /*5ec0*/  @P1 EXIT ;  /* 0x000000000000194d */ /* 0x000fea0003800000 */
[----:B------:R-:W2:Y:S04]  /*5ed0*/  LDL.LU R4, [R1+0x20] ;  /* 0x0000200001047983 */ /* 0x000ea80000300800 */
[----:B------:R-:W3:Y:S01]  /*5ee0*/  LDL.LU R9, [R1+0x24] ;  /* 0x0000240001097983 */ /* 0x000ee20000300800 */
[----:B------:R-:W-:-:S04]  /*5ef0*/  ISETP.NE.U32.AND P2, PT, RZ, c[0x0][0x360], PT ;  /* 0x0000d800ff007a0c */ /* 0x000fc80003f45070 */
[----:B------:R-:W-:-:S13]  /*5f00*/  ISETP.NE.AND.EX P2, PT, RZ, c[0x0][0x364], PT, P2 ;  /* 0x0000d900ff007a0c */ /* 0x000fda0003f45320 */
[----:B------:R-:W-:-:S04]  /*5f10*/  @P2 IMAD.MOV.U32 R2, RZ, RZ, 0x4 ;  /* 0x00000004ff022424 */ /* 0x000fc800078e00ff */
[----:B---3--:R-:W-:-:S05]  /*5f20*/  @P2 IMAD.WIDE R2, R9, R2, c[0x0][0x360] ;  /* 0x0000d80009022625 */ /* 0x008fca00078e0202 */
[----:B------:R1:W3:Y:S01]  /*5f30*/  @P2 LDG.E R0, [R2.64] ;  /* 0x0000000e02002981 */ /* 0x0002e2000c1e1900 */
[----:B--2---:R-:W-:-:S03]  /*5f40*/  IMAD R4, R4, 0x3000, RZ ;  /* 0x0000300004047824 */ /* 0x004fc600078e02ff */
[----:B------:R-:W2:Y:S01]  /*5f50*/  S2R R5, SR_TID.X ;  /* 0x0000000000057919 */ /* 0x000ea20000002100 */
[----:B-1----:R-:W-:Y:S01]  /*5f60*/  IMAD.MOV.U32 R2, RZ, RZ, c[0x0][0x338] ;  /* 0x0000ce00ff027624 */ /* 0x002fe200078e00ff */
[----:B--2---:R-:W-:Y:S02]  /*5f70*/  SHF.R.S32.HI R6, RZ, 0x1f, R5 ;  /* 0x0000001fff067819 */ /* 0x004fe40000011405 */
[----:B------:R-:W-:Y:S02]  /*5f80*/  BAR.SYNC.DEFER_BLOCKING 0x1, 0x100 ;  /* 0x0044000000007b1d */ /* 0x000fe40000010000 */
[----:B------:R-:W-:Y:S01]  /*5f90*/  ISETP.NE.AND P0, PT, R2, 0x1, PT ;  /* 0x000000010200780c */ /* 0x000fe20003f05270 */
[----:B---3--:R-:W-:-:S04]  /*5fa0*/  @P2 IMAD R0, R9, 0x60, R0 ;  /* 0x0000006009002824 */ /* 0x008fc800078e0200 */
[----:B------:R-:W-:-:S05]  /*5fb0*/  @P2 IMAD.HI R0, R0, 0x2aaaaaab, RZ ;  /* 0x2aaaaaab00002827 */ /* 0x000fca00078e02ff */
[----:B------:R-:W-:-:S04]  /*5fc0*/  @P2 SHF.R.U32.HI R2, RZ, 0x1f, R0 ;  /* 0x0000001fff022819 */ /* 0x000fc80000011600 */
[----:B------:R-:W-:Y:S01]  /*5fd0*/  @P2 LEA.HI.SX32 R2, R0, R2, 0x1c ;  /* 0x0000000200022211 */ /* 0x000fe200078fe2ff */
[----:B------:R-:W-:-:S04]  /*5fe0*/  @P0 IMAD.HI.U32 R0, R251, c[0x0][0x33c], RZ ;  /* 0x0000cf00fb000a27 */ /* 0x000fc800078e00ff */
[----:B------:R-:W-:Y:S01]  /*5ff0*/  @P2 IMAD R2, R2, 0x3000, RZ ;  /* 0x0000300002022824 */ /* 0x000fe200078e02ff */
[----:B------:R-:W-:-:S04]  /*6000*/  @P0 SHF.R.U32.HI R251, RZ, c[0x0][0x340], R0 ;  /* 0x0000d000fffb0a19 */ /* 0x000fc80000011600 */
[----:B------:R-:W-:Y:S02]  /*6010*/  @P2 SHF.R.S32.HI R3, RZ, 0x1f, R2 ;  /* 0x0000001fff032819 */ /* 0x000fe40000011402 */
[----:B------:R-:W-:Y:S01]  /*6020*/  @!P2 CS2R R2, SRZ ;  /* 0x000000000002a805 */ /* 0x000fe2000001ff00 */
[----:B------:R-:W-:-:S05]  /*6030*/  SHF.R.S32.HI R0, RZ, 0x1f, R251 ;  /* 0x0000001fff007819 */ /* 0x000fca00000114fb */
[----:B------:R-:W-:Y:S01]  /*6040*/  IADD3 R2, P1, P0, R2, R4, R5 ;  /* 0x0000000402027210 */ /* 0x000fe2000783e005 */
[C---:B------:R-:W-:Y:S01]  /*6050*/  IMAD R5, R0.reuse, c[0x0][0x328], RZ ;  /* 0x0000ca0000057a24 */ /* 0x040fe200078e02ff */
[----:B------:R-:W-:Y:S01]  /*6060*/  SHF.R.S32.HI R4, RZ, 0x1f, R4 ;  /* 0x0000001fff047819 */ /* 0x000fe20000011404 */
[----:B------:R-:W-:Y:S02]  /*6070*/  IMAD R0, R0, c[0x0][0x300], RZ ;  /* 0x0000c00000007a24 */ /* 0x000fe400078e02ff */
[----:B------:R-:W-:Y:S01]  /*6080*/  IMAD R7, R251, c[0x0][0x32c], R5 ;  /* 0x0000cb00fb077a24 */ /* 0x000fe200078e0205 */
[----:B------:R-:W-:Y:S01]  /*6090*/  IADD3.X R3, R3, R4, R6, P1, P0 ;  /* 0x0000000403037210 */ /* 0x000fe20000fe0406 */
[----:B------:R-:W-:Y:S01]  /*60a0*/  IMAD R8, R251, c[0x0][0x304], R0 ;  /* 0x0000c100fb087a24 */ /* 0x000fe200078e0200 */
[----:B------:R-:W-:-:S03]  /*60b0*/  SHF.R.S32.HI R6, RZ, 0x1f, R9 ;  /* 0x0000001fff067819 */ /* 0x000fc60000011409 */
[--C-:B------:R-:W-:Y:S01]  /*60c0*/  IMAD.WIDE.U32 R4, R251, c[0x0][0x328], R2.reuse ;  /* 0x0000ca00fb047a25 */ /* 0x100fe200078e0002 */
[----:B------:R-:W-:Y:S02]  /*60d0*/  SEL R0, R6, RZ, !P2 ;  /* 0x000000ff06007207 */ /* 0x000fe40005000000 */
[----:B------:R-:W-:Y:S01]  /*60e0*/  SEL R6, R9, RZ, !P2 ;  /* 0x000000ff09067207 */ /* 0x000fe20005000000 */
[----:B------:R-:W-:Y:S01]  /*60f0*/  IMAD.WIDE.U32 R2, R251, c[0x0][0x300], R2 ;  /* 0x0000c000fb027a25 */ /* 0x000fe200078e0002 */
[----:B------:R-:W-:-:S03]  /*6100*/  IADD3 R5, R5, R7, RZ ;  /* 0x0000000705057210 */ /* 0x000fc60007ffe0ff */
[C---:B------:R-:W-:Y:S02]  /*6110*/  IMAD R10, R0.reuse, c[0x0][0x330], RZ ;  /* 0x0000cc00000a7a24 */ /* 0x040fe400078e02ff */
[----:B------:R-:W-:Y:S02]  /*6120*/  IMAD.IADD R3, R3, 0x1, R8 ;  /* 0x0000000103037824 */ /* 0x000fe400078e0208 */
[----:B------:R-:W-:Y:S02]  /*6130*/  IMAD R0, R0, c[0x0][0x308], RZ ;  /* 0x0000c20000007a24 */ /* 0x000fe400078e02ff */
[C---:B------:R-:W-:Y:S02]  /*6140*/  IMAD R10, R6.reuse, c[0x0][0x334], R10 ;  /* 0x0000cd00060a7a24 */ /* 0x040fe400078e020a */
[----:B------:R-:W-:-:S04]  /*6150*/  IMAD.WIDE.U32 R8, R6, c[0x0][0x330], R4 ;  /* 0x0000cc0006087a25 */ /* 0x000fc800078e0004 */
[----:B------:R-:W-:Y:S01]  /*6160*/  IMAD R0, R6, c[0x0][0x30c], R0 ;  /* 0x0000c30006007a24 */ /* 0x000fe200078e0200 */
[----:B------:R-:W-:Y:S01]  /*6170*/  LEA R4, P1, R8, c[0x0][0x310], 0x2 ;  /* 0x0000c40008047a11 */ /* 0x000fe200078210ff */
[----:B------:R-:W-:Y:S01]  /*6180*/  IMAD.WIDE.U32 R6, R6, c[0x0][0x308], R2 ;  /* 0x0000c20006067a25 */ /* 0x000fe200078e0002 */
[----:B------:R-:W-:-:S04]  /*6190*/  IADD3 R3, R9, R10, RZ ;  /* 0x0000000a09037210 */ /* 0x000fc80007ffe0ff */
[----:B------:R-:W-:Y:S02]  /*61a0*/  LEA.HI.X R5, R8, c[0x0][0x314], R3, 0x2, P1 ;  /* 0x0000c50008057a11 */ /* 0x000fe400008f1403 */
[----:B------:R-:W-:Y:S02]  /*61b0*/  IADD3 R0, R7, R0, RZ ;  /* 0x0000000007007210 */ /* 0x000fe40007ffe0ff */
[C---:B------:R-:W-:Y:S01]  /*61c0*/  LEA R2, P0, R6.reuse, c[0x0][0x2e8], 0x2 ;  /* 0x0000ba0006027a11 */ /* 0x040fe200078010ff */
        /* <DEDUP_REMOVED lines=98> */
.L_x_973:
        /* <DEDUP_REMOVED lines=9> */
.L_x_2312:


//--------------------- .text._ZN7cutlass13device_kernelIN5flash32FlashAttnBwdPostprocessConvertdQIN4cute5tupleIJNS3_1CILi96EEENS5_ILi128EEEEEENS_6half_tEfNS_4arch4Sm80ELi256ENS3_8TiledMMAINS3_8MMA_AtomIJNS3_28SM80_16x8x16_F32F16F16F32_TNEEEENS3_6LayoutINS4_IJNS5_ILi2EEENS5_ILi4EEENS5_ILi1EEEEEENS4_IJSJ_SH_NS5_ILi0EEEEEEEENS4_IJNS5_ILi32EEENS5_ILi64EEENS5_ILi16EEEEEEEELb0EEEEEvNT_6ParamsE --------------------------
	.section	.text._ZN7cutlass13device_kernelIN5flash32FlashAttnBwdPostprocessConvertdQIN4cute5tupleIJNS3_1CILi96EEENS5_ILi128EEEEEENS_6half_tEfNS_4arch4Sm80ELi256ENS3_8TiledMMAINS3_8MMA_AtomIJNS3_28SM80_16x8x16_F32F16F16F32_TNEEEENS3_6LayoutINS4_IJNS5_ILi2EEENS5_ILi4EEENS5_ILi1EEEEEENS4_IJSJ_SH_NS5_ILi0EEEEEEEENS4_IJNS5_ILi32EEENS5_ILi64EEENS5_ILi16EEEEEEEELb0EEEEEvNT_6ParamsE,"ax",@progbits
	.sectioninfo	@"SHI_REGISTERS=69"
	.align	128
.text._ZN7cutlass13device_kernelIN5flash32FlashAttnBwdPostprocessConvertdQIN4cute5tupleIJNS3_1CILi96EEENS5_ILi128EEEEEENS_6half_tEfNS_4arch4Sm80ELi256ENS3_8TiledMMAINS3_8MMA_AtomIJNS3_28SM80_16x8x16_F32F16F16F32_TNEEEENS3_6LayoutINS4_IJNS5_ILi2EEENS5_ILi4EEENS5_ILi1EEEEEENS4_IJSJ_SH_NS5_ILi0EEEEEEEENS4_IJNS5_ILi32EEENS5_ILi64EEENS5_ILi16EEEEEEEELb0EEEEEvNT_6ParamsE:
        .type           _ZN7cutlass13device_kernelIN5flash32FlashAttnBwdPostprocessConvertdQIN4cute5tupleIJNS3_1CILi96EEENS5_ILi128EEEEEENS_6half_tEfNS_4arch4Sm80ELi256ENS3_8TiledMMAINS3_8MMA_AtomIJNS3_28SM80_16x8x16_F32F16F16F32_TNEEEENS3_6LayoutINS4_IJNS5_ILi2EEENS5_ILi4EEENS5_ILi1EEEEEENS4_IJSJ_SH_NS5_ILi0EEEEEEEENS4_IJNS5_ILi32EEENS5_ILi64EEENS5_ILi16EEEEEEEELb0EEEEEvNT_6ParamsE,@function
        .size           _ZN7cutlass13device_kernelIN5flash32FlashAttnBwdPostprocessConvertdQIN4cute5tupleIJNS3_1CILi96EEENS5_ILi128EEEEEENS_6half_tEfNS_4arch4Sm80ELi256ENS3_8TiledMMAINS3_8MMA_AtomIJNS3_28SM80_16x8x16_F32F16F16F32_TNEEEENS3_6LayoutINS4_IJNS5_ILi2EEENS5_ILi4EEENS5_ILi1EEEEEENS4_IJSJ_SH_NS5_ILi0EEEEEEEENS4_IJNS5_ILi32EEENS5_ILi64EEENS5_ILi16EEEEEEEELb0EEEEEvNT_6ParamsE,(.L_x_2313 - _ZN7cutlass13device_kernelIN5flash32FlashAttnBwdPostprocessConvertdQIN4cute5tupleIJNS3_1CILi96EEENS5_ILi128EEEEEENS_6half_tEfNS_4arch4Sm80ELi256ENS3_8TiledMMAINS3_8MMA_AtomIJNS3_28SM80_16x8x16_F32F16F16F32_TNEEEENS3_6LayoutINS4_IJNS5_ILi2EEENS5_ILi4EEENS5_ILi1EEEEEENS4_IJSJ_SH_NS5_ILi0EEEEEEEENS4_IJNS5_ILi32EEENS5_ILi64EEENS5_ILi16EEEEEEEELb0EEEEEvNT_6ParamsE)
        .other          _ZN7cutlass13device_kernelIN5flash32FlashAttnBwdPostprocessConvertdQIN4cute5tupleIJNS3_1CILi96EEENS5_ILi128EEEEEENS_6half_tEfNS_4arch4Sm80ELi256ENS3_8TiledMMAINS3_8MMA_AtomIJNS3_28SM80_16x8x16_F32F16F16F32_TNEEEENS3_6LayoutINS4_IJNS5_ILi2EEENS5_ILi4EEENS5_ILi1EEEEEENS4_IJSJ_SH_NS5_ILi0EEEEEEEENS4_IJNS5_ILi32EEENS5_ILi64EEENS5_ILi16EEEEEEEELb0EEEEEvNT_6ParamsE,@"STO_CUDA_ENTRY STV_DEFAULT"
_ZN7cutlass13device_kernelIN5flash32FlashAttnBwdPostprocessConvertdQIN4cute5tupleIJNS3_1CILi96EEENS5_ILi128EEEEEENS_6half_tEfNS_4arch4Sm80ELi256ENS3_8TiledMMAINS3_8MMA_AtomIJNS3_28SM80_16x8x16_F32F16F16F32_TNEEEENS3_6LayoutINS4_IJNS5_ILi2EEENS5_ILi4EEENS5_ILi1EEEEEENS4_IJSJ_SH_NS5_ILi0EEEEEEEENS4_IJNS5_ILi32EEENS5_ILi64EEENS5_ILi16EEEEEEEELb0EEEEEvNT_6ParamsE:
[----:B------:R-:W-:Y:S02]  /*0000*/  IMAD.MOV.U32 R1, RZ, RZ, c[0x0][0x28] ;  /* 0x00000a00ff017624 */ /* 0x000fe400078e00ff */
[----:B------:R-:W0:Y:S01]  /*0010*/  S2R R53, SR_CTAID.Z ;  /* 0x0000000000357919 */ /* 0x000e220000002700 */
[----:B------:R-:W-:Y:S01]  /*0020*/  ISETP.NE.U32.AND P1, PT, RZ, c[0x0][0x1c8], PT ;  /* 0x00007200ff007a0c */ /* 0x000fe20003f25070 */
[----:B------:R-:W-:Y:S01]  /*0030*/  IMAD.MOV.U32 R4, RZ, RZ, 0x4 ;  /* 0x00000004ff047424 */ /* 0x000fe200078e00ff */
[----:B------:R-:W-:Y:S01]  /*0040*/  ISETP.NE.U32.AND P0, PT, RZ, c[0x0][0x1c0], PT ;  /* 0x00007000ff007a0c */ /* 0x000fe20003f05070 */
[----:B------:R-:W-:Y:S01]  /*0050*/  ULDC.64 UR4, c[0x0][0x118] ;  /* 0x0000460000047ab9 */ /* 0x000fe20000000a00 */
[----:B------:R-:W-:Y:S02]  /*0060*/  ISETP.NE.AND.EX P1, PT, RZ, c[0x0][0x1cc], PT, P1 ;  /* 0x00007300ff007a0c */ /* 0x000fe40003f25310 */
[----:B------:R-:W-:Y:S01]  /*0070*/  ISETP.NE.AND.EX P0, PT, RZ, c[0x0][0x1c4], PT, P0 ;  /* 0x00007100ff007a0c */ /* 0x000fe20003f05300 */
[----:B------:R-:W-:Y:S02]  /*0080*/  IMAD.MOV.U32 R55, RZ, RZ, c[0x0][0x190] ;  /* 0x00006400ff377624 */ /* 0x000fe400078e00ff */
[----:B0-----:R-:W-:-:S08]  /*0090*/  IMAD.WIDE R2, R53, R4, c[0x0][0x1c0] ;  /* 0x0000700035027625 */ /* 0x001fd000078e0204 */
[----:B------:R-:W-:Y:S02]  /*00a0*/  @P1 IMAD.WIDE R4, R53, R4, c[0x0][0x1c8] ;  /* 0x0000720035041625 */ /* 0x000fe400078e0204 */
[----:B------:R0:W5:Y:S01]  /*00b0*/  @P0 LDG.E R54, [R2.64] ;  /* 0x0000000402360981 */ /* 0x000162000c1e1900 */
[----:B------:R-:W-:-:S03]  /*00c0*/  ISETP.NE.U32.AND P2, PT, RZ, c[0x0][0x1c0], PT ;  /* 0x00007000ff007a0c */ /* 0x000fc60003f45070 */
[----:B------:R0:W5:Y:S04]  /*00d0*/  @P1 LDG.E R55, [R4.64] ;  /* 0x0000000404371981 */ /* 0x000168000c1e1900 */
[----:B------:R-:W1:Y:S02]  /*00e0*/  S2R R52, SR_CTAID.X ;  /* 0x0000000000347919 */ /* 0x000e640000002500 */
[----:B-1----:R-:W-:Y:S01]  /*00f0*/  IMAD R0, R52, 0x60, RZ ;  /* 0x0000006034007824 */ /* 0x002fe200078e02ff */
[----:B------:R-:W-:Y:S05]  /*0100*/  @P1 BRA `(.L_x_974) ;  /* 0x0000004000001947 */ /* 0x000fea0003800000 */
[----:B0-----:R-:W-:Y:S05]  /*0110*/  @!P0 BRA `(.L_x_974) ;  /* 0x0000003000008947 */ /* 0x001fea0003800000 */
[----:B------:R-:W2:Y:S04]  /*0120*/  LDG.E R4, [R2.64] ;  /* 0x0000000402047981 */ /* 0x000ea8000c1e1900 */
[----:B-----5:R-:W2:Y:S02]  /*0130*/  LDG.E R55, [R2.64+0x4] ;  /* 0x0000040402377981 */ /* 0x020ea4000c1e1900 */
[----:B--2---:R-:W-:-:S02]  /*0140*/  IADD3 R55, -R4, R55, RZ ;  /* 0x0000003704377210 */ /* 0x004fc40007ffe1ff */
.L_x_974:
[----:B0-----:R-:W-:Y:S02]  /*0150*/  ISETP.NE.AND.EX P1, PT, RZ, c[0x0][0x1c4], PT, P2 ;  /* 0x00007100ff007a0c */ /* 0x001fe40003f25320 */
[----:B-----5:R-:W-:Y:S01]  /*0160*/  ISETP.GE.AND P2, PT, R0, R55, PT ;  /* 0x000000370000720c */ /* 0x020fe20003f46270 */
[----:B------:R-:W-:-:S12]  /*0170*/  @P0 IMAD R0, R53, 0x60, R54 ;  /* 0x0000006035000824 */ /* 0x000fd800078e0236 */
[----:B------:R-:W-:Y:S05]  /*0180*/  @P1 EXIT P2 ;  /* 0x000000000000194d */ /* 0x000fea0001000000 */
[----:B------:R-:W0:Y:S01]  /*0190*/  S2R R57, SR_TID.X ;  /* 0x0000000000397919 */ /* 0x000e220000002100 */
[----:B------:R-:W-:Y:S01]  /*01a0*/  @P0 IMAD.HI R0, R0, 0x2aaaaaab, RZ ;  /* 0x2aaaaaab00000827 */ /* 0x000fe200078e02ff */
[----:B------:R-:W-:Y:S02]  /*01b0*/  CS2R R4, SRZ ;  /* 0x0000000000047805 */ /* 0x000fe4000001ff00 */
[----:B------:R-:W1:Y:S01]  /*01c0*/  S2R R2, SR_CTAID.Y ;  /* 0x0000000000027919 */ /* 0x000e620000002600 */
[----:B------:R-:W-:Y:S01]  /*01d0*/  IMAD R7, R52, 0x3000, RZ ;  /* 0x0000300034077824 */ /* 0x000fe200078e02ff */
[----:B------:R-:W-:-:S04]  /*01e0*/  @P0 SHF.R.U32.HI R3, RZ, 0x1f, R0 ;  /* 0x0000001fff030819 */ /* 0x000fc80000011600 */
[----:B------:R-:W-:Y:S02]  /*01f0*/  @P0 LEA.HI.SX32 R3, R0, R3, 0x1c ;  /* 0x0000000300030211 */ /* 0x000fe400078fe2ff */
[----:B------:R-:W-:-:S03]  /*0200*/  SHF.R.S32.HI R9, RZ, 0x1f, R7 ;  /* 0x0000001fff097819 */ /* 0x000fc60000011407 */
[----:B------:R-:W-:-:S04]  /*0210*/  @P0 IMAD R3, R3, 0x3000, RZ ;  /* 0x0000300003030824 */ /* 0x000fc800078e02ff */
[--C-:B------:R-:W-:Y:S01]  /*0220*/  @P0 IMAD.MOV.U32 R4, RZ, RZ, R3.reuse ;  /* 0x000000ffff040224 */ /* 0x100fe200078e0003 */
[----:B------:R-:W-:Y:S02]  /*0230*/  @P0 SHF.R.S32.HI R5, RZ, 0x1f, R3 ;  /* 0x0000001fff050819 */ /* 0x000fe40000011403 */
[----:B------:R-:W-:Y:S01]  /*0240*/  SHF.R.S32.HI R3, RZ, 0x1f, R53 ;  /* 0x0000001fff037819 */ /* 0x000fe20000011435 */
[----:B0-----:R-:W-:Y:S01]  /*0250*/  IMAD.SHL.U32 R6, R57, 0x4, RZ ;  /* 0x0000000439067824 */ /* 0x001fe200078e00ff */
[----:B------:R-:W-:Y:S02]  /*0260*/  SEL R53, R53, RZ, !P1 ;  /* 0x000000ff35357207 */ /* 0x000fe40004800000 */
[----:B------:R-:W-:Y:S02]  /*0270*/  SEL R3, R3, RZ, !P1 ;  /* 0x000000ff03037207 */ /* 0x000fe40004800000 */
[----:B------:R-:W-:Y:S02]  /*0280*/  IADD3 R4, P2, P3, R4, R6, R7 ;  /* 0x0000000604047210 */ /* 0x000fe40007b5e007 */
[----:B-1----:R-:W-:-:S02]  /*0290*/  SHF.R.S32.HI R0, RZ, 0x1f, R2 ;  /* 0x0000001fff007819 */ /* 0x002fc40000011402 */
[----:B------:R-:W-:-:S03]  /*02a0*/  SHF.R.S32.HI R6, RZ, 0x1f, R6 ;  /* 0x0000001fff067819 */ /* 0x000fc60000011406 */
[----:B------:R-:W-:Y:S01]  /*02b0*/  IMAD R7, R0, c[0x0][0x178], RZ ;  /* 0x00005e0000077a24 */ /* 0x000fe200078e02ff */
[----:B------:R-:W-:Y:S01]  /*02c0*/  IADD3.X R5, R5, R6, R9, P2, P3 ;  /* 0x0000000605057210 */ /* 0x000fe200017e6409 */
[----:B------:R-:W-:Y:S02]  /*02d0*/  IMAD R6, R3, c[0x0][0x180], RZ ;  /* 0x0000600003067a24 */ /* 0x000fe400078e02ff */
[C---:B------:R-:W-:Y:S02]  /*02e0*/  IMAD R7, R2.reuse, c[0x0][0x17c], R7 ;  /* 0x00005f0002077a24 */ /* 0x040fe400078e0207 */
[----:B------:R-:W-:-:S04]  /*02f0*/  IMAD.WIDE.U32 R4, R2, c[0x0][0x178], R4 ;  /* 0x00005e0002047a25 */ /* 0x000fc800078e0004 */
[----:B------:R-:W-:Y:S02]  /*0300*/  IMAD.IADD R5, R5, 0x1, R7 ;  /* 0x0000000105057824 */ /* 0x000fe400078e0207 */
[C---:B------:R-:W-:Y:S02]  /*0310*/  IMAD R7, R53.reuse, c[0x0][0x184], R6 ;  /* 0x0000610035077a24 */ /* 0x040fe400078e0206 */
[----:B------:R-:W-:-:S05]  /*0320*/  IMAD.WIDE.U32 R4, R53, c[0x0][0x180], R4 ;  /* 0x0000600035047a25 */ /* 0x000fca00078e0004 */
[----:B------:R-:W-:Y:S02]  /*0330*/  IADD3 R5, R5, R7, RZ ;  /* 0x0000000705057210 */ /* 0x000fe40007ffe0ff */
[----:B------:R-:W-:-:S04]  /*0340*/  LEA R64, P1, R4, c[0x0][0x160], 0x2 ;  /* 0x0000580004407a11 */ /* 0x000fc800078210ff */
[----:B------:R-:W-:-:S05]  /*0350*/  LEA.HI.X R65, R4, c[0x0][0x164], R5, 0x2, P1 ;  /* 0x0000590004417a11 */ /* 0x000fca00008f1405 */
[----:B------:R-:W2:Y:S04]  /*0360*/  LDG.E.128 R4, [R64.64] ;  /* 0x0000000440047981 */ /* 0x000ea8000c1e1d00 */
[----:B------:R-:W3:Y:S04]  /*0370*/  LDG.E.128 R8, [R64.64+0x1000] ;  /* 0x0010000440087981 */ /* 0x000ee8000c1e1d00 */
[----:B------:R-:W4:Y:S04]  /*0380*/  LDG.E.128 R12, [R64.64+0x2000] ;  /* 0x00200004400c7981 */ /* 0x000f28000c1e1d00 */
[----:B------:R-:W5:Y:S04]  /*0390*/  LDG.E.128 R16, [R64.64+0x3000] ;  /* 0x0030000440107981 */ /* 0x000f68000c1e1d00 */
[----:B------:R-:W5:Y:S04]  /*03a0*/  LDG.E.128 R20, [R64.64+0x4000] ;  /* 0x0040000440147981 */ /* 0x000f68000c1e1d00 */
[----:B------:R-:W5:Y:S04]  /*03b0*/  LDG.E.128 R24, [R64.64+0x5000] ;  /* 0x0050000440187981 */ /* 0x000f68000c1e1d00 */
[----:B------:R-:W5:Y:S04]  /*03c0*/  LDG.E.128 R28, [R64.64+0x6000] ;  /* 0x00600004401c7981 */ /* 0x000f68000c1e1d00 */
[----:B------:R-:W5:Y:S04]  /*03d0*/  LDG.E.128 R32, [R64.64+0x7000] ;  /* 0x0070000440207981 */ /* 0x000f68000c1e1d00 */
[----:B------:R-:W5:Y:S04]  /*03e0*/  LDG.E.128 R36, [R64.64+0x8000] ;  /* 0x0080000440247981 */ /* 0x000f68000c1e1d00 */
[----:B------:R-:W5:Y:S04]  /*03f0*/  LDG.E.128 R40, [R64.64+0x9000] ;  /* 0x0090000440287981 */ /* 0x000f68000c1e1d00 */
[----:B------:R-:W5:Y:S04]  /*0400*/  LDG.E.128 R44, [R64.64+0xa000] ;  /* 0x00a00004402c7981 */ /* 0x000f68000c1e1d00 */
[----:B------:R-:W5:Y:S01]  /*0410*/  LDG.E.128 R48, [R64.64+0xb000] ;  /* 0x00b0000440307981 */ /* 0x000f62000c1e1d00 */
[----:B------:R-:W-:Y:S01]  /*0420*/  SHF.R.S32.HI R62, RZ, 0x1f, R57 ;  /* 0x0000001fff3e7819 */ /* 0x000fe20000011439 */
[----:B------:R-:W-:Y:S01]  /*0430*/  IMAD R55, R52, -0x60, R55 ;  /* 0xffffffa034377824 */ /* 0x000fe200078e0237 */
[----:B------:R-:W-:Y:S02]  /*0440*/  BSSY B0, `(.L_x_975) ;  /* 0x00000ff000007945 */ /* 0x000fe40003800000 */
[----:B------:R-:W-:-:S02]  /*0450*/  LEA.HI R58, R62, R57, RZ, 0x2 ;  /* 0x000000393e3a7211 */ /* 0x000fc400078f10ff */
[CC--:B------:R-:W-:Y:S02]  /*0460*/  LEA.HI R66, R62.reuse, R57.reuse, RZ, 0x5 ;  /* 0x000000393e427211 */ /* 0x0c0fe400078f28ff */
[--C-:B------:R-:W-:Y:S02]  /*0470*/  SHF.R.S32.HI R56, RZ, 0x2, R58.reuse ;  /* 0x00000002ff387819 */ /* 0x100fe4000001143a */
[----:B------:R-:W-:Y:S02]  /*0480*/  SHF.R.S32.HI R61, RZ, 0x1f, R58 ;  /* 0x0000001fff3d7819 */ /* 0x000fe4000001143a */
[----:B------:R-:W-:Y:S02]  /*0490*/  LEA.HI R60, R62, R57, RZ, 0x7 ;  /* 0x000000393e3c7211 */ /* 0x000fe400078f38ff */
[----:B------:R-:W-:Y:S02]  /*04a0*/  LEA.HI R61, R61, R56, RZ, 0x3 ;  /* 0x000000383d3d7211 */ /* 0x000fe400078f18ff */
[----:B------:R-:W-:-:S02]  /*04b0*/  SHF.R.S32.HI R59, RZ, 0x5, R66 ;  /* 0x00000005ff3b7819 */ /* 0x000fc40000011442 */
[----:B------:R-:W-:Y:S02]  /*04c0*/  LOP3.LUT R61, R61, 0xfffffff8, RZ, 0xc0, !PT ;  /* 0xfffffff83d3d7812 */ /* 0x000fe400078ec0ff */
[----:B------:R-:W-:Y:S02]  /*04d0*/  LOP3.LUT R58, R58, 0x7ffffffc, RZ, 0xc0, !PT ;  /* 0x7ffffffc3a3a7812 */ /* 0x000fe400078ec0ff */
[----:B------:R-:W-:Y:S01]  /*04e0*/  LEA.HI R66, R66, R59, RZ, 0x1 ;  /* 0x0000003b42427211 */ /* 0x000fe200078f08ff */
[----:B------:R-:W-:Y:S01]  /*04f0*/  IMAD.IADD R56, R56, 0x1, -R61 ;  /* 0x0000000138387824 */ /* 0x000fe200078e0a3d */
[CC--:B------:R-:W-:Y:S01]  /*0500*/  LEA.HI R61, R62.reuse, R57.reuse, RZ, 0x4 ;  /* 0x000000393e3d7211 */ /* 0x0c0fe200078f20ff */
[----:B------:R-:W-:Y:S01]  /*0510*/  IMAD.IADD R58, R57, 0x1, -R58 ;  /* 0x00000001393a7824 */ /* 0x000fe200078e0a3a */
[----:B------:R-:W-:Y:S02]  /*0520*/  LEA.HI R62, R62, R57, RZ, 0x6 ;  /* 0x000000393e3e7211 */ /* 0x000fe400078f30ff */
[----:B------:R-:W-:-:S02]  /*0530*/  SHF.R.S32.HI R63, RZ, 0x7, R60 ;  /* 0x00000007ff3f7819 */ /* 0x000fc4000001143c */
[----:B------:R-:W-:Y:S02]  /*0540*/  LOP3.LUT R66, R66, 0xfffffe, RZ, 0xc0, !PT ;  /* 0x00fffffe42427812 */ /* 0x000fe400078ec0ff */
[----:B------:R-:W-:Y:S01]  /*0550*/  IMNMX R55, R55, 0x60, PT ;  /* 0x0000006037377817 */ /* 0x000fe20003800200 */
[----:B------:R-:W-:Y:S02]  /*0560*/  IMAD R58, R63, 0x300, R58 ;  /* 0x000003003f3a7824 */ /* 0x000fe400078e023a */
[----:B------:R-:W-:-:S05]  /*0570*/  IMAD.IADD R59, R59, 0x1, -R66 ;  /* 0x000000013b3b7824 */ /* 0x000fca00078e0a42 */
[----:B------:R-:W-:Y:S01]  /*0580*/  LEA R58, R59, R58, 0x7 ;  /* 0x0000003a3b3a7211 */ /* 0x000fe200078e38ff */
[----:B--2---:R0:W-:Y:S04]  /*0590*/  STS.128 [R57.X16], R4 ;  /* 0x0000000439007388 */ /* 0x0041e8000000cc00 */
[----:B---3--:R-:W-:Y:S04]  /*05a0*/  STS.128 [R57.X16+0x1000], R8 ;  /* 0x0010000839007388 */ /* 0x008fe8000000cc00 */
[----:B----4-:R-:W-:Y:S04]  /*05b0*/  STS.128 [R57.X16+0x2000], R12 ;  /* 0x0020000c39007388 */ /* 0x010fe8000000cc00 */
[----:B-----5:R1:W-:Y:S04]  /*05c0*/  STS.128 [R57.X16+0x3000], R16 ;  /* 0x0030001039007388 */ /* 0x0203e8000000cc00 */
[----:B------:R-:W-:Y:S01]  /*05d0*/  STS.128 [R57.X16+0x4000], R20 ;  /* 0x0040001439007388 */ /* 0x000fe2000000cc00 */
[----:B0-----:R-:W-:-:S02]  /*05e0*/  SHF.R.S32.HI R6, RZ, 0x4, R61 ;  /* 0x00000004ff067819 */ /* 0x001fc4000001143d */
[----:B------:R-:W-:Y:S01]  /*05f0*/  SHF.R.S32.HI R5, RZ, 0x1f, R61 ;  /* 0x0000001fff057819 */ /* 0x000fe2000001143d */
[----:B------:R-:W-:Y:S01]  /*0600*/  STS.128 [R57.X16+0x5000], R24 ;  /* 0x0050001839007388 */ /* 0x000fe2000000cc00 */
[----:B------:R-:W-:Y:S02]  /*0610*/  SHF.R.S32.HI R7, RZ, 0x6, R62 ;  /* 0x00000006ff077819 */ /* 0x000fe4000001143e */
[----:B------:R-:W-:Y:S01]  /*0620*/  LEA.HI R5, R5, R6, RZ, 0x2 ;  /* 0x0000000605057211 */ /* 0x000fe200078f10ff */
[----:B------:R-:W-:Y:S01]  /*0630*/  STS.128 [R57.X16+0x6000], R28 ;  /* 0x0060001c39007388 */ /* 0x000fe2000000cc00 */
[----:B------:R-:W-:Y:S02]  /*0640*/  LOP3.LUT R4, R61, 0xfffffff0, RZ, 0xc0, !PT ;  /* 0xfffffff03d047812 */ /* 0x000fe400078ec0ff */
[----:B------:R-:W-:Y:S01]  /*0650*/  LOP3.LUT R5, R5, 0xffffffc, RZ, 0xc0, !PT ;  /* 0x0ffffffc05057812 */ /* 0x000fe200078ec0ff */
[----:B------:R-:W-:Y:S01]  /*0660*/  STS.128 [R57.X16+0x7000], R32 ;  /* 0x0070002039007388 */ /* 0x000fe2000000cc00 */
[----:B------:R-:W-:-:S02]  /*0670*/  LEA.HI R62, R62, R7, RZ, 0x1 ;  /* 0x000000073e3e7211 */ /* 0x000fc400078f08ff */
[----:B------:R-:W-:Y:S01]  /*0680*/  IADD3 R4, -R4, R57, RZ ;  /* 0x0000003904047210 */ /* 0x000fe20007ffe1ff */
[----:B------:R-:W-:Y:S01]  /*0690*/  STS.128 [R57.X16+0x8000], R36 ;  /* 0x0080002439007388 */ /* 0x000fe2000000cc00 */
[----:B-1----:R-:W-:Y:S01]  /*06a0*/  IMAD.IADD R16, R6, 0x1, -R5 ;  /* 0x0000000106107824 */ /* 0x002fe200078e0a05 */
[----:B------:R-:W-:Y:S02]  /*06b0*/  LOP3.LUT R62, R62, 0xfffffffe, RZ, 0xc0, !PT ;  /* 0xfffffffe3e3e7812 */ /* 0x000fe400078ec0ff */
[----:B------:R-:W-:Y:S01]  /*06c0*/  STS.128 [R57.X16+0x9000], R40 ;  /* 0x0090002839007388 */ /* 0x000fe2000000cc00 */
[----:B------:R-:W-:Y:S02]  /*06d0*/  LOP3.LUT R19, R60, 0xffffff80, RZ, 0xc0, !PT ;  /* 0xffffff803c137812 */ /* 0x000fe400078ec0ff */
[----:B------:R-:W-:Y:S01]  /*06e0*/  LEA.HI R8, R4, R4, RZ, 0x1 ;  /* 0x0000000404087211 */ /* 0x000fe200078f08ff */
[----:B------:R-:W-:Y:S01]  /*06f0*/  STS.128 [R57.X16+0xa000], R44 ;  /* 0x00a0002c39007388 */ /* 0x000fe2000000cc00 */
[----:B------:R-:W-:Y:S01]  /*0700*/  IMAD.IADD R62, R7, 0x1, -R62 ;  /* 0x00000001073e7824 */ /* 0x000fe200078e0a3e */
[----:B------:R-:W-:Y:S01]  /*0710*/  SHF.R.S32.HI R17, RZ, 0x1f, R56 ;  /* 0x0000001fff117819 */ /* 0x000fe20000011438 */
[----:B------:R-:W-:Y:S01]  /*0720*/  IMAD R19, R16, 0x10, R19 ;  /* 0x0000001010137824 */ /* 0x000fe200078e0213 */
[----:B------:R-:W-:Y:S01]  /*0730*/  STS.128 [R57.X16+0xb000], R48 ;  /* 0x00b0003039007388 */ /* 0x000fe2000000cc00 */
[----:B------:R-:W-:Y:S01]  /*0740*/  SHF.R.S32.HI R8, RZ, 0x1, R8 ;  /* 0x00000001ff087819 */ /* 0x000fe20000011408 */
[----:B------:R-:W-:Y:S01]  /*0750*/  IMAD.SHL.U32 R16, R62, 0x40, RZ ;  /* 0x000000403e107824 */ /* 0x000fe200078e00ff */
[----:B------:R-:W-:Y:S01]  /*0760*/  LEA.HI R17, R17, R56, RZ, 0x2 ;  /* 0x0000003811117211 */ /* 0x000fe200078f10ff */
[----:B------:R-:W-:Y:S01]  /*0770*/  BAR.SYNC.DEFER_BLOCKING 0x0 ;  /* 0x0000000000007b1d */ /* 0x000fe20000010000 */
[----:B------:R-:W-:-:S02]  /*0780*/  IMAD.SHL.U32 R4, R4, 0x8, RZ ;  /* 0x0000000804047824 */ /* 0x000fc400078e00ff */
[----:B------:R-:W-:Y:S01]  /*0790*/  IMAD R18, R8, 0x600, R19 ;  /* 0x0000060008127824 */ /* 0x000fe200078e0213 */
[C---:B------:R-:W-:Y:S01]  /*07a0*/  LOP3.LUT R7, R17.reuse, 0x7fffffc, RZ, 0xc0, !PT ;  /* 0x07fffffc11077812 */ /* 0x040fe200078ec0ff */
[----:B------:R-:W-:Y:S01]  /*07b0*/  IMAD.SHL.U32 R62, R62, 0x8, RZ ;  /* 0x000000083e3e7824 */ /* 0x000fe200078e00ff */
[----:B------:R-:W-:Y:S02]  /*07c0*/  LOP3.LUT R19, R16, 0x40, RZ, 0xc0, !PT ;  /* 0x0000004010137812 */ /* 0x000fe400078ec0ff */
[----:B------:R-:W-:Y:S01]  /*07d0*/  SHF.L.U32 R17, R17, 0x4, RZ ;  /* 0x0000000411117819 */ /* 0x000fe200000006ff */
[----:B------:R-:W-:Y:S01]  /*07e0*/  IMAD.IADD R7, R56, 0x1, -R7 ;  /* 0x0000000138077824 */ /* 0x000fe200078e0a07 */
[----:B------:R-:W-:Y:S02]  /*07f0*/  LOP3.LUT R8, R19, 0x8, R4, 0xf8, !PT ;  /* 0x0000000813087812 */ /* 0x000fe400078ef804 */
[----:B------:R-:W-:Y:S01]  /*0800*/  SHF.R.U32.HI R19, RZ, 0x3, R19 ;  /* 0x00000003ff137819 */ /* 0x000fe20000011613 */
[----:B------:R-:W-:Y:S01]  /*0810*/  IMAD R58, R7, 0x8, R58 ;  /* 0x00000008073a7824 */ /* 0x000fe200078e023a */
[----:B------:R-:W-:-:S02]  /*0820*/  LOP3.LUT R17, R17, 0x40, RZ, 0xc0, !PT ;  /* 0x0000004011117812 */ /* 0x000fc400078ec0ff */
[----:B------:R-:W-:Y:S02]  /*0830*/  LOP3.LUT R19, R8, R19, RZ, 0x3c, !PT ;  /* 0x0000001308137212 */ /* 0x000fe400078e3cff */
[----:B------:R-:W-:Y:S02]  /*0840*/  LOP3.LUT R62, R17, 0x8, R62, 0xf8, !PT ;  /* 0x00000008113e7812 */ /* 0x000fe400078ef83e */
[----:B------:R-:W-:Y:S01]  /*0850*/  SHF.R.U32.HI R17, RZ, 0x3, R17 ;  /* 0x00000003ff117819 */ /* 0x000fe20000011611 */
[----:B------:R-:W-:Y:S01]  /*0860*/  IMAD.IADD R7, R18, 0x1, R19 ;  /* 0x0000000112077824 */ /* 0x000fe200078e0213 */
[----:B------:R-:W-:Y:S01]  /*0870*/  ISETP.GE.AND P1, PT, R4, c[0x0][0x194], PT ;  /* 0x0000650004007a0c */ /* 0x000fe20003f26270 */
[----:B------:R-:W0:Y:S01]  /*0880*/  LDS R5, [R57.X4] ;  /* 0x0000000039057984 */ /* 0x000e220000004800 */
[----:B------:R-:W-:-:S03]  /*0890*/  LOP3.LUT R17, R62, R17, RZ, 0x3c, !PT ;  /* 0x000000113e117212 */ /* 0x000fc600078e3cff */
[----:B------:R-:W1:Y:S04]  /*08a0*/  LDS R9, [R57.X4+0x400] ;  /* 0x0004000039097984 */ /* 0x000e680000004800 */
[----:B------:R-:W2:Y:S04]  /*08b0*/  LDS R10, [R57.X4+0x800] ;  /* 0x00080000390a7984 */ /* 0x000ea80000004800 */
[----:B------:R-:W3:Y:S04]  /*08c0*/  LDS R11, [R57.X4+0xc00] ;  /* 0x000c0000390b7984 */ /* 0x000ee80000004800 */
[----:B------:R-:W4:Y:S04]  /*08d0*/  LDS R12, [R57.X4+0x1000] ;  /* 0x00100000390c7984 */ /* 0x000f280000004800 */
[----:B------:R-:W5:Y:S04]  /*08e0*/  LDS R13, [R57.X4+0x1400] ;  /* 0x00140000390d7984 */ /* 0x000f680000004800 */
[----:B------:R-:W5:Y:S04]  /*08f0*/  LDS R14, [R57.X4+0x1800] ;  /* 0x00180000390e7984 */ /* 0x000f680000004800 */
[----:B------:R-:W5:Y:S04]  /*0900*/  LDS R15, [R57.X4+0x1c00] ;  /* 0x001c0000390f7984 */ /* 0x000f680000004800 */
[----:B------:R-:W5:Y:S04]  /*0910*/  LDS R23, [R57.X4+0x2000] ;  /* 0x0020000039177984 */ /* 0x000f680000004800 */
[----:B------:R-:W5:Y:S04]  /*0920*/  LDS R24, [R57.X4+0x2400] ;  /* 0x0024000039187984 */ /* 0x000f680000004800 */
[----:B------:R-:W5:Y:S01]  /*0930*/  LDS R29, [R57.X4+0x3000] ;  /* 0x00300000391d7984 */ /* 0x000f620000004800 */
[----:B0-----:R-:W-:Y:S01]  /*0940*/  FMUL.FTZ R8, R5, c[0x0][0x1b8] ;  /* 0x00006e0005087a20 */ /* 0x001fe20000410000 */
[----:B------:R-:W-:-:S02]  /*0950*/  LEA R5, R58, R17, 0x1 ;  /* 0x000000113a057211 */ /* 0x000fc400078e08ff */
[----:B------:R-:W0:Y:S01]  /*0960*/  LDS R21, [R57.X4+0x3400] ;  /* 0x0034000039157984 */ /* 0x000e220000004800 */
[----:B-1----:R-:W-:-:S03]  /*0970*/  FMUL.FTZ R9, R9, c[0x0][0x1b8] ;  /* 0x00006e0009097a20 */ /* 0x002fc60000410000 */
[----:B------:R-:W1:Y:S01]  /*0980*/  LDS R20, [R57.X4+0x3c00] ;  /* 0x003c000039147984 */ /* 0x000e620000004800 */
[----:B--2---:R-:W-:Y:S01]  /*0990*/  FMUL.FTZ R10, R10, c[0x0][0x1b8] ;  /* 0x00006e000a0a7a20 */ /* 0x004fe20000410000 */
[----:B------:R-:W-:Y:S02]  /*09a0*/  F2FP.PACK_AB R8, R9, R8 ;  /* 0x000000080908723e */ /* 0x000fe400000000ff */
[----:B------:R-:W2:Y:S01]  /*09b0*/  LDS R25, [R57.X4+0x2800] ;  /* 0x0028000039197984 */ /* 0x000ea20000004800 */
[----:B---3--:R-:W-:-:S03]  /*09c0*/  FMUL.FTZ R11, R11, c[0x0][0x1b8] ;  /* 0x00006e000b0b7a20 */ /* 0x008fc60000410000 */
[----:B------:R-:W3:Y:S01]  /*09d0*/  LDS R28, [R57.X4+0x2c00] ;  /* 0x002c0000391c7984 */ /* 0x000ee20000004800 */
[----:B----4-:R-:W-:Y:S01]  /*09e0*/  FMUL.FTZ R12, R12, c[0x0][0x1b8] ;  /* 0x00006e000c0c7a20 */ /* 0x010fe20000410000 */
[----:B------:R-:W-:Y:S02]  /*09f0*/  F2FP.PACK_AB R9, R11, R10 ;  /* 0x0000000a0b09723e */ /* 0x000fe400000000ff */
[----:B------:R-:W4:Y:S01]  /*0a00*/  LDS R22, [R57.X4+0x3800] ;  /* 0x0038000039167984 */ /* 0x000f220000004800 */
[----:B-----5:R-:W-:-:S03]  /*0a10*/  FMUL.FTZ R13, R13, c[0x0][0x1b8] ;  /* 0x00006e000d0d7a20 */ /* 0x020fc60000410000 */
[----:B------:R-:W5:Y:S01]  /*0a20*/  LDS R41, [R57.X4+0x4000] ;  /* 0x0040000039297984 */ /* 0x000f620000004800 */
[----:B------:R-:W-:Y:S01]  /*0a30*/  FMUL.FTZ R14, R14, c[0x0][0x1b8] ;  /* 0x00006e000e0e7a20 */ /* 0x000fe20000410000 */
[----:B------:R-:W-:Y:S02]  /*0a40*/  F2FP.PACK_AB R10, R13, R12 ;  /* 0x0000000c0d0a723e */ /* 0x000fe400000000ff */
[----:B------:R-:W5:Y:S01]  /*0a50*/  LDS R42, [R57.X4+0x4400] ;  /* 0x00440000392a7984 */ /* 0x000f620000004800 */
[----:B------:R-:W-:-:S03]  /*0a60*/  FMUL.FTZ R15, R15, c[0x0][0x1b8] ;  /* 0x00006e000f0f7a20 */ /* 0x000fc60000410000 */
[----:B------:R-:W5:Y:S01]  /*0a70*/  LDS R43, [R57.X4+0x4800] ;  /* 0x00480000392b7984 */ /* 0x000f620000004800 */
[----:B------:R-:W-:Y:S01]  /*0a80*/  FMUL.FTZ R23, R23, c[0x0][0x1b8] ;  /* 0x00006e0017177a20 */ /* 0x000fe20000410000 */
[----:B------:R-:W-:Y:S02]  /*0a90*/  F2FP.PACK_AB R11, R15, R14 ;  /* 0x0000000e0f0b723e */ /* 0x000fe400000000ff */
[----:B------:R-:W5:Y:S01]  /*0aa0*/  LDS R12, [R57.X4+0x5000] ;  /* 0x00500000390c7984 */ /* 0x000f620000004800 */
[----:B------:R-:W-:-:S03]  /*0ab0*/  FMUL.FTZ R26, R24, c[0x0][0x1b8] ;  /* 0x00006e00181a7a20 */ /* 0x000fc60000410000 */
[----:B------:R-:W5:Y:S01]  /*0ac0*/  LDS R13, [R57.X4+0x5400] ;  /* 0x00540000390d7984 */ /* 0x000f620000004800 */
[----:B------:R-:W-:-:S03]  /*0ad0*/  FMUL.FTZ R29, R29, c[0x0][0x1b8] ;  /* 0x00006e001d1d7a20 */ /* 0x000fc60000410000 */
[----:B------:R-:W5:Y:S01]  /*0ae0*/  LDS R14, [R57.X4+0x5800] ;  /* 0x00580000390e7984 */ /* 0x000f620000004800 */
[----:B0-----:R-:W-:Y:S01]  /*0af0*/  FMUL.FTZ R30, R21, c[0x0][0x1b8] ;  /* 0x00006e00151e7a20 */ /* 0x001fe20000410000 */
[----:B------:R-:W-:Y:S02]  /*0b00*/  F2FP.PACK_AB R21, R26, R23 ;  /* 0x000000171a15723e */ /* 0x000fe400000000ff */
[----:B------:R-:W0:Y:S01]  /*0b10*/  LDS R15, [R57.X4+0x5c00] ;  /* 0x005c0000390f7984 */ /* 0x000e220000004800 */
[----:B-1----:R-:W-:Y:S01]  /*0b20*/  FMUL.FTZ R35, R20, c[0x0][0x1b8] ;  /* 0x00006e0014237a20 */ /* 0x002fe20000410000 */
[----:B------:R-:W-:Y:S02]  /*0b30*/  F2FP.PACK_AB R29, R30, R29 ;  /* 0x0000001d1e1d723e */ /* 0x000fe400000000ff */
[----:B------:R-:W1:Y:S01]  /*0b40*/  LDS R16, [R57.X4+0x6000] ;  /* 0x0060000039107984 */ /* 0x000e620000004800 */
[----:B--2---:R-:W-:-:S03]  /*0b50*/  FMUL.FTZ R27, R25, c[0x0][0x1b8] ;  /* 0x00006e00191b7a20 */ /* 0x004fc60000410000 */
[----:B------:R-:W2:Y:S01]  /*0b60*/  LDS R17, [R57.X4+0x6400] ;  /* 0x0064000039117984 */ /* 0x000ea20000004800 */
[----:B---3--:R-:W-:-:S03]  /*0b70*/  FMUL.FTZ R28, R28, c[0x0][0x1b8] ;  /* 0x00006e001c1c7a20 */ /* 0x008fc60000410000 */
[----:B------:R-:W3:Y:S01]  /*0b80*/  LDS R18, [R57.X4+0x6800] ;  /* 0x0068000039127984 */ /* 0x000ee20000004800 */
[----:B----4-:R-:W-:Y:S01]  /*0b90*/  FMUL.FTZ R38, R22, c[0x0][0x1b8] ;  /* 0x00006e0016267a20 */ /* 0x010fe20000410000 */
[----:B------:R-:W-:Y:S02]  /*0ba0*/  F2FP.PACK_AB R23, R28, R27 ;  /* 0x0000001b1c17723e */ /* 0x000fe400000000ff */
[----:B------:R-:W4:Y:S01]  /*0bb0*/  LDS R19, [R57.X4+0x6c00] ;  /* 0x006c000039137984 */ /* 0x000f220000004800 */
[----:B-----5:R-:W-:Y:S01]  /*0bc0*/  FMUL.FTZ R44, R41, c[0x0][0x1b8] ;  /* 0x00006e00292c7a20 */ /* 0x020fe20000410000 */
        /* <DEDUP_REMOVED lines=11> */
[----:B------:R-:W-:Y:S01]  /*0c80*/  FMUL.FTZ R14, R14, c[0x0][0x1b8] ;  /* 0x00006e000e0e7a20 */ /* 0x000fe20000410000 */
[----:B------:R-:W-:Y:S02]  /*0c90*/  F2FP.PACK_AB R12, R13, R12 ;  /* 0x0000000c0d0c723e */ /* 0x000fe400000000ff */
[----:B------:R-:W5:Y:S01]  /*0ca0*/  LDS R34, [R57.X4+0x9400] ;  /* 0x0094000039227984 */ /* 0x000f620000004800 */
[----:B0-----:R-:W-:-:S03]  /*0cb0*/  FMUL.FTZ R15, R15, c[0x0][0x1b8] ;  /* 0x00006e000f0f7a20 */ /* 0x001fc60000410000 */
[----:B------:R-:W0:Y:S01]  /*0cc0*/  LDS R47, [R57.X4+0x4c00] ;  /* 0x004c0000392f7984 */ /* 0x000e220000004800 */
[----:B-1----:R-:W-:Y:S01]  /*0cd0*/  FMUL.FTZ R16, R16, c[0x0][0x1b8] ;  /* 0x00006e0010107a20 */ /* 0x002fe20000410000 */
[----:B------:R-:W-:Y:S02]  /*0ce0*/  F2FP.PACK_AB R13, R15, R14 ;  /* 0x0000000e0f0d723e */ /* 0x000fe400000000ff */
[----:B------:R-:W1:Y:S01]  /*0cf0*/  LDS R24, [R57.X4+0x7000] ;  /* 0x0070000039187984 */ /* 0x000e620000004800 */
[----:B--2---:R-:W-:-:S03]  /*0d00*/  FMUL.FTZ R17, R17, c[0x0][0x1b8] ;  /* 0x00006e0011117a20 */ /* 0x004fc60000410000 */
[----:B------:R-:W2:Y:S01]  /*0d10*/  LDS R25, [R57.X4+0x7400] ;  /* 0x0074000039197984 */ /* 0x000ea20000004800 */
[----:B---3--:R-:W-:Y:S01]  /*0d20*/  FMUL.FTZ R18, R18, c[0x0][0x1b8] ;  /* 0x00006e0012127a20 */ /* 0x008fe20000410000 */
[----:B------:R-:W-:Y:S02]  /*0d30*/  F2FP.PACK_AB R14, R17, R16 ;  /* 0x00000010110e723e */ /* 0x000fe400000000ff */
[----:B------:R-:W3:Y:S01]  /*0d40*/  LDS R27, [R57.X4+0x7800] ;  /* 0x00780000391b7984 */ /* 0x000ee20000004800 */
[----:B----4-:R-:W-:-:S03]  /*0d50*/  FMUL.FTZ R19, R19, c[0x0][0x1b8] ;  /* 0x00006e0013137a20 */ /* 0x010fc60000410000 */
        /* <DEDUP_REMOVED lines=16> */
[----:B0-----:R-:W-:Y:S01]  /*0e60*/  FMUL.FTZ R47, R47, c[0x0][0x1b8] ;  /* 0x00006e002f2f7a20 */ /* 0x001fe20000410000 */
[----:B------:R-:W-:Y:S01]  /*0e70*/  F2FP.PACK_AB R19, R19, R22 ;  /* 0x000000161313723e */ /* 0x000fe200000000ff */
[----:B------:R-:W-:Y:S01]  /*0e80*/  IMAD.SHL.U32 R22, R5, 0x2, RZ ;  /* 0x0000000205167824 */ /* 0x000fe200078e00ff */
[----:B------:R-:W0:Y:S01]  /*0e90*/  LDS R36, [R57.X4+0xb000] ;  /* 0x00b0000039247984 */ /* 0x000e220000004800 */
[----:B-1----:R-:W-:Y:S01]  /*0ea0*/  FMUL.FTZ R24, R24, c[0x0][0x1b8] ;  /* 0x00006e0018187a20 */ /* 0x002fe20000410000 */
[----:B------:R-:W-:Y:S02]  /*0eb0*/  F2FP.PACK_AB R45, R47, R46 ;  /* 0x0000002e2f2d723e */ /* 0x000fe400000000ff */
[----:B------:R-:W1:Y:S01]  /*0ec0*/  LDS R42, [R57.X4+0xb400] ;  /* 0x00b40000392a7984 */ /* 0x000e620000004800 */
[----:B--2---:R-:W-:Y:S01]  /*0ed0*/  FMUL.FTZ R25, R25, c[0x0][0x1b8] ;  /* 0x00006e0019197a20 */ /* 0x004fe20000410000 */
[----:B------:R-:W-:-:S02]  /*0ee0*/  SHF.R.S32.HI R5, RZ, 0x1f, R4 ;  /* 0x0000001fff057819 */ /* 0x000fc40000011404 */
[----:B------:R-:W2:Y:S01]  /*0ef0*/  LDS R41, [R57.X4+0xb800] ;  /* 0x00b8000039297984 */ /* 0x000ea20000004800 */
[----:B---3--:R-:W-:Y:S01]  /*0f00*/  FMUL.FTZ R27, R27, c[0x0][0x1b8] ;  /* 0x00006e001b1b7a20 */ /* 0x008fe20000410000 */
[----:B------:R-:W-:Y:S02]  /*0f10*/  F2FP.PACK_AB R16, R25, R24 ;  /* 0x000000181910723e */ /* 0x000fe400000000ff */
[----:B------:R-:W3:Y:S01]  /*0f20*/  LDS R43, [R57.X4+0xbc00] ;  /* 0x00bc0000392b7984 */ /* 0x000ee20000004800 */
[----:B----4-:R-:W-:Y:S02]  /*0f30*/  FMUL.FTZ R32, R32, c[0x0][0x1b8] ;  /* 0x00006e0020207a20 */ /* 0x010fe40000410000 */
[----:B-----5:R-:W-:Y:S01]  /*0f40*/  FMUL.FTZ R28, R28, c[0x0][0x1b8] ;  /* 0x00006e001c1c7a20 */ /* 0x020fe20000410000 */
[----:B------:R-:W-:Y:S02]  /*0f50*/  STS [R22+0xc000], R8 ;  /* 0x00c0000816007388 */ /* 0x000fe40000000800 */
[----:B------:R-:W-:Y:S01]  /*0f60*/  F2FP.PACK_AB R27, R32, R27 ;  /* 0x0000001b201b723e */ /* 0x000fe200000000ff */
[----:B------:R-:W-:Y:S01]  /*0f70*/  FMUL.FTZ R31, R31, c[0x0][0x1b8] ;  /* 0x00006e001f1f7a20 */ /* 0x000fe20000410000 */
[----:B------:R-:W-:Y:S01]  /*0f80*/  STS [R22+0xc100], R9 ;  /* 0x00c1000916007388 */ /* 0x000fe20000000800 */
[----:B------:R-:W-:-:S03]  /*0f90*/  FMUL.FTZ R37, R37, c[0x0][0x1b8] ;  /* 0x00006e0025257a20 */ /* 0x000fc60000410000 */
[----:B------:R-:W-:Y:S01]  /*0fa0*/  F2FP.PACK_AB R28, R31, R28 ;  /* 0x0000001c1f1c723e */ /* 0x000fe200000000ff */
[----:B------:R-:W-:Y:S01]  /*0fb0*/  STS [R22+0xd800], R29 ;  /* 0x00d8001d16007388 */ /* 0x000fe20000000800 */
[----:B------:R-:W-:-:S03]  /*0fc0*/  FMUL.FTZ R40, R40, c[0x0][0x1b8] ;  /* 0x00006e0028287a20 */ /* 0x000fc60000410000 */
[----:B------:R-:W-:Y:S01]  /*0fd0*/  STS [R22+0xd900], R38 ;  /* 0x00d9002616007388 */ /* 0x000fe20000000800 */
[----:B------:R-:W-:Y:S01]  /*0fe0*/  FMUL.FTZ R35, R35, c[0x0][0x1b8] ;  /* 0x00006e0023237a20 */ /* 0x000fe20000410000 */
[----:B------:R-:W-:Y:S02]  /*0ff0*/  F2FP.PACK_AB R37, R40, R37 ;  /* 0x000000252825723e */ /* 0x000fe400000000ff */
[----:B------:R-:W-:Y:S01]  /*1000*/  STS [R22+0xc400], R10 ;  /* 0x00c4000a16007388 */ /* 0x000fe20000000800 */
[----:B------:R-:W-:-:S03]  /*1010*/  FMUL.FTZ R18, R39, c[0x0][0x1b8] ;  /* 0x00006e0027127a20 */ /* 0x000fc60000410000 */
[----:B------:R-:W-:Y:S01]  /*1020*/  STS [R22+0xc500], R11 ;  /* 0x00c5000b16007388 */ /* 0x000fe20000000800 */
[----:B0-----:R-:W-:Y:S01]  /*1030*/  FMUL.FTZ R36, R36, c[0x0][0x1b8] ;  /* 0x00006e0024247a20 */ /* 0x001fe20000410000 */
[----:B------:R-:W-:Y:S02]  /*1040*/  F2FP.PACK_AB R18, R18, R35 ;  /* 0x000000231212723e */ /* 0x000fe400000000ff */
[----:B------:R-:W-:Y:S01]  /*1050*/  STS [R22+0xdc00], R44 ;  /* 0x00dc002c16007388 */ /* 0x000fe20000000800 */
[----:B-1----:R-:W-:-:S03]  /*1060*/  FMUL.FTZ R17, R42, c[0x0][0x1b8] ;  /* 0x00006e002a117a20 */ /* 0x002fc60000410000 */
[----:B------:R-:W-:Y:S01]  /*1070*/  STS [R22+0xdd00], R45 ;  /* 0x00dd002d16007388 */ /* 0x000fe20000000800 */
[----:B--2---:R-:W-:Y:S01]  /*1080*/  FMUL.FTZ R41, R41, c[0x0][0x1b8] ;  /* 0x00006e0029297a20 */ /* 0x004fe20000410000 */
[----:B------:R-:W-:Y:S02]  /*1090*/  F2FP.PACK_AB R17, R17, R36 ;  /* 0x000000241111723e */ /* 0x000fe400000000ff */
[----:B------:R-:W-:Y:S01]  /*10a0*/  STS [R22+0xc800], R21 ;  /* 0x00c8001516007388 */ /* 0x000fe20000000800 */
[----:B---3--:R-:W-:-:S03]  /*10b0*/  FMUL.FTZ R20, R43, c[0x0][0x1b8] ;  /* 0x00006e002b147a20 */ /* 0x008fc60000410000 */
[----:B------:R-:W-:Y:S02]  /*10c0*/  STS [R22+0xc900], R23 ;  /* 0x00c9001716007388 */ /* 0x000fe40000000800 */
[----:B------:R-:W-:Y:S02]  /*10d0*/  F2FP.PACK_AB R20, R20, R41 ;  /* 0x000000291414723e */ /* 0x000fe400000000ff */
[----:B------:R0:W-:Y:S04]  /*10e0*/  STS [R22+0xe000], R12 ;  /* 0x00e0000c16007388 */ /* 0x0001e80000000800 */
[----:B------:R1:W-:Y:S04]  /*10f0*/  STS [R22+0xe100], R13 ;  /* 0x00e1000d16007388 */ /* 0x0003e80000000800 */
[----:B------:R-:W-:Y:S01]  /*1100*/  STS [R22+0xf000], R14 ;  /* 0x00f0000e16007388 */ /* 0x000fe20000000800 */
[----:B0-----:R-:W-:-:S03]  /*1110*/  IMAD.SHL.U32 R12, R7, 0x2, RZ ;  /* 0x00000002070c7824 */ /* 0x001fc600078e00ff */
[----:B------:R0:W-:Y:S01]  /*1120*/  STS [R22+0xf100], R15 ;  /* 0x00f1000f16007388 */ /* 0x0001e20000000800 */
[----:B-1----:R-:W-:-:S03]  /*1130*/  IADD3 R13, R6, 0x20, RZ ;  /* 0x00000020060d7810 */ /* 0x002fc60007ffe0ff */
[----:B------:R-:W-:Y:S01]  /*1140*/  STS [R22+0x10800], R19 ;  /* 0x0108001316007388 */ /* 0x000fe20000000800 */
[----:B------:R-:W-:-:S03]  /*1150*/  ISETP.GE.OR P3, PT, R13, R55, P1 ;  /* 0x000000370d00720c */ /* 0x000fc60000f66670 */
[----:B------:R-:W-:Y:S01]  /*1160*/  STS [R22+0x10900], R33 ;  /* 0x0109002116007388 */ /* 0x000fe20000000800 */
[----:B------:R-:W-:Y:S01]  /*1170*/  IADD3 R13, R6, 0x50, RZ ;  /* 0x00000050060d7810 */ /* 0x000fe20007ffe0ff */
[----:B0-----:R-:W-:Y:S01]  /*1180*/  IMAD R15, R0, c[0x0][0x1a8], RZ ;  /* 0x00006a00000f7a24 */ /* 0x001fe200078e02ff */
[----:B------:R-:W-:Y:S01]  /*1190*/  IADD3 R0, R6, 0x10, RZ ;  /* 0x0000001006007810 */ /* 0x000fe20007ffe0ff */
[----:B------:R0:W-:Y:S01]  /*11a0*/  STS [R22+0xf400], R16 ;  /* 0x00f4001016007388 */ /* 0x0001e20000000800 */
[-C--:B------:R-:W-:Y:S02]  /*11b0*/  ISETP.GE.OR P6, PT, R13, R55.reuse, P1 ;  /* 0x000000370d00720c */ /* 0x080fe40000fc6670 */
[----:B------:R-:W-:Y:S01]  /*11c0*/  ISETP.GE.OR P2, PT, R0, R55, P1 ;  /* 0x000000370000720c */ /* 0x000fe20000f46670 */
[----:B------:R-:W-:Y:S01]  /*11d0*/  STS [R22+0xf500], R27 ;  /* 0x00f5001b16007388 */ /* 0x000fe20000000800 */
[----:B------:R-:W-:-:S03]  /*11e0*/  IADD3 R0, R6, 0x30, RZ ;  /* 0x0000003006007810 */ /* 0x000fc60007ffe0ff */
[----:B------:R-:W-:Y:S01]  /*11f0*/  STS [R22+0x10c00], R37 ;  /* 0x010c002516007388 */ /* 0x000fe20000000800 */
[----:B------:R-:W-:Y:S01]  /*1200*/  ISETP.GE.OR P4, PT, R0, R55, P1 ;  /* 0x000000370000720c */ /* 0x000fe20000f86670 */
[----:B------:R-:W-:Y:S01]  /*1210*/  IMAD R0, R3, c[0x0][0x1b0], RZ ;  /* 0x00006c0003007a24 */ /* 0x000fe200078e02ff */
[----:B0-----:R-:W-:Y:S01]  /*1220*/  LEA R16, R7, 0xc000, 0x1 ;  /* 0x0000c00007107811 */ /* 0x001fe200078e08ff */
[----:B------:R-:W-:Y:S02]  /*1230*/  STS [R22+0x10d00], R18 ;  /* 0x010d001216007388 */ /* 0x000fe40000000800 */
[----:B------:R-:W-:Y:S02]  /*1240*/  IMAD R13, R53, c[0x0][0x1b4], R0 ;  /* 0x00006d00350d7a24 */ /* 0x000fe400078e0200 */
[----:B------:R-:W-:Y:S04]  /*1250*/  STS [R22+0xf800], R28 ;  /* 0x00f8001c16007388 */ /* 0x000fe80000000800 */
[----:B------:R-:W-:Y:S04]  /*1260*/  STS [R22+0xf900], R26 ;  /* 0x00f9001a16007388 */ /* 0x000fe80000000800 */
[----:B------:R0:W-:Y:S04]  /*1270*/  STS [R22+0x11000], R17 ;  /* 0x0110001116007388 */ /* 0x0001e80000000800 */
[----:B------:R1:W-:Y:S04]  /*1280*/  STS [R22+0x11100], R20 ;  /* 0x0111001416007388 */ /* 0x0003e80000000800 */
[----:B------:R-:W-:Y:S01]  /*1290*/  BAR.SYNC.DEFER_BLOCKING 0x0 ;  /* 0x0000000000007b1d */ /* 0x000fe20000010000 */
[----:B0-----:R-:W-:-:S02]  /*12a0*/  IMAD R17, R2, c[0x0][0x1ac], R15 ;  /* 0x00006b0002117a24 */ /* 0x001fc400078e020f */
[----:B------:R-:W-:Y:S01]  /*12b0*/  IMAD.WIDE.U32 R14, R2, c[0x0][0x1a8], R4 ;  /* 0x00006a00020e7a25 */ /* 0x000fe200078e0004 */
[----:B------:R-:W-:Y:S01]  /*12c0*/  IADD3 R2, R6, 0x40, RZ ;  /* 0x0000004006027810 */ /* 0x000fe20007ffe0ff */
[----:B------:R-:W-:Y:S02]  /*12d0*/  CS2R R4, SRZ ;  /* 0x0000000000047805 */ /* 0x000fe4000001ff00 */
[----:B------:R-:W-:Y:S01]  /*12e0*/  @P0 MOV R4, R54 ;  /* 0x0000003600040202 */ /* 0x000fe20000000f00 */
[----:B------:R-:W-:Y:S01]  /*12f0*/  IMAD.IADD R15, R15, 0x1, R17 ;  /* 0x000000010f0f7824 */ /* 0x000fe200078e0211 */
[-C--:B------:R-:W-:Y:S02]  /*1300*/  ISETP.GE.OR P5, PT, R2, R55.reuse, P1 ;  /* 0x000000370200720c */ /* 0x080fe40000fa6670 */
[----:B------:R-:W-:Y:S01]  /*1310*/  ISETP.GE.OR P1, PT, R6, R55, P1 ;  /* 0x000000370600720c */ /* 0x000fe20000f26670 */
[----:B------:R-:W-:Y:S01]  /*1320*/  IMAD.WIDE.U32 R2, R53, c[0x0][0x1b0], R14 ;  /* 0x00006c0035027a25 */ /* 0x000fe200078e000e */
[----:B------:R-:W-:-:S02]  /*1330*/  @P0 SHF.R.S32.HI R5, RZ, 0x1f, R54 ;  /* 0x0000001fff050819 */ /* 0x000fc40000011436 */
[----:B------:R-:W-:-:S04]  /*1340*/  IADD3 R4, P0, R6, R4, RZ ;  /* 0x0000000406047210 */ /* 0x000fc80007f1e0ff */
[----:B------:R-:W-:Y:S01]  /*1350*/  LEA.HI.X.SX32 R5, R6, R5, 0x1, P0 ;  /* 0x0000000506057211 */ /* 0x000fe200000f0eff */
[----:B------:R1:W0:Y:S04]  /*1360*/  LDS.128 R8, [R12+0xca00] ;  /* 0x00ca00000c087984 */ /* 0x0002280000000c00 */
[----:B------:R-:W-:-:S04]  /*1370*/  IMAD.WIDE R52, R52, 0x60, R4 ;  /* 0x0000006034347825 */ /* 0x000fc800078e0204 */
[----:B------:R-:W-:Y:S01]  /*1380*/  IMAD.IADD R5, R3, 0x1, R13 ;  /* 0x0000000103057824 */ /* 0x000fe200078e020d */
[----:B------:R-:W-:Y:S05]  /*1390*/  @P1 BRA `(.L_x_976) ;  /* 0x0000009000001947 */ /* 0x000fea0003800000 */
[----:B------:R-:W2:Y:S01]  /*13a0*/  LDS.128 R16, [R16] ;  /* 0x0000000010107984 */ /* 0x000ea20000000c00 */
[----:B------:R-:W-:Y:S02]  /*13b0*/  IMAD R13, R53, c[0x0][0x1a0], RZ ;  /* 0x00006800350d7a24 */ /* 0x000fe400078e02ff */
[----:B------:R-:W-:Y:S02]  /*13c0*/  IMAD.MOV.U32 R4, RZ, RZ, R2 ;  /* 0x000000ffff047224 */ /* 0x000fe400078e0002 */
[C---:B------:R-:W-:Y:S02]  /*13d0*/  IMAD R13, R52.reuse, c[0x0][0x1a4], R13 ;  /* 0x00006900340d7a24 */ /* 0x040fe400078e020d */
[----:B------:R-:W-:-:S04]  /*13e0*/  IMAD.WIDE.U32 R6, R52, c[0x0][0x1a0], R4 ;  /* 0x0000680034067a25 */ /* 0x000fc800078e0004 */
[----:B------:R-:W-:Y:S01]  /*13f0*/  IMAD.IADD R7, R7, 0x1, R13 ;  /* 0x0000000107077824 */ /* 0x000fe200078e020d */
[----:B------:R-:W-:-:S04]  /*1400*/  LEA R14, P0, R6, c[0x0][0x188], 0x1 ;  /* 0x00006200060e7a11 */ /* 0x000fc800078008ff */
[----:B------:R-:W-:-:S05]  /*1410*/  LEA.HI.X R15, R6, c[0x0][0x18c], R7, 0x1, P0 ;  /* 0x00006300060f7a11 */ /* 0x000fca00000f0c07 */
[----:B--2---:R2:W-:Y:S04]  /*1420*/  STG.E.128 [R14.64], R16 ;  /* 0x000000100e007986 */ /* 0x0045e8000c101d04 */
.L_x_976:
[----:B------:R-:W-:Y:S05]  /*1430*/  BSYNC B0 ;  /* 0x0000000000007941 */ /* 0x000fea0003800000 */
.L_x_975:
[----:B--2---:R2:W3:Y:S01]  /*1440*/  LDS.128 R16, [R12+0xc200] ;  /* 0x00c200000c107984 */ /* 0x0044e20000000c00 */
[----:B------:R-:W-:Y:S01]  /*1450*/  BSSY B0, `(.L_x_977) ;  /* 0x000000d000007945 */ /* 0x000fe20003800000 */
[----:B------:R-:W-:Y:S05]  /*1460*/  @P2 BRA `(.L_x_978) ;  /* 0x000000b000002947 */ /* 0x000fea0003800000 */
[----:B------:R-:W-:Y:S01]  /*1470*/  IADD3 R13, P0, R52, 0x10, RZ ;  /* 0x00000010340d7810 */ /* 0x000fe20007f1e0ff */
[----:B------:R-:W-:Y:S02]  /*1480*/  IMAD.MOV.U32 R6, RZ, RZ, R2 ;  /* 0x000000ffff067224 */ /* 0x000fe400078e0002 */
[----:B------:R-:W-:Y:S01]  /*1490*/  IMAD.MOV.U32 R7, RZ, RZ, R5 ;  /* 0x000000ffff077224 */ /* 0x000fe200078e0005 */
[----:B------:R-:W-:-:S03]  /*14a0*/  IADD3.X R0, RZ, R53, RZ, P0, !PT ;  /* 0x00000035ff007210 */ /* 0x000fc600007fe4ff */
[----:B------:R-:W-:-:S04]  /*14b0*/  IMAD.WIDE.U32 R6, R13, c[0x0][0x1a0], R6 ;  /* 0x000068000d067a25 */ /* 0x000fc800078e0006 */
[----:B------:R-:W-:Y:S01]  /*14c0*/  IMAD R0, R0, c[0x0][0x1a0], RZ ;  /* 0x0000680000007a24 */ /* 0x000fe200078e02ff */
[----:B------:R-:W-:-:S03]  /*14d0*/  LEA R14, P0, R6, c[0x0][0x188], 0x1 ;  /* 0x00006200060e7a11 */ /* 0x000fc600078008ff */
[----:B------:R-:W-:-:S04]  /*14e0*/  IMAD R13, R13, c[0x0][0x1a4], R0 ;  /* 0x000069000d0d7a24 */ /* 0x000fc800078e0200 */
[----:B------:R-:W-:-:S05]  /*14f0*/  IMAD.IADD R7, R7, 0x1, R13 ;  /* 0x0000000107077824 */ /* 0x000fca00078e020d */
[----:B------:R-:W-:-:S05]  /*1500*/  LEA.HI.X R15, R6, c[0x0][0x18c], R7, 0x1, P0 ;  /* 0x00006300060f7a11 */ /* 0x000fca00000f0c07 */
[----:B---3--:R3:W-:Y:S02]  /*1510*/  STG.E.128 [R14.64], R16 ;  /* 0x000000100e007986 */ /* 0x0087e4000c101d04 */
.L_x_978:
[----:B------:R-:W-:Y:S05]  /*1520*/  BSYNC B0 ;  /* 0x0000000000007941 */ /* 0x000fea0003800000 */
.L_x_977:
[----:B---3--:R3:W4:Y:S01]  /*1530*/  LDS.128 R16, [R12+0xc400] ;  /* 0x00c400000c107984 */ /* 0x0087220000000c00 */
        /* <DEDUP_REMOVED lines=12> */
[----:B----4-:R4:W-:Y:S02]  /*1600*/  STG.E.128 [R14.64], R16 ;  /* 0x000000100e007986 */ /* 0x0109e4000c101d04 */
.L_x_980:
[----:B------:R-:W-:Y:S05]  /*1610*/  BSYNC B0 ;  /* 0x0000000000007941 */ /* 0x000fea0003800000 */
.L_x_979:
[----:B----4-:R4:W1:Y:S01]  /*1620*/  LDS.128 R16, [R12+0xc600] ;  /* 0x00c600000c107984 */ /* 0x0108620000000c00 */
        /* <DEDUP_REMOVED lines=9> */
[----:B------:R-:W-:-:S05]  /*16c0*/  IMAD R13, R13, c[0x0][0x1a4], R0 ;  /* 0x000069000d0d7a24 */ /* 0x000fca00078e0200 */
[----:B------:R-:W-:-:S04]  /*16d0*/  IADD3 R7, R7, R13, RZ ;  /* 0x0000000d07077210 */ /* 0x000fc80007ffe0ff */
[----:B------:R-:W-:-:S05]  /*16e0*/  LEA.HI.X R15, R6, c[0x0][0x18c], R7, 0x1, P0 ;  /* 0x00006300060f7a11 */ /* 0x000fca00000f0c07 */
[----:B-1----:R1:W-:Y:S02]  /*16f0*/  STG.E.128 [R14.64], R16 ;  /* 0x000000100e007986 */ /* 0x0023e4000c101d04 */
.L_x_982:
[----:B------:R-:W-:Y:S05]  /*1700*/  BSYNC B0 ;  /* 0x0000000000007941 */ /* 0x000fea0003800000 */
.L_x_981:
[----:B-1234-:R-:W1:Y:S01]  /*1710*/  LDS.128 R12, [R12+0xc800] ;  /* 0x00c800000c0c7984 */ /* 0x01ee620000000c00 */
[----:B------:R-:W-:Y:S01]  /*1720*/  BSSY B0, `(.L_x_983) ;  /* 0x000000d000007945 */ /* 0x000fe20003800000 */
[----:B------:R-:W-:Y:S05]  /*1730*/  @P5 BRA `(.L_x_984) ;  /* 0x000000b000005947 */ /* 0x000fea0003800000 */
[----:B------:R-:W-:Y:S01]  /*1740*/  IADD3 R17, P0, R52, 0x40, RZ ;  /* 0x0000004034117810 */ /* 0x000fe20007f1e0ff */
[----:B------:R-:W-:Y:S01]  /*1750*/  IMAD.MOV.U32 R6, RZ, RZ, R2 ;  /* 0x000000ffff067224 */ /* 0x000fe200078e0002 */
[----:B------:R-:W-:-:S03]  /*1760*/  MOV R7, R5 ;  /* 0x0000000500077202 */ /* 0x000fc60000000f00 */
[----:B------:R-:W-:Y:S02]  /*1770*/  IMAD.X R0, RZ, RZ, R53, P0 ;  /* 0x000000ffff007224 */ /* 0x000fe400000e0635 */
[----:B------:R-:W-:-:S04]  /*1780*/  IMAD.WIDE.U32 R6, R17, c[0x0][0x1a0], R6 ;  /* 0x0000680011067a25 */ /* 0x000fc800078e0006 */
[----:B------:R-:W-:Y:S01]  /*1790*/  IMAD R0, R0, c[0x0][0x1a0], RZ ;  /* 0x0000680000007a24 */ /* 0x000fe200078e02ff */
[----:B------:R-:W-:-:S03]  /*17a0*/  LEA R16, P0, R6, c[0x0][0x188], 0x1 ;  /* 0x0000620006107a11 */ /* 0x000fc600078008ff */
[----:B------:R-:W-:-:S04]  /*17b0*/  IMAD R17, R17, c[0x0][0x1a4], R0 ;  /* 0x0000690011117a24 */ /* 0x000fc800078e0200 */
[----:B------:R-:W-:-:S05]  /*17c0*/  IMAD.IADD R7, R7, 0x1, R17 ;  /* 0x0000000107077824 */ /* 0x000fca00078e0211 */
[----:B------:R-:W-:-:S05]  /*17d0*/  LEA.HI.X R17, R6, c[0x0][0x18c], R7, 0x1, P0 ;  /* 0x0000630006117a11 */ /* 0x000fca00000f0c07 */
[----:B-1----:R1:W-:Y:S02]  /*17e0*/  STG.E.128 [R16.64], R12 ;  /* 0x0000000c10007986 */ /* 0x0023e4000c101d04 */
.L_x_984:
[----:B------:R-:W-:Y:S05]  /*17f0*/  BSYNC B0 ;  /* 0x0000000000007941 */ /* 0x000fea0003800000 */
.L_x_983:
[----:B------:R-:W-:Y:S05]  /*1800*/  @P6 EXIT ;  /* 0x000000000000694d */ /* 0x000fea0003800000 */
[----:B------:R-:W-:Y:S02]  /*1810*/  IADD3 R7, P0, R52, 0x50, RZ ;  /* 0x0000005034077810 */ /* 0x000fe40007f1e0ff */
        /* <DEDUP_REMOVED lines=8> */
[----:B0-----:R-:W-:Y:S01]  /*18a0*/  STG.E.128 [R4.64], R8 ;  /* 0x0000000804007986 */ /* 0x001fe2000c101d04 */
[----:B------:R-:W-:Y:S05]  /*18b0*/  EXIT ;  /* 0x000000000000794d */ /* 0x000fea0003800000 */
.L_x_985:
        /* <DEDUP_REMOVED lines=12> */
.L_x_2313:


//--------------------- .text._ZN7cutlass13device_kernelIN5flash19enable_sm80_to_sm89INS1_16FlashAttnBwdSm80INS1_25CollectiveMainloopBwdSm80ILi2ELi1EN4cute5tupleIJNS5_1CILi64EEENS7_ILi96EEENS7_ILi128EEEEEENS_6half_tEfNS_4arch4Sm80ELb1ELb0ELb0ELb1ELb1ELb0ELb0ELb0ELi2ELi2ELi2ELi2ELb1EEENS1_24CollectiveEpilogueBwdGQAISB_fSE_Li256ELb1ELb1EEENS1_25SingleTileBwdLPTSchedulerILb1ELi96ELb1EEEEEEEEEvNT_6ParamsE --------------------------
	.section	.text._ZN7cutlass13device_kernelIN5flash19enable_sm80_to_sm89INS1_16FlashAttnBwdSm80INS1_25CollectiveMainloopBwdSm80ILi2ELi1EN4cute5tupleIJNS5_1CILi64EEENS7_ILi96EEENS7_ILi128EEEEEENS_6half_tEfNS_4arch4Sm80ELb1ELb0ELb0ELb1ELb1ELb0ELb0ELb0ELi2ELi2ELi2ELi2ELb1EEENS1_24CollectiveEpilogueBwdGQAISB_fSE_Li256ELb1ELb1EEENS1_25SingleTileBwdLPTSchedulerILb1ELi96ELb1EEEEEEEEEvNT_6ParamsE,"ax",@progbits
	.sectioninfo	@"SHI_REGISTERS=255"
	.align	128
.text._ZN7cutlass13device_kernelIN5flash19enable_sm80_to_sm89INS1_16FlashAttnBwdSm80INS1_25CollectiveMainloopBwdSm80ILi2ELi1EN4cute5tupleIJNS5_1CILi64EEENS7_ILi96EEENS7_ILi128EEEEEENS_6half_tEfNS_4arch4Sm80ELb1ELb0ELb0ELb1ELb1ELb0ELb0ELb0ELi2ELi2ELi2ELi2ELb1EEENS1_24CollectiveEpilogueBwdGQAISB_fSE_Li256ELb1ELb1EEENS1_25SingleTileBwdLPTSchedulerILb1ELi96ELb1EEEEEEEEEvNT_6ParamsE:
        .type           _ZN7cutlass13device_kernelIN5flash19enable_sm80_to_sm89INS1_16FlashAttnBwdSm80INS1_25CollectiveMainloopBwdSm80ILi2ELi1EN4cute5tupleIJNS5_1CILi64EEENS7_ILi96EEENS7_ILi128EEEEEENS_6half_tEfNS_4arch4Sm80ELb1ELb0ELb0ELb1ELb1ELb0ELb0ELb0ELi2ELi2ELi2ELi2ELb1EEENS1_24CollectiveEpilogueBwdGQAISB_fSE_Li256ELb1ELb1EEENS1_25SingleTileBwdLPTSchedulerILb1ELi96ELb1EEEEEEEEEvNT_6ParamsE,@function
        .size           _ZN7cutlass13device_kernelIN5flash19enable_sm80_to_sm89INS1_16FlashAttnBwdSm80INS1_25CollectiveMainloopBwdSm80ILi2ELi1EN4cute5tupleIJNS5_1CILi64EEENS7_ILi96EEENS7_ILi128EEEEEENS_6half_tEfNS_4arch4Sm80ELb1ELb0ELb0ELb1ELb1ELb0ELb0ELb0ELi2ELi2ELi2ELi2ELb1EEENS1_24CollectiveEpilogueBwdGQAISB_fSE_Li256ELb1ELb1EEENS1_25SingleTileBwdLPTSchedulerILb1ELi96ELb1EEEEEEEEEvNT_6ParamsE,(.L_x_2314 - _ZN7cutlass13device_kernelIN5flash19enable_sm80_to_sm89INS1_16FlashAttnBwdSm80INS1_25CollectiveMainloopBwdSm80ILi2ELi1EN4cute5tupleIJNS5_1CILi64EEENS7_ILi96EEENS7_ILi128EEEEEENS_6half_tEfNS_4arch4Sm80ELb1ELb0ELb0ELb1ELb1ELb0ELb0ELb0ELi2ELi2ELi2ELi2ELb1EEENS1_24CollectiveEpilogueBwdGQAISB_fSE_Li256ELb1ELb1EEENS1_25SingleTileBwdLPTSchedulerILb1ELi96ELb1EEEEEEEEEvNT_6ParamsE)
        .other          _ZN7cutlass13device_kernelIN5flash19enable_sm80_to_sm89INS1_16FlashAttnBwdSm80INS1_25CollectiveMainloopBwdSm80ILi2ELi1EN4cute5tupleIJNS5_1CILi64EEENS7_ILi96EEENS7_ILi128EEEEEENS_6half_tEfNS_4arch4Sm80ELb1ELb0ELb0ELb1ELb1ELb0ELb0ELb0ELi2ELi2ELi2ELi2ELb1EEENS1_24CollectiveEpilogueBwdGQAISB_fSE_Li256ELb1ELb1EEENS1_25SingleTileBwdLPTSchedulerILb1ELi96ELb1EEEEEEEEEvNT_6ParamsE,@"STO_CUDA_ENTRY STV_DEFAULT"
_ZN7cutlass13device_kernelIN5flash19enable_sm80_to_sm89INS1_16FlashAttnBwdSm80INS1_25CollectiveMainloopBwdSm80ILi2ELi1EN4cute5tupleIJNS5_1CILi64EEENS7_ILi96EEENS7_ILi128EEEEEENS_6half_tEfNS_4arch4Sm80ELb1ELb0ELb0ELb1ELb1ELb0ELb0ELb0ELi2ELi2ELi2ELi2ELb1EEENS1_24CollectiveEpilogueBwdGQAISB_fSE_Li256ELb1ELb1EEENS1_25SingleTileBwdLPTSchedulerILb1ELi96ELb1EEEEEEEEEvNT_6ParamsE:
        /* <DEDUP_REMOVED lines=25> */
.L_x_987:
[----:B------:R-:W-:Y:S02]  /*0190*/  MOV R3, c[0x0][0x3b4] ;  /* 0x0000ed0000037a02 */ /* 0x000fe40000000f00 */
[----:B------:R-:W-:Y:S02]  /*01a0*/  MOV R5, R0 ;  /* 0x0000000000057202 */ /* 0x000fe40000000f00 */
[----:B------:R-:W-:-:S13]  /*01b0*/  ISETP.NE.AND P0, PT, R3, 0x1, PT ;  /* 0x000000010300780c */ /* 0x000fda0003f05270 */
[----:B------:R-:W-:-:S05]  /*01c0*/  @P0 IMAD.HI.U32 R3, R0, c[0x0][0x3b8], RZ ;  /* 0x0000ee0000030a27 */ /* 0x000fca00078e00ff */
[----:B------:R-:W-:-:S05]  /*01d0*/  @P0 SHF.R.U32.HI R5, RZ, c[0x0][0x3bc], R3 ;  /* 0x0000ef00ff050a19 */ /* 0x000fca0000011603 */
[----:B------:R-:W-:Y:S02]  /*01e0*/  IMAD R3, R5, c[0x0][0x3b4], RZ ;  /* 0x0000ed0005037a24 */ /* 0x000fe400078e02ff */
.L_x_988:
        /* <DEDUP_REMOVED lines=17> */
.L_x_989:
        /* <DEDUP_REMOVED lines=9> */
.L_x_991:
[----:B-1----:R-:W-:-:S04]  /*0390*/  MOV R0, c[0x0][0x3dc] ;  /* 0x0000f70000007a02 */ /* 0x002fc80000000f00 */
.L_x_990:
        /* <DEDUP_REMOVED lines=11> */
.L_x_986:
        /* <DEDUP_REMOVED lines=16> */
.L_x_993:
[----:B------:R-:W-:Y:S02]  /*0550*/  MOV R3, c[0x0][0x3b4] ;  /* 0x0000ed0000037a02 */ /* 0x000fe40000000f00 */
[----:B------:R-:W-:Y:S02]  /*0560*/  MOV R5, R0 ;  /* 0x0000000000057202 */ /* 0x000fe40000000f00 */
[----:B------:R-:W-:-:S13]  /*0570*/  ISETP.NE.AND P0, PT, R3, 0x1, PT ;  /* 0x000000010300780c */ /* 0x000fda0003f05270 */
[----:B------:R-:W-:-:S05]  /*0580*/  @P0 IMAD.HI.U32 R3, R0, c[0x0][0x3b8], RZ ;  /* 0x0000ee0000030a27 */ /* 0x000fca00078e00ff */
[----:B------:R-:W-:-:S05]  /*0590*/  @P0 SHF.R.U32.HI R5, RZ, c[0x0][0x3bc], R3 ;  /* 0x0000ef00ff050a19 */ /* 0x000fca0000011603 */
[----:B------:R-:W-:Y:S02]  /*05a0*/  IMAD R3, R5, c[0x0][0x3b4], RZ ;  /* 0x0000ed0005037a24 */ /* 0x000fe400078e02ff */
.L_x_994:
        /* <DEDUP_REMOVED lines=17> */
.L_x_995:
        /* <DEDUP_REMOVED lines=9> */
.L_x_997:
[----:B-1----:R-:W-:-:S04]  /*0750*/  MOV R0, c[0x0][0x3dc] ;  /* 0x0000f70000007a02 */ /* 0x002fc80000000f00 */
.L_x_996:
        /* <DEDUP_REMOVED lines=10> */
.L_x_992:
        /* <DEDUP_REMOVED lines=9> */
[----:B-1----:R-:W-:-:S08]  /*0890*/  IMAD.WIDE R2, R22, R12, c[0x0][0x2d0] ;  /* 0x0000b40016027625 */ /* 0x002fd000078e020c */
[----:B------:R-:W2:Y:S01]  /*08a0*/  @P4 LDG.E R0, [R4.64] ;  /* 0x0000000a04004981 */ /* 0x000ea2000c1e1900 */
        /* <DEDUP_REMOVED lines=24> */
.L_x_998:
[----:B------:R-:W-:-:S04]  /*0a30*/  ISETP.NE.U32.AND P0, PT, RZ, c[0x0][0x2e0], PT ;  /* 0x0000b800ff007a0c */ /* 0x000fc80003f05070 */
[----:B------:R-:W-:-:S13]  /*0a40*/  ISETP.NE.AND.EX P0, PT, RZ, c[0x0][0x2e4], PT, P0 ;  /* 0x0000b900ff007a0c */ /* 0x000fda0003f05300 */
[----:B------:R-:W-:Y:S05]  /*0a50*/  @!P0 BRA `(.L_x_999) ;  /* 0x0000003000008947 */ /* 0x000fea0003800000 */
[----:B------:R-:W-:-:S05]  /*0a60*/  IMAD.WIDE R2, R22, R12, c[0x0][0x2e0] ;  /* 0x0000b80016027625 */ /* 0x000fca00078e020c */
[----:B------:R1:W5:Y:S01]  /*0a70*/  LDG.E R243, [R2.64] ;  /* 0x0000000a02f37981 */ /* 0x000362000c1e1900 */
[----:B------:R-:W-:Y:S05]  /*0a80*/  BRA `(.L_x_1000) ;  /* 0x0000004000007947 */ /* 0x000fea0003800000 */
.L_x_999:
[----:B------:R-:W-:Y:S05]  /*0a90*/  @!P3 BRA `(.L_x_1000) ;  /* 0x000000300000b947 */ /* 0x000fea0003800000 */
[----:B------:R1:W2:Y:S04]  /*0aa0*/  LDG.E R0, [R2.64] ;  /* 0x0000000a02007981 */ /* 0x0002a8000c1e1900 */
[----:B-1----:R-:W2:Y:S02]  /*0ab0*/  LDG.E R2, [R2.64+0x4] ;  /* 0x0000040a02027981 */ /* 0x002ea4000c1e1900 */
[----:B--2---:R-:W-:-:S04]  /*0ac0*/  IADD3 R243, -R0, R2, RZ ;  /* 0x0000000200f37210 */ /* 0x004fc80007ffe1ff */
.L_x_1000:
[----:B------:R-:W2:Y:S01]  /*0ad0*/  LDL R80, [R1+0x34] ;  /* 0x0000340001507983 */ /* 0x000ea20000100800 */
[C---:B-----5:R-:W-:Y:S01]  /*0ae0*/  IMAD.IADD R0, R242.reuse, 0x1, -R243 ;  /* 0x00000001f2007824 */ /* 0x060fe200078e0af3 */
[----:B-1----:R-:W-:Y:S01]  /*0af0*/  IADD3 R2, R242, 0x3f, RZ ;  /* 0x0000003ff2027810 */ /* 0x002fe20007ffe0ff */
        /* <DEDUP_REMOVED lines=90> */
[----:B------:R-:W-:Y:S01]  /*10a0*/  CS2R R130, SRZ ;  /* 0x0000000000827805 */ /* 0x000fe2000001ff00 */
        /* <DEDUP_REMOVED lines=53> */
[----:B------:R-:W-:Y:S01]  /*1400*/  LEA.HI.X.SX32 R31, R5, R2, 0x1, P1 ;  /* 0x00000002051f7211 */ /* 0x000fe200008f0eff */
[----:B------:R-:W-:-:S02]  /*1410*/  IMAD.X R2, R4, 0x1, R7, P2 ;  /* 0x0000000104027824 */ /* 0x000fc400010e0607 */
[----:B------:R-:W-:Y:S02]  /*1420*/  IMAD.X R19, R4, 0x1, R11, P0 ;  /* 0x0000000104137824 */ /* 0x000fe400000e060b */
[C---:B------:R-:W-:Y:S02]  /*1430*/  IMAD R4, R3.reuse, c[0x0][0x1e0], RZ ;  /* 0x0000780003047a24 */ /* 0x040fe400078e02ff */
[----:B------:R-:W-:Y:S02]  /*1440*/  IMAD R3, R3, c[0x0][0x1b0], RZ ;  /* 0x00006c0003037a24 */ /* 0x000fe400078e02ff */
[C---:B------:R-:W-:Y:S02]  /*1450*/  IMAD R7, R2.reuse, c[0x0][0x178], RZ ;  /* 0x00005e0002077a24 */ /* 0x040fe400078e02ff */
[----:B------:R-:W-:Y:S02]  /*1460*/  IMAD R6, R2, c[0x0][0x208], RZ ;  /* 0x0000820002067a24 */ /* 0x000fe400078e02ff */
[----:B------:R-:W-:-:S02]  /*1470*/  IMAD R10, R0, c[0x0][0x1b4], R3 ;  /* 0x00006d00000a7a24 */ /* 0x000fc400078e0203 */
        /* <DEDUP_REMOVED lines=9> */
[----:B------:R-:W-:Y:S01]  /*1510*/  SEL R0, R22, RZ, !P3 ;  /* 0x000000ff16007207 */ /* 0x000fe20005800000 */
        /* <DEDUP_REMOVED lines=34> */
[----:B------:R-:W-:Y:S02]  /*1740*/  IMAD R15, R27, c[0x0][0x18c], R11 ;  /* 0x000063001b0f7a24 */ /* 0x000fe400078e020b */
[----:B------:R-:W-:Y:S02]  /*1750*/  IMAD R0, R237, c[0x0][0x17c], R0 ;  /* 0x00005f00ed007a24 */ /* 0x000fe400078e0200 */
[----:B------:R-:W-:-:S04]  /*1760*/  IMAD.WIDE.U32 R250, R27, c[0x0][0x188], R2 ;  /* 0x000062001bfa7a25 */ /* 0x000fc800078e0002 */
[----:B------:R-:W-:-:S04]  /*1770*/  IMAD.WIDE R2, R80, 0x60, R18 ;  /* 0x0000006050027825 */ /* 0x000fc800078e0212 */
[----:B------:R-:W-:Y:S02]  /*1780*/  IMAD.IADD R11, R9, 0x1, R10 ;  /* 0x00000001090b7824 */ /* 0x000fe400078e020a */
[----:B------:R-:W-:Y:S01]  /*1790*/  IMAD.IADD R9, R13, 0x1, R0 ;  /* 0x000000010d097824 */ /* 0x000fe200078e0200 */
[C---:B------:R-:W-:Y:S01]  /*17a0*/  LEA R0, P0, R12.reuse, R250, 0x6 ;  /* 0x000000fa0c007211 */ /* 0x040fe200078030ff */
[----:B------:R-:W-:Y:S02]  /*17b0*/  IMAD.IADD R252, R251, 0x1, R15 ;  /* 0x00000001fbfc7824 */ /* 0x000fe400078e020f */
[C---:B------:R-:W-:Y:S02]  /*17c0*/  IMAD R15, R3.reuse, c[0x0][0x1d8], RZ ;  /* 0x00007600030f7a24 */ /* 0x040fe400078e02ff */
[----:B------:R-:W-:Y:S01]  /*17d0*/  IMAD R13, R3, c[0x0][0x1a8], RZ ;  /* 0x00006a00030d7a24 */ /* 0x000fe200078e02ff */
[----:B------:R-:W-:Y:S01]  /*17e0*/  LEA.HI.X R12, R12, R252, R9, 0x6, P0 ;  /* 0x000000fc0c0c7211 */ /* 0x000fe200000f3409 */
[----:B------:R-:W-:Y:S01]  /*17f0*/  IMAD.MOV.U32 R10, RZ, RZ, R8 ;  /* 0x000000ffff0a7224 */ /* 0x000fe200078e0008 */
[----:B------:R-:W-:Y:S01]  /*1800*/  LEA R16, P0, R0, c[0x0][0x160], 0x1 ;  /* 0x0000580000107a11 */ /* 0x000fe200078008ff */
[----:B------:R-:W-:-:S02]  /*1810*/  IMAD R3, R2, c[0x0][0x1dc], R15 ;  /* 0x0000770002037a24 */ /* 0x000fc400078e020f */
        /* <DEDUP_REMOVED lines=15> */
[----:B------:R-:W-:Y:S01]  /*1910*/  LEA R20, P0, R12, R16, 0x6 ;  /* 0x000000100c147211 */ /* 0x000fe200078030ff */
[----:B------:R-:W-:-:S04]  /*1920*/  IMAD.WIDE.U32 R248, R27, c[0x0][0x218], R10 ;  /* 0x000086001bf87a25 */ /* 0x000fc800078e000a */
[----:B------:R-:W-:Y:S02]  /*1930*/  IMAD.MOV.U32 R15, RZ, RZ, c[0x0][0x17c] ;  /* 0x00005f00ff0f7624 */ /* 0x000fe400078e00ff */
        /* <DEDUP_REMOVED lines=44> */
[----:B------:R-:W-:Y:S01]  /*1c00*/  IADD3.X R7, R7, UR13, RZ, P0, !PT ;  /* 0x0000000d07077c10 */ /* 0x000fe200087fe4ff */
[----:B------:R-:W-:Y:S01]  /*1c10*/  UMOV UR13, 0x1 ;  /* 0x00000001000d7882 */ /* 0x000fe20000000000 */
        /* <DEDUP_REMOVED lines=27> */
[-C--:B------:R-:W-:Y:S02]  /*1dd0*/  IADD3 R18, P1, R2, R81.reuse, RZ ;  /* 0x0000005102127210 */ /* 0x080fe40007f3e0ff */
[----:B------:R-:W-:-:S02]  /*1de0*/  LEA.HI R26, R36, R81, RZ, 0x2 ;  /* 0x00000051241a7211 */ /* 0x000fc400078f10ff */
[----:B------:R-:W-:Y:S02]  /*1df0*/  LEA.HI.X.SX32 R19, R2, R10, 0x1, P1 ;  /* 0x0000000a02137211 */ /* 0x000fe400008f0eff */
[----:B------:R-:W-:Y:S01]  /*1e00*/  LOP3.LUT R2, R34, R9, R0, 0xf6, !PT ;  /* 0x0000000922027212 */ /* 0x000fe200078ef600 */
[----:B------:R-:W-:Y:S01]  /*1e10*/  IMAD.IADD R0, R8, 0x1, R3 ;  /* 0x0000000108007824 */ /* 0x000fe200078e0203 */
[----:B-1----:R-:W-:Y:S02]  /*1e20*/  IADD3 R4, P0, R4, UR7, RZ ;  /* 0x0000000704047c10 */ /* 0x002fe4000ff1e0ff */
        /* <DEDUP_REMOVED lines=13> */
[----:B------:R-:W-:Y:S01]  /*1f00*/  UMOV UR4, URZ ;  /* 0x0000003f00047c82 */ /* 0x000fe20008000000 */
[----:B--2---:R-:W-:Y:S01]  /*1f10*/  IMAD R6, R82, c[0x0][0x274], R0 ;  /* 0x00009d0052067a24 */ /* 0x004fe200078e0200 */
[----:B------:R-:W0:Y:S01]  /*1f20*/  LDGDEPBAR ;  /* 0x00000000000079af */ /* 0x000e220000000000 */
[----:B------:R-:W-:-:S02]  /*1f30*/  SHF.R.S32.HI R0, RZ, 0x1f, R26 ;  /* 0x0000001fff007819 */ /* 0x000fc4000001141a */
[----:B------:R-:W-:Y:S02]  /*1f40*/  SEL R223, R223, 0xffffffc0, !P0 ;  /* 0xffffffc0dfdf7807 */ /* 0x000fe40004000000 */
[----:B------:R-:W-:Y:S02]  /*1f50*/  LEA.HI R7, R0, R9, RZ, 0x3 ;  /* 0x0000000900077211 */ /* 0x000fe400078f18ff */
[----:B------:R-:W-:Y:S01]  /*1f60*/  IADD3 R3, -R37, R242, -R24 ;  /* 0x000000f225037210 */ /* 0x000fe20007ffe918 */
[----:B------:R-:W-:Y:S01]  /*1f70*/  IMAD.IADD R220, R207, 0x1, R223 ;  /* 0x00000001cfdc7824 */ /* 0x000fe200078e02df */
[----:B------:R-:W-:Y:S02]  /*1f80*/  SHF.R.S32.HI R8, RZ, 0x5, R15 ;  /* 0x00000005ff087819 */ /* 0x000fe4000001140f */
[C---:B------:R-:W-:Y:S02]  /*1f90*/  ISETP.LT.OR P0, PT, R3.reuse, 0x1, !P1 ;  /* 0x000000010300780c */ /* 0x040fe40004f01670 */
[----:B------:R-:W-:-:S02]  /*1fa0*/  ISETP.LT.OR P1, PT, R3, 0x21, !P1 ;  /* 0x000000210300780c */ /* 0x000fc40004f21670 */
        /* <DEDUP_REMOVED lines=159> */
[----:B------:R-:W-:-:S02]  /*29a0*/  LOP3.LUT R3, R9, 0x1c0, RZ, 0xc0, !PT ;  /* 0x000001c009037812 */ /* 0x000fc400078ec0ff */
[----:B------:R-:W-:Y:S02]  /*29b0*/  ISETP.GE.AND P0, PT, R81, 0x10, PT ;  /* 0x000000105100780c */ /* 0x000fe40003f06270 */
[----:B------:R-:W-:Y:S02]  /*29c0*/  SHF.R.U32.HI R2, RZ, 0x3, R3 ;  /* 0x00000003ff027819 */ /* 0x000fe40000011603 */
[----:B------:R-:W-:Y:S02]  /*29d0*/  LOP3.LUT R0, R0, 0xfffffe00, RZ, 0xc0, !PT ;  /* 0xfffffe0000007812 */ /* 0x000fe400078ec0ff */
[C---:B------:R-:W-:Y:S02]  /*29e0*/  LOP3.LUT R225, R2.reuse, R3, R225, 0x1e, !PT ;  /* 0x0000000302e17212 */ /* 0x040fe400078e1ee1 */
[----:B------:R-:W-:Y:S01]  /*29f0*/  LOP3.LUT R3, R2, R15, R3, 0x1e, !PT ;  /* 0x0000000f02037212 */ /* 0x000fe200078e1e03 */
[----:B------:R-:W-:Y:S01]  /*2a00*/  IMAD R2, R10, 0x400, R0 ;  /* 0x000004000a027824 */ /* 0x000fe200078e0200 */
[----:B------:R-:W-:-:S02]  /*2a10*/  LOP3.LUT R222, R8, R222, RZ, 0xfc, !PT ;  /* 0x000000de08de7212 */ /* 0x000fc400078efcff */
        /* <DEDUP_REMOVED lines=32> */
.L_x_1004:
[----:B------:R-:W-:Y:S04]  /*2c20*/  DEPBAR.LE SB0, 0x1 ;  /* 0x000080400000791a */ /* 0x000fe80000000000 */
[----:B------:R-:W-:Y:S01]  /*2c30*/  BAR.SYNC.DEFER_BLOCKING 0x0 ;  /* 0x0000000000007b1d */ /* 0x000fe20000010000 */
[----:B------:R-:W-:Y:S02]  /*2c40*/  IMAD.U32 R0, RZ, RZ, UR4 ;  /* 0x00000004ff007e24 */ /* 0x000fe4000f8e00ff */
[----:B------:R-:W-:Y:S02]  /*2c50*/  IMAD.U32 R138, RZ, RZ, UR4 ;  /* 0x00000004ff8a7e24 */ /* 0x000fe4000f8e00ff */
[----:B------:R-:W-:Y:S03]  /*2c60*/  IMAD R0, R0, 0x2000, R225 ;  /* 0x0000200000007824 */ /* 0x000fe600078e02e1 */
[----:B------:R-:W-:Y:S02]  /*2c70*/  LEA R138, R138, R228, 0xd ;  /* 0x000000e48a8a7211 */ /* 0x000fe400078e68ff */
[----:B------:R-:W-:Y:S01]  /*2c80*/  SHF.L.U32 R148, R0, 0x1, RZ ;  /* 0x0000000100947819 */ /* 0x000fe200000006ff */
[----:B------:R-:W-:Y:S02]  /*2c90*/  IMAD.U32 R0, RZ, RZ, UR4 ;  /* 0x00000004ff007e24 */ /* 0x000fe4000f8e00ff */
[----:B------:R-:W-:Y:S03]  /*2ca0*/  IMAD.IADD R153, R225, 0x1, R138 ;  /* 0x00000001e1997824 */ /* 0x000fe600078e028a */
[----:B------:R-:W-:Y:S02]  /*2cb0*/  LEA R0, R0, R230, 0xd ;  /* 0x000000e600007211 */ /* 0x000fe400078e68ff */
[----:B------:R-:W-:Y:S03]  /*2cc0*/  SHF.L.U32 R153, R153, 0x1, RZ ;  /* 0x0000000199997819 */ /* 0x000fe600000006ff */
[C---:B------:R-:W-:Y:S01]  /*2cd0*/  IMAD.IADD R152, R225.reuse, 0x1, R0 ;  /* 0x00000001e1987824 */ /* 0x040fe200078e0200 */
[----:B------:R-:W-:Y:S04]  /*2ce0*/  LDSM.16.M88.2 R2, [R207+0x80] ;  /* 0x00008000cf02783b */ /* 0x000fe80000000100 */
[----:B------:R-:W-:Y:S01]  /*2cf0*/  SHF.L.U32 R152, R152, 0x1, RZ ;  /* 0x0000000198987819 */ /* 0x000fe200000006ff */
        /* <DEDUP_REMOVED lines=19> */
[-C--:B------:R-:W-:Y:S08]  /*2e30*/  HMMA.16816.F32 R4, R80, R30.reuse, R4 ;  /* 0x0000001e5004723c */ /* 0x080ff00000001804 */
[C---:B------:R-:W-:Y:S01]  /*2e40*/  HMMA.16816.F32 R8, R132.reuse, R30, R8 ;  /* 0x0000001e8408723c */ /* 0x040fe20000001808 */
[----:B------:R-:W-:Y:S07]  /*2e50*/  LDSM.16.M88.2 R30, [R220+0x2080] ;  /* 0x00208000dc1e783b */ /* 0x000fee0000000100 */
[-C--:B-1----:R-:W-:Y:S08]  /*2e60*/  HMMA.16816.F32 R12, R132, R2.reuse, R12 ;  /* 0x00000002840c723c */ /* 0x082ff0000000180c */
[C---:B------:R-:W-:Y:S01]  /*2e70*/  HMMA.16816.F32 R16, R80.reuse, R2, R16 ;  /* 0x000000025010723c */ /* 0x040fe20000001810 */
[----:B------:R-:W1:Y:S07]  /*2e80*/  LDSM.16.M88.2 R2, [R220+0x1080] ;  /* 0x00108000dc02783b */ /* 0x000e6e0000000100 */
[-C--:B------:R-:W-:Y:S07]  /*2e90*/  HMMA.16816.F32 R20, R80, R136.reuse, R20 ;  /* 0x000000885014723c */ /* 0x080fee0000001814 */
[C---:B------:R-:W-:Y:S01]  /*2ea0*/  IADD3 R81, R225.reuse, R0, R228 ;  /* 0x00000000e1517210 */ /* 0x040fe20007ffe0e4 */
[----:B------:R-:W-:Y:S01]  /*2eb0*/  HMMA.16816.F32 R24, R132, R136, R24 ;  /* 0x000000888418723c */ /* 0x000fe20000001818 */
[----:B------:R-:W-:Y:S01]  /*2ec0*/  IMAD.U32 R80, RZ, RZ, UR4 ;  /* 0x00000004ff507e24 */ /* 0x000fe2000f8e00ff */
[----:B------:R-:W-:Y:S04]  /*2ed0*/  LDSM.16.M88.2 R132, [R223+0x80] ;  /* 0x00008000df84783b */ /* 0x000fe80000000100 */
[----:B------:R-:W-:Y:S01]  /*2ee0*/  LEA R80, R80, R234, 0xd ;  /* 0x000000ea50507211 */ /* 0x000fe200078e68ff */
[----:B------:R-:W-:Y:S01]  /*2ef0*/  LDSM.16.M88.2 R134, [R223+0x1080] ;  /* 0x00108000df86783b */ /* 0x000fe20000000100 */
[-C--:B--2---:R-:W-:Y:S05]  /*2f00*/  HMMA.16816.F32 R4, R140, R28.reuse, R4 ;  /* 0x0000001c8c04723c */ /* 0x084fea0000001804 */
[----:B------:R-:W-:Y:S01]  /*2f10*/  IMAD.IADD R0, R225, 0x1, R80 ;  /* 0x00000001e1007824 */ /* 0x000fe200078e0250 */
[----:B------:R-:W-:Y:S02]  /*2f20*/  SHF.L.U32 R80, R81, 0x1, RZ ;  /* 0x0000000151507819 */ /* 0x000fe400000006ff */
[C---:B------:R-:W-:Y:S01]  /*2f30*/  HMMA.16816.F32 R8, R144.reuse, R28, R8 ;  /* 0x0000001c9008723c */ /* 0x040fe20000001808 */
[----:B------:R-:W-:Y:S03]  /*2f40*/  LDSM.16.M88.2 R28, [R223+0x2080] ;  /* 0x00208000df1c783b */ /* 0x000fe60000000100 */
[----:B------:R-:W-:Y:S01]  /*2f50*/  IMAD.SHL.U32 R164, R0, 0x2, RZ ;  /* 0x0000000200a47824 */ /* 0x000fe200078e00ff */
[----:B------:R-:W2:Y:S01]  /*2f60*/  LDSM.16.M88.4 R80, [R80+0x6080] ;  /* 0x006080005050783b */ /* 0x000ea20000000200 */
[----:B------:R-:W-:Y:S02]  /*2f70*/  MOV R0, UR4 ;  /* 0x0000000400007c02 */ /* 0x000fe40008000f00 */
[-C--:B-1----:R-:W-:Y:S01]  /*2f80*/  HMMA.16816.F32 R12, R144, R2.reuse, R12 ;  /* 0x00000002900c723c */ /* 0x082fe2000000180c */
[----:B------:R-:W1:Y:S03]  /*2f90*/  LDSM.16.M88.4 R136, [R164+0x7080] ;  /* 0x00708000a488783b */ /* 0x000e660000000200 */
[----:B------:R-:W-:Y:S04]  /*2fa0*/  IMAD R0, R0, 0x2000, R233 ;  /* 0x0000200000007824 */ /* 0x000fe800078e02e9 */
[C---:B------:R-:W-:Y:S01]  /*2fb0*/  HMMA.16816.F32 R16, R140.reuse, R2, R16 ;  /* 0x000000028c10723c */ /* 0x040fe20000001810 */
[----:B------:R-:W-:Y:S03]  /*2fc0*/  LDSM.16.M88.2 R2, [R207+0x3080] ;  /* 0x00308000cf02783b */ /* 0x000fe60000000100 */
[----:B------:R-:W-:Y:S04]  /*2fd0*/  SHF.L.U32 R0, R0, 0x1, RZ ;  /* 0x0000000100007819 */ /* 0x000fe800000006ff */
[-C--:B------:R-:W-:Y:S01]  /*2fe0*/  HMMA.16816.F32 R20, R140, R30.reuse, R20 ;  /* 0x0000001e8c14723c */ /* 0x080fe20000001814 */
[----:B------:R-:W3:Y:S04]  /*2ff0*/  LDSM.16.M88.4 R140, [R148+0x8080] ;  /* 0x00808000948c783b */ /* 0x000ee80000000200 */
[----:B------:R-:W4:Y:S03]  /*3000*/  LDSM.16.M88.4 R148, [R148+0x9080] ;  /* 0x009080009494783b */ /* 0x000f260000000200 */
[----:B------:R-:W-:Y:S01]  /*3010*/  HMMA.16816.F32 R24, R144, R30, R24 ;  /* 0x0000001e9018723c */ /* 0x000fe20000001818 */
[----:B------:R-:W3:Y:S04]  /*3020*/  LDSM.16.M88.2 R30, [R207+0x4080] ;  /* 0x00408000cf1e783b */ /* 0x000ee80000000100 */
[----:B------:R-:W-:Y:S03]  /*3030*/  LDSM.16.M88.4 R144, [R153+0x9080] ;  /* 0x009080009990783b */ /* 0x000fe60000000200 */
[-C--:B--2---:R-:W-:Y:S08]  /*3040*/  HMMA.16816.F32 R4, R80, R132.reuse, R4 ;  /* 0x000000845004723c */ /* 0x084ff00000001804 */
[C---:B-1----:R-:W-:Y:S01]  /*3050*/  HMMA.16816.F32 R8, R136.reuse, R132, R8 ;  /* 0x000000848808723c */ /* 0x042fe20000001808 */
[----:B------:R-:W1:Y:S07]  /*3060*/  LDSM.16.M88.2 R132, [R207+0x5080] ;  /* 0x00508000cf84783b */ /* 0x000e6e0000000100 */
[-C--:B------:R-:W-:Y:S08]  /*3070*/  HMMA.16816.F32 R12, R136, R134.reuse, R12 ;  /* 0x00000086880c723c */ /* 0x080ff0000000180c */
[C---:B------:R-:W-:Y:S01]  /*3080*/  HMMA.16816.F32 R16, R80.reuse, R134, R16 ;  /* 0x000000865010723c */ /* 0x040fe20000001810 */
[----:B------:R-:W-:Y:S07]  /*3090*/  LDSM.16.M88.2 R134, [R220+0x3080] ;  /* 0x00308000dc86783b */ /* 0x000fee0000000100 */
[-C--:B------:R-:W-:Y:S01]  /*30a0*/  HMMA.16816.F32 R20, R80, R28.reuse, R20 ;  /* 0x0000001c5014723c */ /* 0x080fe20000001814 */
[----:B------:R2:W-:Y:S07]  /*30b0*/  LDSM.16.M88.4 R80, [R0+0x8080] ;  /* 0x008080000050783b */ /* 0x0005ee0000000200 */
[----:B------:R-:W-:Y:S01]  /*30c0*/  HMMA.16816.F32 R24, R136, R28, R24 ;  /* 0x0000001c8818723c */ /* 0x000fe20000001818 */
[----:B------:R-:W1:Y:S04]  /*30d0*/  LDSM.16.M88.2 R28, [R221+0x3080] ;  /* 0x00308000dd1c783b */ /* 0x000e680000000100 */
[----:B------:R-:W1:Y:S03]  /*30e0*/  LDSM.16.M88.4 R136, [R152+0x9080] ;  /* 0x009080009888783b */ /* 0x000e660000000200 */
[-C--:B---3--:R-:W-:Y:S01]  /*30f0*/  HMMA.16816.F32 R4, R140, R2.reuse, R4 ;  /* 0x000000028c04723c */ /* 0x088fe20000001804 */
[----:B------:R-:W-:Y:S07]  /*3100*/  LDSM.16.M88.2 R152, [R220+0x4080] ;  /* 0x00408000dc98783b */ /* 0x000fee0000000100 */
[C---:B----4-:R-:W-:Y:S01]  /*3110*/  HMMA.16816.F32 R8, R148.reuse, R2, R8 ;  /* 0x000000029408723c */ /* 0x050fe20000001808 */
[----:B------:R-:W3:Y:S03]  /*3120*/  LDSM.16.M88.2 R2, [R221+0x4080] ;  /* 0x00408000dd02783b */ /* 0x000ee60000000100 */
[----:B--2---:R-:W-:Y:S04]  /*3130*/  IMAD.U32 R0, RZ, RZ, UR4 ;  /* 0x00000004ff007e24 */ /* 0x004fe8000f8e00ff */
[-C--:B------:R-:W-:Y:S04]  /*3140*/  HMMA.16816.F32 R12, R148, R30.reuse, R12 ;  /* 0x0000001e940c723c */ /* 0x080fe8000000180c */
[----:B------:R-:W-:Y:S04]  /*3150*/  LEA R0, R0, R231, 0xd ;  /* 0x000000e700007211 */ /* 0x000fe800078e68ff */
[C---:B------:R-:W-:Y:S01]  /*3160*/  HMMA.16816.F32 R16, R140.reuse, R30, R16 ;  /* 0x0000001e8c10723c */ /* 0x040fe20000001810 */
[----:B------:R-:W2:Y:S03]  /*3170*/  LDSM.16.M88.2 R30, [R221+0x5080] ;  /* 0x00508000dd1e783b */ /* 0x000ea60000000100 */
[----:B------:R-:W-:Y:S04]  /*3180*/  IMAD.SHL.U32 R0, R0, 0x2, RZ ;  /* 0x0000000200007824 */ /* 0x000fe800078e00ff */
[-C--:B-1----:R-:W-:Y:S01]  /*3190*/  HMMA.16816.F32 R20, R140, R132.reuse, R20 ;  /* 0x000000848c14723c */ /* 0x082fe20000001814 */
[----:B------:R1:W4:Y:S07]  /*31a0*/  LDSM.16.M88.4 R140, [R0+0x8080] ;  /* 0x00808000008c783b */ /* 0x00032e0000000200 */
[----:B------:R-:W-:Y:S08]  /*31b0*/  HMMA.16816.F32 R24, R148, R132, R24 ;  /* 0x000000849418723c */ /* 0x000ff00000001818 */
[-C--:B------:R-:W-:Y:S08]  /*31c0*/  HMMA.16816.F32 R4, R80, R28.reuse, R4 ;  /* 0x0000001c5004723c */ /* 0x080ff00000001804 */
[C---:B------:R-:W-:Y:S01]  /*31d0*/  HMMA.16816.F32 R8, R136.reuse, R28, R8 ;  /* 0x0000001c8808723c */ /* 0x040fe20000001808 */
[----:B------:R-:W5:Y:S03]  /*31e0*/  LDSM.16.M88.2 R28, [R220+0x5080] ;  /* 0x00508000dc1c783b */ /* 0x000f660000000100 */
[----:B-1----:R-:W-:Y:S04]  /*31f0*/  MOV R0, UR4 ;  /* 0x0000000400007c02 */ /* 0x002fe80008000f00 */
[-C--:B---3--:R-:W-:Y:S04]  /*3200*/  HMMA.16816.F32 R12, R136, R2.reuse, R12 ;  /* 0x00000002880c723c */ /* 0x088fe8000000180c */
[----:B------:R-:W-:Y:S04]  /*3210*/  IMAD R0, R0, 0x2000, R232 ;  /* 0x0000200000007824 */ /* 0x000fe800078e02e8 */
[C---:B------:R-:W-:Y:S01]  /*3220*/  HMMA.16816.F32 R16, R80.reuse, R2, R16 ;  /* 0x000000025010723c */ /* 0x040fe20000001810 */
[----:B------:R-:W-:Y:S03]  /*3230*/  LDSM.16.M88.2 R2, [R223+0x3080] ;  /* 0x00308000df02783b */ /* 0x000fe60000000100 */
[----:B------:R-:W-:Y:S04]  /*3240*/  SHF.L.U32 R0, R0, 0x1, RZ ;  /* 0x0000000100007819 */ /* 0x000fe800000006ff */
[-C--:B--2---:R-:W-:Y:S01]  /*3250*/  HMMA.16816.F32 R20, R80, R30.reuse, R20 ;  /* 0x0000001e5014723c */ /* 0x084fe20000001814 */
[----:B------:R-:W1:Y:S07]  /*3260*/  LDSM.16.M88.4 R80, [R0+0x8080] ;  /* 0x008080000050783b */ /* 0x000e6e0000000200 */
[----:B------:R-:W-:Y:S01]  /*3270*/  HMMA.16816.F32 R24, R136, R30, R24 ;  /* 0x0000001e8818723c */ /* 0x000fe20000001818 */
[----:B------:R-:W-:Y:S04]  /*3280*/  LDSM.16.M88.2 R30, [R223+0x4080] ;  /* 0x00408000df1e783b */ /* 0x000fe80000000100 */
[----:B------:R-:W-:Y:S02]  /*3290*/  LDSM.16.M88.2 R136, [R223+0x5080] ;  /* 0x00508000df88783b */ /* 0x000fe40000000100 */
[----:B------:R-:W-:Y:S01]  /*32a0*/  IMAD.U32 R139, RZ, RZ, UR4 ;  /* 0x00000004ff8b7e24 */ /* 0x000fe2000f8e00ff */
[-C--:B----4-:R-:W-:Y:S05]  /*32b0*/  HMMA.16816.F32 R4, R140, R134.reuse, R4 ;  /* 0x000000868c04723c */ /* 0x090fea0000001804 */
[----:B------:R-:W-:Y:S03]  /*32c0*/  LEA R139, R139, R241, 0x6 ;  /* 0x000000f18b8b7211 */ /* 0x000fe600078e30ff */
[C---:B------:R-:W-:Y:S01]  /*32d0*/  HMMA.16816.F32 R8, R144.reuse, R134, R8 ;  /* 0x000000869008723c */ /* 0x040fe20000001808 */
[----:B------:R-:W2:Y:S04]  /*32e0*/  LDSM.16.M88.4 R132, [R164+0x9080] ;  /* 0x00908000a484783b */ /* 0x000ea80000000200 */
[----:B------:R3:W4:Y:S03]  /*32f0*/  LDS R138, [R139.X4+0x120a0] ;  /* 0x0120a0008b8a7984 */ /* 0x0007260000004800 */
[-C--:B------:R-:W-:Y:S08]  /*3300*/  HMMA.16816.F32 R12, R144, R152.reuse, R12 ;  /* 0x00000098900c723c */ /* 0x080ff0000000180c */
[C---:B------:R-:W-:Y:S08]  /*3310*/  HMMA.16816.F32 R16, R140.reuse, R152, R16 ;  /* 0x000000988c10723c */ /* 0x040ff00000001810 */
[-C--:B-----5:R-:W-:Y:S08]  /*3320*/  HMMA.16816.F32 R20, R140, R28.reuse, R20 ;  /* 0x0000001c8c14723c */ /* 0x0a0ff00000001814 */
[----:B------:R-:W-:Y:S01]  /*3330*/  HMMA.16816.F32 R24, R144, R28, R24 ;  /* 0x0000001c9018723c */ /* 0x000fe20000001818 */
[----:B------:R3:W3:Y:S04]  /*3340*/  LDS R28, [R139.X4+0x12080] ;  /* 0x012080008b1c7984 */ /* 0x0006e80000004800 */
[----:B------:R3:W3:Y:S03]  /*3350*/  LDS R29, [R139.X4+0x12100] ;  /* 0x012100008b1d7984 */ /* 0x0006e60000004800 */
[-C--:B-1----:R-:W-:Y:S01]  /*3360*/  HMMA.16816.F32 R4, R80, R2.reuse, R4 ;  /* 0x000000025004723c */ /* 0x082fe20000001804 */
[----:B------:R-:W1:Y:S01]  /*3370*/  LDS R139, [R139.X4+0x12120] ;  /* 0x012120008b8b7984 */ /* 0x000e620000004800 */
[----:B------:R-:W-:Y:S04]  /*3380*/  DEPBAR.LE SB0, 0x0 ;  /* 0x000080000000791a */ /* 0x000fe80000000000 */
[----:B------:R-:W-:Y:S02]  /*3390*/  BAR.SYNC.DEFER_BLOCKING 0x0 ;  /* 0x0000000000007b1d */ /* 0x000fe40000010000 */
[C---:B--2---:R-:W-:Y:S08]  /*33a0*/  HMMA.16816.F32 R8, R132.reuse, R2, R8 ;  /* 0x000000028408723c */ /* 0x044ff00000001808 */
[-C--:B------:R-:W-:Y:S08]  /*33b0*/  HMMA.16816.F32 R12, R132, R30.reuse, R12 ;  /* 0x0000001e840c723c */ /* 0x080ff0000000180c */
[C---:B------:R-:W-:Y:S01]  /*33c0*/  HMMA.16816.F32 R16, R80.reuse, R30, R16 ;  /* 0x0000001e5010723c */ /* 0x040fe20000001810 */
[----:B------:R2:W1:Y:S06]  /*33d0*/  LDSM.16.M88.4 R140, [R226+0xe080] ;  /* 0x00e08000e28c783b */ /* 0x00046c0000000200 */
[----:B------:R-:W-:Y:S01]  /*33e0*/  IADD3 R30, R237, 0x1, RZ ;  /* 0x00000001ed1e7810 */ /* 0x000fe20007ffe0ff */
[-C--:B------:R-:W-:Y:S01]  /*33f0*/  HMMA.16816.F32 R20, R80, R136.reuse, R20 ;  /* 0x000000885014723c */ /* 0x080fe20000001814 */
[----:B------:R2:W1:Y:S02]  /*3400*/  LDSM.16.M88.4 R144, [R226+0xf080] ;  /* 0x00f08000e290783b */ /* 0x0004640000000200 */
[----:B------:R-:W-:Y:S02]  /*3410*/  ISETP.GE.AND P1, PT, R30, R208, PT ;  /* 0x000000d01e00720c */ /* 0x000fe40003f26270 */
[----:B------:R2:W1:Y:S03]  /*3420*/  LDSM.16.M88.4 R148, [R227+0xe080] ;  /* 0x00e08000e394783b */ /* 0x0004660000000200 */
[----:B------:R-:W-:Y:S01]  /*3430*/  HMMA.16816.F32 R24, R132, R136, R24 ;  /* 0x000000888418723c */ /* 0x000fe20000001818 */
[----:B------:R2:W1:Y:S07]  /*3440*/  LDSM.16.M88.4 R164, [R227+0xf080] ;  /* 0x00f08000e3a4783b */ /* 0x00046e0000000200 */
[----:B------:R-:W-:-:S05]  /*3450*/  @P1 BRA `(.L_x_1002) ;  /* 0x0000030000001947 */ /* 0x000fca0003800000 */
[----:B---34-:R-:W-:Y:S01]  /*3460*/  SHF.R.S32.HI R3, RZ, 0x1f, R30 ;  /* 0x0000001fff037819 */ /* 0x018fe2000001141e */
[----:B------:R-:W3:Y:S01]  /*3470*/  LDL.64 R210, [R1+0x10] ;  /* 0x0000100001d27983 */ /* 0x000ee20000100a00 */
[----:B------:R-:W-:Y:S01]  /*3480*/  @!P2 LEA R2, R237, 0x40, 0x6 ;  /* 0x00000040ed02a811 */ /* 0x000fe200078e30ff */
[----:B------:R-:W-:Y:S02]  /*3490*/  IMAD.WIDE.U32 R80, R30, c[0x0][0x178], RZ ;  /* 0x00005e001e507a25 */ /* 0x000fe400078e00ff */
[----:B------:R-:W4:Y:S02]  /*34a0*/  LDL R208, [R1+0x1c] ;  /* 0x00001c0001d07983 */ /* 0x000f240000100800 */
[----:B------:R-:W-:Y:S02]  /*34b0*/  IMAD R3, R3, c[0x0][0x178], RZ ;  /* 0x00005e0003037a24 */ /* 0x000fe400078e02ff */
[----:B------:R-:W5:Y:S01]  /*34c0*/  S2R R209, SR_TID.X ;  /* 0x0000000000d17919 */ /* 0x000f620000002100 */
[----:B------:R-:W-:Y:S02]  /*34d0*/  IMAD.SHL.U32 R83, R80, 0x40, RZ ;  /* 0x0000004050537824 */ /* 0x000fe400078e00ff */
[----:B------:R-:W-:Y:S01]  /*34e0*/  IMAD R3, R30, c[0x0][0x17c], R3 ;  /* 0x00005f001e037a24 */ /* 0x000fe200078e0203 */
[----:B------:R-:W2:Y:S03]  /*34f0*/  S2R R133, SR_TID.X ;  /* 0x0000000000857919 */ /* 0x000ea60000002100 */
[----:B------:R-:W-:Y:S01]  /*3500*/  IMAD.IADD R3, R81, 0x1, R3 ;  /* 0x0000000151037824 */ /* 0x000fe200078e0203 */
[C---:B---3--:R-:W-:Y:S04]  /*3510*/  @!P2 IADD3 R0, P5, R2.reuse, R210, RZ ;  /* 0x000000d20200a210 */ /* 0x048fe80007fbe0ff */
[----:B----4-:R-:W-:Y:S02]  /*3520*/  @!P2 LEA.HI.X.SX32 R31, R2, R208, 0x1, P5 ;  /* 0x000000d0021fa211 */ /* 0x010fe400028f0eff */
[----:B-----5:R-:W-:Y:S02]  /*3530*/  SHF.R.S32.HI R208, RZ, 0x1f, R209 ;  /* 0x0000001fffd07819 */ /* 0x020fe400000114d1 */
[----:B------:R-:W-:Y:S02]  /*3540*/  IADD3 R81, P6, P5, R250, UR7, R83 ;  /* 0x00000007fa517c10 */ /* 0x000fe4000fdde053 */
        /* <DEDUP_REMOVED lines=33> */
.L_x_1002:
[----:B---34-:R-:W-:Y:S01]  /*3760*/  IMAD R0, R237, 0x40, R243 ;  /* 0x00000040ed007824 */ /* 0x018fe200078e02f3 */
[----:B------:R-:W0:Y:S01]  /*3770*/  LDGDEPBAR ;  /* 0x00000000000079af */ /* 0x000e220000000000 */
[----:B------:R-:W-:Y:S03]  /*3780*/  IMAD.IADD R30, R243, 0x1, -R245 ;  /* 0x00000001f31e7824 */ /* 0x000fe600078e0af5 */
[----:B------:R-:W-:Y:S04]  /*3790*/  IADD3 R0, -R242, 0x1, R0 ;  /* 0x00000001f2007810 */ /* 0x000fe80007ffe100 */
[----:B------:R-:W-:Y:S04]  /*37a0*/  IADD3 R3, -R245, R241, R0 ;  /* 0x000000f1f5037210 */ /* 0x000fe80007ffe100 */
        /* <DEDUP_REMOVED lines=10> */
[----:B------:R-:W-:Y:S01]  /*3850*/  FFMA.FTZ R152, R82, c[0x0][0x29c], -R28 ;  /* 0x0000a70052987a23 */ /* 0x000fe2000001081c */
[----:B------:R-:W-:Y:S02]  /*3860*/  FSEL R133, R6, -INF , P6 ;  /* 0xff80000006857808 */ /* 0x000fe40003000000 */
[C---:B------:R-:W-:Y:S02]  /*3870*/  ISETP.GT.AND P6, PT, R0.reuse, 0x20, PT ;  /* 0x000000200000780c */ /* 0x040fe40003fc4270 */
[----:B------:R-:W-:Y:S01]  /*3880*/  FSEL R132, R7, -INF , P5 ;  /* 0xff80000007847808 */ /* 0x000fe20002800000 */
[--C-:B------:R-:W-:Y:S01]  /*3890*/  FFMA.FTZ R218, R133, c[0x0][0x29c], -R138.reuse ;  /* 0x0000a70085da7a23 */ /* 0x100fe2000001088a */
[----:B------:R-:W-:Y:S02]  /*38a0*/  ISETP.GT.AND P5, PT, R0, 0x21, PT ;  /* 0x000000210000780c */ /* 0x000fe40003fa4270 */
[----:B------:R-:W-:Y:S01]  /*38b0*/  FSEL R80, R16, -INF , P6 ;  /* 0xff80000010507808 */ /* 0x000fe20003000000 */
[----:B------:R-:W-:Y:S01]  /*38c0*/  FFMA.FTZ R217, R132, c[0x0][0x29c], -R138 ;  /* 0x0000a70084d97a23 */ /* 0x000fe2000001088a */
[----:B------:R-:W-:Y:S02]  /*38d0*/  ISETP.GT.AND P6, PT, R2, 0x20, PT ;  /* 0x000000200200780c */ /* 0x000fe40003fc4270 */
[----:B------:R-:W-:Y:S01]  /*38e0*/  FSEL R31, R17, -INF , P5 ;  /* 0xff800000111f7808 */ /* 0x000fe20002800000 */
[--C-:B------:R-:W-:Y:S01]  /*38f0*/  FFMA.FTZ R208, R80, c[0x0][0x29c], -R28.reuse ;  /* 0x0000a70050d07a23 */ /* 0x100fe2000001081c */
[----:B------:R-:W-:Y:S02]  /*3900*/  ISETP.GT.AND P5, PT, R2, 0x21, PT ;  /* 0x000000210200780c */ /* 0x000fe40003fa4270 */
[----:B------:R-:W-:Y:S01]  /*3910*/  FSEL R81, R18, -INF , P6 ;  /* 0xff80000012517808 */ /* 0x000fe20003000000 */
[----:B------:R-:W-:Y:S01]  /*3920*/  FFMA.FTZ R209, R31, c[0x0][0x29c], -R28 ;  /* 0x0000a7001fd17a23 */ /* 0x000fe2000001081c */
[----:B------:R-:W-:Y:S02]  /*3930*/  FSEL R19, R19, -INF , P5 ;  /* 0xff80000013137808 */ /* 0x000fe40002800000 */
[----:B------:R-:W-:Y:S01]  /*3940*/  IADD3 R4, R3, 0x20, RZ ;  /* 0x0000002003047810 */ /* 0x000fe20007ffe0ff */
[--C-:B------:R-:W-:Y:S01]  /*3950*/  FFMA.FTZ R132, R81, c[0x0][0x29c], -R138.reuse ;  /* 0x0000a70051847a23 */ /* 0x100fe2000001088a */
[C---:B------:R-:W-:Y:S01]  /*3960*/  ISETP.GT.AND P5, PT, R0.reuse, 0x41, PT ;  /* 0x000000410000780c */ /* 0x040fe20003fa4270 */
[----:B------:R-:W-:Y:S01]  /*3970*/  FFMA.FTZ R216, R19, c[0x0][0x29c], -R138 ;  /* 0x0000a70013d87a23 */ /* 0x000fe2000001088a */
[----:B------:R-:W-:Y:S02]  /*3980*/  ISETP.GT.AND P6, PT, R0, 0x40, PT ;  /* 0x000000400000780c */ /* 0x000fe40003fc4270 */
[----:B------:R-:W-:Y:S01]  /*3990*/  IADD3 R3, R3, 0x28, RZ ;  /* 0x0000002803037810 */ /* 0x000fe20007ffe0ff */
[----:B------:R-:W-:Y:S01]  /*39a0*/  MUFU.EX2 R132, R132 ;  /* 0x0000008400847308 */ /* 0x000fe20000000800 */
[----:B------:R-:W-:Y:S02]  /*39b0*/  FSEL R21, R21, -INF , P5 ;  /* 0xff80000015157808 */ /* 0x000fe40002800000 */
[----:B------:R-:W-:Y:S02]  /*39c0*/  IMNMX R0, R30, R4, PT ;  /* 0x000000041e007217 */ /* 0x000fe40003800200 */
[-C--:B-1----:R-:W-:Y:S03]  /*39d0*/  HMMA.16816.F32 R4, R140, R154.reuse, RZ ;  /* 0x0000009a8c04723c */ /* 0x082fe600000018ff */
[----:B------:R-:W-:Y:S01]  /*39e0*/  FSEL R20, R20, -INF , P6 ;  /* 0xff80000014147808 */ /* 0x000fe20003000000 */
[--C-:B------:R-:W-:Y:S01]  /*39f0*/  FFMA.FTZ R219, R21, c[0x0][0x29c], -R28.reuse ;  /* 0x0000a70015db7a23 */ /* 0x100fe2000001081c */
[C---:B------:R-:W-:Y:S02]  /*3a00*/  ISETP.GT.AND P6, PT, R2.reuse, 0x40, PT ;  /* 0x000000400200780c */ /* 0x040fe40003fc4270 */
[----:B------:R-:W-:Y:S01]  /*3a10*/  ISETP.GT.AND P5, PT, R2, 0x41, PT ;  /* 0x000000410200780c */ /* 0x000fe20003fa4270 */
[----:B------:R-:W-:Y:S01]  /*3a20*/  FFMA.FTZ R238, R20, c[0x0][0x29c], -R28 ;  /* 0x0000a70014ee7a23 */ /* 0x000fe2000001081c */
[----:B------:R-:W-:Y:S03]  /*3a30*/  IMNMX R2, R30, R3, PT ;  /* 0x000000031e027217 */ /* 0x000fe60003800200 */
[----:B------:R-:W-:Y:S02]  /*3a40*/  FSEL R22, R22, -INF , P6 ;  /* 0xff80000016167808 */ /* 0x000fe40003000000 */
[----:B------:R-:W-:Y:S02]  /*3a50*/  ISETP.GT.AND P6, PT, R0, RZ, PT ;  /* 0x000000ff0000720c */ /* 0x000fe40003fc4270 */
[----:B------:R-:W-:Y:S01]  /*3a60*/  FSEL R23, R23, -INF , P5 ;  /* 0xff80000017177808 */ /* 0x000fe20002800000 */
[--C-:B------:R-:W-:Y:S01]  /*3a70*/  FFMA.FTZ R133, R22, c[0x0][0x29c], -R138.reuse ;  /* 0x0000a70016857a23 */ /* 0x100fe2000001088a */
[----:B------:R-:W-:Y:S02]  /*3a80*/  ISETP.GT.AND P5, PT, R0, 0x1, PT ;  /* 0x000000010000780c */ /* 0x000fe40003fa4270 */
[----:B------:R-:W-:Y:S01]  /*3a90*/  FSEL R18, R8, -INF , P6 ;  /* 0xff80000008127808 */ /* 0x000fe20003000000 */
[----:B------:R-:W-:Y:S01]  /*3aa0*/  FFMA.FTZ R138, R23, c[0x0][0x29c], -R138 ;  /* 0x0000a700178a7a23 */ /* 0x000fe2000001088a */
[----:B------:R-:W-:Y:S01]  /*3ab0*/  ISETP.GT.AND P6, PT, R2, RZ, PT ;  /* 0x000000ff0200720c */ /* 0x000fe20003fc4270 */
[----:B------:R-:W-:Y:S01]  /*3ac0*/  MUFU.EX2 R133, R133 ;  /* 0x0000008500857308 */ /* 0x000fe20000000800 */
[----:B------:R-:W-:Y:S01]  /*3ad0*/  FSEL R17, R9, -INF , P5 ;  /* 0xff80000009117808 */ /* 0x000fe20002800000 */
[--C-:B------:R-:W-:Y:S01]  /*3ae0*/  FFMA.FTZ R215, R18, c[0x0][0x29c], -R29.reuse ;  /* 0x0000a70012d77a23 */ /* 0x100fe2000001081d */
[----:B------:R-:W-:Y:S02]  /*3af0*/  ISETP.GT.AND P5, PT, R2, 0x1, PT ;  /* 0x000000010200780c */ /* 0x000fe40003fa4270 */
[----:B------:R-:W-:Y:S01]  /*3b00*/  FSEL R137, R10, -INF , P6 ;  /* 0xff8000000a897808 */ /* 0x000fe20003000000 */
[--C-:B------:R-:W-:Y:S01]  /*3b10*/  FFMA.FTZ R214, R17, c[0x0][0x29c], -R29.reuse ;  /* 0x0000a70011d67a23 */ /* 0x100fe2000001081d */
[----:B------:R-:W-:Y:S02]  /*3b20*/  FSEL R136, R11, -INF , P5 ;  /* 0xff8000000b887808 */ /* 0x000fe40002800000 */
[C---:B------:R-:W-:Y:S01]  /*3b30*/  HMMA.16816.F32 R8, R144.reuse, R154, RZ ;  /* 0x0000009a9008723c */ /* 0x040fe200000018ff */
[----:B------:R-:W-:Y:S01]  /*3b40*/  MUFU.EX2 R138, R138 ;  /* 0x0000008a008a7308 */ /* 0x000fe20000000800 */
[C---:B------:R-:W-:Y:S02]  /*3b50*/  ISETP.GT.AND P5, PT, R0.reuse, 0x21, PT ;  /* 0x000000210000780c */ /* 0x040fe40003fa4270 */
[----:B------:R-:W-:Y:S02]  /*3b60*/  ISETP.GT.AND P6, PT, R0, 0x20, PT ;  /* 0x000000200000780c */ /* 0x000fe40003fc4270 */
[----:B------:R-:W-:Y:S02]  /*3b70*/  FSEL R3, R13, -INF , P5 ;  /* 0xff8000000d037808 */ /* 0x000fe40002800000 */
[----:B------:R-:W-:Y:S02]  /*3b80*/  FSEL R16, R12, -INF , P6 ;  /* 0xff8000000c107808 */ /* 0x000fe40003000000 */
[C---:B------:R-:W-:Y:S02]  /*3b90*/  ISETP.GT.AND P6, PT, R2.reuse, 0x20, PT ;  /* 0x000000200200780c */ /* 0x040fe40003fc4270 */
[----:B------:R-:W-:Y:S01]  /*3ba0*/  ISETP.GT.AND P5, PT, R2, 0x21, PT ;  /* 0x000000210200780c */ /* 0x000fe20003fa4270 */
[--C-:B------:R-:W-:Y:S01]  /*3bb0*/  FFMA.FTZ R213, R16, c[0x0][0x29c], -R29.reuse ;  /* 0x0000a70010d57a23 */ /* 0x100fe2000001081d */
[----:B------:R-:W-:Y:S01]  /*3bc0*/  FSEL R135, R14, -INF , P6 ;  /* 0xff8000000e877808 */ /* 0x000fe20003000000 */
[--C-:B------:R-:W-:Y:S01]  /*3bd0*/  FFMA.FTZ R212, R3, c[0x0][0x29c], -R29.reuse ;  /* 0x0000a70003d47a23 */ /* 0x100fe2000001081d */
[----:B------:R-:W-:Y:S01]  /*3be0*/  FSEL R134, R15, -INF , P5 ;  /* 0xff8000000f867808 */ /* 0x000fe20002800000 */
[----:B------:R-:W-:Y:S01]  /*3bf0*/  LDS R3, [R241.X4+0x12280] ;  /* 0x01228000f1037984 */ /* 0x000fe20000004800 */
[-C--:B------:R-:W-:Y:S01]  /*3c00*/  HMMA.16816.F32 R12, R144, R156.reuse, RZ ;  /* 0x0000009c900c723c */ /* 0x080fe200000018ff */
[C---:B------:R-:W-:Y:S02]  /*3c10*/  ISETP.GT.AND P6, PT, R0.reuse, 0x40, PT ;  /* 0x000000400000780c */ /* 0x040fe40003fc4270 */
[----:B------:R-:W-:Y:S01]  /*3c20*/  ISETP.GT.AND P5, PT, R0, 0x41, PT ;  /* 0x000000410000780c */ /* 0x000fe20003fa4270 */
[----:B------:R-:W-:Y:S01]  /*3c30*/  IMAD.MOV.U32 R0, RZ, RZ, 0x40 ;  /* 0x00000040ff007424 */ /* 0x000fe200078e00ff */
[----:B------:R-:W-:Y:S02]  /*3c40*/  FSEL R24, R24, -INF , P6 ;  /* 0xff80000018187808 */ /* 0x000fe40003000000 */
[----:B------:R-:W-:Y:S01]  /*3c50*/  FSEL R25, R25, -INF , P5 ;  /* 0xff80000019197808 */ /* 0x000fe20002800000 */
[C---:B------:R-:W-:Y:S02]  /*3c60*/  HMMA.16816.F32 R16, R140.reuse, R156, RZ ;  /* 0x0000009c8c10723c */ /* 0x040fe400000018ff */
[----:B------:R-:W-:Y:S02]  /*3c70*/  ISETP.GT.AND P6, PT, R2, 0x40, PT ;  /* 0x000000400200780c */ /* 0x000fe40003fc4270 */
[--C-:B------:R-:W-:Y:S01]  /*3c80*/  FFMA.FTZ R211, R24, c[0x0][0x29c], -R29.reuse ;  /* 0x0000a70018d37a23 */ /* 0x100fe2000001081d */
[----:B------:R-:W-:Y:S01]  /*3c90*/  ISETP.GT.AND P5, PT, R2, 0x41, PT ;  /* 0x000000410200780c */ /* 0x000fe20003fa4270 */
[----:B------:R-:W-:Y:S01]  /*3ca0*/  FFMA.FTZ R210, R25, c[0x0][0x29c], -R29 ;  /* 0x0000a70019d27a23 */ /* 0x000fe2000001081d */
[----:B------:R-:W-:Y:S01]  /*3cb0*/  FSEL R26, R26, -INF , P6 ;  /* 0xff8000001a1a7808 */ /* 0x000fe20003000000 */
[-C--:B------:R-:W-:Y:S01]  /*3cc0*/  HMMA.16816.F32 R20, R140, R158.reuse, RZ ;  /* 0x0000009e8c14723c */ /* 0x080fe200000018ff */
[----:B------:R-:W-:Y:S01]  /*3cd0*/  FSEL R27, R27, -INF , P5 ;  /* 0xff8000001b1b7808 */ /* 0x000fe20002800000 */
[----:B------:R-:W-:Y:S02]  /*3ce0*/  MUFU.EX2 R140, R209 ;  /* 0x000000d1008c7308 */ /* 0x000fe40000000800 */
[----:B------:R-:W-:Y:S01]  /*3cf0*/  FFMA.FTZ R239, R26, c[0x0][0x29c], -R139 ;  /* 0x0000a7001aef7a23 */ /* 0x000fe2000001088b */
[----:B------:R-:W-:Y:S03]  /*3d00*/  SEL R0, R0, 0xffffffc0, !P0 ;  /* 0xffffffc000007807 */ /* 0x000fe60004000000 */
[----:B------:R-:W-:Y:S04]  /*3d10*/  HMMA.16816.F32 R28, R144, R158, RZ ;  /* 0x0000009e901c723c */ /* 0x000fe800000018ff */
[----:B------:R-:W-:Y:S01]  /*3d20*/  IMAD.IADD R2, R226, 0x1, R0 ;  /* 0x00000001e2027824 */ /* 0x000fe200078e0200 */
[----:B------:R-:W-:Y:S01]  /*3d30*/  MUFU.EX2 R146, R208 ;  /* 0x000000d000927308 */ /* 0x000fe20000000800 */
[----:B------:R-:W-:Y:S02]  /*3d40*/  IMAD.IADD R0, R0, 0x1, R227 ;  /* 0x0000000100007824 */ /* 0x000fe400078e02e3 */
[-C--:B------:R-:W-:Y:S01]  /*3d50*/  HMMA.16816.F32 R4, R148, R160.reuse, R4 ;  /* 0x000000a09404723c */ /* 0x080fe20000001804 */
[----:B------:R-:W-:Y:S06]  /*3d60*/  LDSM.16.M88.4 R80, [R2+0xf080] ;  /* 0x00f080000250783b */ /* 0x000fec0000000200 */
[----:B------:R-:W-:Y:S01]  /*3d70*/  MUFU.EX2 R141, R212 ;  /* 0x000000d4008d7308 */ /* 0x000fe20000000800 */
[C---:B------:R-:W-:Y:S08]  /*3d80*/  HMMA.16816.F32 R8, R164.reuse, R160, R8 ;  /* 0x000000a0a408723c */ /* 0x040ff00000001808 */
[-C--:B------:R-:W-:Y:S01]  /*3d90*/  HMMA.16816.F32 R12, R164, R162.reuse, R12 ;  /* 0x000000a2a40c723c */ /* 0x080fe2000000180c */
[----:B------:R-:W-:Y:S07]  /*3da0*/  MUFU.EX2 R142, R211 ;  /* 0x000000d3008e7308 */ /* 0x000fee0000000800 */
[C---:B------:R-:W-:Y:S03]  /*3db0*/  HMMA.16816.F32 R16, R148.reuse, R162, R16 ;  /* 0x000000a29410723c */ /* 0x040fe60000001810 */
[----:B------:R-:W-:Y:S05]  /*3dc0*/  MUFU.EX2 R144, R210 ;  /* 0x000000d200907308 */ /* 0x000fea0000000800 */
[-C--:B------:R-:W-:Y:S05]  /*3dd0*/  HMMA.16816.F32 R20, R148, R168.reuse, R20 ;  /* 0x000000a89414723c */ /* 0x080fea0000001814 */
[----:B------:R-:W-:Y:S02]  /*3de0*/  MUFU.EX2 R143, R153 ;  /* 0x00000099008f7308 */ /* 0x000fe40000000800 */
[--C-:B------:R-:W-:Y:S01]  /*3df0*/  FFMA.FTZ R149, R136, c[0x0][0x29c], -R139.reuse ;  /* 0x0000a70088957a23 */ /* 0x100fe2000001088b */
[----:B------:R-:W-:Y:S04]  /*3e00*/  HMMA.16816.F32 R28, R164, R168, R28 ;  /* 0x000000a8a41c723c */ /* 0x000fe8000000181c */
[--C-:B------:R-:W-:Y:S02]  /*3e10*/  FFMA.FTZ R150, R135, c[0x0][0x29c], -R139.reuse ;  /* 0x0000a70087967a23 */ /* 0x100fe4000001088b */
[--C-:B------:R-:W-:Y:S01]  /*3e20*/  FFMA.FTZ R151, R134, c[0x0][0x29c], -R139.reuse ;  /* 0x0000a70086977a23 */ /* 0x100fe2000001088b */
[----:B------:R-:W-:Y:S01]  /*3e30*/  MUFU.EX2 R135, R215 ;  /* 0x000000d700877308 */ /* 0x000fe20000000800 */
[--C-:B------:R-:W-:Y:S04]  /*3e40*/  FFMA.FTZ R148, R137, c[0x0][0x29c], -R139.reuse ;  /* 0x0000a70089947a23 */ /* 0x100fe8000001088b */
[----:B------:R-:W-:Y:S02]  /*3e50*/  FFMA.FTZ R139, R27, c[0x0][0x29c], -R139 ;  /* 0x0000a7001b8b7a23 */ /* 0x000fe4000001088b */
[----:B------:R-:W1:Y:S03]  /*3e60*/  LDSM.16.M88.4 R24, [R2+0xe080] ;  /* 0x00e080000218783b */ /* 0x000e660000000200 */
[----:B------:R-:W-:Y:S10]  /*3e70*/  MUFU.EX2 R134, R216 ;  /* 0x000000d800867308 */ /* 0x000ff40000000800 */
[----:B------:R-:W-:Y:S10]  /*3e80*/  MUFU.EX2 R136, R213 ;  /* 0x000000d500887308 */ /* 0x000ff40000000800 */
[----:B------:R-:W-:Y:S10]  /*3e90*/  MUFU.EX2 R137, R214 ;  /* 0x000000d600897308 */ /* 0x000ff40000000800 */
[----:B------:R-:W-:Y:S01]  /*3ea0*/  MUFU.EX2 R148, R148 ;  /* 0x0000009400947308 */ /* 0x000fe20000000800 */
[-C--:B-1----:R-:W-:Y:S09]  /*3eb0*/  HMMA.16816.F32 R4, R24, R170.reuse, R4 ;  /* 0x000000aa1804723c */ /* 0x082ff20000001804 */
[----:B------:R-:W1:Y:S01]  /*3ec0*/  MUFU.EX2 R147, R152 ;  /* 0x0000009800937308 */ /* 0x000e620000000800 */
[C---:B------:R-:W-:Y:S09]  /*3ed0*/  HMMA.16816.F32 R8, R80.reuse, R170, R8 ;  /* 0x000000aa5008723c */ /* 0x040ff20000001808 */
[----:B------:R-:W-:Y:S01]  /*3ee0*/  MUFU.EX2 R139, R139 ;  /* 0x0000008b008b7308 */ /* 0x000fe20000000800 */
[-C--:B------:R-:W-:Y:S08]  /*3ef0*/  HMMA.16816.F32 R12, R80, R172.reuse, R12 ;  /* 0x000000ac500c723c */ /* 0x080ff0000000180c */
[C---:B------:R-:W-:Y:S04]  /*3f00*/  HMMA.16816.F32 R16, R24.reuse, R172, R16 ;  /* 0x000000ac1810723c */ /* 0x040fe80000001810 */
[----:B-1----:R-:W-:Y:S02]  /*3f10*/  F2FP.PACK_AB R145, R147, R143 ;  /* 0x0000008f9391723e */ /* 0x002fe400000000ff */
[----:B------:R-:W-:Y:S02]  /*3f20*/  IADD3 R152, R237, 0x1, RZ ;  /* 0x00000001ed987810 */ /* 0x000fe40007ffe0ff */
        /* <DEDUP_REMOVED lines=47> */
[--C-:B------:R-:W-:Y:S02]  /*4220*/  FADD.FTZ R4, R4, -R3.reuse ;  /* 0x8000000304047221 */ /* 0x100fe40000010000 */
[----:B------:R-:W-:Y:S03]  /*4230*/  HMMA.16816.F32 R28, R80, R204, R28 ;  /* 0x000000cc501c723c */ /* 0x000fe6000000181c */
[----:B------:R-:W3:Y:S01]  /*4240*/  MUFU.EX2 R27, R238 ;  /* 0x000000ee001b7308 */ /* 0x000ee20000000800 */
[----:B------:R-:W-:Y:S02]  /*4250*/  FMUL.FTZ R5, R147, R5 ;  /* 0x0000000593057220 */ /* 0x000fe40000410000 */
[----:B------:R-:W-:Y:S01]  /*4260*/  FMUL.FTZ R4, R143, R4 ;  /* 0x000000048f047220 */ /* 0x000fe20000410000 */
[----:B------:R-:W-:Y:S01]  /*4270*/  F2FP.PACK_AB R143, R140, R146 ;  /* 0x000000928c8f723e */ /* 0x000fe200000000ff */
[--C-:B------:R-:W-:Y:S04]  /*4280*/  FADD.FTZ R16, R16, -R3.reuse ;  /* 0x8000000310107221 */ /* 0x100fe80000010000 */
[--C-:B------:R-:W-:Y:S01]  /*4290*/  FADD.FTZ R17, R17, -R3.reuse ;  /* 0x8000000311117221 */ /* 0x100fe20000010000 */
[----:B------:R-:W4:Y:S01]  /*42a0*/  MUFU.EX2 R25, R218 ;  /* 0x000000da00197308 */ /* 0x000f220000000800 */
[--C-:B------:R-:W-:Y:S02]  /*42b0*/  FADD.FTZ R18, R18, -R0.reuse ;  /* 0x8000000012127221 */ /* 0x100fe40000010000 */
[--C-:B------:R-:W-:Y:S02]  /*42c0*/  FADD.FTZ R20, R20, -R3.reuse ;  /* 0x8000000314147221 */ /* 0x100fe40000010000 */
[----:B------:R-:W-:Y:S02]  /*42d0*/  FADD.FTZ R21, R21, -R3 ;  /* 0x8000000315157221 */ /* 0x000fe40000010000 */
[--C-:B------:R-:W-:Y:S02]  /*42e0*/  FADD.FTZ R22, R22, -R0.reuse ;  /* 0x8000000016167221 */ /* 0x100fe40000010000 */
[----:B-1----:R-:W-:Y:S01]  /*42f0*/  FMUL.FTZ R21, R26, R21 ;  /* 0x000000151a157220 */ /* 0x002fe20000410000 */
[----:B------:R-:W1:Y:S01]  /*4300*/  MUFU.EX2 R24, R217 ;  /* 0x000000d900187308 */ /* 0x000e620000000800 */
[----:B------:R-:W-:Y:S02]  /*4310*/  FADD.FTZ R23, R23, -R0 ;  /* 0x8000000017177221 */ /* 0x000fe40000010000 */
[----:B------:R-:W-:Y:S01]  /*4320*/  FMUL.FTZ R17, R140, R17 ;  /* 0x000000118c117220 */ /* 0x000fe20000410000 */
[----:B---3--:R-:W-:Y:S01]  /*4330*/  F2FP.PACK_AB R140, R26, R27 ;  /* 0x0000001b1a8c723e */ /* 0x008fe200000000ff */
[----:B------:R-:W-:Y:S01]  /*4340*/  FMUL.FTZ R3, R27, R20 ;  /* 0x000000141b037220 */ /* 0x000fe20000410000 */
[----:B------:R-:W-:Y:S01]  /*4350*/  F2FP.PACK_AB R20, R5, R4 ;  /* 0x000000040514723e */ /* 0x000fe200000000ff */
[----:B------:R-:W-:Y:S01]  /*4360*/  FMUL.FTZ R16, R146, R16 ;  /* 0x0000001092107220 */ /* 0x000fe20000410000 */
[----:B------:R-:W-:Y:S01]  /*4370*/  F2FP.PACK_AB R4, R144, R142 ;  /* 0x0000008e9004723e */ /* 0x000fe200000000ff */
[--C-:B------:R-:W-:Y:S01]  /*4380*/  FADD.FTZ R8, R8, -R2.reuse ;  /* 0x8000000208087221 */ /* 0x100fe20000010000 */
[----:B------:R-:W3:Y:S01]  /*4390*/  MUFU.EX2 R147, R149 ;  /* 0x0000009500937308 */ /* 0x000ee20000000800 */
[--C-:B------:R-:W-:Y:S02]  /*43a0*/  FADD.FTZ R12, R12, -R2.reuse ;  /* 0x800000020c0c7221 */ /* 0x100fe40000010000 */
[--C-:B------:R-:W-:Y:S02]  /*43b0*/  FADD.FTZ R13, R13, -R2.reuse ;  /* 0x800000020d0d7221 */ /* 0x100fe40000010000 */
[----:B----4-:R-:W-:Y:S02]  /*43c0*/  FMUL.FTZ R6, R25, R6 ;  /* 0x0000000619067220 */ /* 0x010fe40000410000 */
[----:B------:R-:W-:Y:S02]  /*43d0*/  FMUL.FTZ R80, R133, R22 ;  /* 0x0000001685507220 */ /* 0x000fe40000410000 */
[----:B------:R-:W-:Y:S01]  /*43e0*/  FMUL.FTZ R22, R135, R8 ;  /* 0x0000000887167220 */ /* 0x000fe20000410000 */
[----:B------:R-:W-:Y:S01]  /*43f0*/  MUFU.EX2 R27, R150 ;  /* 0x00000096001b7308 */ /* 0x000fe20000000800 */
[----:B------:R-:W-:Y:S02]  /*4400*/  FMUL.FTZ R8, R141, R13 ;  /* 0x0000000d8d087220 */ /* 0x000fe40000410000 */
[----:B------:R-:W-:Y:S01]  /*4410*/  FADD.FTZ R29, R29, -R2 ;  /* 0x800000021d1d7221 */ /* 0x000fe20000010000 */
[C---:B-1----:R-:W-:Y:S01]  /*4420*/  F2FP.PACK_AB R26, R24.reuse, R25 ;  /* 0x00000019181a723e */ /* 0x042fe200000000ff */
[----:B------:R-:W-:Y:S01]  /*4430*/  FMUL.FTZ R7, R24, R7 ;  /* 0x0000000718077220 */ /* 0x000fe20000410000 */
[----:B------:R-:W-:Y:S01]  /*4440*/  F2FP.PACK_AB R24, R21, R3 ;  /* 0x000000031518723e */ /* 0x000fe200000000ff */
[----:B------:R-:W-:Y:S01]  /*4450*/  FADD.FTZ R3, R19, -R0 ;  /* 0x8000000013037221 */ /* 0x000fe20000010000 */
[----:B------:R-:W-:Y:S01]  /*4460*/  F2FP.PACK_AB R25, R17, R16 ;  /* 0x000000101119723e */ /* 0x000fe200000000ff */
[----:B------:R-:W1:Y:S01]  /*4470*/  LDS R0, [R241.X4+0x12320] ;  /* 0x01232000f1007984 */ /* 0x000e620000004800 */
[----:B------:R-:W4:Y:S01]  /*4480*/  MUFU.EX2 R19, R151 ;  /* 0x0000009700137308 */ /* 0x000f220000000800 */
[C---:B------:R-:W-:Y:S01]  /*4490*/  F2FP.PACK_AB R17, R134.reuse, R132 ;  /* 0x000000848611723e */ /* 0x040fe200000000ff */
[----:B------:R-:W-:Y:S01]  /*44a0*/  FMUL.FTZ R134, R134, R3 ;  /* 0x0000000386867220 */ /* 0x000fe20000410000 */
[----:B------:R-:W-:Y:S01]  /*44b0*/  STS [R235+0x12480], R145 ;  /* 0x01248091eb007388 */ /* 0x000fe20000000800 */
[----:B------:R-:W-:Y:S01]  /*44c0*/  FMUL.FTZ R3, R136, R12 ;  /* 0x0000000c88037220 */ /* 0x000fe20000410000 */
[----:B------:R-:W-:Y:S01]  /*44d0*/  F2FP.PACK_AB R21, R7, R6 ;  /* 0x000000060715723e */ /* 0x000fe200000000ff */
[--C-:B------:R-:W-:Y:S01]  /*44e0*/  FADD.FTZ R9, R9, -R2.reuse ;  /* 0x8000000209097221 */ /* 0x100fe20000010000 */
[----:B------:R-:W-:Y:S01]  /*44f0*/  F2FP.PACK_AB R7, R137, R135 ;  /* 0x000000878907723e */ /* 0x000fe200000000ff */
[----:B------:R-:W-:Y:S01]  /*4500*/  STS [R236], R26 ;  /* 0x0000001aec007388 */ /* 0x000fe20000000800 */
[----:B------:R-:W-:Y:S01]  /*4510*/  F2FP.PACK_AB R8, R8, R3 ;  /* 0x000000030808723e */ /* 0x000fe200000000ff */
[----:B------:R-:W-:Y:S01]  /*4520*/  FADD.FTZ R28, R28, -R2 ;  /* 0x800000021c1c7221 */ /* 0x000fe20000010000 */
[----:B---3--:R-:W-:Y:S01]  /*4530*/  F2FP.PACK_AB R3, R147, R148 ;  /* 0x000000949303723e */ /* 0x008fe200000000ff */
[----:B------:R-:W-:Y:S01]  /*4540*/  STS [R235+0x12c80], R7 ;  /* 0x012c8007eb007388 */ /* 0x000fe20000000800 */
[----:B------:R-:W-:Y:S01]  /*4550*/  F2FP.PACK_AB R6, R141, R136 ;  /* 0x000000888d06723e */ /* 0x000fe200000000ff */
[----:B------:R-:W-:Y:S01]  /*4560*/  FMUL.FTZ R81, R132, R18 ;  /* 0x0000001284517220 */ /* 0x000fe20000410000 */
[----:B------:R-:W-:Y:S01]  /*4570*/  F2FP.PACK_AB R16, R138, R133 ;  /* 0x000000858a10723e */ /* 0x000fe200000000ff */
[----:B------:R-:W-:Y:S01]  /*4580*/  STS [R236+0x800], R3 ;  /* 0x00080003ec007388 */ /* 0x000fe20000000800 */
[----:B------:R-:W3:Y:S01]  /*4590*/  MUFU.EX2 R18, R239 ;  /* 0x000000ef00127308 */ /* 0x000ee20000000800 */
[----:B------:R-:W-:Y:S01]  /*45a0*/  FMUL.FTZ R5, R137, R9 ;  /* 0x0000000989057220 */ /* 0x000fe20000410000 */
[----:B------:R-:W-:Y:S01]  /*45b0*/  F2FP.PACK_AB R9, R134, R81 ;  /* 0x000000518609723e */ /* 0x000fe200000000ff */
[----:B------:R-:W-:Y:S01]  /*45c0*/  STS [R235+0x13480], R143 ;  /* 0x0134808feb007388 */ /* 0x000fe20000000800 */
[----:B------:R-:W-:Y:S02]  /*45d0*/  FMUL.FTZ R23, R138, R23 ;  /* 0x000000178a177220 */ /* 0x000fe40000410000 */
[----:B------:R-:W-:Y:S01]  /*45e0*/  F2FP.PACK_AB R5, R5, R22 ;  /* 0x000000160505723e */ /* 0x000fe200000000ff */
[----:B------:R-:W-:Y:S01]  /*45f0*/  STS [R236+0x1000], R17 ;  /* 0x00100011ec007388 */ /* 0x000fe20000000800 */
[----:B----4-:R-:W-:Y:S01]  /*4600*/  F2FP.PACK_AB R2, R19, R27 ;  /* 0x0000001b1302723e */ /* 0x010fe200000000ff */
[----:B------:R-:W-:Y:S01]  /*4610*/  FMUL.FTZ R28, R142, R28 ;  /* 0x0000001c8e1c7220 */ /* 0x000fe20000410000 */
[----:B------:R-:W-:Y:S01]  /*4620*/  F2FP.PACK_AB R13, R23, R80 ;  /* 0x00000050170d723e */ /* 0x000fe200000000ff */
[----:B------:R-:W-:Y:S01]  /*4630*/  STS [R235+0x13c80], R6 ;  /* 0x013c8006eb007388 */ /* 0x000fe20000000800 */
[----:B------:R-:W-:Y:S03]  /*4640*/  FMUL.FTZ R12, R144, R29 ;  /* 0x0000001d900c7220 */ /* 0x000fe60000410000 */
[----:B------:R3:W-:Y:S02]  /*4650*/  STS [R236+0x1800], R2 ;  /* 0x00180002ec007388 */ /* 0x0007e40000000800 */
[----:B------:R-:W-:Y:S02]  /*4660*/  F2FP.PACK_AB R12, R12, R28 ;  /* 0x0000001c0c0c723e */ /* 0x000fe400000000ff */
[----:B------:R-:W-:Y:S01]  /*4670*/  STS [R235+0x14480], R140 ;  /* 0x0144808ceb007388 */ /* 0x000fe20000000800 */
[--C-:B-1----:R-:W-:Y:S03]  /*4680*/  FADD.FTZ R10, R10, -R0.reuse ;  /* 0x800000000a0a7221 */ /* 0x102fe60000010000 */
[----:B------:R-:W-:Y:S01]  /*4690*/  STS [R236+0x2000], R16 ;  /* 0x00200010ec007388 */ /* 0x000fe20000000800 */
[--C-:B------:R-:W-:Y:S02]  /*46a0*/  FADD.FTZ R11, R11, -R0.reuse ;  /* 0x800000000b0b7221 */ /* 0x100fe40000010000 */
[----:B------:R-:W-:Y:S01]  /*46b0*/  FMUL.FTZ R10, R148, R10 ;  /* 0x0000000a940a7220 */ /* 0x000fe20000410000 */
[----:B------:R-:W-:Y:S01]  /*46c0*/  STS [R235+0x14c80], R4 ;  /* 0x014c8004eb007388 */ /* 0x000fe20000000800 */
[----:B------:R-:W-:Y:S02]  /*46d0*/  FMUL.FTZ R11, R147, R11 ;  /* 0x0000000b930b7220 */ /* 0x000fe40000410000 */
[--C-:B------:R-:W-:Y:S02]  /*46e0*/  FADD.FTZ R14, R14, -R0.reuse ;  /* 0x800000000e0e7221 */ /* 0x100fe40000010000 */
[--C-:B------:R-:W-:Y:S02]  /*46f0*/  FADD.FTZ R15, R15, -R0.reuse ;  /* 0x800000000f0f7221 */ /* 0x100fe40000010000 */
[----:B------:R-:W-:Y:S02]  /*4700*/  FMUL.FTZ R14, R27, R14 ;  /* 0x0000000e1b0e7220 */ /* 0x000fe40000410000 */
[----:B------:R-:W-:Y:S02]  /*4710*/  FMUL.FTZ R15, R19, R15 ;  /* 0x0000000f130f7220 */ /* 0x000fe40000410000 */
[--C-:B------:R-:W-:Y:S01]  /*4720*/  FADD.FTZ R30, R30, -R0.reuse ;  /* 0x800000001e1e7221 */ /* 0x100fe20000010000 */
[----:B---3--:R-:W-:Y:S01]  /*4730*/  F2FP.PACK_AB R2, R139, R18 ;  /* 0x000000128b02723e */ /* 0x008fe200000000ff */
[----:B------:R-:W-:Y:S01]  /*4740*/  FADD.FTZ R31, R31, -R0 ;  /* 0x800000001f1f7221 */ /* 0x000fe20000010000 */
[----:B------:R-:W-:Y:S01]  /*4750*/  F2FP.PACK_AB R0, R15, R14 ;  /* 0x0000000e0f00723e */ /* 0x000fe200000000ff */
[----:B------:R-:W-:Y:S02]  /*4760*/  FMUL.FTZ R18, R18, R30 ;  /* 0x0000001e12127220 */ /* 0x000fe40000410000 */
[----:B------:R1:W-:Y:S01]  /*4770*/  STS [R236+0x2800], R2 ;  /* 0x00280002ec007388 */ /* 0x0003e20000000800 */
[----:B------:R-:W-:Y:S03]  /*4780*/  FMUL.FTZ R139, R139, R31 ;  /* 0x0000001f8b8b7220 */ /* 0x000fe60000410000 */
        /* <DEDUP_REMOVED lines=99> */
[C---:B------:R-:W-:Y:S04]  /*4dc0*/  IMAD.WIDE.U32 R2, R152.reuse, c[0x0][0x208], RZ ;  /* 0x0000820098027a25 */ /* 0x040fe800078e00ff */
[----:B------:R-:W-:Y:S02]  /*4dd0*/  IMAD R4, R152, c[0x0][0x20c], R4 ;  /* 0x0000830098047a24 */ /* 0x000fe400078e0204 */
[----:B------:R-:W-:Y:S02]  /*4de0*/  IMAD.SHL.U32 R6, R2, 0x40, RZ ;  /* 0x0000004002067824 */ /* 0x000fe400078e00ff */
[----:B------:R-:W-:Y:S03]  /*4df0*/  IMAD.IADD R3, R3, 0x1, R4 ;  /* 0x0000000103037824 */ /* 0x000fe600078e0204 */
[----:B------:R-:W-:Y:S02]  /*4e00*/  IADD3 R10, P6, P5, R248, UR12, R6 ;  /* 0x0000000cf80a7c10 */ /* 0x000fe4000fdde006 */
[----:B------:R-:W-:Y:S04]  /*4e10*/  SHF.L.U64.HI R3, R2, 0x6, R3 ;  /* 0x0000000602037819 */ /* 0x000fe80000010203 */
[----:B------:R-:W-:Y:S02]  /*4e20*/  IADD3.X R11, R247, UR6, R3, P6, P5 ;  /* 0x00000006f70b7c10 */ /* 0x000fe4000b7ea403 */
[C---:B--2---:R-:W-:Y:S02]  /*4e30*/  IADD3 R4, P1, R5.reuse, R238, RZ ;  /* 0x000000ee05047210 */ /* 0x044fe40007f3e0ff */
[----:B------:R-:W1:Y:S02]  /*4e40*/  S2R R238, SR_TID.X ;  /* 0x0000000000ee7919 */ /* 0x000e640000002100 */
[----:B---3--:R-:W-:Y:S02]  /*4e50*/  LEA.HI.X.SX32 R7, R5, R153, 0x1, P1 ;  /* 0x0000009905077211 */ /* 0x008fe400008f0eff */
[----:B------:R-:W-:Y:S02]  /*4e60*/  LOP3.LUT P1, RZ, R244, 0x1, RZ, 0xc0, !PT ;  /* 0x00000001f4ff7812 */ /* 0x000fe4000782c0ff */
[C---:B------:R-:W-:Y:S04]  /*4e70*/  LEA R8, P5, R4.reuse, c[0x0][0x280], 0x2 ;  /* 0x0000a00004087a11 */ /* 0x040fe800078a10ff */
[----:B------:R-:W-:Y:S02]  /*4e80*/  LEA.HI.X R9, R4, c[0x0][0x284], R7, 0x2, P5 ;  /* 0x0000a10004097a11 */ /* 0x000fe400028f1407 */
[----:B-1----:R-:W-:Y:S04]  /*4e90*/  SHF.R.S32.HI R153, RZ, 0x1f, R238 ;  /* 0x0000001fff997819 */ /* 0x002fe800000114ee */
[----:B------:R-:W-:Y:S04]  /*4ea0*/  LEA.HI R153, R153, R238, RZ, 0x3 ;  /* 0x000000ee99997211 */ /* 0x000fe800078f18ff */
[----:B------:R-:W-:Y:S04]  /*4eb0*/  SHF.R.S32.HI R153, RZ, 0x3, R153 ;  /* 0x00000003ff997819 */ /* 0x000fe80000011499 */
[----:B------:R-:W-:Y:S02]  /*4ec0*/  IADD3 R2, -R153, R242, -R5 ;  /* 0x000000f299027210 */ /* 0x000fe40007ffe905 */
[----:B------:R-:W1:Y:S01]  /*4ed0*/  S2R R153, SR_TID.X ;  /* 0x0000000000997919 */ /* 0x000e620000002100 */
[----:B------:R-:W-:Y:S02]  /*4ee0*/  IADD3 R5, P6, R6, R248, RZ ;  /* 0x000000f806057210 */ /* 0x000fe40007fde0ff */
[C---:B------:R-:W-:Y:S02]  /*4ef0*/  ISETP.LT.OR P5, PT, R2.reuse, 0x1, !P1 ;  /* 0x000000010200780c */ /* 0x040fe40004fa1670 */
[----:B------:R-:W-:Y:S01]  /*4f00*/  ISETP.LT.OR P1, PT, R2, 0x21, !P1 ;  /* 0x000000210200780c */ /* 0x000fe20004f21670 */
[----:B------:R-:W-:Y:S01]  /*4f10*/  IMAD.X R3, R3, 0x1, R247, P6 ;  /* 0x0000000103037824 */ /* 0x000fe200030e06f7 */
[C---:B------:R-:W-:Y:S04]  /*4f20*/  LEA R6, P6, R5.reuse, c[0x0][0x1f0], 0x1 ;  /* 0x00007c0005067a11 */ /* 0x040fe800078c08ff */
        /* <DEDUP_REMOVED lines=15> */
.L_x_1003:
[-C--:B-1234-:R-:W-:Y:S01]  /*5020*/  HMMA.16816.F32 R4, R80, R16.reuse, RZ ;  /* 0x000000105004723c */ /* 0x09efe200000018ff */
[----:B------:R-:W2:Y:S01]  /*5030*/  LDL.64 R238, [R1+0x20] ;  /* 0x0000200001ee7983 */ /* 0x000ea20000100a00 */
[----:B------:R-:W-:Y:S02]  /*5040*/  UIADD3 UR9, UR4, 0x1, URZ ;  /* 0x0000000104097890 */ /* 0x000fe4000fffe03f */
[----:B------:R-:W-:Y:S01]  /*5050*/  UISETP.GE.AND UP1, UPT, UR4, 0x1, UPT ;  /* 0x000000010400788c */ /* 0x000fe2000bf26270 */
[----:B------:R-:W3:Y:S01]  /*5060*/  LDL R2, [R1+0x4] ;  /* 0x0000040001027983 */ /* 0x000ee20000100800 */
[----:B------:R-:W-:Y:S02]  /*5070*/  UIADD3 UR8, UR13, 0x1, URZ ;  /* 0x000000010d087890 */ /* 0x000fe4000fffe03f */
[C---:B------:R-:W-:Y:S01]  /*5080*/  HMMA.16816.F32 R8, R132.reuse, R16, RZ ;  /* 0x000000108408723c */ /* 0x040fe200000018ff */
[----:B------:R-:W4:Y:S01]  /*5090*/  LDL R153, [R1+0x28] ;  /* 0x0000280001997983 */ /* 0x000f220000100800 */
[----:B------:R-:W-:Y:S03]  /*50a0*/  UISETP.GE.AND UP0, UPT, UR13, 0x1, UPT ;  /* 0x000000010d00788c */ /* 0x000fe6000bf06270 */
[----:B------:R-:W-:Y:S01]  /*50b0*/  LDSM.16.M88.4 R140, [R222+0x1800] ;  /* 0x00180000de8c783b */ /* 0x000fe20000000200 */
[----:B------:R-:W-:Y:S02]  /*50c0*/  USEL UR13, UR8, URZ, !UP0 ;  /* 0x0000003f080d7287 */ /* 0x000fe4000c000000 */
        /* <DEDUP_REMOVED lines=52> */
[----:B------:R5:W3:Y:S07]  /*5410*/  LDSM.16.MT88.4 R144, [R0+0x5880] ;  /* 0x005880000090783b */ /* 0x000aee0000004200 */
[----:B------:R-:W-:Y:S01]  /*5420*/  HMMA.16816.F32 R80, R132, R166, R80 ;  /* 0x000000a68450723c */ /* 0x000fe20000001850 */
[----:B------:R-:W-:Y:S07]  /*5430*/  LDSM.16.MT88.4 R132, [R206+0x17880] ;  /* 0x01788000ce84783b */ /* 0x000fee0000004200 */
[-C--:B-1----:R-:W-:Y:S05]  /*5440*/  HMMA.16816.F32 R4, R140, R136.reuse, R4 ;  /* 0x000000888c04723c */ /* 0x082fea0000001804 */
[----:B-----5:R-:W-:Y:S03]  /*5450*/  IMAD.SHL.U32 R0, R237, 0x2000, RZ ;  /* 0x00002000ed007824 */ /* 0x020fe600078e00ff */
[C---:B------:R-:W-:Y:S04]  /*5460*/  HMMA.16816.F32 R8, R148.reuse, R136, R8 ;  /* 0x000000889408723c */ /* 0x040fe80000001808 */
[C---:B--2---:R-:W-:Y:S02]  /*5470*/  IADD3 R3, P1, R0.reuse, R238, RZ ;  /* 0x000000ee00037210 */ /* 0x044fe40007f3e0ff */
[----:B------:R-:W-:Y:S02]  /*5480*/  MOV R237, R152 ;  /* 0x0000009800ed7202 */ /* 0x000fe40000000f00 */
[-C--:B------:R-:W-:Y:S04]  /*5490*/  HMMA.16816.F32 R12, R148, R138.reuse, R12 ;  /* 0x0000008a940c723c */ /* 0x080fe8000000180c */
[----:B----4-:R-:W-:Y:S01]  /*54a0*/  LEA.HI.X.SX32 R0, R0, R153, 0x1, P1 ;  /* 0x0000009900007211 */ /* 0x010fe200008f0eff */
[----:B---3--:R-:W-:Y:S01]  /*54b0*/  IMAD.MOV.U32 R153, RZ, RZ, R2 ;  /* 0x000000ffff997224 */ /* 0x008fe200078e0002 */
[C---:B------:R-:W-:Y:S02]  /*54c0*/  LEA R2, P1, R3.reuse, c[0x0][0x220], 0x2 ;  /* 0x0000880003027a11 */ /* 0x040fe400078210ff */
[C---:B------:R-:W-:Y:S04]  /*54d0*/  HMMA.16816.F32 R16, R140.reuse, R138, R16 ;  /* 0x0000008a8c10723c */ /* 0x040fe80000001810 */
[----:B------:R-:W-:Y:S01]  /*54e0*/  LEA.HI.X R3, R3, c[0x0][0x224], R0, 0x2, P1 ;  /* 0x0000890003037a11 */ /* 0x000fe200008f1400 */
[----:B------:R-:W-:Y:S01]  /*54f0*/  IMAD.U32 R0, RZ, RZ, UR4 ;  /* 0x00000004ff007e24 */ /* 0x000fe2000f8e00ff */
[----:B------:R-:W-:Y:S01]  /*5500*/  ISETP.GE.AND P1, PT, R152, R153, PT ;  /* 0x000000999800720c */ /* 0x000fe20003f26270 */
[----:B------:R-:W-:Y:S01]  /*5510*/  USEL UR4, UR9, URZ, !UP1 ;  /* 0x0000003f09047287 */ /* 0x000fe2000c800000 */
[-C--:B------:R-:W-:Y:S01]  /*5520*/  HMMA.16816.F32 R20, R140, R144.reuse, R20 ;  /* 0x000000908c14723c */ /* 0x080fe20000001814 */
[----:B------:R-:W-:Y:S03]  /*5530*/  RED.E.ADD.F32.FTZ.RN.STRONG.GPU [R2.64], R4 ;  /* 0x000000040200798e */ /* 0x000fe6000c10e78a */
[----:B------:R-:W-:Y:S01]  /*5540*/  LEA R0, R0, R229, 0xd ;  /* 0x000000e500007211 */ /* 0x000fe200078e68ff */
[----:B------:R-:W-:Y:S03]  /*5550*/  RED.E.ADD.F32.FTZ.RN.STRONG.GPU [R2.64+0x400], R5 ;  /* 0x000400050200798e */ /* 0x000fe6000c10e78a */
[C---:B------:R-:W-:Y:S01]  /*5560*/  HMMA.16816.F32 R24, R148.reuse, R144, R24 ;  /* 0x000000909418723c */ /* 0x040fe20000001818 */
[----:B------:R-:W-:Y:S03]  /*5570*/  RED.E.ADD.F32.FTZ.RN.STRONG.GPU [R2.64+0x800], R6 ;  /* 0x000800060200798e */ /* 0x000fe6000c10e78a */
[----:B------:R-:W-:Y:S01]  /*5580*/  IMAD.SHL.U32 R0, R0, 0x2, RZ ;  /* 0x0000000200007824 */ /* 0x000fe200078e00ff */
[----:B------:R-:W-:Y:S03]  /*5590*/  RED.E.ADD.F32.FTZ.RN.STRONG.GPU [R2.64+0xc00], R7 ;  /* 0x000c00070200798e */ /* 0x000fe6000c10e78a */
[-C--:B------:R-:W-:Y:S01]  /*55a0*/  HMMA.16816.F32 R28, R148, R146.reuse, R28 ;  /* 0x00000092941c723c */ /* 0x080fe2000000181c */
[----:B------:R-:W-:Y:S04]  /*55b0*/  RED.E.ADD.F32.FTZ.RN.STRONG.GPU [R2.64+0x1000], R8 ;  /* 0x001000080200798e */ /* 0x000fe8000c10e78a */
        /* <DEDUP_REMOVED lines=145> */
.L_x_1001:
[----:B------:R-:W-:Y:S05]  /*5ed0*/  @P1 EXIT ;  /* 0x000000000000194d */ /* 0x000fea0003800000 */
[----:B------:R-:W2:Y:S04]  /*5ee0*/  LDL R4, [R1+0x34] ;  /* 0x0000340001047983 */ /* 0x000ea80000100800 */
[----:B------:R-:W3:Y:S04]  /*5ef0*/  LDL.LU R9, [R1+0x2c] ;  /* 0x00002c0001097983 */ /* 0x000ee80000300800 */
[----:B------:R-:W4:Y:S01]  /*5f00*/  LDL.LU R8, [R1+0x30] ;  /* 0x0000300001087983 */ /* 0x000f220000300800 */
[----:B------:R-:W-:-:S04]  /*5f10*/  ISETP.NE.U32.AND P1, PT, RZ, c[0x0][0x360], PT ;  /* 0x0000d800ff007a0c */ /* 0x000fc80003f25070 */
[----:B------:R-:W-:-:S13]  /*5f20*/  ISETP.NE.AND.EX P1, PT, RZ, c[0x0][0x364], PT, P1 ;  /* 0x0000d900ff007a0c */ /* 0x000fda0003f25310 */
[----:B------:R-:W-:-:S04]  /*5f30*/  @P1 IMAD.MOV.U32 R2, RZ, RZ, 0x4 ;  /* 0x00000004ff021424 */ /* 0x000fc800078e00ff */
[----:B----4-:R-:W-:-:S06]  /*5f40*/  @P1 IMAD.WIDE R2, R8, R2, c[0x0][0x360] ;  /* 0x0000d80008021625 */ /* 0x010fcc00078e0202 */
[----:B------:R2:W4:Y:S01]  /*5f50*/  @P1 LDG.E R3, [R2.64] ;  /* 0x0000000a02031981 */ /* 0x000522000c1e1900 */
[----:B------:R-:W-:Y:S01]  /*5f60*/  IMAD.MOV.U32 R0, RZ, RZ, c[0x0][0x338] ;  /* 0x0000ce00ff007624 */ /* 0x000fe200078e00ff */
[----:B------:R-:W-:Y:S01]  /*5f70*/  SHF.R.S32.HI R16, RZ, 0x1f, R8 ;  /* 0x0000001fff107819 */ /* 0x000fe20000011408 */
[----:B---3--:R-:W-:Y:S01]  /*5f80*/  IMAD.MOV.U32 R7, RZ, RZ, R9 ;  /* 0x000000ffff077224 */ /* 0x008fe200078e0009 */
[----:B-1----:R-:W1:Y:S01]  /*5f90*/  S2R R5, SR_TID.X ;  /* 0x0000000000057919 */ /* 0x002e620000002100 */
[----:B------:R-:W-:Y:S03]  /*5fa0*/  BSSY B0, `(.L_x_1005) ;  /* 0x0000023000007945 */ /* 0x000fe60003800000 */
[----:B------:R-:W-:Y:S01]  /*5fb0*/  BAR.SYNC.DEFER_BLOCKING 0x1, 0x100 ;  /* 0x0044000000007b1d */ /* 0x000fe20000010000 */
[----:B------:R-:W-:Y:S01]  /*5fc0*/  ISETP.NE.AND P0, PT, R0, 0x1, PT ;  /* 0x000000010000780c */ /* 0x000fe20003f05270 */
[----:B------:R-:W-:Y:S01]  /*5fd0*/  IMAD R0, R8, c[0x0][0x2f4], RZ ;  /* 0x0000bd0008007a24 */ /* 0x000fe200078e02ff */
[----:B------:R-:W-:-:S02]  /*5fe0*/  SEL R16, R16, RZ, !P1 ;  /* 0x000000ff10107207 */ /* 0x000fc40004800000 */
[----:B------:R-:W-:Y:S01]  /*5ff0*/  SEL R12, R8, RZ, !P1 ;  /* 0x000000ff080c7207 */ /* 0x000fe20004800000 */
[----:B--2---:R-:W-:-:S08]  /*6000*/  IMAD R2, R4, c[0x0][0x358], RZ ;  /* 0x0000d60004027a24 */ /* 0x004fd000078e02ff */
[----:B------:R-:W-:-:S04]  /*6010*/  @P0 IMAD.HI.U32 R4, R9, c[0x0][0x33c], RZ ;  /* 0x0000cf0009040a27 */ /* 0x000fc800078e00ff */
[----:B------:R-:W-:Y:S01]  /*6020*/  IMAD R2, R2, c[0x0][0x2f4], RZ ;  /* 0x0000bd0002027a24 */ /* 0x000fe200078e02ff */
[----:B------:R-:W-:Y:S02]  /*6030*/  @P0 SHF.R.U32.HI R7, RZ, c[0x0][0x340], R4 ;  /* 0x0000d000ff070a19 */ /* 0x000fe40000011604 */
[----:B------:R-:W-:Y:S02]  /*6040*/  SHF.R.S32.HI R4, RZ, 0x1f, R0 ;  /* 0x0000001fff047819 */ /* 0x000fe40000011400 */
[--C-:B------:R-:W-:Y:S01]  /*6050*/  IADD3 R0, P2, P0, R2, R0, R7.reuse ;  /* 0x0000000002007210 */ /* 0x100fe2000785e007 */
[--C-:B------:R-:W-:Y:S01]  /*6060*/  IMAD.MOV R6, RZ, RZ, -R7.reuse ;  /* 0x000000ffff067224 */ /* 0x100fe200078e0a07 */
[----:B------:R-:W-:Y:S02]  /*6070*/  SHF.R.S32.HI R15, RZ, 0x1f, R2 ;  /* 0x0000001fff0f7819 */ /* 0x000fe40000011402 */
[----:B------:R-:W-:Y:S01]  /*6080*/  SHF.R.S32.HI R13, RZ, 0x1f, R7 ;  /* 0x0000001fff0d7819 */ /* 0x000fe20000011407 */
[----:B------:R-:W-:-:S02]  /*6090*/  IMAD.SHL.U32 R14, R0, 0x4, RZ ;  /* 0x00000004000e7824 */ /* 0x000fc400078e00ff */
[----:B------:R-:W-:Y:S01]  /*60a0*/  IMAD R6, R6, c[0x0][0x338], R9 ;  /* 0x0000ce0006067a24 */ /* 0x000fe200078e0209 */
[----:B------:R-:W-:Y:S02]  /*60b0*/  IADD3.X R15, R15, R4, R13, P2, P0 ;  /* 0x000000040f0f7210 */ /* 0x000fe400017e040d */
[----:B-1----:R-:W-:Y:S02]  /*60c0*/  ISETP.NE.AND P2, PT, R5, RZ, PT ;  /* 0x000000ff0500720c */ /* 0x002fe40003f45270 */
        /* <DEDUP_REMOVED lines=11> */
.L_x_1007:
[----:B------:R-:W2:Y:S01]  /*6180*/  LDG.E.STRONG.GPU R0, [R4.64] ;  /* 0x0000000a04007981 */ /* 0x000ea2000c1ef900 */
[----:B------:R-:W-:Y:S01]  /*6190*/  YIELD ;  /* 0x0000000000007946 */ /* 0x000fe20003800000 */
[----:B--2---:R-:W-:Y:S01]  /*61a0*/  ISETP.NE.AND P0, PT, R0, R6, PT ;  /* 0x000000060000720c */ /* 0x004fe20003f05270 */
[----:B------:R-:W-:-:S12]  /*61b0*/  CCTL.IVALL ;  /* 0x00000000ff00798f */ /* 0x000fd80002000000 */
[----:B------:R-:W-:Y:S05]  /*61c0*/  @P0 BRA `(.L_x_1007) ;  /* 0xffffffb000000947 */ /* 0x000fea000383ffff */
.L_x_1006:
[----:B------:R-:W-:Y:S05]  /*61d0*/  BSYNC B0 ;  /* 0x0000000000007941 */ /* 0x000fea0003800000 */
.L_x_1005:
[----:B------:R-:W-:Y:S01]  /*61e0*/  MOV R17, 0xffffffff ;  /* 0xffffffff00117802 */ /* 0x000fe20000000f00 */
[----:B------:R-:W-:Y:S05]  /*61f0*/  BRA.CONV ~URZ, `(.L_x_1008) ;  /* 0x000000237f007947 */ /* 0x000fea000b800000 */
[----:B------:R-:W-:Y:S02]  /*6200*/  MOV R8, 0x6220 ;  /* 0x0000622000087802 */ /* 0x000fe40000000f00 */
[----:B------:R-:W-:Y:S05]  /*6210*/  CALL.REL.NOINC `($__internal_5_$__cuda_sm70_warpsync) ;  /* 0x00000ab000007944 */ /* 0x000fea0003c00000 */
.L_x_1008:
[----:B------:R-:W2:Y:S04]  /*6220*/  LDL.LU R0, [R1+0x34] ;  /* 0x0000340001007983 */ /* 0x000ea80000300800 */
[----:B------:R-:W1:Y:S02]  /*6230*/  S2R R9, SR_TID.X ;  /* 0x0000000000097919 */ /* 0x000e640000002100 */
[----:B-1----:R-:W-:Y:S01]  /*6240*/  SHF.R.S32.HI R8, RZ, 0x1f, R9 ;  /* 0x0000001fff087819 */ /* 0x002fe20000011409 */
[----:B------:R-:W-:-:S06]  /*6250*/  NOP ;  /* 0x0000000000007918 */ /* 0x000fcc0000000000 */
[----:B--2---:R-:W-:-:S05]  /*6260*/  IMAD R0, R0, 0x3000, RZ ;  /* 0x0000300000007824 */ /* 0x004fca00078e02ff */
[----:B------:R-:W-:Y:S02]  /*6270*/  IADD3 R10, P1, P0, R2, R0, R9 ;  /* 0x00000000020a7210 */ /* 0x000fe4000783e009 */
[----:B------:R-:W-:Y:S01]  /*6280*/  SHF.R.S32.HI R2, RZ, 0x1f, R0 ;  /* 0x0000001fff027819 */ /* 0x000fe20000011400 */
[----:B------:R-:W-:-:S03]  /*6290*/  IMAD R0, R13, c[0x0][0x328], RZ ;  /* 0x0000ca000d007a24 */ /* 0x000fc600078e02ff */
[----:B------:R-:W-:Y:S01]  /*62a0*/  IADD3.X R11, R3, R2, R8, P1, P0 ;  /* 0x00000002030b7210 */ /* 0x000fe20000fe0408 */
        /* <DEDUP_REMOVED lines=59> */
[----:B-1----:R-:W-:Y:S05]  /*6660*/  CALL.REL.NOINC `($__internal_5_$__cuda_sm70_warpsync) ;  /* 0x0000066000007944 */ /* 0x002fea0003c00000 */
.L_x_1009:
        /* <DEDUP_REMOVED lines=12> */
.L_x_1011:
[----:B------:R-:W-:Y:S05]  /*6730*/  BSYNC B0 ;  /* 0x0000000000007941 */ /* 0x000fea0003800000 */
.L_x_1010:
[----:B--2---:R-:W-:Y:S01]  /*6740*/  IADD3 R4, P0, R14, c[0x0][0x348], RZ ;  /* 0x0000d2000e047a10 */ /* 0x004fe20007f1e0ff */
[----:B------:R-:W-:Y:S03]  /*6750*/  BSSY B0, `(.L_x_1012) ;  /* 0x0000008000007945 */ /* 0x000fe60003800000 */
[----:B------:R-:W-:Y:S01]  /*6760*/  IADD3.X R5, R15, c[0x0][0x34c], RZ, P0, !PT ;  /* 0x0000d3000f057a10 */ /* 0x000fe200007fe4ff */
[----:B------:R-:W-:Y:S05]  /*6770*/  @P2 BRA `(.L_x_1013) ;  /* 0x0000005000002947 */ /* 0x000fea0003800000 */
.L_x_1014:
[----:B------:R-:W2:Y:S01]  /*6780*/  LDG.E.STRONG.GPU R0, [R4.64] ;  /* 0x0000000a04007981 */ /* 0x000ea2000c1ef900 */
[----:B------:R-:W-:Y:S01]  /*6790*/  YIELD ;  /* 0x0000000000007946 */ /* 0x000fe20003800000 */
[----:B--2---:R-:W-:Y:S01]  /*67a0*/  ISETP.NE.AND P0, PT, R0, R6, PT ;  /* 0x000000060000720c */ /* 0x004fe20003f05270 */
[----:B------:R-:W-:-:S12]  /*67b0*/  CCTL.IVALL ;  /* 0x00000000ff00798f */ /* 0x000fd80002000000 */
[----:B------:R-:W-:Y:S05]  /*67c0*/  @P0 BRA `(.L_x_1014) ;  /* 0xffffffb000000947 */ /* 0x000fea000383ffff */
.L_x_1013:
[----:B------:R-:W-:Y:S05]  /*67d0*/  BSYNC B0 ;  /* 0x0000000000007941 */ /* 0x000fea0003800000 */
.L_x_1012:
[----:B------:R-:W-:Y:S05]  /*67e0*/  BRA.CONV ~URZ, `(.L_x_1015) ;  /* 0x000000237f007947 */ /* 0x000fea000b800000 */
[----:B------:R-:W-:Y:S02]  /*67f0*/  MOV R8, 0x6810 ;  /* 0x0000681000087802 */ /* 0x000fe40000000f00 */
[----:B-1----:R-:W-:Y:S05]  /*6800*/  CALL.REL.NOINC `($__internal_5_$__cuda_sm70_warpsync) ;  /* 0x000004c000007944 */ /* 0x002fea0003c00000 */
.L_x_1015:
        /* <DEDUP_REMOVED lines=64> */
.L_x_1016:
        /* <DEDUP_REMOVED lines=12> */
        .weak           $__internal_5_$__cuda_sm70_warpsync
        .type           $__internal_5_$__cuda_sm70_warpsync,@function
        .size           $__internal_5_$__cuda_sm70_warpsync,(.L_x_2314 - $__internal_5_$__cuda_sm70_warpsync)
$__internal_5_$__cuda_sm70_warpsync:
[----:B------:R-:W-:Y:S01]  /*6cd0*/  MOV R9, 0x0 ;  /* 0x0000000000097802 */ /* 0x000fe20000000f00 */
[----:B------:R-:W-:Y:S04]  /*6ce0*/  WARPSYNC R17 ;  /* 0x0000001100007348 */ /* 0x000fe80003800000 */
[----:B------:R-:W-:Y:S05]  /*6cf0*/  RET.REL.NODEC R8 `(_ZN7cutlass13device_kernelIN5flash19enable_sm80_to_sm89INS1_16FlashAttnBwdSm80INS1_25CollectiveMainloopBwdSm80ILi2ELi1EN4cute5tupleIJNS5_1CILi64EEENS7_ILi96EEENS7_ILi128EEEEEENS_6half_tEfNS_4arch4Sm80ELb1ELb0ELb0ELb1ELb1ELb0ELb0ELb0ELi2ELi2ELi2ELi2ELb1EEENS1_24CollectiveEpilogueBwdGQAISB_fSE_Li256ELb1ELb1EEENS1_25SingleTileBwdLPTSchedulerILb1ELi96ELb1EEEEEEEEEvNT_6ParamsE) ;  /* 0xffff930008007950 */ /* 0x000fea0003c3ffff */
.L_x_1017:
        /* <DEDUP_REMOVED lines=16> */
.L_x_2314:


//--------------------- .text._ZN7cutlass13device_kernelIN5flash19enable_sm80_to_sm89INS1_16FlashAttnBwdSm80INS1_25CollectiveMainloopBwdSm80ILi2ELi2EN4cute5tupleIJNS5_1CILi64EEENS7_ILi128EEES9_EEENS_6half_tEfNS_4arch4Sm80ELb0ELb0ELb0ELb0ELb0ELb0ELb0ELb0ELi2ELi2ELi2ELi2ELb0EEENS1_21CollectiveEpilogueBwdISA_SB_SD_Li256ELb0ELb0ELi4EEENS1_19SingleTileSchedulerILb0ELb0ELb0ELi128EEEEEEEEEvNT_6ParamsE --------------------------
	.section	.text._ZN7cutlass13device_kernelIN5flash19enable_sm80_to_sm89INS1_16FlashAttnBwdSm80INS1_25CollectiveMainloopBwdSm80ILi2ELi2EN4cute5tupleIJNS5_1CILi64EEENS7_ILi128EEES9_EEENS_6half_tEfNS_4arch4Sm80ELb0ELb0ELb0ELb0ELb0ELb0ELb0ELb0ELi2ELi2ELi2ELi2ELb0EEENS1_21CollectiveEpilogueBwdISA_SB_SD_Li256ELb0ELb0ELi4EEENS1_19SingleTileSchedulerILb0ELb0ELb0ELi128EEEEEEEEEvNT_6ParamsE,"ax",@progbits
	.sectioninfo	@"SHI_REGISTERS=255"
	.align	128
.text._ZN7cutlass13device_kernelIN5flash19enable_sm80_to_sm89INS1_16FlashAttnBwdSm80INS1_25CollectiveMainloopBwdSm80ILi2ELi2EN4cute5tupleIJNS5_1CILi64EEENS7_ILi128EEES9_EEENS_6half_tEfNS_4arch4Sm80ELb0ELb0ELb0ELb0ELb0ELb0ELb0ELb0ELi2ELi2ELi2ELi2ELb0EEENS1_21CollectiveEpilogueBwdISA_SB_SD_Li256ELb0ELb0ELi4EEENS1_19SingleTileSchedulerILb0ELb0ELb0ELi128EEEEEEEEEvNT_6ParamsE:
        .type           _ZN7cutlass13device_kernelIN5flash19enable_sm80_to_sm89INS1_16FlashAttnBwdSm80INS1_25CollectiveMainloopBwdSm80ILi2ELi2EN4cute5tupleIJNS5_1CILi64EEENS7_ILi128EEES9_EEENS_6half_tEfNS_4arch4Sm80ELb0ELb0ELb0ELb0ELb0ELb0ELb0ELb0ELi2ELi2ELi2ELi2ELb0EEENS1_21CollectiveEpilogueBwdISA_SB_SD_Li256ELb0ELb0ELi4EEENS1_19SingleTileSchedulerILb0ELb0ELb0ELi128EEEEEEEEEvNT_6ParamsE,@function
        .size           _ZN7cutlass13device_kernelIN5flash19enable_sm80_to_sm89INS1_16FlashAttnBwdSm80INS1_25CollectiveMainloopBwdSm80ILi2ELi2EN4cute5tupleIJNS5_1CILi64EEENS7_ILi128EEES9_EEENS_6half_tEfNS_4arch4Sm80ELb0ELb0ELb0ELb0ELb0ELb0ELb0ELb0ELi2ELi2ELi2ELi2ELb0EEENS1_21CollectiveEpilogueBwdISA_SB_SD_Li256ELb0ELb0ELi4EEENS1_19SingleTileSchedulerILb0ELb0ELb0ELi128EEEEEEEEEvNT_6ParamsE,(.L_x_2316 - _ZN7cutlass13device_kernelIN5flash19enable_sm80_to_sm89INS1_16FlashAttnBwdSm80INS1_25CollectiveMainloopBwdSm80ILi2ELi2EN4cute5tupleIJNS5_1CILi64EEENS7_ILi128EEES9_EEENS_6half_tEfNS_4arch4Sm80ELb0ELb0ELb0ELb0ELb0ELb0ELb0ELb0ELi2ELi2ELi2ELi2ELb0EEENS1_21CollectiveEpilogueBwdISA_SB_SD_Li256ELb0ELb0ELi4EEENS1_19SingleTileSchedulerILb0ELb0ELb0ELi128EEEEEEEEEvNT_6ParamsE)
        .other          _ZN7cutlass13device_kernelIN5flash19enable_sm80_to_sm89INS1_16FlashAttnBwdSm80INS1_25CollectiveMainloopBwdSm80ILi2ELi2EN4cute5tupleIJNS5_1CILi64EEENS7_ILi128EEES9_EEENS_6half_tEfNS_4arch4Sm80ELb0ELb0ELb0ELb0ELb0ELb0ELb0ELb0ELi2ELi2ELi2ELi2ELb0EEENS1_21CollectiveEpilogueBwdISA_SB_SD_Li256ELb0ELb0ELi4EEENS1_19SingleTileSchedulerILb0ELb0ELb0ELi128EEEEEEEEEvNT_6ParamsE,@"STO_CUDA_ENTRY STV_DEFAULT"
_ZN7cutlass13device_kernelIN5flash19enable_sm80_to_sm89INS1_16FlashAttnBwdSm80INS1_25CollectiveMainloopBwdSm80ILi2ELi2EN4cute5tupleIJNS5_1CILi64EEENS7_ILi128EEES9_EEENS_6half_tEfNS_4arch4Sm80ELb0ELb0ELb0ELb0ELb0ELb0ELb0ELb0ELi2ELi2ELi2ELi2ELb0EEENS1_21CollectiveEpilogueBwdISA_SB_SD_Li256ELb0ELb0ELi4EEENS1_19SingleTileSchedulerILb0ELb0ELb0ELi128EEEEEEEEEvNT_6ParamsE:
[----:B------:R-:W-:Y:S02]  /*0000*/  MOV R1, c[0x0][0x28] ;  /* 0x00000a0000017a02 */ /* 0x000fe40000000f00 */
[----:B------:R-:W1:Y:S02]  /*0010*/  S2UR UR17, SR_CTAID.Z ;  /* 0x00000000001179c3 */ /* 0x000e640000002700 */
[----:B-1----:R-:W-:-:S13]  /*0020*/  ISETP.LE.AND P0, PT, RZ, UR17, PT ;  /* 0x00000011ff007c0c */ /* 0x002fda000bf03270 */
[----:B------:R-:W-:Y:S05]  /*0030*/  @!P0 EXIT ;  /* 0x000000000000894d */ /* 0x000fea0003800000 */
[----:B------:R-:W1:Y:S01]  /*0040*/  S2UR UR9, SR_CTAID.Y ;  /* 0x00000000000979c3 */ /* 0x000e620000002600 */
[----:B------:R-:W2:Y:S01]  /*0050*/  S2R R234, SR_TID.X ;  /* 0x0000000000ea7919 */ /* 0x000ea20000002100 */
[----:B------:R-:W-:Y:S01]  /*0060*/  ULDC.64 UR4, c[0x0][0x248] ;  /* 0x0000920000047ab9 */ /* 0x000fe20000000a00 */
[----:B------:R-:W-:Y:S01]  /*0070*/  IMAD.MOV.U32 R4, RZ, RZ, -0x80 ;  /* 0xffffff80ff047424 */ /* 0x000fe200078e00ff */
[----:B------:R-:W-:Y:S01]  /*0080*/  UISETP.NE.AND UP0, UPT, UR4, 0x1, UPT ;  /* 0x000000010400788c */ /* 0x000fe2000bf05270 */
[----:B------:R-:W3:Y:S01]  /*0090*/  S2R R22, SR_CTAID.X ;  /* 0x0000000000167919 */ /* 0x000ee20000002500 */
[----:B------:R-:W-:Y:S02]  /*00a0*/  USHF.R.S32.HI UR15, URZ, 0x1f, UR17 ;  /* 0x0000001f3f0f7899 */ /* 0x000fe40008011411 */
[----:B------:R-:W-:Y:S02]  /*00b0*/  ULDC UR4, c[0x0][0x250] ;  /* 0x0000940000047ab9 */ /* 0x000fe40000000800 */
[----:B------:R-:W-:-:S02]  /*00c0*/  ULDC.64 UR22, c[0x0][0x118] ;  /* 0x0000460000167ab9 */ /* 0x000fc40000000a00 */
[----:B------:R-:W-:Y:S02]  /*00d0*/  ULDC.64 UR12, c[0x0][0x178] ;  /* 0x00005e00000c7ab9 */ /* 0x000fe40000000a00 */
[----:B------:R-:W-:Y:S02]  /*00e0*/  USHF.L.U32 UR14, UR12, 0x6, URZ ;  /* 0x000000060c0e7899 */ /* 0x000fe4000800063f */
[----:B-1----:R-:W-:Y:S01]  /*00f0*/  UIMAD.WIDE.U32 UR10, UR9, UR5, URZ ;  /* 0x00000005090a72a5 */ /* 0x002fe2000f8e003f */
[----:B--2---:R-:W-:Y:S01]  /*0100*/  SHF.R.S32.HI R2, RZ, 0x1f, R234 ;  /* 0x0000001fff027819 */ /* 0x004fe200000114ea */
[----:B------:R-:W-:Y:S01]  /*0110*/  UMOV UR6, UR9 ;  /* 0x0000000900067c82 */ /* 0x000fe20008000000 */
[----:B------:R-:W-:Y:S01]  /*0120*/  IMAD.U32 R3, RZ, RZ, UR9 ;  /* 0x00000009ff037e24 */ /* 0x000fe2000f8e00ff */
[----:B------:R-:W-:Y:S01]  /*0130*/  @UP0 USHF.R.U32.HI UR6, URZ, UR4, UR11 ;  /* 0x000000043f060299 */ /* 0x000fe2000801160b */
[CC--:B------:R-:W-:Y:S01]  /*0140*/  LEA.HI R9, R2.reuse, R234.reuse, RZ, 0x3 ;  /* 0x000000ea02097211 */ /* 0x0c0fe200078f18ff */
[----:B------:R-:W-:Y:S01]  /*0150*/  USHF.R.S32.HI UR24, URZ, 0x1f, UR9 ;  /* 0x0000001f3f187899 */ /* 0x000fe20008011409 */
[----:B------:R-:W-:Y:S01]  /*0160*/  LEA.HI R8, R2, R234, RZ, 0x6 ;  /* 0x000000ea02087211 */ /* 0x000fe200078f30ff */
[----:B------:R-:W-:Y:S01]  /*0170*/  USHF.R.S32.HI UR7, URZ, 0x1f, UR6 ;  /* 0x0000001f3f077899 */ /* 0x000fe20008011406 */
[----:B------:R-:W-:Y:S01]  /*0180*/  SHF.R.S32.HI R240, RZ, 0x3, R9 ;  /* 0x00000003fff07819 */ /* 0x000fe20000011409 */
[----:B------:R-:W-:Y:S01]  /*0190*/  ULDC.64 UR4, c[0x0][0x1e0] ;  /* 0x0000780000047ab9 */ /* 0x000fe20000000a00 */
[----:B------:R-:W-:Y:S01]  /*01a0*/  LOP3.LUT R9, R9, 0xfffffff8, RZ, 0xc0, !PT ;  /* 0xfffffff809097812 */ /* 0x000fe200078ec0ff */
[----:B------:R-:W-:Y:S01]  /*01b0*/  UIMAD UR4, UR7, UR4, URZ ;  /* 0x00000004070472a4 */ /* 0x000fe2000f8e023f */
[----:B------:R-:W-:Y:S01]  /*01c0*/  SHF.R.S32.HI R241, RZ, 0x1f, R240 ;  /* 0x0000001ffff17819 */ /* 0x000fe200000114f0 */
[----:B------:R-:W-:Y:S01]  /*01d0*/  IMAD.SHL.U32 R10, R240, 0x40, RZ ;  /* 0x00000040f00a7824 */ /* 0x000fe200078e00ff */
[----:B------:R-:W-:Y:S01]  /*01e0*/  SHF.R.S32.HI R8, RZ, 0x6, R8 ;  /* 0x00000006ff087819 */ /* 0x000fe20000011408 */
[----:B------:R-:W-:Y:S01]  /*01f0*/  IMAD.IADD R9, R234, 0x1, -R9 ;  /* 0x00000001ea097824 */ /* 0x000fe200078e0a09 */
[----:B------:R-:W-:Y:S01]  /*0200*/  UIMAD UR8, UR6, UR5, UR4 ;  /* 0x00000005060872a4 */ /* 0x000fe2000f8e0204 */
[----:B------:R-:W-:Y:S01]  /*0210*/  IMAD.U32 R12, RZ, RZ, UR6 ;  /* 0x00000006ff0c7e24 */ /* 0x000fe2000f8e00ff */
[----:B------:R-:W-:Y:S01]  /*0220*/  LOP3.LUT R10, R10, 0x1c0, RZ, 0xc0, !PT ;  /* 0x000001c00a0a7812 */ /* 0x000fe200078ec0ff */
[----:B------:R-:W-:Y:S01]  /*0230*/  IMAD.SHL.U32 R18, R9, 0x8, RZ ;  /* 0x0000000809127824 */ /* 0x000fe200078e00ff */
[----:B------:R-:W-:Y:S01]  /*0240*/  ULDC.64 UR4, c[0x0][0x1b0] ;  /* 0x00006c0000047ab9 */ /* 0x000fe20000000a00 */
[C---:B------:R-:W-:Y:S01]  /*0250*/  IMAD R24, R241.reuse, c[0x0][0x208], RZ ;  /* 0x00008200f1187a24 */ /* 0x040fe200078e02ff */
[----:B------:R-:W-:Y:S01]  /*0260*/  UIMAD UR4, UR7, UR4, URZ ;  /* 0x00000004070472a4 */ /* 0x000fe2000f8e023f */
[----:B------:R-:W-:Y:S01]  /*0270*/  IMAD R26, R241, c[0x0][0x178], RZ ;  /* 0x00005e00f11a7a24 */ /* 0x000fe200078e02ff */
[--C-:B------:R-:W-:Y:S01]  /*0280*/  SHF.R.S32.HI R19, RZ, 0x1f, R18.reuse ;  /* 0x0000001fff137819 */ /* 0x100fe20000011412 */
[----:B------:R-:W-:Y:S01]  /*0290*/  IMAD.SHL.U32 R7, R8, 0x200, RZ ;  /* 0x0000020008077824 */ /* 0x000fe200078e00ff */
[----:B------:R-:W-:Y:S01]  /*02a0*/  UIMAD UR10, UR6, UR5, UR4 ;  /* 0x00000005060a72a4 */ /* 0x000fe2000f8e0204 */
[----:B------:R-:W-:Y:S01]  /*02b0*/  LOP3.LUT R0, R10, 0x38, R18, 0xf8, !PT ;  /* 0x000000380a007812 */ /* 0x000fe200078ef812 */
[----:B------:R-:W-:Y:S01]  /*02c0*/  IMAD R24, R240, c[0x0][0x20c], R24 ;  /* 0x00008300f0187a24 */ /* 0x000fe200078e0218 */
[----:B------:R-:W-:Y:S01]  /*02d0*/  ULDC.64 UR4, c[0x0][0x210] ;  /* 0x0000840000047ab9 */ /* 0x000fe20000000a00 */
[C---:B------:R-:W-:Y:S01]  /*02e0*/  IMAD.WIDE.U32 R14, R12.reuse, c[0x0][0x1e0], R18 ;  /* 0x000078000c0e7a25 */ /* 0x040fe200078e0012 */
[----:B------:R-:W-:Y:S01]  /*02f0*/  ULDC.64 UR6, c[0x0][0x180] ;  /* 0x0000600000067ab9 */ /* 0x000fe20000000a00 */
[----:B------:R-:W-:Y:S01]  /*0300*/  SHF.R.U32.HI R10, RZ, 0x3, R10 ;  /* 0x00000003ff0a7819 */ /* 0x000fe2000001160a */
[----:B------:R-:W-:Y:S01]  /*0310*/  UIMAD UR4, UR24, UR4, URZ ;  /* 0x00000004180472a4 */ /* 0x000fe2000f8e023f */
[----:B------:R-:W-:Y:S01]  /*0320*/  IMAD.WIDE.U32 R12, R12, c[0x0][0x1b0], R18 ;  /* 0x00006c000c0c7a25 */ /* 0x000fe200078e0012 */
[----:B------:R-:W-:Y:S01]  /*0330*/  UIMAD UR6, UR24, UR6, URZ ;  /* 0x00000006180672a4 */ /* 0x000fe2000f8e023f */
[----:B------:R-:W-:Y:S01]  /*0340*/  LOP3.LUT R10, R7, R0, R10, 0xf6, !PT ;  /* 0x00000000070a7212 */ /* 0x000fe200078ef60a */
[----:B------:R-:W-:Y:S01]  /*0350*/  UMOV UR11, 0x6 ;  /* 0x00000006000b7882 */ /* 0x000fe20000000000 */
[C---:B------:R-:W-:Y:S01]  /*0360*/  IMAD.WIDE.U32 R16, R240.reuse, c[0x0][0x208], R18 ;  /* 0x00008200f0107a25 */ /* 0x040fe200078e0012 */
[----:B------:R-:W-:Y:S01]  /*0370*/  IADD3 R13, R13, UR10, RZ ;  /* 0x0000000a0d0d7c10 */ /* 0x000fe2000fffe0ff */
[----:B------:R-:W-:Y:S01]  /*0380*/  UIMAD UR10, UR9, UR5, UR4 ;  /* 0x00000005090a72a4 */ /* 0x000fe2000f8e0204 */
[----:B------:R-:W-:Y:S01]  /*0390*/  IADD3 R15, R15, UR8, RZ ;  /* 0x000000080f0f7c10 */ /* 0x000fe2000fffe0ff */
[C---:B------:R-:W-:Y:S01]  /*03a0*/  IMAD R26, R240.reuse, c[0x0][0x17c], R26 ;  /* 0x00005f00f01a7a24 */ /* 0x040fe200078e021a */
[----:B------:R-:W-:Y:S01]  /*03b0*/  UIMAD UR8, UR9, UR7, UR6 ;  /* 0x00000007090872a4 */ /* 0x000fe2000f8e0206 */
[----:B------:R-:W-:Y:S01]  /*03c0*/  IMAD.WIDE.U32 R20, R240, c[0x0][0x178], R18 ;  /* 0x00005e00f0147a25 */ /* 0x000fe200078e0012 */
[----:B------:R-:W-:Y:S01]  /*03d0*/  ULDC.64 UR4, c[0x0][0x1b8] ;  /* 0x00006e0000047ab9 */ /* 0x000fe20000000a00 */
[C---:B------:R-:W-:Y:S01]  /*03e0*/  ISETP.GE.AND P6, PT, R18.reuse, c[0x0][0x1cc], PT ;  /* 0x0000730012007a0c */ /* 0x040fe20003fc6270 */
[----:B------:R-:W-:Y:S01]  /*03f0*/  ULDC.64 UR6, c[0x0][0x1e8] ;  /* 0x00007a0000067ab9 */ /* 0x000fe20000000a00 */
[----:B------:R-:W-:Y:S01]  /*0400*/  IMAD.IADD R25, R17, 0x1, R24 ;  /* 0x0000000111197824 */ /* 0x000fe200078e0218 */
[----:B------:R-:W-:Y:S01]  /*0410*/  UIMAD UR4, UR15, UR4, URZ ;  /* 0x000000040f0472a4 */ /* 0x000fe2000f8e023f */
[----:B------:R-:W-:Y:S01]  /*0420*/  IMAD.MOV.U32 R24, RZ, RZ, R16 ;  /* 0x000000ffff187224 */ /* 0x000fe200078e0010 */
[----:B------:R-:W-:Y:S01]  /*0430*/  UIMAD UR6, UR15, UR6, URZ ;  /* 0x000000060f0672a4 */ /* 0x000fe2000f8e023f */
[----:B------:R-:W-:Y:S01]  /*0440*/  IMAD.U32 R0, RZ, RZ, UR9 ;  /* 0x00000009ff007e24 */ /* 0x000fe2000f8e00ff */
[----:B------:R-:W-:Y:S01]  /*0450*/  IADD3 R11, R18, 0x40, RZ ;  /* 0x00000040120b7810 */ /* 0x000fe20007ffe0ff */
[----:B------:R-:W-:Y:S01]  /*0460*/  IMAD.IADD R27, R21, 0x1, R26 ;  /* 0x00000001151b7824 */ /* 0x000fe200078e021a */
[----:B------:R-:W-:Y:S01]  /*0470*/  UIMAD UR6, UR17, UR7, UR6 ;  /* 0x00000007110672a4 */ /* 0x000fe2000f8e0206 */
[----:B------:R-:W-:Y:S01]  /*0480*/  IMAD.MOV.U32 R26, RZ, RZ, R20 ;  /* 0x000000ffff1a7224 */ /* 0x000fe200078e0014 */
[----:B------:R-:W-:Y:S01]  /*0490*/  UIMAD UR7, UR17, UR5, UR4 ;  /* 0x00000005110772a4 */ /* 0x000fe2000f8e0204 */
[----:B------:R-:W-:Y:S01]  /*04a0*/  IMAD.WIDE.U32 R24, R0, c[0x0][0x210], R24 ;  /* 0x0000840000187a25 */ /* 0x000fe200078e0018 */
[----:B------:R-:W-:Y:S01]  /*04b0*/  ISETP.GE.AND P5, PT, R11, c[0x0][0x1cc], PT ;  /* 0x000073000b007a0c */ /* 0x000fe20003fa6270 */
[----:B------:R-:W-:-:S02]  /*04c0*/  ULDC.64 UR4, c[0x0][0x188] ;  /* 0x0000620000047ab9 */ /* 0x000fc40000000a00 */
[----:B------:R-:W-:Y:S01]  /*04d0*/  IMAD.U32 R0, RZ, RZ, UR17 ;  /* 0x00000011ff007e24 */ /* 0x000fe2000f8e00ff */
[----:B------:R-:W-:Y:S01]  /*04e0*/  UIMAD UR4, UR15, UR4, URZ ;  /* 0x000000040f0472a4 */ /* 0x000fe2000f8e023f */
[----:B------:R-:W-:Y:S01]  /*04f0*/  IMAD.WIDE.U32 R26, R3, c[0x0][0x180], R26 ;  /* 0x00006000031a7a25 */ /* 0x000fe200078e001a */
[----:B------:R-:W-:Y:S01]  /*0500*/  IADD3 R25, R25, UR10, RZ ;  /* 0x0000000a19197c10 */ /* 0x000fe2000fffe0ff */
[----:B------:R-:W-:Y:S02]  /*0510*/  USHF.L.U64.HI UR13, UR12, UR11, UR13 ;  /* 0x0000000b0c0d7299 */ /* 0x000fe4000801020d */
[----:B------:R-:W-:Y:S01]  /*0520*/  IMAD.WIDE.U32 R12, R0, c[0x0][0x1b8], R12 ;  /* 0x00006e00000c7a25 */ /* 0x000fe200078e000c */
[----:B------:R-:W-:-:S03]  /*0530*/  IADD3 R27, R27, UR8, RZ ;  /* 0x000000081b1b7c10 */ /* 0x000fc6000fffe0ff */
[----:B------:R-:W-:Y:S01]  /*0540*/  IMAD.U32 R20, RZ, RZ, UR17 ;  /* 0x00000011ff147e24 */ /* 0x000fe2000f8e00ff */
[----:B------:R-:W-:Y:S01]  /*0550*/  IADD3 R13, R13, UR7, RZ ;  /* 0x000000070d0d7c10 */ /* 0x000fe2000fffe0ff */
[----:B------:R-:W-:Y:S01]  /*0560*/  IMAD.U32 R3, RZ, RZ, UR17 ;  /* 0x00000011ff037e24 */ /* 0x000fe2000f8e00ff */
[----:B------:R-:W-:Y:S01]  /*0570*/  UIMAD UR7, UR17, UR5, UR4 ;  /* 0x00000005110772a4 */ /* 0x000fe2000f8e0204 */
[----:B------:R-:W-:Y:S02]  /*0580*/  IMAD.WIDE.U32 R20, R20, c[0x0][0x188], R26 ;  /* 0x0000620014147a25 */ /* 0x000fe400078e001a */
[----:B------:R-:W-:Y:S02]  /*0590*/  ULDC.64 UR4, c[0x0][0x218] ;  /* 0x0000860000047ab9 */ /* 0x000fe40000000a00 */
[----:B------:R-:W-:Y:S01]  /*05a0*/  IMAD.WIDE.U32 R14, R3, c[0x0][0x1e8], R14 ;  /* 0x00007a00030e7a25 */ /* 0x000fe200078e000e */
[----:B------:R-:W-:Y:S01]  /*05b0*/  UIMAD UR4, UR15, UR4, URZ ;  /* 0x000000040f0472a4 */ /* 0x000fe2000f8e023f */
[----:B------:R-:W-:-:S02]  /*05c0*/  IADD3 R3, R21, UR7, RZ ;  /* 0x0000000715037c10 */ /* 0x000fc4000fffe0ff */
[----:B---3--:R-:W-:Y:S01]  /*05d0*/  IMAD R4, R22, R4, c[0x0][0x198] ;  /* 0x0000660016047624 */ /* 0x008fe200078e0204 */
[----:B------:R-:W-:Y:S01]  /*05e0*/  LEA R238, P0, R20, c[0x0][0x160], 0x1 ;  /* 0x0000580014ee7a11 */ /* 0x000fe200078008ff */
[----:B------:R-:W-:Y:S01]  /*05f0*/  IMAD.U32 R16, RZ, RZ, UR17 ;  /* 0x00000011ff107e24 */ /* 0x000fe2000f8e00ff */
[----:B------:R-:W-:Y:S01]  /*0600*/  IADD3 R15, R15, UR6, RZ ;  /* 0x000000060f0f7c10 */ /* 0x000fe2000fffe0ff */
[----:B------:R-:W-:Y:S01]  /*0610*/  IMAD.WIDE R22, R22, 0x80, R240 ;  /* 0x0000008016167825 */ /* 0x000fe200078e02f0 */
[----:B------:R-:W-:Y:S01]  /*0620*/  UIMAD UR6, UR17, UR5, UR4 ;  /* 0x00000005110672a4 */ /* 0x000fe2000f8e0204 */
[----:B------:R-:W-:Y:S02]  /*0630*/  LEA.HI.X R239, R20, c[0x0][0x164], R3, 0x1, P0 ;  /* 0x0000590014ef7a11 */ /* 0x000fe400000f0c03 */
[----:B------:R-:W-:Y:S01]  /*0640*/  IMAD.WIDE.U32 R16, R16, c[0x0][0x218], R24 ;  /* 0x0000860010107a25 */ /* 0x000fe200078e0018 */
[----:B------:R-:W-:Y:S02]  /*0650*/  ULDC.64 UR4, c[0x0][0x1d8] ;  /* 0x0000760000047ab9 */ /* 0x000fe40000000a00 */
[----:B------:R-:W-:Y:S01]  /*0660*/  USHF.L.U64.HI UR7, UR4, UR11, UR5 ;  /* 0x0000000b04077299 */ /* 0x000fe20008010205 */
[----:B------:R-:W-:Y:S01]  /*0670*/  IMAD R5, R23, c[0x0][0x1d8], RZ ;  /* 0x0000760017057a24 */ /* 0x000fe200078e02ff */
[----:B------:R-:W-:Y:S01]  /*0680*/  IADD3 R6, R17, UR6, RZ ;  /* 0x0000000611067c10 */ /* 0x000fe2000fffe0ff */
[----:B------:R-:W-:Y:S01]  /*0690*/  IMAD.IADD R3, R4, 0x1, -R240 ;  /* 0x0000000104037824 */ /* 0x000fe200078e0af0 */
[----:B------:R-:W-:Y:S01]  /*06a0*/  LEA R236, P0, R16, c[0x0][0x1f0], 0x1 ;  /* 0x00007c0010ec7a11 */ /* 0x000fe200078008ff */
[C---:B------:R-:W-:Y:S01]  /*06b0*/  IMAD R5, R22.reuse, c[0x0][0x1dc], R5 ;  /* 0x0000770016057a24 */ /* 0x040fe200078e0205 */
[----:B------:R-:W-:Y:S01]  /*06c0*/  USHF.L.U32 UR6, UR4, 0x6, URZ ;  /* 0x0000000604067899 */ /* 0x000fe2000800063f */
[----:B------:R-:W-:Y:S01]  /*06d0*/  IMAD.WIDE.U32 R14, R22, c[0x0][0x1d8], R14 ;  /* 0x00007600160e7a25 */ /* 0x000fe200078e000e */
[----:B------:R-:W-:Y:S01]  /*06e0*/  ISETP.LT.OR P1, PT, R3, 0x1, P6 ;  /* 0x000000010300780c */ /* 0x000fe20003721670 */
[----:B------:R-:W-:Y:S01]  /*06f0*/  ULDC.64 UR4, c[0x0][0x1a8] ;  /* 0x00006a0000047ab9 */ /* 0x000fe20000000a00 */
[----:B------:R-:W-:Y:S01]  /*0700*/  LEA.HI.X R237, R16, c[0x0][0x1f4], R6, 0x1, P0 ;  /* 0x00007d0010ed7a11 */ /* 0x000fe200000f0c06 */
[----:B------:R-:W-:Y:S01]  /*0710*/  IMAD.IADD R5, R15, 0x1, R5 ;  /* 0x000000010f057824 */ /* 0x000fe200078e0205 */
[----:B------:R-:W-:Y:S01]  /*0720*/  LEA R16, P0, R14, c[0x0][0x1c0], 0x1 ;  /* 0x000070000e107a11 */ /* 0x000fe200078008ff */
[----:B------:R-:W-:Y:S01]  /*0730*/  IMAD.SHL.U32 R10, R10, 0x2, RZ ;  /* 0x000000020a0a7824 */ /* 0x000fe200078e00ff */
[----:B------:R-:W-:Y:S01]  /*0740*/  ISETP.LT.OR P3, PT, R3, 0x1, P5 ;  /* 0x000000010300780c */ /* 0x000fe20002f61670 */
[----:B------:R-:W-:Y:S01]  /*0750*/  IMAD R0, R23, c[0x0][0x1a8], RZ ;  /* 0x00006a0017007a24 */ /* 0x000fe200078e02ff */
[C---:B------:R-:W-:Y:S01]  /*0760*/  ISETP.LT.OR P2, PT, R3.reuse, 0x21, P6 ;  /* 0x000000210300780c */ /* 0x040fe20003741670 */
[----:B------:R-:W-:Y:S01]  /*0770*/  IMAD.WIDE.U32 R12, R22, c[0x0][0x1a8], R12 ;  /* 0x00006a00160c7a25 */ /* 0x000fe200078e000c */
[----:B------:R-:W-:Y:S01]  /*0780*/  LEA.HI.X R17, R14, c[0x0][0x1c4], R5, 0x1, P0 ;  /* 0x000071000e117a11 */ /* 0x000fe200000f0c05 */
[----:B------:R-:W-:Y:S01]  /*0790*/  UIADD3 UR10, UP0, UR6, 0x80, URZ ;  /* 0x00000080060a7890 */ /* 0x000fe2000ff1e03f */
[----:B------:R-:W-:Y:S01]  /*07a0*/  IADD3 R14, P0, R16, UR6, RZ ;  /* 0x00000006100e7c10 */ /* 0x000fe2000ff1e0ff */
[----:B------:R-:W-:Y:S01]  /*07b0*/  IMAD.U32 R5, RZ, RZ, UR6 ;  /* 0x00000006ff057e24 */ /* 0x000fe2000f8e00ff */
[----:B------:R-:W-:Y:S01]  /*07c0*/  ISETP.LT.OR P4, PT, R3, 0x21, P5 ;  /* 0x000000210300780c */ /* 0x000fe20002f81670 */
[----:B------:R1:W-:Y:S01]  /*07d0*/  LDGSTS.E.BYPASS.LTC128B.128 [R10+0x8080], [R16.64], !P1 ;  /* 0x08080000100a7fae */ /* 0x0003e2000c901d56 */
[----:B------:R-:W-:Y:S01]  /*07e0*/  IADD3.X R15, R17, UR7, RZ, P0, !PT ;  /* 0x00000007110f7c10 */ /* 0x000fe200087fe4ff */
[----:B------:R-:W-:Y:S01]  /*07f0*/  IMAD R0, R22, c[0x0][0x1ac], R0 ;  /* 0x00006b0016007a24 */ /* 0x000fe200078e0200 */
[----:B------:R-:W-:Y:S01]  /*0800*/  IADD3 R20, P1, P0, R5, 0x80, R16 ;  /* 0x0000008005147810 */ /* 0x000fe2000783e010 */
[----:B------:R1:W-:Y:S01]  /*0810*/  LDGSTS.E.BYPASS.LTC128B.128 [R10+0xc080], [R16.64+0x80], !P3 ;  /* 0x0c080080100a7fae */ /* 0x0003e2000d901d56 */
[----:B------:R-:W-:Y:S01]  /*0820*/  ISETP.LT.OR P3, PT, R3, 0x41, P6 ;  /* 0x000000410300780c */ /* 0x000fe20003761670 */
[----:B------:R-:W-:Y:S01]  /*0830*/  UIADD3.X UR8, URZ, UR7, URZ, UP0, !UPT ;  /* 0x000000073f087290 */ /* 0x000fe200087fe43f */
[----:B------:R-:W-:Y:S01]  /*0840*/  IADD3.X R21, RZ, UR7, R17, P1, P0 ;  /* 0x00000007ff157c10 */ /* 0x000fe20008fe0411 */
[----:B------:R2:W-:Y:S01]  /*0850*/  LDGSTS.E.BYPASS.LTC128B.128 [R10+0x9080], [R14.64], !P2 ;  /* 0x090800000e0a7fae */ /* 0x0005e2000d101d56 */
[----:B------:R-:W-:Y:S01]  /*0860*/  IADD3 R22, P1, R14, UR6, RZ ;  /* 0x000000060e167c10 */ /* 0x000fe2000ff3e0ff */
[----:B------:R-:W-:Y:S01]  /*0870*/  IMAD.IADD R0, R13, 0x1, R0 ;  /* 0x000000010d007824 */ /* 0x000fe200078e0200 */
[----:B------:R-:W-:Y:S01]  /*0880*/  ISETP.LT.OR P2, PT, R3, 0x41, P5 ;  /* 0x000000410300780c */ /* 0x000fe20002f41670 */
[----:B------:R3:W-:Y:S01]  /*0890*/  LDGSTS.E.BYPASS.LTC128B.128 [R10+0xd080], [R20.64], !P4 ;  /* 0x0d080000140a7fae */ /* 0x0007e2000e101d56 */
[----:B------:R-:W-:Y:S01]  /*08a0*/  IADD3.X R23, R15, UR7, RZ, P1, !PT ;  /* 0x000000070f177c10 */ /* 0x000fe20008ffe4ff */
[----:B------:R-:W-:Y:S01]  /*08b0*/  IMAD.SHL.U32 R246, R234, 0x4, RZ ;  /* 0x00000004eaf67824 */ /* 0x000fe200078e00ff */
[----:B------:R-:W-:-:S02]  /*08c0*/  ISETP.LT.OR P5, PT, R3, 0x61, P5 ;  /* 0x000000610300780c */ /* 0x000fc40002fa1670 */
[C---:B------:R-:W-:Y:S01]  /*08d0*/  IADD3 R245, R10.reuse, 0x10080, RZ ;  /* 0x000100800af57810 */ /* 0x040fe20007ffe0ff */
[----:B------:R4:W-:Y:S01]  /*08e0*/  LDGSTS.E.BYPASS.LTC128B.128 [R10+0xa080], [R22.64], !P3 ;  /* 0x0a080000160a7fae */ /* 0x0009e2000d901d56 */
[----:B------:R-:W-:Y:S02]  /*08f0*/  SHF.R.S32.HI R247, RZ, 0x1f, R246 ;  /* 0x0000001ffff77819 */ /* 0x000fe400000114f6 */
[----:B------:R-:W-:Y:S02]  /*0900*/  IADD3 R244, R10, 0x18080, RZ ;  /* 0x000180800af47810 */ /* 0x000fe40007ffe0ff */
[----:B-1----:R-:W-:Y:S02]  /*0910*/  LEA R16, P0, R12, c[0x0][0x190], 0x1 ;  /* 0x000064000c107a11 */ /* 0x002fe400078008ff */
[----:B--2---:R-:W-:Y:S02]  /*0920*/  IADD3 R14, P1, R14, UR10, RZ ;  /* 0x0000000a0e0e7c10 */ /* 0x004fe4000ff3e0ff */
[----:B------:R-:W-:-:S02]  /*0930*/  LEA.HI.X R17, R12, c[0x0][0x194], R0, 0x1, P0 ;  /* 0x000065000c117a11 */ /* 0x000fc400000f0c00 */
[----:B------:R-:W-:Y:S02]  /*0940*/  IADD3.X R15, R15, UR8, RZ, P1, !PT ;  /* 0x000000080f0f7c10 */ /* 0x000fe40008ffe4ff */
[----:B------:R-:W-:Y:S02]  /*0950*/  ISETP.LT.OR P0, PT, R3, 0x61, P6 ;  /* 0x000000610300780c */ /* 0x000fe40003701670 */
[----:B------:R-:W-:Y:S01]  /*0960*/  ISETP.GE.AND P1, PT, R11, c[0x0][0x19c], PT ;  /* 0x000067000b007a0c */ /* 0x000fe20003f26270 */
[----:B------:R1:W-:Y:S01]  /*0970*/  LDGSTS.E.BYPASS.LTC128B.128 [R10+0xe080], [R14.64], !P2 ;  /* 0x0e0800000e0a7fae */ /* 0x0003e2000d101d56 */
[----:B------:R-:W-:Y:S02]  /*0980*/  ISETP.GE.AND P2, PT, R18, c[0x0][0x19c], PT ;  /* 0x0000670012007a0c */ /* 0x000fe40003f46270 */
[----:B------:R-:W-:Y:S01]  /*0990*/  IADD3 R12, P4, R22, UR6, RZ ;  /* 0x00000006160c7c10 */ /* 0x000fe2000ff9e0ff */
[----:B------:R-:W-:Y:S01]  /*09a0*/  USHF.L.U32 UR6, UR4, 0x6, URZ ;  /* 0x0000000604067899 */ /* 0x000fe2000800063f */
[----:B------:R-:W-:-:S02]  /*09b0*/  ISETP.LT.OR P6, PT, R3, 0x1, P2 ;  /* 0x000000010300780c */ /* 0x000fc400017c1670 */
[----:B------:R-:W-:-:S03]  /*09c0*/  IADD3.X R13, R23, UR7, RZ, P4, !PT ;  /* 0x00000007170d7c10 */ /* 0x000fc6000a7fe4ff */
[----:B------:R-:W-:Y:S02]  /*09d0*/  IMAD.U32 R0, RZ, RZ, UR6 ;  /* 0x00000006ff007e24 */ /* 0x000fe4000f8e00ff */
[----:B------:R2:W-:Y:S01]  /*09e0*/  LDGSTS.E.BYPASS.LTC128B.128 [R10+0xb080], [R12.64], !P0 ;  /* 0x0b0800000c0a7fae */ /* 0x0005e2000c101d56 */
[----:B------:R-:W-:Y:S02]  /*09f0*/  ISETP.LT.OR P0, PT, R3, 0x21, P1 ;  /* 0x000000210300780c */ /* 0x000fe40000f01670 */
[----:B-1----:R-:W-:Y:S01]  /*0a00*/  IADD3 R14, P3, R22, UR10, RZ ;  /* 0x0000000a160e7c10 */ /* 0x002fe2000ff7e0ff */
[----:B------:R-:W-:-:S03]  /*0a10*/  UIADD3 UR10, UP0, UR6, 0x80, URZ ;  /* 0x00000080060a7890 */ /* 0x000fc6000ff1e03f */
[----:B------:R-:W-:Y:S01]  /*0a20*/  IADD3.X R15, R23, UR8, RZ, P3, !PT ;  /* 0x00000008170f7c10 */ /* 0x000fe20009ffe4ff */
[----:B------:R-:W-:Y:S01]  /*0a30*/  USHF.L.U64.HI UR8, UR4, UR11, UR5 ;  /* 0x0000000b04087299 */ /* 0x000fe20008010205 */
[C---:B------:R-:W-:Y:S02]  /*0a40*/  ISETP.LT.OR P3, PT, R3.reuse, 0x1, P1 ;  /* 0x000000010300780c */ /* 0x040fe40000f61670 */
[----:B------:R-:W-:Y:S01]  /*0a50*/  ULDC.64 UR4, c[0x0][0x278] ;  /* 0x00009e0000047ab9 */ /* 0x000fe20000000a00 */
[----:B------:R1:W-:Y:S01]  /*0a60*/  LDGSTS.E.BYPASS.LTC128B.128 [R10+0xf080], [R14.64], !P5 ;  /* 0x0f0800000e0a7fae */ /* 0x0003e2000e901d56 */
[----:B------:R-:W-:Y:S01]  /*0a70*/  ISETP.LT.OR P5, PT, R3, 0x21, P2 ;  /* 0x000000210300780c */ /* 0x000fe200017a1670 */
[----:B------:R-:W-:Y:S01]  /*0a80*/  UIADD3.X UR7, URZ, UR8, URZ, UP0, !UPT ;  /* 0x000000083f077290 */ /* 0x000fe200087fe43f */
[----:B--2---:R-:W-:Y:S01]  /*0a90*/  IADD3 R12, P4, R16, UR6, RZ ;  /* 0x00000006100c7c10 */ /* 0x004fe2000ff9e0ff */
[----:B------:R2:W-:Y:S01]  /*0aa0*/  LDGSTS.E.BYPASS.LTC128B.128 [R10+0x80], [R16.64], !P6 ;  /* 0x00080000100a7fae */ /* 0x0005e2000f101d56 */
[----:B------:R-:W-:-:S02]  /*0ab0*/  UIMAD UR11, UR15, UR4, URZ ;  /* 0x000000040f0b72a4 */ /* 0x000fc4000f8e023f */
[----:B------:R-:W-:Y:S01]  /*0ac0*/  IADD3.X R13, R17, UR8, RZ, P4, !PT ;  /* 0x00000008110d7c10 */ /* 0x000fe2000a7fe4ff */
[----:B------:R-:W-:Y:S01]  /*0ad0*/  UIMAD.WIDE.U32 UR18, UR17, UR4, URZ ;  /* 0x00000004111272a5 */ /* 0x000fe2000f8e003f */
[C---:B------:R-:W-:Y:S01]  /*0ae0*/  ISETP.LT.OR P4, PT, R3.reuse, 0x41, P2 ;  /* 0x000000410300780c */ /* 0x040fe20001781670 */
[----:B------:R2:W-:Y:S01]  /*0af0*/  LDGSTS.E.BYPASS.LTC128B.128 [R10+0x4080], [R16.64+0x80], !P3 ;  /* 0x04080080100a7fae */ /* 0x0005e2000d901d56 */
[----:B------:R-:W-:Y:S01]  /*0b00*/  ISETP.LT.OR P2, PT, R3, 0x61, P2 ;  /* 0x000000610300780c */ /* 0x000fe20001741670 */
[----:B------:R-:W-:Y:S02]  /*0b10*/  UIMAD UR11, UR17, UR5, UR11 ;  /* 0x00000005110b72a4 */ /* 0x000fe4000f8e020b */
[----:B------:R5:W-:Y:S01]  /*0b20*/  LDGSTS.E.BYPASS.LTC128B.128 [R10+0x1080], [R12.64], !P5 ;  /* 0x010800000c0a7fae */ /* 0x000be2000e901d56 */
[----:B------:R-:W-:Y:S01]  /*0b30*/  ISETP.GE.AND P5, PT, R11, c[0x0][0x16c], PT ;  /* 0x00005b000b007a0c */ /* 0x000fe20003fa6270 */
[----:B------:R-:W-:Y:S02]  /*0b40*/  ULDC.64 UR4, c[0x0][0x270] ;  /* 0x00009c0000047ab9 */ /* 0x000fe40000000a00 */
[----:B------:R-:W-:-:S02]  /*0b50*/  UIMAD UR4, UR24, UR4, URZ ;  /* 0x00000004180472a4 */ /* 0x000fc4000f8e023f */
[----:B------:R-:W-:Y:S02]  /*0b60*/  UIADD3 UR11, UR19, UR11, URZ ;  /* 0x0000000b130b7290 */ /* 0x000fe4000fffe03f */
[----:B------:R-:W-:Y:S01]  /*0b70*/  UIMAD UR5, UR9, UR5, UR4 ;  /* 0x00000005090572a4 */ /* 0x000fe2000f8e0204 */
[----:B-1----:R-:W-:-:S04]  /*0b80*/  IADD3 R14, P6, P3, R0, 0x80, R16 ;  /* 0x00000080000e7810 */ /* 0x002fc80007bde010 */
[----:B------:R-:W-:Y:S02]  /*0b90*/  IADD3.X R15, RZ, UR8, R17, P6, P3 ;  /* 0x00000008ff0f7c10 */ /* 0x000fe4000b7e6411 */
[C---:B------:R-:W-:Y:S02]  /*0ba0*/  ISETP.LT.OR P3, PT, R3.reuse, 0x41, P1 ;  /* 0x000000410300780c */ /* 0x040fe40000f61670 */
[----:B------:R-:W-:Y:S01]  /*0bb0*/  ISETP.GE.AND P6, PT, R18, c[0x0][0x16c], PT ;  /* 0x00005b0012007a0c */ /* 0x000fe20003fc6270 */
[----:B------:R1:W-:Y:S01]  /*0bc0*/  LDGSTS.E.BYPASS.LTC128B.128 [R10+0x5080], [R14.64], !P0 ;  /* 0x050800000e0a7fae */ /* 0x0003e2000c101d56 */
[----:B------:R-:W-:Y:S02]  /*0bd0*/  ISETP.LT.OR P1, PT, R3, 0x61, P1 ;  /* 0x000000610300780c */ /* 0x000fe40000f21670 */
[----:B------:R-:W-:Y:S02]  /*0be0*/  SEL R0, RZ, 0x1, P6 ;  /* 0x00000001ff007807 */ /* 0x000fe40003000000 */
[----:B------:R-:W-:-:S02]  /*0bf0*/  SEL R3, RZ, 0x2, P5 ;  /* 0x00000002ff037807 */ /* 0x000fc40002800000 */
[----:B------:R-:W-:-:S03]  /*0c00*/  P2R R5, PR, RZ, 0x40 ;  /* 0x00000040ff057803 */ /* 0x000fc60000000000 */
[----:B------:R-:W-:Y:S02]  /*0c10*/  IMAD.IADD R0, R3, 0x1, R0 ;  /* 0x0000000103007824 */ /* 0x000fe400078e0200 */
[----:B------:R-:W-:Y:S01]  /*0c20*/  IMAD.U32 R3, RZ, RZ, UR5 ;  /* 0x00000005ff037e24 */ /* 0x000fe2000f8e00ff */
[----:B------:R-:W-:Y:S01]  /*0c30*/  ULDC.64 UR4, c[0x0][0x208] ;  /* 0x0000820000047ab9 */ /* 0x000fe20000000a00 */
[----:B-1----:R-:W-:-:S04]  /*0c40*/  IADD3 R14, P0, R12, UR6, RZ ;  /* 0x000000060c0e7c10 */ /* 0x002fc8000ff1e0ff */
[----:B------:R-:W-:Y:S02]  /*0c50*/  IADD3.X R15, R13, UR8, RZ, P0, !PT ;  /* 0x000000080d0f7c10 */ /* 0x000fe400087fe4ff */
[----:B-----5:R-:W-:-:S03]  /*0c60*/  IADD3 R12, P0, R12, UR10, RZ ;  /* 0x0000000a0c0c7c10 */ /* 0x020fc6000ff1e0ff */
[----:B------:R1:W-:Y:S01]  /*0c70*/  LDGSTS.E.BYPASS.LTC128B.128 [R10+0x2080], [R14.64], !P4 ;  /* 0x020800000e0a7fae */ /* 0x0003e2000e101d56 */
[----:B------:R-:W-:Y:S02]  /*0c80*/  IADD3.X R13, R13, UR7, RZ, P0, !PT ;  /* 0x000000070d0d7c10 */ /* 0x000fe400087fe4ff */
[----:B------:R-:W-:-:S03]  /*0c90*/  LOP3.LUT P4, RZ, R0, 0x1, RZ, 0xc0, !PT ;  /* 0x0000000100ff7812 */ /* 0x000fc6000788c0ff */
[----:B------:R5:W-:Y:S01]  /*0ca0*/  LDGSTS.E.BYPASS.LTC128B.128 [R10+0x6080], [R12.64], !P3 ;  /* 0x060800000c0a7fae */ /* 0x000be2000d901d56 */
[----:B--2---:R-:W-:-:S04]  /*0cb0*/  IADD3 R16, P3, R14, UR6, RZ ;  /* 0x000000060e107c10 */ /* 0x004fc8000ff7e0ff */
[----:B------:R-:W-:Y:S01]  /*0cc0*/  IADD3.X R17, R15, UR8, RZ, P3, !PT ;  /* 0x000000080f117c10 */ /* 0x000fe20009ffe4ff */
[----:B------:R-:W-:Y:S01]  /*0cd0*/  UMOV UR8, 0x5 ;  /* 0x0000000500087882 */ /* 0x000fe20000000000 */
[----:B------:R-:W-:Y:S01]  /*0ce0*/  LOP3.LUT P3, RZ, R0, 0x2, RZ, 0xc0, !PT ;  /* 0x0000000200ff7812 */ /* 0x000fe2000786c0ff */
[----:B------:R-:W-:Y:S01]  /*0cf0*/  IMAD.U32 R0, RZ, RZ, UR9 ;  /* 0x00000009ff007e24 */ /* 0x000fe2000f8e00ff */
[----:B------:R-:W-:Y:S01]  /*0d00*/  USHF.L.U64.HI UR8, UR4, UR8, UR5 ;  /* 0x0000000804087299 */ /* 0x000fe20008010205 */
[----:B------:R2:W-:Y:S01]  /*0d10*/  LDGSTS.E.BYPASS.LTC128B.128 [R10+0x3080], [R16.64], !P2 ;  /* 0x03080000100a7fae */ /* 0x0005e2000d101d56 */
[----:B-----5:R-:W-:Y:S01]  /*0d20*/  IADD3 R12, P0, R14, UR10, RZ ;  /* 0x0000000a0e0c7c10 */ /* 0x020fe2000ff1e0ff */
[----:B------:R-:W-:-:S03]  /*0d30*/  USHF.L.U32 UR10, UR4, 0x5, URZ ;  /* 0x00000005040a7899 */ /* 0x000fc6000800063f */
[----:B------:R-:W-:Y:S01]  /*0d40*/  IADD3.X R13, R15, UR7, RZ, P0, !PT ;  /* 0x000000070f0d7c10 */ /* 0x000fe200087fe4ff */
[----:B-1----:R-:W-:Y:S01]  /*0d50*/  IMAD.WIDE.U32 R14, R0, c[0x0][0x270], R246 ;  /* 0x00009c00000e7a25 */ /* 0x002fe200078e00f6 */
[----:B------:R-:W-:Y:S01]  /*0d60*/  IADD3 R0, -R240, c[0x0][0x168], RZ ;  /* 0x00005a00f0007a10 */ /* 0x000fe20007ffe1ff */
[----:B------:R-:W-:Y:S02]  /*0d70*/  ULDC.64 UR4, c[0x0][0x288] ;  /* 0x0000a20000047ab9 */ /* 0x000fe40000000a00 */
[----:B------:R1:W-:Y:S01]  /*0d80*/  LDGSTS.E.BYPASS.LTC128B.128 [R10+0x7080], [R12.64], !P1 ;  /* 0x070800000c0a7fae */ /* 0x0003e2000c901d56 */
[C---:B------:R-:W-:Y:S01]  /*0d90*/  ISETP.LT.OR P2, PT, R0.reuse, 0x1, !P4 ;  /* 0x000000010000780c */ /* 0x040fe20006741670 */
[----:B------:R-:W-:Y:S01]  /*0da0*/  ULDC.64 UR6, c[0x0][0x290] ;  /* 0x0000a40000067ab9 */ /* 0x000fe20000000a00 */
[----:B------:R-:W-:Y:S01]  /*0db0*/  ISETP.LT.OR P4, PT, R0, 0x21, !P4 ;  /* 0x000000210000780c */ /* 0x000fe20006781670 */
[----:B------:R-:W0:Y:S01]  /*0dc0*/  LDGDEPBAR ;  /* 0x00000000000079af */ /* 0x000e220000000000 */
[----:B------:R-:W-:Y:S01]  /*0dd0*/  IADD3 R6, P1, R14, UR18, RZ ;  /* 0x000000120e067c10 */ /* 0x000fe2000ff3e0ff */
[----:B------:R-:W-:-:S02]  /*0de0*/  UIMAD UR4, UR24, UR4, URZ ;  /* 0x00000004180472a4 */ /* 0x000fc4000f8e023f */
[----:B------:R-:W-:Y:S01]  /*0df0*/  UIMAD UR12, UR15, UR6, URZ ;  /* 0x000000060f0c72a4 */ /* 0x000fe2000f8e023f */
[----:B------:R-:W-:Y:S01]  /*0e00*/  IADD3.X R3, R15, UR11, R3, P1, !PT ;  /* 0x0000000b0f037c10 */ /* 0x000fe20008ffe403 */
[----:B------:R-:W-:Y:S01]  /*0e10*/  UIMAD UR4, UR9, UR5, UR4 ;  /* 0x00000005090472a4 */ /* 0x000fe2000f8e0204 */
[C---:B------:R-:W-:Y:S01]  /*0e20*/  LEA R14, P1, R6.reuse, c[0x0][0x258], 0x2 ;  /* 0x00009600060e7a11 */ /* 0x040fe200078210ff */
[----:B------:R-:W-:Y:S02]  /*0e30*/  UIMAD.WIDE.U32 UR18, UR17, UR6, URZ ;  /* 0x00000006111272a5 */ /* 0x000fe4000f8e003f */
[----:B------:R5:W-:Y:S01]  /*0e40*/  LDGSTS.E.BYPASS.LTC128B.128 [R10+0x10080], [R238.64], !P2 ;  /* 0x10080000ee0a7fae */ /* 0x000be2000d101d56 */
[----:B------:R-:W-:Y:S01]  /*0e50*/  LEA.HI.X R15, R6, c[0x0][0x25c], R3, 0x2, P1 ;  /* 0x00009700060f7a11 */ /* 0x000fe200008f1403 */
[----:B------:R-:W-:Y:S01]  /*0e60*/  IMAD.U32 R3, RZ, RZ, UR14 ;  /* 0x0000000eff037e24 */ /* 0x000fe2000f8e00ff */
[----:B------:R-:W-:Y:S02]  /*0e70*/  UIMAD UR12, UR17, UR7, UR12 ;  /* 0x00000007110c72a4 */ /* 0x000fe4000f8e020c */
[----:B------:R-:W-:-:S02]  /*0e80*/  USHF.L.U32 UR5, UR10, 0x1, URZ ;  /* 0x000000010a057899 */ /* 0x000fc4000800063f */
[----:B------:R-:W-:Y:S02]  /*0e90*/  UIADD3 UR12, UR19, UR12, URZ ;  /* 0x0000000c130c7290 */ /* 0x000fe4000fffe03f */
[----:B------:R-:W-:Y:S02]  /*0ea0*/  USHF.L.U64.HI UR8, UR10, 0x1, UR8 ;  /* 0x000000010a087899 */ /* 0x000fe40008010208 */
[----:B------:R-:W-:Y:S01]  /*0eb0*/  ULDC UR7, c[0x0][0x168] ;  /* 0x00005a0000077ab9 */ /* 0x000fe20000000800 */
[----:B-1----:R-:W-:Y:S01]  /*0ec0*/  IADD3 R12, P0, R238, UR14, RZ ;  /* 0x0000000eee0c7c10 */ /* 0x002fe2000ff1e0ff */
[----:B------:R-:W-:-:S03]  /*0ed0*/  UISETP.GE.AND UP0, UPT, UR7, 0x41, UPT ;  /* 0x000000410700788c */ /* 0x000fc6000bf06270 */
[----:B------:R-:W-:Y:S02]  /*0ee0*/  IADD3.X R13, R239, UR13, RZ, P0, !PT ;  /* 0x0000000def0d7c10 */ /* 0x000fe400087fe4ff */
[----:B------:R-:W-:-:S13]  /*0ef0*/  ISETP.LT.OR P0, PT, R0, 0x1, !P3 ;  /* 0x000000010000780c */ /* 0x000fda0005f01670 */
[----:B------:R5:W-:Y:S01]  /*0f00*/  LDGSTS.E.BYPASS.LTC128B.128 [R10+0x12080], [R238.64+0x80], !P0 ;  /* 0x12080080ee0a7fae */ /* 0x000be2000c101d56 */
[----:B------:R-:W-:Y:S02]  /*0f10*/  ISETP.LT.OR P0, PT, R0, 0x21, !P3 ;  /* 0x000000210000780c */ /* 0x000fe40005f01670 */
[----:B------:R-:W-:Y:S01]  /*0f20*/  ISETP.GE.AND P3, PT, R18, c[0x0][0x1fc], PT ;  /* 0x00007f0012007a0c */ /* 0x000fe20003f66270 */
[----:B------:R1:W-:Y:S01]  /*0f30*/  LDGSTS.E.BYPASS.LTC128B.128 [R10+0x11080], [R12.64], !P4 ;  /* 0x110800000c0a7fae */ /* 0x0003e2000e101d56 */
[----:B------:R-:W-:-:S04]  /*0f40*/  ISETP.GE.AND P4, PT, R11, c[0x0][0x1fc], PT ;  /* 0x00007f000b007a0c */ /* 0x000fc80003f86270 */
[----:B------:R-:W-:Y:S02]  /*0f50*/  SEL R6, RZ, 0x2, P4 ;  /* 0x00000002ff067807 */ /* 0x000fe40002000000 */
[----:B-1----:R-:W-:Y:S02]  /*0f60*/  IADD3 R12, P2, P1, R3, 0x80, R238 ;  /* 0x00000080030c7810 */ /* 0x002fe4000795e0ee */
[----:B------:R-:W-:Y:S02]  /*0f70*/  SEL R3, RZ, 0x1, P3 ;  /* 0x00000001ff037807 */ /* 0x000fe40001800000 */
[----:B------:R-:W-:Y:S02]  /*0f80*/  IADD3.X R13, RZ, UR13, R239, P2, P1 ;  /* 0x0000000dff0d7c10 */ /* 0x000fe400097e24ef */
[----:B------:R-:W-:Y:S01]  /*0f90*/  ISETP.GT.AND P2, PT, R234, 0xf, PT ;  /* 0x0000000fea00780c */ /* 0x000fe20003f44270 */
[----:B------:R-:W-:Y:S02]  /*0fa0*/  IMAD.IADD R3, R6, 0x1, R3 ;  /* 0x0000000106037824 */ /* 0x000fe400078e0203 */
[----:B------:R1:W-:Y:S01]  /*0fb0*/  LDGSTS.E.BYPASS.LTC128B.128 [R10+0x13080], [R12.64], !P0 ;  /* 0x130800000c0a7fae */ /* 0x0003e2000c101d56 */
[----:B------:R-:W-:-:S02]  /*0fc0*/  IMAD.U32 R6, RZ, RZ, UR9 ;  /* 0x00000009ff067e24 */ /* 0x000fc4000f8e00ff */
[----:B------:R-:W-:Y:S02]  /*0fd0*/  LOP3.LUT P1, RZ, R3, 0x1, RZ, 0xc0, !PT ;  /* 0x0000000103ff7812 */ /* 0x000fe4000782c0ff */
[----:B--2---:R-:W-:Y:S01]  /*0fe0*/  IMAD.WIDE.U32 R16, R6, c[0x0][0x288], R246 ;  /* 0x0000a20006107a25 */ /* 0x004fe200078e00f6 */
[----:B------:R-:W-:Y:S02]  /*0ff0*/  LEA.HI R6, R2, R234, RZ, 0x5 ;  /* 0x000000ea02067211 */ /* 0x000fe400078f28ff */
[C---:B------:R-:W-:Y:S02]  /*1000*/  ISETP.LT.OR P0, PT, R0.reuse, 0x1, !P1 ;  /* 0x000000010000780c */ /* 0x040fe40004f01670 */
[----:B------:R-:W-:Y:S02]  /*1010*/  ISETP.LT.OR P1, PT, R0, 0x21, !P1 ;  /* 0x000000210000780c */ /* 0x000fe40004f21670 */
[----:B---3--:R-:W-:Y:S01]  /*1020*/  SHF.R.S32.HI R20, RZ, 0x5, R6 ;  /* 0x00000005ff147819 */ /* 0x008fe20000011406 */
[----:B-1----:R-:W-:-:S02]  /*1030*/  @!P2 IMAD.SHL.U32 R12, R234, 0x10, RZ ;  /* 0x00000010ea0ca824 */ /* 0x002fc400078e00ff */
[----:B------:R-:W-:-:S03]  /*1040*/  IMAD.U32 R13, RZ, RZ, UR4 ;  /* 0x00000004ff0d7e24 */ /* 0x000fc6000f8e00ff */
[----:B------:R1:W-:Y:S04]  /*1050*/  @!P2 LDGSTS.E.BYPASS.LTC128B.128 [R12+0x20080], [R14.64] ;  /* 0x200800000e0cafae */ /* 0x0003e8000b901d56 */
[----:B------:R-:W0:Y:S04]  /*1060*/  LDGDEPBAR ;  /* 0x00000000000079af */ /* 0x000e280000000000 */
[----:B------:R5:W-:Y:S01]  /*1070*/  LDGSTS.E.BYPASS.LTC128B.128 [R10+0x18080], [R236.64], !P0 ;  /* 0x18080000ec0a7fae */ /* 0x000be2000c101d56 */
[----:B------:R-:W-:-:S04]  /*1080*/  IADD3 R16, P0, R16, UR18, RZ ;  /* 0x0000001210107c10 */ /* 0x000fc8000ff1e0ff */
[----:B------:R-:W-:Y:S02]  /*1090*/  IADD3.X R13, R17, UR12, R13, P0, !PT ;  /* 0x0000000c110d7c10 */ /* 0x000fe400087fe40d */
[----:B-1----:R-:W-:-:S04]  /*10a0*/  IADD3 R14, P0, R236, UR5, RZ ;  /* 0x00000005ec0e7c10 */ /* 0x002fc8000ff1e0ff */
[----:B------:R-:W-:Y:S02]  /*10b0*/  IADD3.X R15, R237, UR8, RZ, P0, !PT ;  /* 0x00000008ed0f7c10 */ /* 0x000fe400087fe4ff */
[----:B------:R-:W-:Y:S02]  /*10c0*/  LOP3.LUT P0, RZ, R3, 0x2, RZ, 0xc0, !PT ;  /* 0x0000000203ff7812 */ /* 0x000fe4000780c0ff */
[----:B------:R-:W-:Y:S02]  /*10d0*/  LEA.HI R3, R6, R20, RZ, 0x1 ;  /* 0x0000001406037211 */ /* 0x000fe400078f08ff */
[C---:B------:R-:W-:Y:S02]  /*10e0*/  ISETP.LT.OR P6, PT, R0.reuse, 0x1, !P0 ;  /* 0x000000010000780c */ /* 0x040fe400047c1670 */
[----:B------:R-:W-:Y:S02]  /*10f0*/  ISETP.LT.OR P0, PT, R0, 0x21, !P0 ;  /* 0x000000210000780c */ /* 0x000fe40004701670 */
[----:B------:R-:W-:-:S05]  /*1100*/  LOP3.LUT R3, R3, 0xfffffffe, RZ, 0xc0, !PT ;  /* 0xfffffffe03037812 */ /* 0x000fca00078ec0ff */
[----:B------:R-:W-:-:S04]  /*1110*/  IMAD.IADD R3, R20, 0x1, -R3 ;  /* 0x0000000114037824 */ /* 0x000fc800078e0a03 */
[----:B------:R5:W-:Y:S01]  /*1120*/  LDGSTS.E.BYPASS.LTC128B.128 [R10+0x1a080], [R236.64+0x80], !P6 ;  /* 0x1a080080ec0a7fae */ /* 0x000be2000f101d56 */
[----:B------:R-:W-:Y:S02]  /*1130*/  ISETP.NE.AND P6, PT, R5, RZ, PT ;  /* 0x000000ff0500720c */ /* 0x000fe40003fc5270 */
[CC--:B------:R-:W-:Y:S01]  /*1140*/  LEA.HI R5, R2.reuse, R234.reuse, RZ, 0x4 ;  /* 0x000000ea02057211 */ /* 0x0c0fe200078f20ff */
[----:B------:R5:W-:Y:S01]  /*1150*/  LDGSTS.E.BYPASS.LTC128B.128 [R10+0x19080], [R14.64], !P1 ;  /* 0x190800000e0a7fae */ /* 0x000be2000c901d56 */
[----:B------:R-:W-:Y:S02]  /*1160*/  LEA.HI R2, R2, R234, RZ, 0x2 ;  /* 0x000000ea02027211 */ /* 0x000fe400078f10ff */
[----:B------:R-:W-:Y:S01]  /*1170*/  LOP3.LUT R17, R5, 0xfffffff0, RZ, 0xc0, !PT ;  /* 0xfffffff005117812 */ /* 0x000fe200078ec0ff */
[----:B------:R5:W-:Y:S01]  /*1180*/  LDGSTS.E.BYPASS.LTC128B.128 [R10+0x1b080], [R14.64+0x80], !P0 ;  /* 0x1b0800800e0a7fae */ /* 0x000be2000c101d56 */
[--C-:B------:R-:W-:Y:S02]  /*1190*/  SHF.R.S32.HI R21, RZ, 0x2, R2.reuse ;  /* 0x00000002ff157819 */ /* 0x100fe40000011402 */
[----:B------:R-:W-:Y:S01]  /*11a0*/  SHF.R.S32.HI R12, RZ, 0x1f, R2 ;  /* 0x0000001fff0c7819 */ /* 0x000fe20000011402 */
[----:B------:R-:W-:Y:S01]  /*11b0*/  IMAD.IADD R17, R234, 0x1, -R17 ;  /* 0x00000001ea117824 */ /* 0x000fe200078e0a11 */
[----:B----4-:R-:W-:-:S02]  /*11c0*/  SHF.R.S32.HI R22, RZ, 0x4, R5 ;  /* 0x00000004ff167819 */ /* 0x010fc40000011405 */
[----:B------:R-:W-:Y:S02]  /*11d0*/  LEA.HI R12, R12, R21, RZ, 0x3 ;  /* 0x000000150c0c7211 */ /* 0x000fe400078f18ff */
[----:B------:R-:W-:Y:S02]  /*11e0*/  SHF.R.S32.HI R0, RZ, 0x1f, R17 ;  /* 0x0000001fff007819 */ /* 0x000fe40000011411 */
[----:B------:R-:W-:Y:S02]  /*11f0*/  LEA.HI R5, R5, R22, RZ, 0x1 ;  /* 0x0000001605057211 */ /* 0x000fe400078f08ff */
[----:B------:R-:W-:Y:S02]  /*1200*/  LEA.HI R0, R0, R17, RZ, 0x3 ;  /* 0x0000001100007211 */ /* 0x000fe400078f18ff */
[----:B------:R-:W-:Y:S02]  /*1210*/  LOP3.LUT R12, R12, 0xfffffff8, RZ, 0xc0, !PT ;  /* 0xfffffff80c0c7812 */ /* 0x000fe400078ec0ff */
[----:B------:R-:W-:-:S02]  /*1220*/  LOP3.LUT R232, R0, 0xfffffff8, RZ, 0xc0, !PT ;  /* 0xfffffff800e87812 */ /* 0x000fc400078ec0ff */
[----:B------:R-:W-:Y:S01]  /*1230*/  LOP3.LUT R5, R5, 0xfffffffe, RZ, 0xc0, !PT ;  /* 0xfffffffe05057812 */ /* 0x000fe200078ec0ff */
[----:B------:R-:W-:Y:S01]  /*1240*/  IMAD.IADD R12, R21, 0x1, -R12 ;  /* 0x00000001150c7824 */ /* 0x000fe200078e0a0c */
[----:B------:R-:W-:Y:S01]  /*1250*/  LEA R20, P1, R16, c[0x0][0x280], 0x2 ;  /* 0x0000a00010147a11 */ /* 0x000fe200078210ff */
[----:B------:R-:W-:Y:S01]  /*1260*/  IMAD.IADD R232, R17, 0x1, -R232 ;  /* 0x0000000111e87824 */ /* 0x000fe200078e0ae8 */
[----:B------:R-:W-:Y:S01]  /*1270*/  PLOP3.LUT P0, PT, PT, PT, UP0, 0x80, 0x0 ;  /* 0x000000000000781c */ /* 0x000fe20003f0f008 */
[----:B------:R-:W-:Y:S01]  /*1280*/  IMAD.IADD R5, R22, 0x1, -R5 ;  /* 0x0000000116057824 */ /* 0x000fe200078e0a05 */
[----:B------:R-:W-:Y:S01]  /*1290*/  LEA.HI.X R21, R16, c[0x0][0x284], R13, 0x2, P1 ;  /* 0x0000a10010157a11 */ /* 0x000fe200008f140d */
[----:B------:R-:W-:Y:S01]  /*12a0*/  IMAD.SHL.U32 R23, R12, 0x40, RZ ;  /* 0x000000400c177824 */ /* 0x000fe200078e00ff */
[----:B------:R-:W-:Y:S01]  /*12b0*/  LOP3.LUT R2, R2, 0x7ffffffc, RZ, 0xc0, !PT ;  /* 0x7ffffffc02027812 */ /* 0x000fe200078ec0ff */
[----:B------:R-:W-:Y:S01]  /*12c0*/  IMAD.SHL.U32 R22, R8, 0x8, RZ ;  /* 0x0000000808167824 */ /* 0x000fe200078e00ff */
[----:B------:R-:W-:Y:S01]  /*12d0*/  SHF.R.S32.HI R0, RZ, 0x3, R0 ;  /* 0x00000003ff007819 */ /* 0x000fe20000011400 */
[----:B------:R-:W-:Y:S01]  /*12e0*/  IMAD.SHL.U32 R17, R232, 0x40, RZ ;  /* 0x00000040e8117824 */ /* 0x000fe200078e00ff */
[----:B------:R-:W-:Y:S01]  /*12f0*/  LOP3.LUT R23, R23, 0x1c0, RZ, 0xc0, !PT ;  /* 0x000001c017177812 */ /* 0x000fe200078ec0ff */
[----:B------:R-:W-:Y:S01]  /*1300*/  @!P2 IMAD.SHL.U32 R13, R234, 0x10, RZ ;  /* 0x00000010ea0da824 */ /* 0x000fe200078e00ff */
[----:B------:R-:W-:Y:S01]  /*1310*/  LOP3.LUT R22, R22, 0x18, RZ, 0xc0, !PT ;  /* 0x0000001816167812 */ /* 0x000fe200078ec0ff */
[----:B------:R-:W-:Y:S01]  /*1320*/  IMAD.SHL.U32 R226, R5, 0x8, RZ ;  /* 0x0000000805e27824 */ /* 0x000fe200078e00ff */
[----:B------:R-:W-:Y:S01]  /*1330*/  LOP3.LUT R17, R17, 0x1c0, RZ, 0xc0, !PT ;  /* 0x000001c011117812 */ /* 0x000fe200078ec0ff */
[----:B------:R-:W-:Y:S01]  /*1340*/  IMAD.SHL.U32 R225, R5, 0x20, RZ ;  /* 0x0000002005e17824 */ /* 0x000fe200078e00ff */
[----:B------:R1:W-:Y:S01]  /*1350*/  @!P2 LDGSTS.E.BYPASS.LTC128B.128 [R13+0x20280], [R20.64] ;  /* 0x20280000140dafae */ /* 0x0003e2000b901d56 */
[----:B------:R-:W-:Y:S01]  /*1360*/  SHF.R.U32.HI R231, RZ, 0x3, R23 ;  /* 0x00000003ffe77819 */ /* 0x000fe20000011617 */
[----:B------:R-:W-:Y:S01]  /*1370*/  IMAD.SHL.U32 R0, R0, 0x200, RZ ;  /* 0x0000020000007824 */ /* 0x000fe200078e00ff */
[----:B------:R-:W-:Y:S01]  /*1380*/  LOP3.LUT R226, R17, 0x8, R226, 0xf8, !PT ;  /* 0x0000000811e27812 */ /* 0x000fe200078ef8e2 */
[----:B------:R-:W0:Y:S01]  /*1390*/  LDGDEPBAR ;  /* 0x00000000000079af */ /* 0x000e220000000000 */
[----:B------:R-:W-:-:S02]  /*13a0*/  LOP3.LUT R225, R22, 0x20, R225, 0xf8, !PT ;  /* 0x0000002016e17812 */ /* 0x000fc400078ef8e1 */
[--C-:B------:R-:W-:Y:S01]  /*13b0*/  SHF.R.U32.HI R16, RZ, 0x3, R17.reuse ;  /* 0x00000003ff107819 */ /* 0x100fe20000011611 */
[----:B------:R-:W0:Y:S01]  /*13c0*/  LDGDEPBAR ;  /* 0x00000000000079af */ /* 0x000e220000000000 */
[----:B------:R-:W-:Y:S02]  /*13d0*/  LOP3.LUT R231, R231, R23, R22, 0x1e, !PT ;  /* 0x00000017e7e77212 */ /* 0x000fe400078e1e16 */
[----:B------:R-:W-:Y:S02]  /*13e0*/  LOP3.LUT R226, R226, R16, RZ, 0x3c, !PT ;  /* 0x00000010e2e27212 */ /* 0x000fe400078e3cff */
[----:B------:R-:W-:Y:S02]  /*13f0*/  LOP3.LUT R225, R16, R225, R17, 0x1e, !PT ;  /* 0x000000e110e17212 */ /* 0x000fe400078e1e11 */
[----:B------:R-:W-:Y:S02]  /*1400*/  LOP3.LUT R12, R12, 0x4, RZ, 0xc0, !PT ;  /* 0x000000040c0c7812 */ /* 0x000fe400078ec0ff */
[----:B------:R-:W-:Y:S01]  /*1410*/  LOP3.LUT R225, R225, R0, RZ, 0xfc, !PT ;  /* 0x00000000e1e17212 */ /* 0x000fe200078efcff */
[----:B-1----:R-:W-:-:S02]  /*1420*/  IMAD.IADD R13, R234, 0x1, -R2 ;  /* 0x00000001ea0d7824 */ /* 0x002fc400078e0a02 */
[----:B------:R-:W-:-:S04]  /*1430*/  IMAD.SHL.U32 R2, R3, 0x400, RZ ;  /* 0x0000040003027824 */ /* 0x000fc800078e00ff */
[--C-:B------:R-:W-:Y:S01]  /*1440*/  IMAD R13, R13, 0x2, R2.reuse ;  /* 0x000000020d0d7824 */ /* 0x100fe200078e0202 */
[----:B------:R-:W-:-:S03]  /*1450*/  IADD3 R226, R226, R0, R2 ;  /* 0x00000000e2e27210 */ /* 0x000fc60007ffe002 */
[----:B------:R-:W-:Y:S01]  /*1460*/  IMAD.IADD R231, R13, 0x1, R231 ;  /* 0x000000010de77824 */ /* 0x000fe200078e02e7 */
[----:B------:R-:W-:Y:S05]  /*1470*/  @!P0 BRA `(.L_x_1018) ;  /* 0x0000017000008947 */ /* 0x000fea0003800000 */
[----:B-----5:R-:W-:Y:S01]  /*1480*/  IADD3 R14, P0, R14, UR5, RZ ;  /* 0x000000050e0e7c10 */ /* 0x020fe2000ff1e0ff */
[----:B------:R-:W-:Y:S01]  /*1490*/  BSSY B0, `(.L_x_1018) ;  /* 0x0000015000007945 */ /* 0x000fe20003800000 */
[----:B------:R-:W-:Y:S02]  /*14a0*/  IADD3 R0, -R240, -0x40, RZ ;  /* 0xffffffc0f0007810 */ /* 0x000fe40007ffe1ff */
[----:B------:R-:W-:Y:S02]  /*14b0*/  IADD3.X R15, R15, UR8, RZ, P0, !PT ;  /* 0x000000080f0f7c10 */ /* 0x000fe400087fe4ff */
[----:B------:R-:W-:Y:S02]  /*14c0*/  P2R R2, PR, RZ, 0x8 ;  /* 0x00000008ff027803 */ /* 0x000fe40000000000 */
[----:B------:R-:W-:Y:S02]  /*14d0*/  IADD3 R16, P0, R14, UR5, RZ ;  /* 0x000000050e107c10 */ /* 0x000fe4000ff1e0ff */
[----:B------:R-:W-:-:S02]  /*14e0*/  ISETP.GE.AND P3, PT, R18, c[0x0][0x1fc], PT ;  /* 0x00007f0012007a0c */ /* 0x000fc40003f66270 */
[----:B------:R-:W-:Y:S02]  /*14f0*/  IADD3 R0, R0, c[0x0][0x168], RZ ;  /* 0x00005a0000007a10 */ /* 0x000fe40007ffe0ff */
[----:B------:R-:W-:Y:S02]  /*1500*/  IADD3.X R17, R15, UR8, RZ, P0, !PT ;  /* 0x000000080f117c10 */ /* 0x000fe400087fe4ff */
[----:B------:R-:W-:Y:S02]  /*1510*/  ISETP.LT.OR P0, PT, R0, 0x1, P3 ;  /* 0x000000010000780c */ /* 0x000fe40001f01670 */
[----:B------:R-:W-:-:S11]  /*1520*/  ISETP.GE.AND P1, PT, R11, c[0x0][0x1fc], PT ;  /* 0x00007f000b007a0c */ /* 0x000fd60003f26270 */
[----:B------:R1:W-:Y:S01]  /*1530*/  LDGSTS.E.BYPASS.LTC128B.128 [R10+0x1c080], [R14.64], !P0 ;  /* 0x1c0800000e0a7fae */ /* 0x0003e2000c101d56 */
[C---:B------:R-:W-:Y:S02]  /*1540*/  ISETP.LT.OR P0, PT, R0.reuse, 0x1, P1 ;  /* 0x000000010000780c */ /* 0x040fe40000f01670 */
[----:B------:R-:W-:-:S11]  /*1550*/  ISETP.LT.OR P1, PT, R0, 0x21, P1 ;  /* 0x000000210000780c */ /* 0x000fd60000f21670 */
[----:B------:R1:W-:Y:S01]  /*1560*/  LDGSTS.E.BYPASS.LTC128B.128 [R10+0x1e080], [R14.64+0x80], !P0 ;  /* 0x1e0800800e0a7fae */ /* 0x0003e2000c101d56 */
[----:B------:R-:W-:Y:S02]  /*1570*/  ISETP.LT.OR P0, PT, R0, 0x21, P3 ;  /* 0x000000210000780c */ /* 0x000fe40001f01670 */
[----:B------:R-:W-:-:S11]  /*1580*/  ISETP.NE.AND P3, PT, R2, RZ, PT ;  /* 0x000000ff0200720c */ /* 0x000fd60003f65270 */
[----:B------:R1:W-:Y:S04]  /*1590*/  LDGSTS.E.BYPASS.LTC128B.128 [R10+0x1d080], [R16.64], !P0 ;  /* 0x1d080000100a7fae */ /* 0x0003e8000c101d56 */
[----:B------:R1:W-:Y:S01]  /*15a0*/  LDGSTS.E.BYPASS.LTC128B.128 [R10+0x1f080], [R16.64+0x80], !P1 ;  /* 0x1f080080100a7fae */ /* 0x0003e2000c901d56 */
[----:B------:R-:W-:Y:S05]  /*15b0*/  @P2 BRA `(.L_x_1019) ;  /* 0x0000002000002947 */ /* 0x000fea0003800000 */
[----:B------:R-:W-:-:S05]  /*15c0*/  SHF.L.U32 R0, R234, 0x4, RZ ;  /* 0x00000004ea007819 */ /* 0x000fca00000006ff */
[----:B------:R2:W-:Y:S02]  /*15d0*/  LDGSTS.E.BYPASS.LTC128B.128 [R0+0x20380], [R20.64+0x100] ;  /* 0x2038010014007fae */ /* 0x0005e4000b901d56 */
.L_x_1019:
[----:B------:R-:W-:Y:S05]  /*15e0*/  BSYNC B0 ;  /* 0x0000000000007941 */ /* 0x000fea0003800000 */
.L_x_1018:
[----:B-----5:R-:W-:Y:S01]  /*15f0*/  ISETP.LT.AND P0, PT, RZ, c[0x0][0x168], PT ;  /* 0x00005a00ff007a0c */ /* 0x020fe20003f01270 */
[----:B------:R-:W0:-:S12]  /*1600*/  LDGDEPBAR ;  /* 0x00000000000079af */ /* 0x000e180000000000 */
[----:B------:R-:W-:Y:S05]  /*1610*/  @P0 BRA `(.L_x_1020) ;  /* 0x0000041000000947 */ /* 0x000fea0003800000 */
        /* <DEDUP_REMOVED lines=64> */
[----:B------:R-:W-:Y:S05]  /*1a20*/  BRA `(.L_x_1021) ;  /* 0x0000424000007947 */ /* 0x000fea0003800000 */
.L_x_1020:
[----:B------:R-:W-:Y:S01]  /*1a30*/  ISETP.NE.AND P0, PT, R12, RZ, PT ;  /* 0x000000ff0c00720c */ /* 0x000fe20003f05270 */
[----:B------:R-:W-:Y:S01]  /*1a40*/  IMAD.SHL.U32 R242, R231, 0x2, RZ ;  /* 0x00000002e7f27824 */ /* 0x000fe200078e00ff */
[----:B------:R-:W-:Y:S01]  /*1a50*/  LOP3.LUT R2, R6, 0xffffffe0, RZ, 0xc0, !PT ;  /* 0xffffffe006027812 */ /* 0x000fe200078ec0ff */
[C---:B------:R-:W-:Y:S01]  /*1a60*/  IMAD.SHL.U32 R11, R9.reuse, 0x40, RZ ;  /* 0x00000040090b7824 */ /* 0x040fe200078e00ff */
[----:B------:R-:W-:Y:S01]  /*1a70*/  LOP3.LUT P1, RZ, R9, 0x2, RZ, 0xc0, !PT ;  /* 0x0000000209ff7812 */ /* 0x000fe2000782c0ff */
[----:B-1----:R-:W-:Y:S01]  /*1a80*/  IMAD.SHL.U32 R10, R240, 0x8, RZ ;  /* 0x00000008f00a7824 */ /* 0x002fe200078e00ff */
[----:B--2---:R-:W-:Y:S01]  /*1a90*/  IADD3 R0, R242, 0x20480, RZ ;  /* 0x00020480f2007810 */ /* 0x004fe20007ffe0ff */
[----:B------:R-:W-:Y:S01]  /*1aa0*/  IMAD.SHL.U32 R233, R3, 0x10, RZ ;  /* 0x0000001003e97824 */ /* 0x000fe200078e00ff */
[----:B------:R-:W-:Y:S01]  /*1ab0*/  LOP3.LUT R11, R11, 0x1c0, RZ, 0xc0, !PT ;  /* 0x000001c00b0b7812 */ /* 0x000fe200078ec0ff */
[----:B------:R-:W-:Y:S01]  /*1ac0*/  IMAD.IADD R2, R234, 0x1, -R2 ;  /* 0x00000001ea027824 */ /* 0x000fe200078e0a02 */
[----:B------:R-:W-:Y:S01]  /*1ad0*/  IADD3 R242, R242, 0x204c0, RZ ;  /* 0x000204c0f2f27810 */ /* 0x000fe20007ffe0ff */
[----:B------:R-:W-:Y:S01]  /*1ae0*/  IMAD R7, R5, 0x800, R7 ;  /* 0x0000080005077824 */ /* 0x000fe200078e0207 */
[----:B------:R-:W-:Y:S01]  /*1af0*/  LOP3.LUT R10, R10, 0x8, RZ, 0xc0, !PT ;  /* 0x000000080a0a7812 */ /* 0x000fe200078ec0ff */
[----:B------:R-:W1:Y:S01]  /*1b00*/  S2UR UR9, SR_CTAID.Y ;  /* 0x00000000000979c3 */ /* 0x000e620000002600 */
[----:B------:R-:W-:Y:S01]  /*1b10*/  @P0 IADD3 R242, R0, -0x40, RZ ;  /* 0xffffffc000f20810 */ /* 0x000fe20007ffe0ff */
[----:B------:R-:W-:Y:S01]  /*1b20*/  IMAD.MOV.U32 R216, RZ, RZ, 0x20 ;  /* 0x00000020ffd87424 */ /* 0x000fe200078e00ff */
[----:B------:R-:W-:Y:S01]  /*1b30*/  LOP3.LUT P0, RZ, R9, 0x4, RZ, 0xc0, !PT ;  /* 0x0000000409ff7812 */ /* 0x000fe2000780c0ff */
[----:B------:R-:W-:Y:S01]  /*1b40*/  IMAD.MOV.U32 R221, RZ, RZ, 0x20 ;  /* 0x00000020ffdd7424 */ /* 0x000fe200078e00ff */
[----:B------:R-:W-:Y:S01]  /*1b50*/  SHF.R.U32.HI R9, RZ, 0x3, R11 ;  /* 0x00000003ff097819 */ /* 0x000fe2000001160b */
[----:B------:R-:W-:Y:S01]  /*1b60*/  IMAD.MOV.U32 R222, RZ, RZ, 0x10 ;  /* 0x00000010ffde7424 */ /* 0x000fe200078e00ff */
[----:B------:R-:W-:Y:S01]  /*1b70*/  LOP3.LUT R6, R11, 0x10, R233, 0xf8, !PT ;  /* 0x000000100b067812 */ /* 0x000fe200078ef8e9 */
[----:B------:R-:W-:Y:S01]  /*1b80*/  UIADD3 UR7, UR7, 0x3f, URZ ;  /* 0x0000003f07077890 */ /* 0x000fe2000fffe03f */
[----:B------:R-:W-:Y:S01]  /*1b90*/  SHF.R.S32.HI R3, RZ, 0x1f, R2 ;  /* 0x0000001fff037819 */ /* 0x000fe20000011402 */
[----:B------:R-:W-:Y:S01]  /*1ba0*/  IMAD.MOV.U32 R217, RZ, RZ, 0x40 ;  /* 0x00000040ffd97424 */ /* 0x000fe200078e00ff */
[C---:B------:R-:W-:Y:S01]  /*1bb0*/  LOP3.LUT R11, R9.reuse, R10, R11, 0x1e, !PT ;  /* 0x0000000a090b7212 */ /* 0x040fe200078e1e0b */
[----:B------:R-:W-:Y:S01]  /*1bc0*/  USHF.R.S32.HI UR6, URZ, 0x1f, UR7 ;  /* 0x0000001f3f067899 */ /* 0x000fe20008011407 */
[----:B------:R-:W-:Y:S01]  /*1bd0*/  LOP3.LUT R9, R9, R6, R10, 0x1e, !PT ;  /* 0x0000000609097212 */ /* 0x000fe200078e1e0a */
[----:B------:R-:W-:Y:S01]  /*1be0*/  CS2R R194, SRZ ;  /* 0x0000000000c27805 */ /* 0x000fe2000001ff00 */
[----:B------:R-:W-:Y:S01]  /*1bf0*/  LEA.HI R6, R3, R2, RZ, 0x2 ;  /* 0x0000000203067211 */ /* 0x000fe200078f10ff */
[----:B------:R-:W-:Y:S01]  /*1c00*/  IMAD.IADD R3, R7, 0x1, R11 ;  /* 0x0000000107037824 */ /* 0x000fe200078e020b */
[----:B------:R-:W-:Y:S01]  /*1c10*/  SHF.R.S32.HI R0, RZ, 0x1f, R8 ;  /* 0x0000001fff007819 */ /* 0x000fe20000011408 */
[----:B------:R-:W-:Y:S01]  /*1c20*/  ULEA.HI UR6, UR6, UR7, URZ, 0x6 ;  /* 0x0000000706067291 */ /* 0x000fe2000f8f303f */
[----:B------:R-:W-:Y:S01]  /*1c30*/  LOP3.LUT R7, R6, 0xfffffffc, RZ, 0xc0, !PT ;  /* 0xfffffffc06077812 */ /* 0x000fe200078ec0ff */
[C---:B------:R-:W-:Y:S01]  /*1c40*/  IMAD.SHL.U32 R224, R3.reuse, 0x2, RZ ;  /* 0x0000000203e07824 */ /* 0x040fe200078e00ff */
[----:B------:R-:W-:Y:S01]  /*1c50*/  LEA.HI R0, R0, R8, RZ, 0x2 ;  /* 0x0000000800007211 */ /* 0x000fe200078f10ff */
[----:B------:R-:W-:Y:S01]  /*1c60*/  CS2R R192, SRZ ;  /* 0x0000000000c07805 */ /* 0x000fe2000001ff00 */
[----:B------:R-:W-:Y:S01]  /*1c70*/  SEL R216, R216, 0xffffffe0, !P1 ;  /* 0xffffffe0d8d87807 */ /* 0x000fe20004800000 */
[----:B------:R-:W-:Y:S01]  /*1c80*/  IMAD.IADD R7, R2, 0x1, -R7 ;  /* 0x0000000102077824 */ /* 0x000fe200078e0a07 */
[----:B------:R-:W-:Y:S01]  /*1c90*/  LOP3.LUT R0, R0, 0xfffffffc, RZ, 0xc0, !PT ;  /* 0xfffffffc00007812 */ /* 0x000fe200078ec0ff */
[----:B------:R-:W-:Y:S01]  /*1ca0*/  IMAD.MOV.U32 R2, RZ, RZ, 0x40 ;  /* 0x00000040ff027424 */ /* 0x000fe200078e00ff */
[----:B------:R-:W-:Y:S01]  /*1cb0*/  LOP3.LUT P1, RZ, R232, 0x2, RZ, 0xc0, !PT ;  /* 0x00000002e8ff7812 */ /* 0x000fe2000782c0ff */
[----:B------:R-:W-:Y:S01]  /*1cc0*/  IMAD R216, R3, 0x2, R216 ;  /* 0x0000000203d87824 */ /* 0x000fe200078e02d8 */
[----:B------:R-:W-:Y:S01]  /*1cd0*/  LEA.HI.SX32 R233, R6, R233, 0x1e ;  /* 0x000000e906e97211 */ /* 0x000fe200078ff2ff */
[----:B------:R-:W-:Y:S01]  /*1ce0*/  IMAD.IADD R8, R8, 0x1, -R0 ;  /* 0x0000000108087824 */ /* 0x000fe200078e0a00 */
[----:B------:R-:W-:Y:S01]  /*1cf0*/  SEL R2, R2, 0xffffffc0, !P0 ;  /* 0xffffffc002027807 */ /* 0x000fe20004000000 */
[----:B------:R-:W-:Y:S01]  /*1d00*/  IMAD R0, R5, 0x200, R9 ;  /* 0x0000020005007824 */ /* 0x000fe200078e0209 */
[----:B------:R-:W-:Y:S01]  /*1d10*/  LOP3.LUT P0, RZ, R232, 0x4, RZ, 0xc0, !PT ;  /* 0x00000004e8ff7812 */ /* 0x000fe2000780c0ff */
[----:B------:R-:W-:Y:S01]  /*1d20*/  IMAD R8, R8, -0x8, R4 ;  /* 0xfffffff808087824 */ /* 0x000fe200078e0204 */
[----:B------:R-:W-:Y:S01]  /*1d30*/  SEL R222, R222, 0xfffffff0, !P1 ;  /* 0xfffffff0dede7807 */ /* 0x000fe20004800000 */
[C---:B------:R-:W-:Y:S01]  /*1d40*/  IMAD.SHL.U32 R223, R0.reuse, 0x2, RZ ;  /* 0x0000000200df7824 */ /* 0x040fe200078e00ff */
[----:B------:R-:W-:Y:S01]  /*1d50*/  SEL R221, R221, 0xffffffe0, !P0 ;  /* 0xffffffe0dddd7807 */ /* 0x000fe20004000000 */
[--C-:B------:R-:W-:Y:S01]  /*1d60*/  IMAD R3, R3, 0x2, R2.reuse ;  /* 0x0000000203037824 */ /* 0x100fe200078e0202 */
[----:B------:R-:W-:Y:S01]  /*1d70*/  CS2R R190, SRZ ;  /* 0x0000000000be7805 */ /* 0x000fe2000001ff00 */
[----:B------:R-:W-:Y:S01]  /*1d80*/  IMAD R0, R0, 0x2, R2 ;  /* 0x0000000200007824 */ /* 0x000fe200078e0202 */
[----:B------:R-:W-:Y:S01]  /*1d90*/  CS2R R188, SRZ ;  /* 0x0000000000bc7805 */ /* 0x000fe2000001ff00 */
[----:B------:R-:W-:Y:S01]  /*1da0*/  IMAD.IADD R220, R226, 0x1, R221 ;  /* 0x00000001e2dc7824 */ /* 0x000fe200078e02dd */
[----:B------:R-:W-:Y:S01]  /*1db0*/  CS2R R186, SRZ ;  /* 0x0000000000ba7805 */ /* 0x000fe2000001ff00 */
[----:B------:R-:W-:Y:S01]  /*1dc0*/  IMAD R243, R7, -0x2, R8 ;  /* 0xfffffffe07f37824 */ /* 0x000fe200078e0208 */
        /* <DEDUP_REMOVED lines=60> */
[----:B------:R-:W-:Y:S01]  /*2190*/  SHF.R.S32.HI R235, RZ, 0x1f, R234 ;  /* 0x0000001fffeb7819 */ /* 0x000fe200000114ea */
[----:B------:R-:W-:Y:S01]  /*21a0*/  IMAD.IADD R218, R226, 0x1, R222 ;  /* 0x00000001e2da7824 */ /* 0x000fe200078e02de */
[----:B------:R-:W-:Y:S01]  /*21b0*/  SEL R217, R217, 0xffffffc0, !P0 ;  /* 0xffffffc0d9d97807 */ /* 0x000fe20004000000 */
[----:B------:R-:W-:Y:S01]  /*21c0*/  IMAD.IADD R219, R222, 0x1, R220 ;  /* 0x00000001dedb7824 */ /* 0x000fe200078e02dc */
[----:B------:R-:W-:-:S02]  /*21d0*/  ULDC UR8, c[0x0][0x278] ;  /* 0x00009e0000087ab9 */ /* 0x000fc40000000800 */
[----:B------:R-:W-:Y:S02]  /*21e0*/  ULDC UR5, c[0x0][0x290] ;  /* 0x0000a40000057ab9 */ /* 0x000fe40000000800 */
[----:B------:R-:W-:Y:S02]  /*21f0*/  UMOV UR4, URZ ;  /* 0x0000003f00047c82 */ /* 0x000fe40008000000 */
[----:B------:R-:W-:Y:S02]  /*2200*/  UMOV UR20, 0x1 ;  /* 0x0000000100147882 */ /* 0x000fe40000000000 */
[----:B------:R-:W-:Y:S02]  /*2210*/  UMOV UR21, URZ ;  /* 0x0000003f00157c82 */ /* 0x000fe40008000000 */
[----:B------:R-:W-:Y:S02]  /*2220*/  UMOV UR19, URZ ;  /* 0x0000003f00137c82 */ /* 0x000fe40008000000 */
[----:B------:R-:W-:-:S02]  /*2230*/  UIMAD UR8, UR17, UR8, URZ ;  /* 0x00000008110872a4 */ /* 0x000fc4000f8e023f */
[----:B------:R-:W-:Y:S02]  /*2240*/  UIMAD UR5, UR17, UR5, URZ ;  /* 0x00000005110572a4 */ /* 0x000fe4000f8e023f */
[----:B------:R-:W-:Y:S02]  /*2250*/  USHF.R.S32.HI UR16, URZ, 0x6, UR6 ;  /* 0x000000063f107899 */ /* 0x000fe40008011406 */
[----:B-1----:R-:W-:Y:S02]  /*2260*/  ULDC UR10, c[0x0][0x168] ;  /* 0x00005a00000a7ab9 */ /* 0x002fe40000000800 */
.L_x_1024:
[----:B------:R-:W-:Y:S04]  /*2270*/  DEPBAR.LE SB0, 0x1 ;  /* 0x000080400000791a */ /* 0x000fe80000000000 */
[----:B------:R-:W-:Y:S01]  /*2280*/  BAR.SYNC.DEFER_BLOCKING 0x0 ;  /* 0x0000000000007b1d */ /* 0x000fe20000010000 */
[----:B------:R-:W-:Y:S01]  /*2290*/  IMAD.U32 R4, RZ, RZ, UR4 ;  /* 0x00000004ff047e24 */ /* 0x000fe2000f8e00ff */
[----:B------:R-:W-:Y:S01]  /*22a0*/  MOV R65, UR4 ;  /* 0x0000000400417c02 */ /* 0x000fe20008000f00 */
[----:B------:R-:W-:Y:S01]  /*22b0*/  IMAD.U32 R64, RZ, RZ, UR4 ;  /* 0x00000004ff407e24 */ /* 0x000fe2000f8e00ff */
[----:B------:R-:W-:Y:S01]  /*22c0*/  MOV R209, UR4 ;  /* 0x0000000400d17c02 */ /* 0x000fe20008000f00 */
[----:B------:R-:W-:Y:S01]  /*22d0*/  IMAD R4, R4, 0x2000, R226 ;  /* 0x0000200004047824 */ /* 0x000fe200078e02e2 */
[----:B------:R-:W-:Y:S01]  /*22e0*/  UIADD3 UR18, UR21, 0x1, URZ ;  /* 0x0000000115127890 */ /* 0x000fe2000fffe03f */
[----:B------:R-:W-:Y:S01]  /*22f0*/  IMAD R65, R65, 0x2000, R219 ;  /* 0x0000200041417824 */ /* 0x000fe200078e02db */
[----:B------:R-:W-:Y:S02]  /*2300*/  LEA R64, R64, R222, 0xd ;  /* 0x000000de40407211 */ /* 0x000fe400078e68ff */
[----:B------:R-:W-:Y:S01]  /*2310*/  SHF.L.U32 R230, R4, 0x1, RZ ;  /* 0x0000000104e67819 */ /* 0x000fe200000006ff */
[----:B------:R-:W-:Y:S01]  /*2320*/  UISETP.GE.AND UP0, UPT, UR18, UR16, UPT ;  /* 0x000000101200728c */ /* 0x000fe2000bf06270 */
[C-C-:B------:R-:W-:Y:S01]  /*2330*/  IADD3 R227, R226.reuse, R64, R221.reuse ;  /* 0x00000040e2e37210 */ /* 0x140fe20007ffe0dd */
[----:B------:R-:W-:Y:S01]  /*2340*/  IMAD.IADD R229, R226, 0x1, R64 ;  /* 0x00000001e2e57824 */ /* 0x000fe200078e0240 */
[----:B------:R-:W-:Y:S02]  /*2350*/  SHF.L.U32 R208, R65, 0x1, RZ ;  /* 0x0000000141d07819 */ /* 0x000fe400000006ff */
[----:B------:R-:W-:Y:S01]  /*2360*/  LEA R209, R209, R220, 0xd ;  /* 0x000000dcd1d17211 */ /* 0x000fe200078e68ff */
[----:B------:R-:W-:Y:S01]  /*2370*/  IMAD.SHL.U32 R227, R227, 0x2, RZ ;  /* 0x00000002e3e37824 */ /* 0x000fe200078e00ff */
[----:B------:R-:W-:Y:S02]  /*2380*/  SHF.L.U32 R229, R229, 0x1, RZ ;  /* 0x00000001e5e57819 */ /* 0x000fe400000006ff */
[----:B------:R-:W-:Y:S02]  /*2390*/  SHF.L.U32 R209, R209, 0x1, RZ ;  /* 0x00000001d1d17819 */ /* 0x000fe400000006ff */
[----:B------:R-:W-:Y:S01]  /*23a0*/  PLOP3.LUT P0, PT, PT, PT, UP0, 0x80, 0x0 ;  /* 0x000000000000781c */ /* 0x000fe20003f0f008 */
[----:B------:R-:W-:Y:S05]  /*23b0*/  LDSM.16.M88.4 R16, [R224+0x80] ;  /* 0x00008000e010783b */ /* 0x000fea0000000200 */
[----:B------:R-:W1:Y:S05]  /*23c0*/  LDSM.16.M88.4 R32, [R230+0x10080] ;  /* 0x01008000e620783b */ /* 0x000e6a0000000200 */
[----:B------:R-:W2:Y:S05]  /*23d0*/  LDSM.16.M88.4 R28, [R230+0x11080] ;  /* 0x01108000e61c783b */ /* 0x000eaa0000000200 */
[----:B------:R-:W3:Y:S05]  /*23e0*/  LDSM.16.M88.4 R36, [R224+0x2080] ;  /* 0x00208000e024783b */ /* 0x000eea0000000200 */
[----:B------:R-:W-:Y:S05]  /*23f0*/  LDSM.16.M88.4 R44, [R216+0x80] ;  /* 0x00008000d82c783b */ /* 0x000fea0000000200 */
[----:B------:R-:W4:Y:S05]  /*2400*/  LDSM.16.M88.4 R40, [R229+0x10080] ;  /* 0x01008000e528783b */ /* 0x000f2a0000000200 */
[----:B------:R-:W5:Y:S05]  /*2410*/  LDSM.16.M88.4 R48, [R229+0x11080] ;  /* 0x01108000e530783b */ /* 0x000f6a0000000200 */
[----:B------:R-:W3:Y:S05]  /*2420*/  LDSM.16.M88.4 R52, [R216+0x2080] ;  /* 0x00208000d834783b */ /* 0x000eea0000000200 */
[----:B------:R-:W-:Y:S01]  /*2430*/  LDSM.16.M88.4 R56, [R3+0x80] ;  /* 0x000080000338783b */ /* 0x000fe20000000200 */
[-C--:B-1----:R-:W-:Y:S04]  /*2440*/  HMMA.16816.F32 R4, R32, R16.reuse, RZ ;  /* 0x000000102004723c */ /* 0x082fe800000018ff */
[----:B------:R-:W-:Y:S05]  /*2450*/  LDSM.16.M88.4 R60, [R209+0x11080] ;  /* 0x01108000d13c783b */ /* 0x000fea0000000200 */
[----:B------:R-:W-:Y:S01]  /*2460*/  LDSM.16.M88.4 R64, [R3+0x2080] ;  /* 0x002080000340783b */ /* 0x000fe20000000200 */
[C---:B--2---:R-:W-:Y:S04]  /*2470*/  HMMA.16816.F32 R8, R28.reuse, R16, RZ ;  /* 0x000000101c08723c */ /* 0x044fe800000018ff */
[----:B------:R-:W-:Y:S04]  /*2480*/  LDSM.16.M88.4 R200, [R2+0x80] ;  /* 0x0000800002c8783b */ /* 0x000fe80000000200 */
[-C--:B------:R-:W-:Y:S01]  /*2490*/  HMMA.16816.F32 R12, R28, R18.reuse, RZ ;  /* 0x000000121c0c723c */ /* 0x080fe200000018ff */
[----:B------:R-:W-:Y:S05]  /*24a0*/  LDSM.16.M88.4 R196, [R227+0x10080] ;  /* 0x01008000e3c4783b */ /* 0x000fea0000000200 */
[----:B------:R-:W-:Y:S02]  /*24b0*/  LDSM.16.M88.4 R204, [R208+0x11080] ;  /* 0x01108000d0cc783b */ /* 0x000fe40000000200 */
[C---:B------:R-:W-:Y:S08]  /*24c0*/  HMMA.16816.F32 R16, R32.reuse, R18, RZ ;  /* 0x000000122010723c */ /* 0x040ff000000018ff */
[-C--:B---3--:R-:W-:Y:S08]  /*24d0*/  HMMA.16816.F32 R20, R32, R36.reuse, RZ ;  /* 0x000000242014723c */ /* 0x088ff000000018ff */
[C---:B------:R-:W-:Y:S07]  /*24e0*/  HMMA.16816.F32 R24, R28.reuse, R36, RZ ;  /* 0x000000241c18723c */ /* 0x040fee00000018ff */
[----:B------:R-:W-:Y:S01]  /*24f0*/  IMAD.U32 R36, RZ, RZ, UR4 ;  /* 0x00000004ff247e24 */ /* 0x000fe2000f8e00ff */
[-C--:B------:R-:W-:Y:S04]  /*2500*/  HMMA.16816.F32 R28, R28, R38.reuse, RZ ;  /* 0x000000261c1c723c */ /* 0x080fe800000018ff */
[----:B------:R-:W-:Y:S04]  /*2510*/  IMAD R36, R36, 0x2000, R221 ;  /* 0x0000200024247824 */ /* 0x000fe800078e02dd */
[----:B------:R-:W-:Y:S04]  /*2520*/  HMMA.16816.F32 R32, R32, R38, RZ ;  /* 0x000000262020723c */ /* 0x000fe800000018ff */
[----:B------:R-:W-:Y:S04]  /*2530*/  IMAD.IADD R36, R226, 0x1, R36 ;  /* 0x00000001e2247824 */ /* 0x000fe800078e0224 */
[-C--:B----4-:R-:W-:Y:S05]  /*2540*/  HMMA.16816.F32 R4, R40, R44.reuse, R4 ;  /* 0x0000002c2804723c */ /* 0x090fea0000001804 */
[----:B------:R-:W-:Y:S03]  /*2550*/  IMAD.SHL.U32 R228, R36, 0x2, RZ ;  /* 0x0000000224e47824 */ /* 0x000fe600078e00ff */
[C---:B-----5:R-:W-:Y:S02]  /*2560*/  HMMA.16816.F32 R8, R48.reuse, R44, R8 ;  /* 0x0000002c3008723c */ /* 0x060fe40000001808 */
[----:B------:R-:W1:Y:S06]  /*2570*/  LDSM.16.M88.4 R36, [R228+0x10080] ;  /* 0x01008000e424783b */ /* 0x000e6c0000000200 */
[-C--:B------:R-:W-:Y:S08]  /*2580*/  HMMA.16816.F32 R12, R48, R46.reuse, R12 ;  /* 0x0000002e300c723c */ /* 0x080ff0000000180c */
[C---:B------:R-:W-:Y:S01]  /*2590*/  HMMA.16816.F32 R16, R40.reuse, R46, R16 ;  /* 0x0000002e2810723c */ /* 0x040fe20000001810 */
[----:B------:R-:W-:Y:S07]  /*25a0*/  LDSM.16.M88.4 R44, [R224+0x4080] ;  /* 0x00408000e02c783b */ /* 0x000fee0000000200 */
[-C--:B------:R-:W-:Y:S08]  /*25b0*/  HMMA.16816.F32 R20, R40, R52.reuse, R20 ;  /* 0x000000342814723c */ /* 0x080ff00000001814 */
[C---:B------:R-:W-:Y:S08]  /*25c0*/  HMMA.16816.F32 R24, R48.reuse, R52, R24 ;  /* 0x000000343018723c */ /* 0x040ff00000001818 */
[-C--:B------:R-:W-:Y:S01]  /*25d0*/  HMMA.16816.F32 R28, R48, R54.reuse, R28 ;  /* 0x00000036301c723c */ /* 0x080fe2000000181c */
[----:B------:R-:W-:Y:S07]  /*25e0*/  LDSM.16.M88.4 R48, [R230+0x13080] ;  /* 0x01308000e630783b */ /* 0x000fee0000000200 */
[----:B------:R-:W-:Y:S01]  /*25f0*/  HMMA.16816.F32 R32, R40, R54, R32 ;  /* 0x000000362820723c */ /* 0x000fe20000001820 */
[----:B------:R-:W2:Y:S05]  /*2600*/  LDSM.16.M88.4 R40, [R2+0x2080] ;  /* 0x002080000228783b */ /* 0x000eaa0000000200 */
[----:B------:R-:W-:Y:S02]  /*2610*/  LDSM.16.M88.4 R52, [R224+0x6080] ;  /* 0x00608000e034783b */ /* 0x000fe40000000200 */
[-C--:B-1----:R-:W-:Y:S08]  /*2620*/  HMMA.16816.F32 R4, R36, R56.reuse, R4 ;  /* 0x000000382404723c */ /* 0x082ff00000001804 */
[C---:B------:R-:W-:Y:S08]  /*2630*/  HMMA.16816.F32 R8, R60.reuse, R56, R8 ;  /* 0x000000383c08723c */ /* 0x040ff00000001808 */
[-C--:B------:R-:W-:Y:S08]  /*2640*/  HMMA.16816.F32 R12, R60, R58.reuse, R12 ;  /* 0x0000003a3c0c723c */ /* 0x080ff0000000180c */
[C---:B------:R-:W-:Y:S08]  /*2650*/  HMMA.16816.F32 R16, R36.reuse, R58, R16 ;  /* 0x0000003a2410723c */ /* 0x040ff00000001810 */
[-C--:B------:R-:W-:Y:S08]  /*2660*/  HMMA.16816.F32 R20, R36, R64.reuse, R20 ;  /* 0x000000402414723c */ /* 0x080ff00000001814 */
[C---:B------:R-:W-:Y:S07]  /*2670*/  HMMA.16816.F32 R24, R60.reuse, R64, R24 ;  /* 0x000000403c18723c */ /* 0x040fee0000001818 */
[----:B------:R-:W-:Y:S01]  /*2680*/  MOV R64, UR4 ;  /* 0x0000000400407c02 */ /* 0x000fe20008000f00 */
[-C--:B------:R-:W-:Y:S01]  /*2690*/  HMMA.16816.F32 R28, R60, R66.reuse, R28 ;  /* 0x000000423c1c723c */ /* 0x080fe2000000181c */
[----:B------:R-:W-:Y:S03]  /*26a0*/  LDSM.16.M88.4 R60, [R216+0x4080] ;  /* 0x00408000d83c783b */ /* 0x000fe60000000200 */
[----:B------:R-:W-:Y:S04]  /*26b0*/  IMAD R64, R64, 0x2000, R218 ;  /* 0x0000200040407824 */ /* 0x000fe800078e02da */
[----:B------:R-:W-:Y:S01]  /*26c0*/  HMMA.16816.F32 R32, R36, R66, R32 ;  /* 0x000000422420723c */ /* 0x000fe20000001820 */
[----:B------:R-:W1:Y:S03]  /*26d0*/  LDSM.16.M88.4 R36, [R230+0x12080] ;  /* 0x01208000e624783b */ /* 0x000e660000000200 */
[----:B------:R-:W-:Y:S04]  /*26e0*/  SHF.L.U32 R64, R64, 0x1, RZ ;  /* 0x0000000140407819 */ /* 0x000fe800000006ff */
[-C--:B------:R-:W-:Y:S01]  /*26f0*/  HMMA.16816.F32 R4, R196, R200.reuse, R4 ;  /* 0x000000c8c404723c */ /* 0x080fe20000001804 */
[----:B------:R-:W3:Y:S05]  /*2700*/  LDSM.16.M88.4 R56, [R64+0x12080] ;  /* 0x012080004038783b */ /* 0x000eea0000000200 */
[----:B------:R-:W4:Y:S02]  /*2710*/  LDSM.16.M88.4 R64, [R64+0x13080] ;  /* 0x013080004040783b */ /* 0x000f240000000200 */
[C---:B------:R-:W-:Y:S08]  /*2720*/  HMMA.16816.F32 R8, R204.reuse, R200, R8 ;  /* 0x000000c8cc08723c */ /* 0x040ff00000001808 */
[-C--:B------:R-:W-:Y:S08]  /*2730*/  HMMA.16816.F32 R12, R204, R202.reuse, R12 ;  /* 0x000000cacc0c723c */ /* 0x080ff0000000180c */
[C---:B------:R-:W-:Y:S01]  /*2740*/  HMMA.16816.F32 R16, R196.reuse, R202, R16 ;  /* 0x000000cac410723c */ /* 0x040fe20000001810 */
[----:B------:R-:W5:Y:S07]  /*2750*/  LDSM.16.M88.4 R200, [R216+0x6080] ;  /* 0x00608000d8c8783b */ /* 0x000f6e0000000200 */
[-C--:B--2---:R-:W-:Y:S08]  /*2760*/  HMMA.16816.F32 R20, R196, R40.reuse, R20 ;  /* 0x00000028c414723c */ /* 0x084ff00000001814 */
[C---:B------:R-:W-:Y:S08]  /*2770*/  HMMA.16816.F32 R24, R204.reuse, R40, R24 ;  /* 0x00000028cc18723c */ /* 0x040ff00000001818 */
[-C--:B------:R-:W-:Y:S01]  /*2780*/  HMMA.16816.F32 R28, R204, R42.reuse, R28 ;  /* 0x0000002acc1c723c */ /* 0x080fe2000000181c */
[----:B------:R-:W-:Y:S07]  /*2790*/  LDSM.16.M88.4 R204, [R3+0x6080] ;  /* 0x0060800003cc783b */ /* 0x000fee0000000200 */
[----:B------:R-:W-:Y:S01]  /*27a0*/  HMMA.16816.F32 R32, R196, R42, R32 ;  /* 0x0000002ac420723c */ /* 0x000fe20000001820 */
[----:B------:R-:W-:Y:S05]  /*27b0*/  LDSM.16.M88.4 R40, [R209+0x12080] ;  /* 0x01208000d128783b */ /* 0x000fea0000000200 */
[----:B------:R-:W-:Y:S02]  /*27c0*/  LDSM.16.M88.4 R196, [R209+0x13080] ;  /* 0x01308000d1c4783b */ /* 0x000fe40000000200 */
        /* <DEDUP_REMOVED lines=10> */
[----:B------:R-:W-:Y:S05]  /*2870*/  LDSM.16.M88.4 R36, [R208+0x12080] ;  /* 0x01208000d024783b */ /* 0x000fea0000000200 */
[----:B------:R-:W-:Y:S02]  /*2880*/  LDSM.16.M88.4 R52, [R2+0x6080] ;  /* 0x006080000234783b */ /* 0x000fe40000000200 */
[-C--:B---3--:R-:W-:Y:S08]  /*2890*/  HMMA.16816.F32 R4, R56, R60.reuse, R4 ;  /* 0x0000003c3804723c */ /* 0x088ff00000001804 */
[C---:B----4-:R-:W-:Y:S08]  /*28a0*/  HMMA.16816.F32 R8, R64.reuse, R60, R8 ;  /* 0x0000003c4008723c */ /* 0x050ff00000001808 */
[-C--:B------:R-:W-:Y:S08]  /*28b0*/  HMMA.16816.F32 R12, R64, R62.reuse, R12 ;  /* 0x0000003e400c723c */ /* 0x080ff0000000180c */
[C---:B------:R-:W-:Y:S08]  /*28c0*/  HMMA.16816.F32 R16, R56.reuse, R62, R16 ;  /* 0x0000003e3810723c */ /* 0x040ff00000001810 */
[-C--:B-----5:R-:W-:Y:S08]  /*28d0*/  HMMA.16816.F32 R20, R56, R200.reuse, R20 ;  /* 0x000000c83814723c */ /* 0x0a0ff00000001814 */
[C---:B------:R-:W-:Y:S08]  /*28e0*/  HMMA.16816.F32 R24, R64.reuse, R200, R24 ;  /* 0x000000c84018723c */ /* 0x040ff00000001818 */
[-C--:B------:R-:W-:Y:S08]  /*28f0*/  HMMA.16816.F32 R28, R64, R202.reuse, R28 ;  /* 0x000000ca401c723c */ /* 0x080ff0000000181c */
[----:B------:R-:W-:Y:S07]  /*2900*/  HMMA.16816.F32 R32, R56, R202, R32 ;  /* 0x000000ca3820723c */ /* 0x000fee0000001820 */
[----:B------:R-:W-:Y:S01]  /*2910*/  IMAD.U32 R56, RZ, RZ, UR4 ;  /* 0x00000004ff387e24 */ /* 0x000fe2000f8e00ff */
[-C--:B-1----:R-:W-:Y:S05]  /*2920*/  HMMA.16816.F32 R4, R40, R44.reuse, R4 ;  /* 0x0000002c2804723c */ /* 0x082fea0000001804 */
[----:B------:R-:W-:Y:S03]  /*2930*/  LEA R56, R56, R233, 0x6 ;  /* 0x000000e938387211 */ /* 0x000fe600078e30ff */
[C---:B------:R-:W-:Y:S04]  /*2940*/  HMMA.16816.F32 R8, R196.reuse, R44, R8 ;  /* 0x0000002cc408723c */ /* 0x040fe80000001808 */
[----:B------:R-:W-:Y:S04]  /*2950*/  IMAD.SHL.U32 R248, R56, 0x4, RZ ;  /* 0x0000000438f87824 */ /* 0x000fe800078e00ff */
[-C--:B------:R-:W-:Y:S01]  /*2960*/  HMMA.16816.F32 R12, R196, R46.reuse, R12 ;  /* 0x0000002ec40c723c */ /* 0x080fe2000000180c */
[----:B------:R-:W-:Y:S05]  /*2970*/  LDS R252, [R248+0x20080] ;  /* 0x02008000f8fc7984 */ /* 0x000fea0000000800 */
[----:B------:R-:W-:Y:S02]  /*2980*/  LDS R251, [R248+0x200a0] ;  /* 0x0200a000f8fb7984 */ /* 0x000fe40000000800 */
[C---:B------:R-:W-:Y:S03]  /*2990*/  HMMA.16816.F32 R16, R40.reuse, R46, R16 ;  /* 0x0000002e2810723c */ /* 0x040fe60000001810 */
[----:B------:R-:W1:Y:S05]  /*29a0*/  LDSM.16.M88.4 R44, [R2+0x4080] ;  /* 0x00408000022c783b */ /* 0x000e6a0000000200 */
[-C--:B------:R-:W-:Y:S01]  /*29b0*/  HMMA.16816.F32 R20, R40, R204.reuse, R20 ;  /* 0x000000cc2814723c */ /* 0x080fe20000001814 */
[----:B------:R2:W3:Y:S05]  /*29c0*/  LDS R250, [R248+0x20100] ;  /* 0x02010000f8fa7984 */ /* 0x0004ea0000000800 */
[----:B------:R2:W4:Y:S02]  /*29d0*/  LDS R249, [R248+0x20120] ;  /* 0x02012000f8f97984 */ /* 0x0005240000000800 */
[C---:B------:R-:W-:Y:S01]  /*29e0*/  HMMA.16816.F32 R24, R196.reuse, R204, R24 ;  /* 0x000000ccc418723c */ /* 0x040fe20000001818 */
[----:B------:R-:W-:Y:S04]  /*29f0*/  DEPBAR.LE SB0, 0x1 ;  /* 0x000080400000791a */ /* 0x000fe80000000000 */
[----:B------:R-:W-:Y:S03]  /*2a00*/  BAR.SYNC.DEFER_BLOCKING 0x0 ;  /* 0x0000000000007b1d */ /* 0x000fe60000010000 */
[-C--:B------:R-:W-:Y:S08]  /*2a10*/  HMMA.16816.F32 R28, R196, R206.reuse, R28 ;  /* 0x000000cec41c723c */ /* 0x080ff0000000181c */
[----:B------:R-:W-:Y:S08]  /*2a20*/  HMMA.16816.F32 R32, R40, R206, R32 ;  /* 0x000000ce2820723c */ /* 0x000ff00000001820 */
[-C--:B-1----:R-:W-:Y:S01]  /*2a30*/  HMMA.16816.F32 R4, R36, R44.reuse, R4 ;  /* 0x0000002c2404723c */ /* 0x082fe20000001804 */
[----:B------:R2:W1:Y:S05]  /*2a40*/  LDSM.16.M88.4 R64, [R230+0x18080] ;  /* 0x01808000e640783b */ /* 0x00046a0000000200 */
[----:B------:R2:W5:Y:S02]  /*2a50*/  LDSM.16.M88.4 R60, [R230+0x19080] ;  /* 0x01908000e63c783b */ /* 0x0005640000000200 */
[C---:B------:R-:W-:Y:S03]  /*2a60*/  HMMA.16816.F32 R8, R48.reuse, R44, R8 ;  /* 0x0000002c3008723c */ /* 0x040fe60000001808 */
[----:B------:R2:W1:Y:S05]  /*2a70*/  LDSM.16.M88.4 R56, [R224+0x8080] ;  /* 0x00808000e038783b */ /* 0x00046a0000000200 */
[-C--:B------:R-:W-:Y:S01]  /*2a80*/  HMMA.16816.F32 R12, R48, R46.reuse, R12 ;  /* 0x0000002e300c723c */ /* 0x080fe2000000180c */
[----:B------:R2:W1:Y:S05]  /*2a90*/  LDSM.16.M88.4 R196, [R224+0xa080] ;  /* 0x00a08000e0c4783b */ /* 0x00046a0000000200 */
[----:B------:R2:W1:Y:S02]  /*2aa0*/  LDSM.16.M88.4 R200, [R229+0x18080] ;  /* 0x01808000e5c8783b */ /* 0x0004640000000200 */
[C---:B------:R-:W-:Y:S03]  /*2ab0*/  HMMA.16816.F32 R16, R36.reuse, R46, R16 ;  /* 0x0000002e2410723c */ /* 0x040fe60000001810 */
[----:B------:R2:W1:Y:S05]  /*2ac0*/  LDSM.16.M88.4 R208, [R229+0x19080] ;  /* 0x01908000e5d0783b */ /* 0x00046a0000000200 */
[-C--:B------:R-:W-:Y:S01]  /*2ad0*/  HMMA.16816.F32 R20, R36, R52.reuse, R20 ;  /* 0x000000342414723c */ /* 0x080fe20000001814 */
[----:B------:R2:W1:Y:S05]  /*2ae0*/  LDSM.16.M88.4 R204, [R216+0x8080] ;  /* 0x00808000d8cc783b */ /* 0x00046a0000000200 */
[----:B------:R2:W1:Y:S02]  /*2af0*/  LDSM.16.M88.4 R212, [R216+0xa080] ;  /* 0x00a08000d8d4783b */ /* 0x0004640000000200 */
[C---:B------:R-:W-:Y:S08]  /*2b00*/  HMMA.16816.F32 R24, R48.reuse, R52, R24 ;  /* 0x000000343018723c */ /* 0x040ff00000001818 */
[-C--:B------:R-:W-:Y:S08]  /*2b10*/  HMMA.16816.F32 R28, R48, R54.reuse, R28 ;  /* 0x00000036301c723c */ /* 0x080ff0000000181c */
[----:B------:R-:W-:Y:S01]  /*2b20*/  HMMA.16816.F32 R32, R36, R54, R32 ;  /* 0x000000362420723c */ /* 0x000fe20000001820 */
[----:B------:R-:W-:-:S07]  /*2b30*/  @P0 BRA `(.L_x_1022) ;  /* 0x000002f000000947 */ /* 0x000fce0003800000 */
[----:B---345:R-:W3:Y:S01]  /*2b40*/  @!P2 S2R R36, SR_CTAID.Y ;  /* 0x000000000024a919 */ /* 0x038ee20000002600 */
        /* <DEDUP_REMOVED lines=11> */
[----:B---3--:R-:W-:Y:S01]  /*2c00*/  @!P2 SHF.R.S32.HI R39, RZ, 0x1f, R36 ;  /* 0x0000001fff27a819 */ /* 0x008fe20000011424 */
[----:B------:R-:W-:Y:S03]  /*2c10*/  @!P2 IMAD.WIDE.U32 R40, R36, c[0x0][0x270], R246 ;  /* 0x00009c002428aa25 */ /* 0x000fe600078e00f6 */
[----:B------:R-:W-:Y:S01]  /*2c20*/  LEA.HI.X R43, R38, R239, R37, 0x7, P1 ;  /* 0x000000ef262b7211 */ /* 0x000fe200008f3c25 */
[----:B------:R-:W-:Y:S01]  /*2c30*/  @!P2 IMAD R39, R39, c[0x0][0x270], RZ ;  /* 0x00009c002727aa24 */ /* 0x000fe200078e02ff */
[----:B------:R-:W-:Y:S01]  /*2c40*/  @!P2 IADD3 R40, P0, R40, UR8, RZ ;  /* 0x000000082828ac10 */ /* 0x000fe2000ff1e0ff */
[----:B------:R-:W-:Y:S02]  /*2c50*/  IMAD.U32 R38, RZ, RZ, UR20 ;  /* 0x00000014ff267e24 */ /* 0x000fe4000f8e00ff */
[----:B------:R-:W-:Y:S02]  /*2c60*/  @!P2 IMAD R39, R36, c[0x0][0x274], R39 ;  /* 0x00009d002427aa24 */ /* 0x000fe400078e0227 */
[----:B------:R-:W-:Y:S02]  /*2c70*/  IMAD.U32 R36, RZ, RZ, UR14 ;  /* 0x0000000eff247e24 */ /* 0x000fe4000f8e00ff */
[----:B------:R-:W-:Y:S01]  /*2c80*/  IMAD R38, R38, 0x4000, R245 ;  /* 0x0000400026267824 */ /* 0x000fe200078e02f5 */
[----:B------:R-:W-:Y:S01]  /*2c90*/  @!P2 IADD3.X R39, R41, UR11, R39, P0, !PT ;  /* 0x0000000b2927ac10 */ /* 0x000fe200087fe427 */
[----:B------:R-:W-:Y:S01]  /*2ca0*/  IMAD.U32 R37, RZ, RZ, UR21 ;  /* 0x00000015ff257e24 */ /* 0x000fe2000f8e00ff */
[----:B------:R-:W-:Y:S02]  /*2cb0*/  IADD3 R46, P1, P0, R36, 0x80, R42 ;  /* 0x00000080242e7810 */ /* 0x000fe4000783e02a */
[----:B------:R-:W-:Y:S02]  /*2cc0*/  IADD3 R36, -R240, UR6, RZ ;  /* 0x00000006f0247c10 */ /* 0x000fe4000fffe1ff */
[----:B------:R-:W-:Y:S02]  /*2cd0*/  IADD3.X R47, RZ, UR13, R43, P1, P0 ;  /* 0x0000000dff2f7c10 */ /* 0x000fe40008fe042b */
[----:B------:R-:W-:Y:S02]  /*2ce0*/  ISETP.LT.OR P1, PT, R36, 0x1, P6 ;  /* 0x000000012400780c */ /* 0x000fe40003721670 */
[C---:B------:R-:W-:Y:S02]  /*2cf0*/  @!P2 LEA R44, P0, R40.reuse, c[0x0][0x258], 0x2 ;  /* 0x00009600282caa11 */ /* 0x040fe400078010ff */
[----:B------:R-:W-:Y:S02]  /*2d00*/  @!P2 LEA R37, R37, 0x40, 0x6 ;  /* 0x000000402525a811 */ /* 0x000fe400078e30ff */
[----:B------:R-:W-:Y:S02]  /*2d10*/  @!P2 LEA.HI.X R45, R40, c[0x0][0x25c], R39, 0x2, P0 ;  /* 0x00009700282daa11 */ /* 0x000fe400000f1427 */
[----:B------:R-:W-:Y:S03]  /*2d20*/  ISETP.LT.OR P0, PT, R36, 0x1, P5 ;  /* 0x000000012400780c */ /* 0x000fe60002f01670 */
[----:B------:R-:W-:Y:S02]  /*2d30*/  @!P2 IMAD.WIDE R44, R37, 0x4, R44 ;  /* 0x00000004252ca825 */ /* 0x000fe400078e022c */
[----:B------:R-:W-:Y:S01]  /*2d40*/  @!PT LDS RZ, [RZ] ;  /* 0x00000000fffff984 */ /* 0x000fe20000000800 */
[----:B------:R-:W-:Y:S01]  /*2d50*/  @!PT LDS RZ, [RZ] ;  /* 0x00000000fffff984 */ /* 0x000fe20000000800 */
[----:B------:R-:W-:Y:S01]  /*2d60*/  @!PT LDS RZ, [RZ] ;  /* 0x00000000fffff984 */ /* 0x000fe20000000800 */
[----:B------:R3:W-:Y:S01]  /*2d70*/  LDGSTS.E.BYPASS.LTC128B.128 [R38], [R42.64], !P1 ;  /* 0x000000002a267fae */ /* 0x0007e2000c901d56 */
[----:B------:R-:W-:Y:S04]  /*2d80*/  IADD3 R40, P1, R42, UR14, RZ ;  /* 0x0000000e2a287c10 */ /* 0x000fe8000ff3e0ff */
[----:B------:R-:W-:Y:S02]  /*2d90*/  IADD3.X R41, R43, UR13, RZ, P1, !PT ;  /* 0x0000000d2b297c10 */ /* 0x000fe40008ffe4ff */
[C---:B------:R-:W-:Y:S01]  /*2da0*/  ISETP.LT.OR P1, PT, R36.reuse, 0x21, P5 ;  /* 0x000000212400780c */ /* 0x040fe20002f21670 */
[----:B------:R3:W-:Y:S01]  /*2db0*/  LDGSTS.E.BYPASS.LTC128B.128 [R38+0x2000], [R42.64+0x80], !P0 ;  /* 0x020000802a267fae */ /* 0x0007e2000c101d56 */
[----:B------:R-:W-:Y:S01]  /*2dc0*/  ISETP.LT.OR P0, PT, R36, 0x21, P6 ;  /* 0x000000212400780c */ /* 0x000fe20003701670 */
[----:B------:R-:W-:Y:S04]  /*2dd0*/  IMAD.U32 R36, RZ, RZ, UR20 ;  /* 0x00000014ff247e24 */ /* 0x000fe8000f8e00ff */
[----:B------:R-:W-:Y:S04]  /*2de0*/  @!P2 IMAD R36, R36, 0x40, R246 ;  /* 0x000000402424a824 */ /* 0x000fe800078e02f6 */
[----:B------:R-:W-:Y:S04]  /*2df0*/  @!P2 IMAD.SHL.U32 R36, R36, 0x4, RZ ;  /* 0x000000042424a824 */ /* 0x000fe800078e00ff */
[----:B------:R3:W-:Y:S05]  /*2e00*/  LDGSTS.E.BYPASS.LTC128B.128 [R38+0x1000], [R40.64], !P0 ;  /* 0x0100000028267fae */ /* 0x0007ea000c101d56 */
[----:B------:R3:W-:Y:S05]  /*2e10*/  LDGSTS.E.BYPASS.LTC128B.128 [R38+0x3000], [R46.64], !P1 ;  /* 0x030000002e267fae */ /* 0x0007ea000c901d56 */
[----:B------:R3:W-:Y:S02]  /*2e20*/  @!P2 LDGSTS.E.BYPASS.LTC128B.128 [R36+0x20080], [R44.64] ;  /* 0x200800002c24afae */ /* 0x0007e4000b901d56 */
.L_x_1022:
[-C--:B-1-345:R-:W-:Y:S01]  /*2e30*/  HMMA.16816.F32 R36, R64, R56.reuse, RZ ;  /* 0x000000384024723c */ /* 0x0bafe200000018ff */
[----:B------:R-:W0:Y:S01]  /*2e40*/  LDGDEPBAR ;  /* 0x00000000000079af */ /* 0x000e220000000000 */
[----:B------:R-:W-:Y:S01]  /*2e50*/  UIADD3 UR24, UR21, 0x2, URZ ;  /* 0x0000000215187890 */ /* 0x000fe2000fffe03f */
[C---:B------:R-:W-:Y:S02]  /*2e60*/  ISETP.GT.AND P1, PT, R243.reuse, 0x1, PT ;  /* 0x00000001f300780c */ /* 0x040fe40003f24270 */
[----:B------:R-:W-:Y:S01]  /*2e70*/  ISETP.GT.AND P0, PT, R243, RZ, PT ;  /* 0x000000fff300720c */ /* 0x000fe20003f04270 */
[----:B------:R-:W-:Y:S01]  /*2e80*/  UISETP.GE.AND UP0, UPT, UR24, UR16, UPT ;  /* 0x000000101800728c */ /* 0x000fe2000bf06270 */
[----:B------:R-:W-:Y:S01]  /*2e90*/  FSEL R5, R5, -INF , P1 ;  /* 0xff80000005057808 */ /* 0x000fe20000800000 */
[C---:B------:R-:W-:Y:S04]  /*2ea0*/  HMMA.16816.F32 R40, R60.reuse, R56, RZ ;  /* 0x000000383c28723c */ /* 0x040fe800000018ff */
[----:B------:R-:W-:Y:S02]  /*2eb0*/  FSEL R7, R7, -INF , P1 ;  /* 0xff80000007077808 */ /* 0x000fe40000800000 */
[----:B------:R-:W-:Y:S02]  /*2ec0*/  FSEL R6, R6, -INF , P0 ;  /* 0xff80000006067808 */ /* 0x000fe40000000000 */
[-C--:B------:R-:W-:Y:S01]  /*2ed0*/  HMMA.16816.F32 R44, R60, R58.reuse, RZ ;  /* 0x0000003a3c2c723c */ /* 0x080fe200000018ff */
[----:B------:R-:W-:Y:S05]  /*2ee0*/  FSEL R4, R4, -INF , P0 ;  /* 0xff80000004047808 */ /* 0x000fea0000000000 */
[--C-:B------:R-:W-:Y:S02]  /*2ef0*/  FFMA.FTZ R4, R4, c[0x0][0x29c], -R252.reuse ;  /* 0x0000a70004047a23 */ /* 0x100fe400000108fc */
[C---:B------:R-:W-:Y:S08]  /*2f00*/  HMMA.16816.F32 R48, R64.reuse, R58, RZ ;  /* 0x0000003a4030723c */ /* 0x040ff000000018ff */
[-C--:B------:R-:W-:Y:S08]  /*2f10*/  HMMA.16816.F32 R52, R64, R196.reuse, RZ ;  /* 0x000000c44034723c */ /* 0x080ff000000018ff */
[C---:B------:R-:W-:Y:S08]  /*2f20*/  HMMA.16816.F32 R56, R60.reuse, R196, RZ ;  /* 0x000000c43c38723c */ /* 0x040ff000000018ff */
[-C--:B------:R-:W-:Y:S08]  /*2f30*/  HMMA.16816.F32 R60, R60, R198.reuse, RZ ;  /* 0x000000c63c3c723c */ /* 0x080ff000000018ff */
[----:B------:R-:W-:Y:S01]  /*2f40*/  HMMA.16816.F32 R64, R64, R198, RZ ;  /* 0x000000c64040723c */ /* 0x000fe200000018ff */
[----:B------:R-:W-:Y:S07]  /*2f50*/  LDSM.16.M88.4 R196, [R228+0x18080] ;  /* 0x01808000e4c4783b */ /* 0x000fee0000000200 */
[-C--:B------:R-:W-:Y:S08]  /*2f60*/  HMMA.16816.F32 R36, R200, R204.reuse, R36 ;  /* 0x000000ccc824723c */ /* 0x080ff00000001824 */
        /* <DEDUP_REMOVED lines=9> */
[----:B------:R-:W3:Y:S07]  /*3000*/  LDSM.16.M88.4 R200, [R228+0x19080] ;  /* 0x01908000e4c8783b */ /* 0x000eee0000000200 */
[-C--:B-1----:R-:W-:Y:S01]  /*3010*/  HMMA.16816.F32 R36, R196, R204.reuse, R36 ;  /* 0x000000ccc424723c */ /* 0x082fe20000001824 */
[----:B------:R-:W-:Y:S07]  /*3020*/  LDSM.16.M88.4 R212, [R230+0x1b080] ;  /* 0x01b08000e6d4783b */ /* 0x000fee0000000200 */
[C---:B---3--:R-:W-:Y:S08]  /*3030*/  HMMA.16816.F32 R40, R200.reuse, R204, R40 ;  /* 0x000000ccc828723c */ /* 0x048ff00000001828 */
[-C--:B------:R-:W-:Y:S08]  /*3040*/  HMMA.16816.F32 R44, R200, R206.reuse, R44 ;  /* 0x000000cec82c723c */ /* 0x080ff0000000182c */
[C---:B------:R-:W-:Y:S01]  /*3050*/  HMMA.16816.F32 R48, R196.reuse, R206, R48 ;  /* 0x000000cec430723c */ /* 0x040fe20000001830 */
[----:B------:R-:W-:Y:S07]  /*3060*/  LDSM.16.M88.4 R204, [R2+0x8080] ;  /* 0x0080800002cc783b */ /* 0x000fee0000000200 */
[-C--:B------:R-:W-:Y:S08]  /*3070*/  HMMA.16816.F32 R52, R196, R208.reuse, R52 ;  /* 0x000000d0c434723c */ /* 0x080ff00000001834 */
[C---:B------:R-:W-:Y:S08]  /*3080*/  HMMA.16816.F32 R56, R200.reuse, R208, R56 ;  /* 0x000000d0c838723c */ /* 0x040ff00000001838 */
[-C--:B------:R-:W-:Y:S01]  /*3090*/  HMMA.16816.F32 R60, R200, R210.reuse, R60 ;  /* 0x000000d2c83c723c */ /* 0x080fe2000000183c */
[----:B------:R-:W1:Y:S07]  /*30a0*/  LDSM.16.M88.4 R200, [R227+0x18080] ;  /* 0x01808000e3c8783b */ /* 0x000e6e0000000200 */
[----:B------:R-:W-:Y:S01]  /*30b0*/  HMMA.16816.F32 R64, R196, R210, R64 ;  /* 0x000000d2c440723c */ /* 0x000fe20000001840 */
[----:B------:R-:W3:Y:S08]  /*30c0*/  LDSM.16.M88.4 R196, [R227+0x19080] ;  /* 0x01908000e3c4783b */ /* 0x000ef00000000200 */
[----:B------:R-:W4:Y:S01]  /*30d0*/  LDSM.16.M88.4 R208, [R2+0xa080] ;  /* 0x00a0800002d0783b */ /* 0x000f220000000200 */
[-C--:B-1----:R-:W-:Y:S08]  /*30e0*/  HMMA.16816.F32 R36, R200, R204.reuse, R36 ;  /* 0x000000ccc824723c */ /* 0x082ff00000001824 */
[C---:B---3--:R-:W-:Y:S08]  /*30f0*/  HMMA.16816.F32 R40, R196.reuse, R204, R40 ;  /* 0x000000ccc428723c */ /* 0x048ff00000001828 */
[-C--:B------:R-:W-:Y:S08]  /*3100*/  HMMA.16816.F32 R44, R196, R206.reuse, R44 ;  /* 0x000000cec42c723c */ /* 0x080ff0000000182c */
[C---:B------:R-:W-:Y:S01]  /*3110*/  HMMA.16816.F32 R48, R200.reuse, R206, R48 ;  /* 0x000000cec830723c */ /* 0x040fe20000001830 */
[----:B------:R-:W-:Y:S07]  /*3120*/  LDSM.16.M88.4 R204, [R224+0xc080] ;  /* 0x00c08000e0cc783b */ /* 0x000fee0000000200 */
[-C--:B----4-:R-:W-:Y:S08]  /*3130*/  HMMA.16816.F32 R52, R200, R208.reuse, R52 ;  /* 0x000000d0c834723c */ /* 0x090ff00000001834 */
[C---:B------:R-:W-:Y:S08]  /*3140*/  HMMA.16816.F32 R56, R196.reuse, R208, R56 ;  /* 0x000000d0c438723c */ /* 0x040ff00000001838 */
[-C--:B------:R-:W-:Y:S01]  /*3150*/  HMMA.16816.F32 R60, R196, R210.reuse, R60 ;  /* 0x000000d2c43c723c */ /* 0x080fe2000000183c */
[----:B------:R-:W1:Y:S07]  /*3160*/  LDSM.16.M88.4 R196, [R230+0x1a080] ;  /* 0x01a08000e6c4783b */ /* 0x000e6e0000000200 */
[----:B------:R-:W-:Y:S01]  /*3170*/  HMMA.16816.F32 R64, R200, R210, R64 ;  /* 0x000000d2c840723c */ /* 0x000fe20000001840 */
[----:B------:R-:W3:Y:S08]  /*3180*/  LDSM.16.M88.4 R200, [R224+0xe080] ;  /* 0x00e08000e0c8783b */ /* 0x000ef00000000200 */
[----:B------:R-:W-:Y:S01]  /*3190*/  LDSM.16.M88.4 R208, [R216+0xc080] ;  /* 0x00c08000d8d0783b */ /* 0x000fe20000000200 */
[-C--:B-1----:R-:W-:Y:S08]  /*31a0*/  HMMA.16816.F32 R36, R196, R204.reuse, R36 ;  /* 0x000000ccc424723c */ /* 0x082ff00000001824 */
[C---:B------:R-:W-:Y:S08]  /*31b0*/  HMMA.16816.F32 R40, R212.reuse, R204, R40 ;  /* 0x000000ccd428723c */ /* 0x040ff00000001828 */
[-C--:B------:R-:W-:Y:S08]  /*31c0*/  HMMA.16816.F32 R44, R212, R206.reuse, R44 ;  /* 0x000000ced42c723c */ /* 0x080ff0000000182c */
[C---:B------:R-:W-:Y:S01]  /*31d0*/  HMMA.16816.F32 R48, R196.reuse, R206, R48 ;  /* 0x000000cec430723c */ /* 0x040fe20000001830 */
[----:B------:R-:W1:Y:S07]  /*31e0*/  LDSM.16.M88.4 R204, [R229+0x1a080] ;  /* 0x01a08000e5cc783b */ /* 0x000e6e0000000200 */
[-C--:B---3--:R-:W-:Y:S08]  /*31f0*/  HMMA.16816.F32 R52, R196, R200.reuse, R52 ;  /* 0x000000c8c434723c */ /* 0x088ff00000001834 */
[C---:B------:R-:W-:Y:S07]  /*3200*/  HMMA.16816.F32 R56, R212.reuse, R200, R56 ;  /* 0x000000c8d438723c */ /* 0x040fee0000001838 */
[----:B------:R-:W-:Y:S01]  /*3210*/  FSEL R201, R11, -INF , P1 ;  /* 0xff8000000bc97808 */ /* 0x000fe20000800000 */
[-C--:B------:R-:W-:Y:S01]  /*3220*/  HMMA.16816.F32 R60, R212, R202.reuse, R60 ;  /* 0x000000cad43c723c */ /* 0x080fe2000000183c */
[----:B------:R3:W4:Y:S03]  /*3230*/  LDSM.16.M88.4 R212, [R229+0x1b080] ;  /* 0x01b08000e5d4783b */ /* 0x0007260000000200 */
[----:B------:R-:W-:Y:S02]  /*3240*/  FFMA.FTZ R200, R5, c[0x0][0x29c], -R252 ;  /* 0x0000a70005c87a23 */ /* 0x000fe400000108fc */
[--C-:B------:R-:W-:Y:S02]  /*3250*/  FFMA.FTZ R201, R201, c[0x0][0x29c], -R249.reuse ;  /* 0x0000a700c9c97a23 */ /* 0x100fe400000108f9 */
[----:B------:R-:W-:Y:S01]  /*3260*/  HMMA.16816.F32 R64, R196, R202, R64 ;  /* 0x000000cac440723c */ /* 0x000fe20000001840 */
[----:B------:R-:W5:Y:S01]  /*3270*/  LDSM.16.M88.4 R196, [R216+0xe080] ;  /* 0x00e08000d8c4783b */ /* 0x000f620000000200 */
[----:B------:R2:W-:Y:S05]  /*3280*/  MUFU.EX2 R202, R4 ;  /* 0x0000000400ca7308 */ /* 0x0005ea0000000800 */
[----:B------:R-:W-:Y:S01]  /*3290*/  FSEL R203, R10, -INF , P0 ;  /* 0xff8000000acb7808 */ /* 0x000fe20000000000 */
[-C--:B-1----:R-:W-:Y:S04]  /*32a0*/  HMMA.16816.F32 R36, R204, R208.reuse, R36 ;  /* 0x000000d0cc24723c */ /* 0x082fe80000001824 */
[----:B------:R-:W-:Y:S01]  /*32b0*/  MUFU.EX2 R201, R201 ;  /* 0x000000c900c97308 */ /* 0x000fe20000000800 */
[--C-:B------:R-:W-:Y:S01]  /*32c0*/  FFMA.FTZ R203, R203, c[0x0][0x29c], -R249.reuse ;  /* 0x0000a700cbcb7a23 */ /* 0x100fe200000108f9 */
[----:B--23--:R-:W-:Y:S02]  /*32d0*/  FSEL R229, R9, -INF , P1 ;  /* 0xff80000009e57808 */ /* 0x00cfe40000800000 */
[----:B------:R-:W-:Y:S04]  /*32e0*/  ISETP.GT.AND P1, PT, R243, 0x20, PT ;  /* 0x00000020f300780c */ /* 0x000fe80003f24270 */
[----:B------:R-:W-:Y:S02]  /*32f0*/  FFMA.FTZ R229, R229, c[0x0][0x29c], -R250 ;  /* 0x0000a700e5e57a23 */ /* 0x000fe400000108fa */
[----:B------:R-:W-:Y:S01]  /*3300*/  MUFU.EX2 R203, R203 ;  /* 0x000000cb00cb7308 */ /* 0x000fe20000000800 */
[----:B------:R-:W-:Y:S02]  /*3310*/  FSEL R230, R12, -INF , P1 ;  /* 0xff8000000ce67808 */ /* 0x000fe40000800000 */
[----:B------:R-:W-:Y:S02]  /*3320*/  FSEL R16, R16, -INF , P1 ;  /* 0xff80000010107808 */ /* 0x000fe40000800000 */
[----:B------:R-:W-:Y:S02]  /*3330*/  FSEL R4, R18, -INF , P1 ;  /* 0xff80000012047808 */ /* 0x000fe40000800000 */
[----:B------:R-:W-:Y:S01]  /*3340*/  MOV R18, R6 ;  /* 0x0000000600127202 */ /* 0x000fe20000000f00 */
[--C-:B------:R-:W-:Y:S01]  /*3350*/  FFMA.FTZ R16, R16, c[0x0][0x29c], -R252.reuse ;  /* 0x0000a70010107a23 */ /* 0x100fe200000108fc */
[----:B------:R-:W-:Y:S01]  /*3360*/  MOV R12, R4 ;  /* 0x00000004000c7202 */ /* 0x000fe20000000f00 */
[----:B------:R-:W1:Y:S01]  /*3370*/  MUFU.EX2 R200, R200 ;  /* 0x000000c800c87308 */ /* 0x000e620000000800 */
[C---:B----4-:R-:W-:Y:S07]  /*3380*/  HMMA.16816.F32 R40, R212.reuse, R208, R40 ;  /* 0x000000d0d428723c */ /* 0x050fee0000001828 */
[----:B------:R-:W-:Y:S01]  /*3390*/  FSEL R209, R14, -INF , P1 ;  /* 0xff8000000ed17808 */ /* 0x000fe20000800000 */
[-C--:B------:R-:W-:Y:S01]  /*33a0*/  HMMA.16816.F32 R44, R212, R210.reuse, R44 ;  /* 0x000000d2d42c723c */ /* 0x080fe2000000182c */
[----:B------:R2:W3:Y:S02]  /*33b0*/  MUFU.EX2 R208, R16 ;  /* 0x0000001000d07308 */ /* 0x0004e40000000800 */
[----:B------:R-:W-:Y:S01]  /*33c0*/  ISETP.GT.AND P1, PT, R243, 0x40, PT ;  /* 0x00000040f300780c */ /* 0x000fe20003f24270 */
[----:B------:R-:W-:Y:S03]  /*33d0*/  FFMA.FTZ R209, R209, c[0x0][0x29c], -R249 ;  /* 0x0000a700d1d17a23 */ /* 0x000fe600000108f9 */
[----:B------:R-:W-:Y:S01]  /*33e0*/  FSEL R20, R20, -INF , P1 ;  /* 0xff80000014147808 */ /* 0x000fe20000800000 */
[C---:B------:R-:W-:Y:S03]  /*33f0*/  HMMA.16816.F32 R48, R204.reuse, R210, R48 ;  /* 0x000000d2cc30723c */ /* 0x040fe60000001830 */
[----:B------:R-:W-:Y:S01]  /*3400*/  MUFU.EX2 R209, R209 ;  /* 0x000000d100d17308 */ /* 0x000fe20000000800 */
[----:B------:R-:W-:Y:S02]  /*3410*/  FSEL R22, R22, -INF , P1 ;  /* 0xff80000016167808 */ /* 0x000fe40000800000 */
[----:B------:R-:W-:Y:S01]  /*3420*/  FSEL R26, R26, -INF , P1 ;  /* 0xff8000001a1a7808 */ /* 0x000fe20000800000 */
[--C-:B------:R-:W-:Y:S01]  /*3430*/  FFMA.FTZ R210, R20, c[0x0][0x29c], -R252.reuse ;  /* 0x0000a70014d27a23 */ /* 0x100fe200000108fc */
[-C--:B-----5:R-:W-:Y:S04]  /*3440*/  HMMA.16816.F32 R52, R204, R196.reuse, R52 ;  /* 0x000000c4cc34723c */ /* 0x0a0fe80000001834 */
[----:B------:R-:W-:Y:S01]  /*3450*/  FSEL R211, R8, -INF , P0 ;  /* 0xff80000008d37808 */ /* 0x000fe20000000000 */
[----:B------:R-:W-:Y:S01]  /*3460*/  FFMA.FTZ R22, R22, c[0x0][0x29c], -R251 ;  /* 0x0000a70016167a23 */ /* 0x000fe200000108fb */
[----:B------:R-:W-:Y:S01]  /*3470*/  LDSM.16.M88.4 R8, [R3+0xc080] ;  /* 0x00c080000308783b */ /* 0x000fe20000000200 */
[----:B------:R-:W-:Y:S01]  /*3480*/  ISETP.GT.AND P0, PT, R243, 0x21, PT ;  /* 0x00000021f300780c */ /* 0x000fe20003f04270 */
[C---:B------:R-:W-:Y:S01]  /*3490*/  HMMA.16816.F32 R56, R212.reuse, R196, R56 ;  /* 0x000000c4d438723c */ /* 0x040fe20000001838 */
[----:B------:R-:W-:Y:S03]  /*34a0*/  MUFU.EX2 R210, R210 ;  /* 0x000000d200d27308 */ /* 0x000fe60000000800 */
[----:B------:R-:W-:Y:S01]  /*34b0*/  FSEL R19, R19, -INF , P0 ;  /* 0xff80000013137808 */ /* 0x000fe20000000000 */
[--C-:B------:R-:W-:Y:S01]  /*34c0*/  FFMA.FTZ R26, R26, c[0x0][0x29c], -R249.reuse ;  /* 0x0000a7001a1a7a23 */ /* 0x100fe200000108f9 */
[----:B------:R-:W-:Y:S02]  /*34d0*/  FSEL R13, R13, -INF , P0 ;  /* 0xff8000000d0d7808 */ /* 0x000fe40000000000 */
[-C--:B------:R-:W-:Y:S03]  /*34e0*/  HMMA.16816.F32 R60, R212, R198.reuse, R60 ;  /* 0x000000c6d43c723c */ /* 0x080fe6000000183c */
[----:B------:R-:W-:Y:S01]  /*34f0*/  MUFU.EX2 R26, R26 ;  /* 0x0000001a001a7308 */ /* 0x000fe20000000800 */
[----:B------:R-:W-:Y:S02]  /*3500*/  FSEL R197, R15, -INF , P0 ;  /* 0xff8000000fc57808 */ /* 0x000fe40000000000 */
[----:B------:R-:W-:Y:S02]  /*3510*/  FSEL R17, R17, -INF , P0 ;  /* 0xff80000011117808 */ /* 0x000fe40000000000 */
[----:B------:R-:W-:Y:S04]  /*3520*/  HMMA.16816.F32 R64, R204, R198, R64 ;  /* 0x000000c6cc40723c */ /* 0x000fe80000001840 */
[----:B------:R-:W-:Y:S01]  /*3530*/  ISETP.GT.AND P0, PT, R243, 0x41, PT ;  /* 0x00000041f300780c */ /* 0x000fe20003f04270 */
[--C-:B------:R-:W-:Y:S01]  /*3540*/  FFMA.FTZ R17, R17, c[0x0][0x29c], -R252.reuse ;  /* 0x0000a70011117a23 */ /* 0x100fe200000108fc */
[----:B--2---:R-:W-:Y:S01]  /*3550*/  MOV R16, R7 ;  /* 0x0000000700107202 */ /* 0x004fe20000000f00 */
[----:B------:R-:W-:Y:S01]  /*3560*/  MUFU.EX2 R204, R22 ;  /* 0x0000001600cc7308 */ /* 0x000fe20000000800 */
[----:B------:R-:W-:Y:S01]  /*3570*/  FSEL R21, R21, -INF , P0 ;  /* 0xff80000015157808 */ /* 0x000fe20000000000 */
[----:B------:R-:W2:Y:S03]  /*3580*/  LDSM.16.M88.4 R4, [R228+0x1a080] ;  /* 0x01a08000e404783b */ /* 0x000ea60000000200 */
[----:B------:R-:W-:Y:S01]  /*3590*/  FSEL R213, R24, -INF , P1 ;  /* 0xff80000018d57808 */ /* 0x000fe20000800000 */
[----:B------:R-:W-:Y:S01]  /*35a0*/  FFMA.FTZ R21, R21, c[0x0][0x29c], -R252 ;  /* 0x0000a70015157a23 */ /* 0x000fe200000108fc */
[----:B------:R-:W-:Y:S01]  /*35b0*/  MOV R215, R13 ;  /* 0x0000000d00d77202 */ /* 0x000fe20000000f00 */
[----:B------:R-:W-:Y:S01]  /*35c0*/  FFMA.FTZ R197, R197, c[0x0][0x29c], -R249 ;  /* 0x0000a700c5c57a23 */ /* 0x000fe200000108f9 */
[----:B------:R-:W-:Y:S01]  /*35d0*/  MOV R214, R12 ;  /* 0x0000000c00d67202 */ /* 0x000fe20000000f00 */
[----:B------:R4:W-:Y:S01]  /*35e0*/  MUFU.EX2 R24, R21 ;  /* 0x0000001500187308 */ /* 0x0009e20000000800 */
[----:B------:R5:W1:Y:S01]  /*35f0*/  LDSM.16.M88.4 R12, [R228+0x1b080] ;  /* 0x01b08000e40c783b */ /* 0x000a620000000200 */
[----:B------:R-:W-:Y:S01]  /*3600*/  MOV R20, R19 ;  /* 0x0000001300147202 */ /* 0x000fe20000000f00 */
[--C-:B------:R-:W-:Y:S01]  /*3610*/  FFMA.FTZ R213, R213, c[0x0][0x29c], -R250.reuse ;  /* 0x0000a700d5d57a23 */ /* 0x100fe200000108fa */
[----:B------:R-:W-:Y:S01]  /*3620*/  FSEL R23, R23, -INF , P0 ;  /* 0xff80000017177808 */ /* 0x000fe20000000000 */
[--C-:B------:R-:W-:Y:S01]  /*3630*/  FFMA.FTZ R198, R214, c[0x0][0x29c], -R251.reuse ;  /* 0x0000a700d6c67a23 */ /* 0x100fe200000108fb */
[----:B------:R-:W-:Y:S01]  /*3640*/  ISETP.GT.AND P1, PT, R243, 0x60, PT ;  /* 0x00000060f300780c */ /* 0x000fe20003f24270 */
[--C-:B------:R-:W-:Y:S01]  /*3650*/  FFMA.FTZ R199, R20, c[0x0][0x29c], -R251.reuse ;  /* 0x0000a70014c77a23 */ /* 0x100fe200000108fb */
[----:B------:R-:W-:Y:S01]  /*3660*/  FSEL R212, R25, -INF , P0 ;  /* 0xff80000019d47808 */ /* 0x000fe20000000000 */
[----:B------:R-:W-:Y:S01]  /*3670*/  FFMA.FTZ R23, R23, c[0x0][0x29c], -R251 ;  /* 0x0000a70017177a23 */ /* 0x000fe200000108fb */
[----:B------:R3:W1:Y:S01]  /*3680*/  MUFU.EX2 R196, R17 ;  /* 0x0000001100c47308 */ /* 0x0006620000000800 */
[----:B------:R-:W-:Y:S02]  /*3690*/  FSEL R32, R32, -INF , P1 ;  /* 0xff80000020207808 */ /* 0x000fe40000800000 */
[----:B------:R-:W-:Y:S01]  /*36a0*/  FFMA.FTZ R212, R212, c[0x0][0x29c], -R250 ;  /* 0x0000a700d4d47a23 */ /* 0x000fe200000108fa */
[----:B------:R-:W-:Y:S02]  /*36b0*/  FSEL R27, R27, -INF , P0 ;  /* 0xff8000001b1b7808 */ /* 0x000fe40000000000 */
[--C-:B------:R-:W-:Y:S01]  /*36c0*/  FFMA.FTZ R25, R32, c[0x0][0x29c], -R252.reuse ;  /* 0x0000a70020197a23 */ /* 0x100fe200000108fc */
[----:B------:R-:W-:Y:S02]  /*36d0*/  ISETP.GT.AND P0, PT, R243, 0x61, PT ;  /* 0x00000061f300780c */ /* 0x000fe40003f04270 */
[----:B------:R-:W-:Y:S01]  /*36e0*/  FFMA.FTZ R27, R27, c[0x0][0x29c], -R249 ;  /* 0x0000a7001b1b7a23 */ /* 0x000fe200000108f9 */
[----:B------:R-:W-:Y:S01]  /*36f0*/  MUFU.EX2 R199, R199 ;  /* 0x000000c700c77308 */ /* 0x000fe20000000800 */
[----:B------:R-:W-:Y:S02]  /*3700*/  FSEL R29, R29, -INF , P0 ;  /* 0xff8000001d1d7808 */ /* 0x000fe40000000000 */
[----:B------:R-:W-:Y:S02]  /*3710*/  FSEL R31, R31, -INF , P0 ;  /* 0xff8000001f1f7808 */ /* 0x000fe40000000000 */
[----:B-----5:R-:W-:Y:S02]  /*3720*/  MOV R228, R18 ;  /* 0x0000001200e47202 */ /* 0x020fe40000000f00 */
[----:B----4-:R-:W-:Y:S02]  /*3730*/  MOV R21, R16 ;  /* 0x0000001000157202 */ /* 0x010fe40000000f00 */
[----:B------:R-:W-:Y:S01]  /*3740*/  FSEL R33, R33, -INF , P0 ;  /* 0xff80000021217808 */ /* 0x000fe20000000000 */
[----:B------:R-:W4:Y:S01]  /*3750*/  MUFU.EX2 R197, R197 ;  /* 0x000000c500c57308 */ /* 0x000f220000000800 */
[----:B------:R-:W-:Y:S01]  /*3760*/  FSEL R35, R35, -INF , P0 ;  /* 0xff80000023237808 */ /* 0x000fe20000000000 */
[-C--:B--2---:R-:W-:Y:S01]  /*3770*/  HMMA.16816.F32 R36, R4, R8.reuse, R36 ;  /* 0x000000080424723c */ /* 0x084fe20000001824 */
[----:B------:R-:W-:Y:S01]  /*3780*/  PLOP3.LUT P0, PT, PT, PT, UP0, 0x80, 0x0 ;  /* 0x000000000000781c */ /* 0x000fe20003f0f008 */
[----:B---3--:R-:W2:Y:S03]  /*3790*/  LDSM.16.M88.4 R16, [R3+0xe080] ;  /* 0x00e080000310783b */ /* 0x008ea60000000200 */
[--C-:B------:R-:W-:Y:S01]  /*37a0*/  FFMA.FTZ R32, R21, c[0x0][0x29c], -R251.reuse ;  /* 0x0000a70015207a23 */ /* 0x100fe200000108fb */
[----:B------:R-:W-:Y:S01]  /*37b0*/  FSEL R30, R30, -INF , P1 ;  /* 0xff8000001e1e7808 */ /* 0x000fe20000800000 */
[----:B------:R-:W-:Y:S01]  /*37c0*/  FFMA.FTZ R252, R33, c[0x0][0x29c], -R252 ;  /* 0x0000a70021fc7a23 */ /* 0x000fe200000108fc */
[----:B------:R-:W-:Y:S01]  /*37d0*/  MUFU.EX2 R27, R27 ;  /* 0x0000001b001b7308 */ /* 0x000fe20000000800 */
[C---:B-1----:R-:W-:Y:S04]  /*37e0*/  HMMA.16816.F32 R40, R12.reuse, R8, R40 ;  /* 0x000000080c28723c */ /* 0x042fe80000001828 */
[----:B------:R-:W-:Y:S02]  /*37f0*/  FFMA.FTZ R33, R228, c[0x0][0x29c], -R251 ;  /* 0x0000a700e4217a23 */ /* 0x000fe400000108fb */
[--C-:B------:R-:W-:Y:S02]  /*3800*/  FFMA.FTZ R30, R30, c[0x0][0x29c], -R249.reuse ;  /* 0x0000a7001e1e7a23 */ /* 0x100fe400000108f9 */
[-C--:B------:R-:W-:Y:S01]  /*3810*/  HMMA.16816.F32 R44, R12, R10.reuse, R44 ;  /* 0x0000000a0c2c723c */ /* 0x080fe2000000182c */
[----:B------:R-:W1:Y:S03]  /*3820*/  MUFU.EX2 R32, R32 ;  /* 0x0000002000207308 */ /* 0x000e660000000800 */
[----:B------:R-:W-:Y:S04]  /*3830*/  FFMA.FTZ R249, R31, c[0x0][0x29c], -R249 ;  /* 0x0000a7001ff97a23 */ /* 0x000fe800000108f9 */
[C---:B------:R-:W-:Y:S01]  /*3840*/  HMMA.16816.F32 R48, R4.reuse, R10, R48 ;  /* 0x0000000a0430723c */ /* 0x040fe20000001830 */
[----:B------:R-:W-:Y:S02]  /*3850*/  LDSM.16.M88.4 R8, [R227+0x1a080] ;  /* 0x01a08000e308783b */ /* 0x000fe40000000200 */
[----:B------:R-:W3:Y:S10]  /*3860*/  MUFU.EX2 R33, R33 ;  /* 0x0000002100217308 */ /* 0x000ef40000000800 */
[----:B------:R-:W-:Y:S01]  /*3870*/  MUFU.EX2 R30, R30 ;  /* 0x0000001e001e7308 */ /* 0x000fe20000000800 */
[-C--:B--2---:R-:W-:Y:S09]  /*3880*/  HMMA.16816.F32 R52, R4, R16.reuse, R52 ;  /* 0x000000100434723c */ /* 0x084ff20000001834 */
[----:B------:R-:W2:Y:S01]  /*3890*/  MUFU.EX2 R198, R198 ;  /* 0x000000c600c67308 */ /* 0x000ea20000000800 */
[C---:B------:R-:W-:Y:S07]  /*38a0*/  HMMA.16816.F32 R56, R12.reuse, R16, R56 ;  /* 0x000000100c38723c */ /* 0x040fee0000001838 */
[----:B------:R-:W-:Y:S01]  /*38b0*/  FSEL R17, R34, -INF , P1 ;  /* 0xff80000022117808 */ /* 0x000fe20000800000 */
[-C--:B------:R-:W-:Y:S01]  /*38c0*/  HMMA.16816.F32 R60, R12, R18.reuse, R60 ;  /* 0x000000120c3c723c */ /* 0x080fe2000000183c */
[----:B------:R5:W-:Y:S01]  /*38d0*/  MUFU.EX2 R16, R23 ;  /* 0x0000001700107308 */ /* 0x000be20000000800 */
[----:B------:R-:W-:Y:S02]  /*38e0*/  LDSM.16.M88.4 R12, [R227+0x1b080] ;  /* 0x01b08000e30c783b */ /* 0x000fe40000000200 */
[--C-:B------:R-:W-:Y:S02]  /*38f0*/  FFMA.FTZ R34, R230, c[0x0][0x29c], -R250.reuse ;  /* 0x0000a700e6227a23 */ /* 0x100fe400000108fa */
[--C-:B------:R-:W-:Y:S02]  /*3900*/  FFMA.FTZ R17, R17, c[0x0][0x29c], -R251.reuse ;  /* 0x0000a70011117a23 */ /* 0x100fe400000108fb */
[----:B------:R-:W-:Y:S02]  /*3910*/  HMMA.16816.F32 R64, R4, R18, R64 ;  /* 0x000000120440723c */ /* 0x000fe40000001840 */
[----:B------:R-:W-:Y:S01]  /*3920*/  LDSM.16.M88.4 R4, [R2+0xe080] ;  /* 0x00e080000204783b */ /* 0x000fe20000000200 */
[----:B------:R-:W1:Y:S01]  /*3930*/  MUFU.EX2 R18, R229 ;  /* 0x000000e500127308 */ /* 0x000e620000000800 */
[----:B------:R-:W-:Y:S02]  /*3940*/  FFMA.FTZ R251, R35, c[0x0][0x29c], -R251 ;  /* 0x0000a70023fb7a23 */ /* 0x000fe400000108fb */
[--C-:B------:R-:W-:Y:S02]  /*3950*/  FFMA.FTZ R35, R215, c[0x0][0x29c], -R250.reuse ;  /* 0x0000a700d7237a23 */ /* 0x100fe400000108fa */
[--C-:B------:R-:W-:Y:S01]  /*3960*/  FFMA.FTZ R19, R211, c[0x0][0x29c], -R250.reuse ;  /* 0x0000a700d3137a23 */ /* 0x100fe200000108fa */
[----:B------:R-:W-:Y:S04]  /*3970*/  SHF.L.U32 R211, R222, 0x1, RZ ;  /* 0x00000001ded37819 */ /* 0x000fe800000006ff */
[----:B------:R-:W-:Y:S01]  /*3980*/  MUFU.EX2 R35, R35 ;  /* 0x0000002300237308 */ /* 0x000fe20000000800 */
[----:B-----5:R-:W5:Y:S09]  /*3990*/  LDSM.16.M88.4 R20, [R2+0xc080] ;  /* 0x00c080000214783b */ /* 0x020f720000000200 */
[----:B------:R-:W1:Y:S10]  /*39a0*/  MUFU.EX2 R19, R19 ;  /* 0x0000001300137308 */ /* 0x000e740000000800 */
[----:B------:R-:W1:Y:S10]  /*39b0*/  MUFU.EX2 R34, R34 ;  /* 0x0000002200227308 */ /* 0x000e740000000800 */
[----:B------:R-:W1:Y:S10]  /*39c0*/  MUFU.EX2 R25, R25 ;  /* 0x0000001900197308 */ /* 0x000e740000000800 */
[----:B------:R-:W1:Y:S01]  /*39d0*/  MUFU.EX2 R252, R252 ;  /* 0x000000fc00fc7308 */ /* 0x000e620000000800 */
[-C--:B-----5:R-:W-:Y:S09]  /*39e0*/  HMMA.16816.F32 R36, R8, R20.reuse, R36 ;  /* 0x000000140824723c */ /* 0x0a0ff20000001824 */
[----:B------:R-:W5:Y:S01]  /*39f0*/  MUFU.EX2 R17, R17 ;  /* 0x0000001100117308 */ /* 0x000f620000000800 */
[C---:B------:R-:W-:Y:S01]  /*3a00*/  HMMA.16816.F32 R40, R12.reuse, R20, R40 ;  /* 0x000000140c28723c */ /* 0x040fe20000001828 */
[----:B------:R-:W1:Y:S07]  /*3a10*/  LDS R20, [R248+0x20280] ;  /* 0x02028000f8147984 */ /* 0x000e6e0000000800 */
[-C--:B------:R-:W-:Y:S01]  /*3a20*/  HMMA.16816.F32 R44, R12, R22.reuse, R44 ;  /* 0x000000160c2c723c */ /* 0x080fe2000000182c */
[----:B------:R-:W1:Y:S07]  /*3a30*/  MUFU.EX2 R251, R251 ;  /* 0x000000fb00fb7308 */ /* 0x000e6e0000000800 */
[C---:B------:R-:W-:Y:S03]  /*3a40*/  HMMA.16816.F32 R48, R8.reuse, R22, R48 ;  /* 0x000000160830723c */ /* 0x040fe60000001830 */
[----:B------:R-:W-:Y:S04]  /*3a50*/  MUFU.EX2 R22, R212 ;  /* 0x000000d400167308 */ /* 0x000fe80000000800 */
[----:B------:R-:W-:Y:S01]  /*3a60*/  FSEL R23, R28, -INF , P1 ;  /* 0xff8000001c177808 */ /* 0x000fe20000800000 */
[-C--:B------:R-:W-:Y:S04]  /*3a70*/  HMMA.16816.F32 R52, R8, R4.reuse, R52 ;  /* 0x000000040834723c */ /* 0x080fe80000001834 */
[--C-:B------:R-:W-:Y:S01]  /*3a80*/  FFMA.FTZ R23, R23, c[0x0][0x29c], -R250.reuse ;  /* 0x0000a70017177a23 */ /* 0x100fe200000108fa */
[----:B------:R2:W2:Y:S01]  /*3a90*/  MUFU.EX2 R21, R213 ;  /* 0x000000d500157308 */ /* 0x0004a20000000800 */
[----:B------:R-:W-:Y:S02]  /*3aa0*/  FFMA.FTZ R250, R29, c[0x0][0x29c], -R250 ;  /* 0x0000a7001dfa7a23 */ /* 0x000fe400000108fa */
[C---:B------:R-:W-:Y:S01]  /*3ab0*/  HMMA.16816.F32 R56, R12.reuse, R4, R56 ;  /* 0x000000040c38723c */ /* 0x040fe20000001838 */
[----:B------:R-:W3:Y:S06]  /*3ac0*/  LDS R5, [R248+0x202a0] ;  /* 0x0202a000f8057984 */ /* 0x000eec0000000800 */
[----:B------:R-:W2:Y:S01]  /*3ad0*/  MUFU.EX2 R4, R23 ;  /* 0x0000001700047308 */ /* 0x000ea20000000800 */
[-C--:B------:R-:W-:Y:S04]  /*3ae0*/  HMMA.16816.F32 R60, R12, R6.reuse, R60 ;  /* 0x000000060c3c723c */ /* 0x080fe8000000183c */
[--C-:B-1----:R-:W-:Y:S02]  /*3af0*/  FADD.FTZ R37, R37, -R20.reuse ;  /* 0x8000001425257221 */ /* 0x102fe40000010000 */
[--C-:B------:R-:W-:Y:S02]  /*3b00*/  FADD.FTZ R48, R48, -R20.reuse ;  /* 0x8000001430307221 */ /* 0x100fe40000010000 */
[----:B------:R-:W-:Y:S01]  /*3b10*/  HMMA.16816.F32 R64, R8, R6, R64 ;  /* 0x000000060840723c */ /* 0x000fe20000001840 */
[----:B------:R-:W1:Y:S01]  /*3b20*/  LDS R6, [R248+0x20300] ;  /* 0x02030000f8067984 */ /* 0x000e620000000800 */
[----:B------:R-:W1:Y:S02]  /*3b30*/  MUFU.EX2 R250, R250 ;  /* 0x000000fa00fa7308 */ /* 0x000e640000000800 */
[C---:B------:R-:W-:Y:S01]  /*3b40*/  FMUL.FTZ R37, R200.reuse, R37 ;  /* 0x00000025c8257220 */ /* 0x040fe20000410000 */
[----:B------:R-:W-:Y:S01]  /*3b50*/  F2FP.PACK_AB R200, R200, R202 ;  /* 0x000000cac8c8723e */ /* 0x000fe200000000ff */
[----:B------:R-:W1:Y:S01]  /*3b60*/  LDS R248, [R248+0x20320] ;  /* 0x02032000f8f87984 */ /* 0x000e620000000800 */
[----:B------:R-:W-:Y:S01]  /*3b70*/  FMUL.FTZ R48, R208, R48 ;  /* 0x00000030d0307220 */ /* 0x000fe20000410000 */
[----:B------:R-:W-:Y:S01]  /*3b80*/  F2FP.PACK_AB R208, R196, R208 ;  /* 0x000000d0c4d0723e */ /* 0x000fe200000000ff */
[--C-:B------:R-:W-:Y:S03]  /*3b90*/  FADD.FTZ R52, R52, -R20.reuse ;  /* 0x8000001434347221 */ /* 0x100fe60000010000 */
[----:B----4-:R-:W-:Y:S01]  /*3ba0*/  F2FP.PACK_AB R7, R197, R209 ;  /* 0x000000d1c507723e */ /* 0x010fe200000000ff */
[----:B------:R-:W-:Y:S01]  /*3bb0*/  FMUL.FTZ R52, R210, R52 ;  /* 0x00000034d2347220 */ /* 0x000fe20000410000 */
[----:B------:R-:W-:Y:S01]  /*3bc0*/  F2FP.PACK_AB R210, R24, R210 ;  /* 0x000000d218d2723e */ /* 0x000fe200000000ff */
[----:B------:R-:W4:Y:S01]  /*3bd0*/  MUFU.EX2 R249, R249 ;  /* 0x000000f900f97308 */ /* 0x000f220000000800 */
[--C-:B------:R-:W-:Y:S01]  /*3be0*/  FADD.FTZ R36, R36, -R20.reuse ;  /* 0x8000001424247221 */ /* 0x100fe20000010000 */
[----:B--2---:R-:W-:Y:S01]  /*3bf0*/  SHF.L.U32 R213, R226, 0x1, RZ ;  /* 0x00000001e2d57819 */ /* 0x004fe200000006ff */
[--C-:B------:R-:W-:Y:S02]  /*3c00*/  FADD.FTZ R49, R49, -R20.reuse ;  /* 0x8000001431317221 */ /* 0x100fe40000010000 */
[----:B------:R-:W-:Y:S01]  /*3c10*/  FMUL.FTZ R36, R202, R36 ;  /* 0x00000024ca247220 */ /* 0x000fe20000410000 */
[----:B------:R-:W-:Y:S01]  /*3c20*/  IADD3 R213, R213, R211, RZ ;  /* 0x000000d3d5d57210 */ /* 0x000fe20007ffe0ff */
[----:B------:R-:W-:Y:S02]  /*3c30*/  FMUL.FTZ R49, R196, R49 ;  /* 0x00000031c4317220 */ /* 0x000fe40000410000 */
[----:B------:R-:W-:Y:S01]  /*3c40*/  FADD.FTZ R64, R64, -R20 ;  /* 0x8000001440407221 */ /* 0x000fe20000010000 */
[----:B------:R-:W-:Y:S01]  /*3c50*/  F2FP.PACK_AB R36, R37, R36 ;  /* 0x000000242524723e */ /* 0x000fe200000000ff */
[--C-:B---3--:R-:W-:Y:S01]  /*3c60*/  FADD.FTZ R39, R39, -R5.reuse ;  /* 0x8000000527277221 */ /* 0x108fe20000010000 */
[----:B------:R-:W-:Y:S01]  /*3c70*/  F2FP.PACK_AB R48, R49, R48 ;  /* 0x000000303130723e */ /* 0x000fe200000000ff */
[--C-:B------:R-:W-:Y:S02]  /*3c80*/  FADD.FTZ R38, R38, -R5.reuse ;  /* 0x8000000526267221 */ /* 0x100fe40000010000 */
[C---:B------:R-:W-:Y:S01]  /*3c90*/  FMUL.FTZ R39, R32.reuse, R39 ;  /* 0x0000002720277220 */ /* 0x040fe20000410000 */
[----:B------:R-:W-:Y:S01]  /*3ca0*/  F2FP.PACK_AB R32, R32, R33 ;  /* 0x000000212020723e */ /* 0x000fe200000000ff */
[--C-:B------:R-:W-:Y:S02]  /*3cb0*/  FADD.FTZ R50, R50, -R5.reuse ;  /* 0x8000000532327221 */ /* 0x100fe40000010000 */
[--C-:B------:R-:W-:Y:S02]  /*3cc0*/  FADD.FTZ R51, R51, -R5.reuse ;  /* 0x8000000533337221 */ /* 0x100fe40000010000 */
[--C-:B------:R-:W-:Y:S02]  /*3cd0*/  FADD.FTZ R54, R54, -R5.reuse ;  /* 0x8000000536367221 */ /* 0x100fe40000010000 */
[--C-:B------:R-:W-:Y:S02]  /*3ce0*/  FADD.FTZ R55, R55, -R5.reuse ;  /* 0x8000000537377221 */ /* 0x100fe40000010000 */
[--C-:B------:R-:W-:Y:S02]  /*3cf0*/  FADD.FTZ R66, R66, -R5.reuse ;  /* 0x8000000542427221 */ /* 0x100fe40000010000 */
[----:B------:R-:W-:Y:S01]  /*3d00*/  FADD.FTZ R67, R67, -R5 ;  /* 0x8000000543437221 */ /* 0x000fe20000010000 */
[----:B------:R-:W-:Y:S01]  /*3d10*/  SHF.L.U32 R5, R231, 0x1, RZ ;  /* 0x00000001e7057819 */ /* 0x000fe200000006ff */
[----:B------:R-:W-:Y:S01]  /*3d20*/  FMUL.FTZ R50, R198, R50 ;  /* 0x00000032c6327220 */ /* 0x000fe20000410000 */
[----:B------:R-:W-:Y:S01]  /*3d30*/  F2FP.PACK_AB R198, R199, R198 ;  /* 0x000000c6c7c6723e */ /* 0x000fe200000000ff */
[--C-:B-1----:R-:W-:Y:S02]  /*3d40*/  FADD.FTZ R41, R41, -R6.reuse ;  /* 0x8000000629297221 */ /* 0x102fe40000010000 */
[----:B------:R-:W-:Y:S01]  /*3d50*/  STS [R5+0x20480], R200 ;  /* 0x020480c805007388 */ /* 0x000fe20000000800 */
[--C-:B------:R-:W-:Y:S02]  /*3d60*/  FADD.FTZ R40, R40, -R6.reuse ;  /* 0x8000000628287221 */ /* 0x100fe40000010000 */
[--C-:B------:R-:W-:Y:S01]  /*3d70*/  FADD.FTZ R44, R44, -R6.reuse ;  /* 0x800000062c2c7221 */ /* 0x100fe20000010000 */
[----:B------:R-:W-:Y:S01]  /*3d80*/  STS [R5+0x20880], R32 ;  /* 0x0208802005007388 */ /* 0x000fe20000000800 */
[--C-:B------:R-:W-:Y:S02]  /*3d90*/  FADD.FTZ R45, R45, -R6.reuse ;  /* 0x800000062d2d7221 */ /* 0x100fe40000010000 */
[--C-:B------:R-:W-:Y:S01]  /*3da0*/  FADD.FTZ R56, R56, -R6.reuse ;  /* 0x8000000638387221 */ /* 0x100fe20000010000 */
[----:B------:R-:W-:Y:S01]  /*3db0*/  STS [R242], R208 ;  /* 0x000000d0f2007388 */ /* 0x000fe20000000800 */
[--C-:B------:R-:W-:Y:S02]  /*3dc0*/  FADD.FTZ R57, R57, -R6.reuse ;  /* 0x8000000639397221 */ /* 0x100fe40000010000 */
[--C-:B------:R-:W-:Y:S01]  /*3dd0*/  FADD.FTZ R60, R60, -R6.reuse ;  /* 0x800000063c3c7221 */ /* 0x100fe20000010000 */
[----:B------:R-:W-:Y:S01]  /*3de0*/  STS [R242+0x400], R198 ;  /* 0x000400c6f2007388 */ /* 0x000fe20000000800 */
[----:B------:R-:W-:Y:S01]  /*3df0*/  FADD.FTZ R61, R61, -R6 ;  /* 0x800000063d3d7221 */ /* 0x000fe20000010000 */
[----:B------:R-:W-:Y:S01]  /*3e00*/  F2FP.PACK_AB R6, R201, R203 ;  /* 0x000000cbc906723e */ /* 0x000fe200000000ff */
[C---:B------:R-:W-:Y:S01]  /*3e10*/  FMUL.FTZ R41, R18.reuse, R41 ;  /* 0x0000002912297220 */ /* 0x040fe20000410000 */
[----:B------:R-:W-:Y:S01]  /*3e20*/  F2FP.PACK_AB R18, R18, R19 ;  /* 0x000000131212723e */ /* 0x000fe200000000ff */
[----:B------:R-:W-:Y:S01]  /*3e30*/  FMUL.FTZ R44, R34, R44 ;  /* 0x0000002c222c7220 */ /* 0x000fe20000410000 */
[----:B------:R-:W-:Y:S01]  /*3e40*/  F2FP.PACK_AB R34, R35, R34 ;  /* 0x000000222322723e */ /* 0x000fe200000000ff */
[----:B------:R1:W-:Y:S01]  /*3e50*/  STS [R5+0x21880], R6 ;  /* 0x0218800605007388 */ /* 0x0003e20000000800 */
[----:B------:R-:W-:Y:S01]  /*3e60*/  FMUL.FTZ R54, R204, R54 ;  /* 0x00000036cc367220 */ /* 0x000fe20000410000 */
[----:B------:R-:W-:Y:S01]  /*3e70*/  F2FP.PACK_AB R204, R16, R204 ;  /* 0x000000cc10cc723e */ /* 0x000fe200000000ff */
[----:B------:R-:W-:Y:S01]  /*3e80*/  FMUL.FTZ R64, R25, R64 ;  /* 0x0000004019407220 */ /* 0x000fe20000410000 */
[----:B------:R-:W-:Y:S01]  /*3e90*/  STS [R5+0x21480], R18 ;  /* 0x0214801205007388 */ /* 0x000fe20000000800 */
[----:B------:R-:W-:Y:S01]  /*3ea0*/  F2FP.PACK_AB R25, R252, R25 ;  /* 0x00000019fc19723e */ /* 0x000fe200000000ff */
[----:B-----5:R-:W-:Y:S01]  /*3eb0*/  FMUL.FTZ R66, R17, R66 ;  /* 0x0000004211427220 */ /* 0x020fe20000410000 */
[----:B------:R-:W-:Y:S01]  /*3ec0*/  F2FP.PACK_AB R17, R251, R17 ;  /* 0x00000011fb11723e */ /* 0x000fe200000000ff */
[----:B------:R-:W-:Y:S01]  /*3ed0*/  STS [R242+0x1000], R34 ;  /* 0x00100022f2007388 */ /* 0x000fe20000000800 */
[----:B------:R-:W-:Y:S01]  /*3ee0*/  FMUL.FTZ R56, R21, R56 ;  /* 0x0000003815387220 */ /* 0x000fe20000410000 */
[----:B------:R-:W-:Y:S01]  /*3ef0*/  F2FP.PACK_AB R21, R22, R21 ;  /* 0x000000151615723e */ /* 0x000fe200000000ff */
[----:B------:R-:W-:Y:S01]  /*3f00*/  FMUL.FTZ R60, R4, R60 ;  /* 0x0000003c043c7220 */ /* 0x000fe20000410000 */
[----:B------:R-:W-:Y:S01]  /*3f10*/  STS [R242+0x1400], R7 ;  /* 0x00140007f2007388 */ /* 0x000fe20000000800 */
[----:B------:R-:W-:Y:S01]  /*3f20*/  F2FP.PACK_AB R4, R250, R4 ;  /* 0x00000004fa04723e */ /* 0x000fe200000000ff */
[----:B------:R-:W-:Y:S02]  /*3f30*/  FMUL.FTZ R38, R33, R38 ;  /* 0x0000002621267220 */ /* 0x000fe40000410000 */
[----:B------:R2:W-:Y:S01]  /*3f40*/  STS [R5+0x22480], R210 ;  /* 0x022480d205007388 */ /* 0x0005e20000000800 */
[----:B------:R-:W-:Y:S02]  /*3f50*/  FMUL.FTZ R51, R199, R51 ;  /* 0x00000033c7337220 */ /* 0x000fe40000410000 */
[--C-:B------:R-:W-:Y:S01]  /*3f60*/  FADD.FTZ R43, R43, -R248.reuse ;  /* 0x800000f82b2b7221 */ /* 0x100fe20000010000 */
[----:B------:R-:W-:Y:S01]  /*3f70*/  STS [R5+0x22880], R204 ;  /* 0x022880cc05007388 */ /* 0x000fe20000000800 */
[--C-:B------:R-:W-:Y:S01]  /*3f80*/  FADD.FTZ R42, R42, -R248.reuse ;  /* 0x800000f82a2a7221 */ /* 0x100fe20000010000 */
[----:B------:R-:W-:Y:S01]  /*3f90*/  F2FP.PACK_AB R38, R39, R38 ;  /* 0x000000262726723e */ /* 0x000fe200000000ff */
[----:B------:R-:W-:Y:S01]  /*3fa0*/  FMUL.FTZ R40, R19, R40 ;  /* 0x0000002813287220 */ /* 0x000fe20000410000 */
[----:B------:R-:W-:Y:S01]  /*3fb0*/  STS [R242+0x2000], R25 ;  /* 0x00200019f2007388 */ /* 0x000fe20000000800 */
[----:B-1----:R-:W-:Y:S01]  /*3fc0*/  F2FP.PACK_AB R6, R27, R26 ;  /* 0x0000001a1b06723e */ /* 0x002fe200000000ff */
[----:B------:R-:W-:Y:S01]  /*3fd0*/  FMUL.FTZ R43, R201, R43 ;  /* 0x0000002bc92b7220 */ /* 0x000fe20000410000 */
[----:B------:R-:W-:Y:S01]  /*3fe0*/  F2FP.PACK_AB R50, R51, R50 ;  /* 0x000000323332723e */ /* 0x000fe200000000ff */
[----:B------:R-:W-:Y:S01]  /*3ff0*/  STS [R242+0x2400], R17 ;  /* 0x00240011f2007388 */ /* 0x000fe20000000800 */
[----:B------:R-:W-:Y:S01]  /*4000*/  FMUL.FTZ R42, R203, R42 ;  /* 0x0000002acb2a7220 */ /* 0x000fe20000410000 */
[----:B------:R-:W-:Y:S01]  /*4010*/  F2FP.PACK_AB R40, R41, R40 ;  /* 0x000000282928723e */ /* 0x000fe200000000ff */
[--C-:B------:R-:W-:Y:S01]  /*4020*/  FADD.FTZ R47, R47, -R248.reuse ;  /* 0x800000f82f2f7221 */ /* 0x100fe20000010000 */
[----:B------:R4:W-:Y:S01]  /*4030*/  STS [R5+0x23880], R6 ;  /* 0x0238800605007388 */ /* 0x0009e20000000800 */
[----:B------:R-:W-:Y:S01]  /*4040*/  FADD.FTZ R46, R46, -R248 ;  /* 0x800000f82e2e7221 */ /* 0x000fe20000010000 */
[----:B------:R-:W-:Y:S01]  /*4050*/  F2FP.PACK_AB R42, R43, R42 ;  /* 0x0000002a2b2a723e */ /* 0x000fe200000000ff */
[--C-:B------:R-:W-:Y:S01]  /*4060*/  FADD.FTZ R53, R53, -R20.reuse ;  /* 0x8000001435357221 */ /* 0x100fe20000010000 */
[----:B------:R-:W-:Y:S01]  /*4070*/  STS [R5+0x23480], R21 ;  /* 0x0234801505007388 */ /* 0x000fe20000000800 */
[----:B------:R-:W-:Y:S02]  /*4080*/  FMUL.FTZ R45, R35, R45 ;  /* 0x0000002d232d7220 */ /* 0x000fe40000410000 */
[----:B------:R-:W-:Y:S01]  /*4090*/  FMUL.FTZ R47, R197, R47 ;  /* 0x0000002fc52f7220 */ /* 0x000fe20000410000 */
[----:B------:R1:W-:Y:S01]  /*40a0*/  STS [R242+0x3000], R4 ;  /* 0x00300004f2007388 */ /* 0x0003e20000000800 */
[----:B------:R-:W-:Y:S01]  /*40b0*/  FMUL.FTZ R46, R209, R46 ;  /* 0x0000002ed12e7220 */ /* 0x000fe20000410000 */
[----:B------:R-:W-:Y:S01]  /*40c0*/  F2FP.PACK_AB R44, R45, R44 ;  /* 0x0000002c2d2c723e */ /* 0x000fe200000000ff */
[----:B------:R-:W-:Y:S01]  /*40d0*/  FMUL.FTZ R53, R24, R53 ;  /* 0x0000003518357220 */ /* 0x000fe20000410000 */
[----:B--2---:R-:W-:Y:S01]  /*40e0*/  SHF.L.U32 R210, R226, 0x1, RZ ;  /* 0x00000001e2d27819 */ /* 0x004fe200000006ff */
[----:B------:R-:W-:Y:S01]  /*40f0*/  FADD.FTZ R65, R65, -R20 ;  /* 0x8000001441417221 */ /* 0x000fe20000010000 */
[----:B------:R-:W-:Y:S01]  /*4100*/  F2FP.PACK_AB R46, R47, R46 ;  /* 0x0000002e2f2e723e */ /* 0x000fe200000000ff */
[----:B------:R-:W-:Y:S01]  /*4110*/  FMUL.FTZ R55, R16, R55 ;  /* 0x0000003710377220 */ /* 0x000fe20000410000 */
[----:B------:R-:W-:Y:S01]  /*4120*/  F2FP.PACK_AB R52, R53, R52 ;  /* 0x000000343534723e */ /* 0x000fe200000000ff */
[----:B------:R-:W-:Y:S01]  /*4130*/  FMUL.FTZ R65, R252, R65 ;  /* 0x00000041fc417220 */ /* 0x000fe20000410000 */
[----:B------:R-:W-:Y:S01]  /*4140*/  SHF.L.U32 R209, R225, 0x1, RZ ;  /* 0x00000001e1d17819 */ /* 0x000fe200000006ff */
[----:B------:R-:W-:Y:S01]  /*4150*/  FMUL.FTZ R67, R251, R67 ;  /* 0x00000043fb437220 */ /* 0x000fe20000410000 */
[----:B------:R-:W-:Y:S01]  /*4160*/  F2FP.PACK_AB R54, R55, R54 ;  /* 0x000000363736723e */ /* 0x000fe200000000ff */
[--C-:B------:R-:W-:Y:S01]  /*4170*/  FADD.FTZ R58, R58, -R248.reuse ;  /* 0x800000f83a3a7221 */ /* 0x100fe20000010000 */
[----:B------:R-:W-:Y:S01]  /*4180*/  F2FP.PACK_AB R64, R65, R64 ;  /* 0x000000404140723e */ /* 0x000fe200000000ff */
[--C-:B------:R-:W-:Y:S01]  /*4190*/  FADD.FTZ R59, R59, -R248.reuse ;  /* 0x800000f83b3b7221 */ /* 0x100fe20000010000 */
[----:B------:R-:W-:Y:S01]  /*41a0*/  F2FP.PACK_AB R66, R67, R66 ;  /* 0x000000424342723e */ /* 0x000fe200000000ff */
[----:B------:R-:W-:Y:S01]  /*41b0*/  FMUL.FTZ R57, R22, R57 ;  /* 0x0000003916397220 */ /* 0x000fe20000410000 */
[----:B----4-:R-:W-:Y:S01]  /*41c0*/  F2FP.PACK_AB R6, R249, R30 ;  /* 0x0000001ef906723e */ /* 0x010fe200000000ff */
[----:B------:R-:W-:Y:S02]  /*41d0*/  FMUL.FTZ R58, R26, R58 ;  /* 0x0000003a1a3a7220 */ /* 0x000fe40000410000 */
[----:B------:R-:W-:Y:S01]  /*41e0*/  FMUL.FTZ R59, R27, R59 ;  /* 0x0000003b1b3b7220 */ /* 0x000fe20000410000 */
[----:B------:R-:W-:Y:S01]  /*41f0*/  F2FP.PACK_AB R56, R57, R56 ;  /* 0x000000383938723e */ /* 0x000fe200000000ff */
[----:B------:R-:W-:Y:S01]  /*4200*/  STS [R242+0x3400], R6 ;  /* 0x00340006f2007388 */ /* 0x000fe20000000800 */
[--C-:B------:R-:W-:Y:S01]  /*4210*/  FADD.FTZ R62, R62, -R248.reuse ;  /* 0x800000f83e3e7221 */ /* 0x100fe20000010000 */
[----:B-1----:R-:W-:Y:S01]  /*4220*/  MOV R4, UR4 ;  /* 0x0000000400047c02 */ /* 0x002fe20008000f00 */
[----:B------:R-:W-:Y:S01]  /*4230*/  FADD.FTZ R63, R63, -R248 ;  /* 0x800000f83f3f7221 */ /* 0x000fe20000010000 */
[----:B------:R-:W-:Y:S01]  /*4240*/  BAR.SYNC.DEFER_BLOCKING 0x0 ;  /* 0x0000000000007b1d */ /* 0x000fe20000010000 */
[----:B------:R-:W-:Y:S01]  /*4250*/  FMUL.FTZ R61, R250, R61 ;  /* 0x0000003dfa3d7220 */ /* 0x000fe20000410000 */
[----:B------:R-:W-:Y:S01]  /*4260*/  F2FP.PACK_AB R58, R59, R58 ;  /* 0x0000003a3b3a723e */ /* 0x000fe200000000ff */
[----:B------:R-:W-:Y:S01]  /*4270*/  FMUL.FTZ R62, R30, R62 ;  /* 0x0000003e1e3e7220 */ /* 0x000fe20000410000 */
[----:B------:R-:W-:Y:S01]  /*4280*/  LEA R4, R4, R225, 0xd ;  /* 0x000000e104047211 */ /* 0x000fe200078e68ff */
[----:B------:R-:W-:Y:S01]  /*4290*/  FMUL.FTZ R63, R249, R63 ;  /* 0x0000003ff93f7220 */ /* 0x000fe20000410000 */
[----:B------:R-:W-:Y:S02]  /*42a0*/  F2FP.PACK_AB R60, R61, R60 ;  /* 0x0000003c3d3c723e */ /* 0x000fe400000000ff */
[----:B------:R-:W-:Y:S02]  /*42b0*/  SHF.L.U32 R208, R4, 0x1, RZ ;  /* 0x0000000104d07819 */ /* 0x000fe400000006ff */
        /* <DEDUP_REMOVED lines=22> */
[----:B------:R-:W5:Y:S01]  /*4420*/  LDSM.16.MT88.4 R24, [R208+0x1a080] ;  /* 0x01a08000d018783b */ /* 0x000f620000004200 */
[-C--:B-1----:R-:W-:Y:S07]  /*4430*/  HMMA.16816.F32 R68, R4, R8.reuse, R68 ;  /* 0x000000080444723c */ /* 0x082fee0000001844 */
[----:B------:R-:W-:Y:S01]  /*4440*/  LDSM.16.MT88.4 R28, [R223+0x20c80] ;  /* 0x020c8000df1c783b */ /* 0x000fe20000004200 */
[-C--:B--2---:R-:W-:Y:S07]  /*4450*/  HMMA.16816.F32 R72, R12, R8.reuse, R72 ;  /* 0x000000080c48723c */ /* 0x084fee0000001848 */
[----:B------:R-:W1:Y:S01]  /*4460*/  LDSM.16.MT88.4 R32, [R208+0x18880] ;  /* 0x01888000d020783b */ /* 0x000e620000004200 */
[-C--:B---3--:R-:W-:Y:S07]  /*4470*/  HMMA.16816.F32 R76, R16, R8.reuse, R76 ;  /* 0x00000008104c723c */ /* 0x088fee000000184c */
[----:B------:R-:W2:Y:S01]  /*4480*/  LDSM.16.MT88.4 R36, [R0+0x20c80] ;  /* 0x020c80000024783b */ /* 0x000ea20000004200 */
[C---:B----4-:R-:W-:Y:S07]  /*4490*/  HMMA.16816.F32 R80, R20.reuse, R8, R80 ;  /* 0x000000081450723c */ /* 0x050fee0000001850 */
[----:B------:R-:W3:Y:S01]  /*44a0*/  LDSM.16.MT88.4 R40, [R223+0x22c80] ;  /* 0x022c8000df28783b */ /* 0x000ee20000004200 */
[-C--:B------:R-:W-:Y:S07]  /*44b0*/  HMMA.16816.F32 R84, R20, R10.reuse, R84 ;  /* 0x0000000a1454723c */ /* 0x080fee0000001854 */
[----:B------:R-:W4:Y:S01]  /*44c0*/  LDSM.16.MT88.4 R44, [R0+0x22c80] ;  /* 0x022c8000002c783b */ /* 0x000f220000004200 */
[-C--:B------:R-:W-:Y:S07]  /*44d0*/  HMMA.16816.F32 R88, R16, R10.reuse, R88 ;  /* 0x0000000a1058723c */ /* 0x080fee0000001858 */
[----:B------:R-:W1:Y:S01]  /*44e0*/  LDSM.16.MT88.4 R48, [R208+0x1a880] ;  /* 0x01a88000d030783b */ /* 0x000e620000004200 */
[-C--:B------:R-:W-:Y:S07]  /*44f0*/  HMMA.16816.F32 R92, R12, R10.reuse, R92 ;  /* 0x0000000a0c5c723c */ /* 0x080fee000000185c */
[----:B------:R-:W-:Y:S01]  /*4500*/  LDSM.16.MT88.4 R52, [R208+0x19880] ;  /* 0x01988000d034783b */ /* 0x000fe20000004200 */
[C---:B------:R-:W-:Y:S07]  /*4510*/  HMMA.16816.F32 R96, R4.reuse, R10, R96 ;  /* 0x0000000a0460723c */ /* 0x040fee0000001860 */
[----:B------:R-:W-:Y:S01]  /*4520*/  LDSM.16.MT88.4 R8, [R208+0x19080] ;  /* 0x01908000d008783b */ /* 0x000fe20000004200 */
[-C--:B-----5:R-:W-:Y:S07]  /*4530*/  HMMA.16816.F32 R100, R4, R24.reuse, R100 ;  /* 0x000000180464723c */ /* 0x0a0fee0000001864 */
[----:B------:R-:W-:Y:S01]  /*4540*/  LDSM.16.MT88.4 R56, [R0+0x21c80] ;  /* 0x021c80000038783b */ /* 0x000fe20000004200 */
[-C--:B------:R-:W-:Y:S07]  /*4550*/  HMMA.16816.F32 R104, R12, R24.reuse, R104 ;  /* 0x000000180c68723c */ /* 0x080fee0000001868 */
        /* <DEDUP_REMOVED lines=8> */
[-C--:B------:R-:W-:Y:S01]  /*45e0*/  HMMA.16816.F32 R124, R12, R26.reuse, R124 ;  /* 0x0000001a0c7c723c */ /* 0x080fe2000000187c */
[----:B------:R-:W-:Y:S07]  /*45f0*/  LDSM.16.MT88.4 R12, [R0+0x21480] ;  /* 0x02148000000c783b */ /* 0x000fee0000004200 */
[----:B------:R-:W-:Y:S01]  /*4600*/  HMMA.16816.F32 R128, R4, R26, R128 ;  /* 0x0000001a0480723c */ /* 0x000fe20000001880 */
[----:B------:R-:W5:Y:S07]  /*4610*/  LDSM.16.MT88.4 R4, [R223+0x21480] ;  /* 0x02148000df04783b */ /* 0x000f6e0000004200 */
[-C--:B-1----:R-:W-:Y:S01]  /*4620*/  HMMA.16816.F32 R68, R28, R32.reuse, R68 ;  /* 0x000000201c44723c */ /* 0x082fe20000001844 */
[----:B------:R-:W1:Y:S07]  /*4630*/  LDSM.16.MT88.4 R24, [R208+0x1b080] ;  /* 0x01b08000d018783b */ /* 0x000e6e0000004200 */
[-C--:B--2---:R-:W-:Y:S08]  /*4640*/  HMMA.16816.F32 R72, R36, R32.reuse, R72 ;  /* 0x000000202448723c */ /* 0x084ff00000001848 */
[-C--:B---3--:R-:W-:Y:S08]  /*4650*/  HMMA.16816.F32 R76, R40, R32.reuse, R76 ;  /* 0x00000020284c723c */ /* 0x088ff0000000184c */
[C---:B----4-:R-:W-:Y:S08]  /*4660*/  HMMA.16816.F32 R80, R44.reuse, R32, R80 ;  /* 0x000000202c50723c */ /* 0x050ff00000001850 */
[-C--:B------:R-:W-:Y:S08]  /*4670*/  HMMA.16816.F32 R84, R44, R34.reuse, R84 ;  /* 0x000000222c54723c */ /* 0x080ff00000001854 */
[-C--:B------:R-:W-:Y:S08]  /*4680*/  HMMA.16816.F32 R88, R40, R34.reuse, R88 ;  /* 0x000000222858723c */ /* 0x080ff00000001858 */
[-C--:B------:R-:W-:Y:S08]  /*4690*/  HMMA.16816.F32 R92, R36, R34.reuse, R92 ;  /* 0x00000022245c723c */ /* 0x080ff0000000185c */
[C---:B------:R-:W-:Y:S01]  /*46a0*/  HMMA.16816.F32 R96, R28.reuse, R34, R96 ;  /* 0x000000221c60723c */ /* 0x040fe20000001860 */
[----:B------:R-:W2:Y:S07]  /*46b0*/  LDSM.16.MT88.4 R32, [R223+0x21c80] ;  /* 0x021c8000df20783b */ /* 0x000eae0000004200 */
[-C--:B------:R-:W-:Y:S08]  /*46c0*/  HMMA.16816.F32 R100, R28, R48.reuse, R100 ;  /* 0x000000301c64723c */ /* 0x080ff00000001864 */
[-C--:B------:R-:W-:Y:S08]  /*46d0*/  HMMA.16816.F32 R104, R36, R48.reuse, R104 ;  /* 0x000000302468723c */ /* 0x080ff00000001868 */
[-C--:B------:R-:W-:Y:S08]  /*46e0*/  HMMA.16816.F32 R108, R40, R48.reuse, R108 ;  /* 0x00000030286c723c */ /* 0x080ff0000000186c */
[C---:B------:R-:W-:Y:S08]  /*46f0*/  HMMA.16816.F32 R112, R44.reuse, R48, R112 ;  /* 0x000000302c70723c */ /* 0x040ff00000001870 */
[-C--:B------:R-:W-:Y:S08]  /*4700*/  HMMA.16816.F32 R116, R44, R50.reuse, R116 ;  /* 0x000000322c74723c */ /* 0x080ff00000001874 */
[-C--:B------:R-:W-:Y:S08]  /*4710*/  HMMA.16816.F32 R120, R40, R50.reuse, R120 ;  /* 0x000000322878723c */ /* 0x080ff00000001878 */
[-C--:B------:R-:W-:Y:S08]  /*4720*/  HMMA.16816.F32 R124, R36, R50.reuse, R124 ;  /* 0x00000032247c723c */ /* 0x080ff0000000187c */
[----:B------:R-:W-:Y:S08]  /*4730*/  HMMA.16816.F32 R128, R28, R50, R128 ;  /* 0x000000321c80723c */ /* 0x000ff00000001880 */
[-C--:B-----5:R-:W-:Y:S08]  /*4740*/  HMMA.16816.F32 R68, R4, R8.reuse, R68 ;  /* 0x000000080444723c */ /* 0x0a0ff00000001844 */
[-C--:B------:R-:W-:Y:S08]  /*4750*/  HMMA.16816.F32 R72, R12, R8.reuse, R72 ;  /* 0x000000080c48723c */ /* 0x080ff00000001848 */
[-C--:B------:R-:W-:Y:S08]  /*4760*/  HMMA.16816.F32 R76, R16, R8.reuse, R76 ;  /* 0x00000008104c723c */ /* 0x080ff0000000184c */
[C---:B------:R-:W-:Y:S08]  /*4770*/  HMMA.16816.F32 R80, R20.reuse, R8, R80 ;  /* 0x000000081450723c */ /* 0x040ff00000001850 */
[-C--:B------:R-:W-:Y:S08]  /*4780*/  HMMA.16816.F32 R84, R20, R10.reuse, R84 ;  /* 0x0000000a1454723c */ /* 0x080ff00000001854 */
[-C--:B------:R-:W-:Y:S08]  /*4790*/  HMMA.16816.F32 R88, R16, R10.reuse, R88 ;  /* 0x0000000a1058723c */ /* 0x080ff00000001858 */
[-C--:B------:R-:W-:Y:S08]  /*47a0*/  HMMA.16816.F32 R92, R12, R10.reuse, R92 ;  /* 0x0000000a0c5c723c */ /* 0x080ff0000000185c */
[C---:B------:R-:W-:Y:S01]  /*47b0*/  HMMA.16816.F32 R96, R4.reuse, R10, R96 ;  /* 0x0000000a0460723c */ /* 0x040fe20000001860 */
[----:B------:R-:W3:Y:S07]  /*47c0*/  LDSM.16.MT88.4 R8, [R208+0x1b880] ;  /* 0x01b88000d008783b */ /* 0x000eee0000004200 */
[-C--:B-1----:R-:W-:Y:S01]  /*47d0*/  HMMA.16816.F32 R100, R4, R24.reuse, R100 ;  /* 0x000000180464723c */ /* 0x082fe20000001864 */
[----:B------:R-:W-:Y:S07]  /*47e0*/  BAR.SYNC.DEFER_BLOCKING 0x0 ;  /* 0x0000000000007b1d */ /* 0x000fee0000010000 */
[-C--:B------:R-:W-:Y:S08]  /*47f0*/  HMMA.16816.F32 R104, R12, R24.reuse, R104 ;  /* 0x000000180c68723c */ /* 0x080ff00000001868 */
[-C--:B------:R-:W-:Y:S08]  /*4800*/  HMMA.16816.F32 R108, R16, R24.reuse, R108 ;  /* 0x00000018106c723c */ /* 0x080ff0000000186c */
[C---:B------:R-:W-:Y:S08]  /*4810*/  HMMA.16816.F32 R112, R20.reuse, R24, R112 ;  /* 0x000000181470723c */ /* 0x040ff00000001870 */
[-C--:B------:R-:W-:Y:S08]  /*4820*/  HMMA.16816.F32 R116, R20, R26.reuse, R116 ;  /* 0x0000001a1474723c */ /* 0x080ff00000001874 */
[-C--:B------:R-:W-:Y:S08]  /*4830*/  HMMA.16816.F32 R120, R16, R26.reuse, R120 ;  /* 0x0000001a1078723c */ /* 0x080ff00000001878 */
[-C--:B------:R-:W-:Y:S08]  /*4840*/  HMMA.16816.F32 R124, R12, R26.reuse, R124 ;  /* 0x0000001a0c7c723c */ /* 0x080ff0000000187c */
[----:B------:R-:W-:Y:S01]  /*4850*/  HMMA.16816.F32 R128, R4, R26, R128 ;  /* 0x0000001a0480723c */ /* 0x000fe20000001880 */
[----:B------:R1:W4:Y:S07]  /*4860*/  LDSM.16.M88.4 R36, [R210+0x24480] ;  /* 0x02448000d224783b */ /* 0x00032e0000000200 */
[-C--:B--2---:R-:W-:Y:S01]  /*4870*/  HMMA.16816.F32 R68, R32, R52.reuse, R68 ;  /* 0x000000342044723c */ /* 0x084fe20000001844 */
[----:B------:R1:W2:Y:S07]  /*4880*/  LDSM.16.M88.4 R28, [R210+0x25480] ;  /* 0x02548000d21c783b */ /* 0x0002ae0000000200 */
[-C--:B------:R-:W-:Y:S01]  /*4890*/  HMMA.16816.F32 R72, R56, R52.reuse, R72 ;  /* 0x000000343848723c */ /* 0x080fe20000001848 */
[----:B------:R1:W5:Y:S07]  /*48a0*/  LDSM.16.MT88.4 R16, [R209+0x80] ;  /* 0x00008000d110783b */ /* 0x00036e0000004200 */
[-C--:B------:R-:W-:Y:S01]  /*48b0*/  HMMA.16816.F32 R76, R60, R52.reuse, R76 ;  /* 0x000000343c4c723c */ /* 0x080fe2000000184c */
[----:B------:R1:W1:Y:S07]  /*48c0*/  LDSM.16.MT88.4 R40, [R209+0x4080] ;  /* 0x00408000d128783b */ /* 0x00026e0000004200 */
[C---:B------:R-:W-:Y:S01]  /*48d0*/  HMMA.16816.F32 R80, R64.reuse, R52, R80 ;  /* 0x000000344050723c */ /* 0x040fe20000001850 */
[----:B------:R1:W1:Y:S07]  /*48e0*/  LDSM.16.M88.4 R44, [R213+0x24480] ;  /* 0x02448000d52c783b */ /* 0x00026e0000000200 */
[-C--:B------:R-:W-:Y:S01]  /*48f0*/  HMMA.16816.F32 R84, R64, R54.reuse, R84 ;  /* 0x000000364054723c */ /* 0x080fe20000001854 */
[----:B------:R1:W1:Y:S07]  /*4900*/  LDSM.16.M88.4 R196, [R213+0x25480] ;  /* 0x02548000d5c4783b */ /* 0x00026e0000000200 */
[-C--:B------:R-:W-:Y:S01]  /*4910*/  HMMA.16816.F32 R88, R60, R54.reuse, R88 ;  /* 0x000000363c58723c */ /* 0x080fe20000001858 */
[----:B------:R1:W1:Y:S07]  /*4920*/  LDSM.16.MT88.4 R48, [R209+0x880] ;  /* 0x00088000d130783b */ /* 0x00026e0000004200 */
[-C--:B------:R-:W-:Y:S01]  /*4930*/  HMMA.16816.F32 R92, R56, R54.reuse, R92 ;  /* 0x00000036385c723c */ /* 0x080fe2000000185c */
[----:B------:R1:W1:Y:S07]  /*4940*/  LDSM.16.MT88.4 R200, [R209+0x4880] ;  /* 0x00488000d1c8783b */ /* 0x00026e0000004200 */
[C---:B------:R-:W-:Y:S08]  /*4950*/  HMMA.16816.F32 R96, R32.reuse, R54, R96 ;  /* 0x000000362060723c */ /* 0x040ff00000001860 */
[-C--:B---3--:R-:W-:Y:S08]  /*4960*/  HMMA.16816.F32 R100, R32, R8.reuse, R100 ;  /* 0x000000082064723c */ /* 0x088ff00000001864 */
[-C--:B------:R-:W-:Y:S08]  /*4970*/  HMMA.16816.F32 R104, R56, R8.reuse, R104 ;  /* 0x000000083868723c */ /* 0x080ff00000001868 */
[-C--:B------:R-:W-:Y:S08]  /*4980*/  HMMA.16816.F32 R108, R60, R8.reuse, R108 ;  /* 0x000000083c6c723c */ /* 0x080ff0000000186c */
[C---:B------:R-:W-:Y:S08]  /*4990*/  HMMA.16816.F32 R112, R64.reuse, R8, R112 ;  /* 0x000000084070723c */ /* 0x040ff00000001870 */
[-C--:B------:R-:W-:Y:S08]  /*49a0*/  HMMA.16816.F32 R116, R64, R10.reuse, R116 ;  /* 0x0000000a4074723c */ /* 0x080ff00000001874 */
[-C--:B------:R-:W-:Y:S08]  /*49b0*/  HMMA.16816.F32 R120, R60, R10.reuse, R120 ;  /* 0x0000000a3c78723c */ /* 0x080ff00000001878 */
[-C--:B------:R-:W-:Y:S08]  /*49c0*/  HMMA.16816.F32 R124, R56, R10.reuse, R124 ;  /* 0x0000000a387c723c */ /* 0x080ff0000000187c */
[----:B------:R-:W-:Y:S01]  /*49d0*/  HMMA.16816.F32 R128, R32, R10, R128 ;  /* 0x0000000a2080723c */ /* 0x000fe20000001880 */
[----:B------:R-:W-:-:S07]  /*49e0*/  @P0 BRA `(.L_x_1023) ;  /* 0x0000034000000947 */ /* 0x000fce0003800000 */
[----:B-12-45:R-:W1:Y:S01]  /*49f0*/  S2R R4, SR_CTAID.Y ;  /* 0x0000000000047919 */ /* 0x036e620000002600 */
[----:B------:R-:W-:Y:S02]  /*4a00*/  USHF.R.S32.HI UR25, URZ, 0x1f, UR24 ;  /* 0x0000001f3f197899 */ /* 0x000fe40008011418 */
        /* <DEDUP_REMOVED lines=13> */
[----:B------:R-:W-:Y:S02]  /*4ae0*/  IMAD.MOV.U32 R8, RZ, RZ, 0x6 ;  /* 0x00000006ff087424 */ /* 0x000fe400078e00ff */
[----:B------:R-:W-:Y:S02]  /*4af0*/  IMAD R6, R4, c[0x0][0x28c], R6 ;  /* 0x0000a30004067a24 */ /* 0x000fe400078e0206 */
[----:B------:R-:W-:Y:S03]  /*4b00*/  IMAD.U32 R4, RZ, RZ, UR25 ;  /* 0x00000019ff047e24 */ /* 0x000fe6000f8e00ff */
[----:B------:R-:W-:Y:S01]  /*4b10*/  IADD3.X R6, R9, UR12, R6, P0, !PT ;  /* 0x0000000c09067c10 */ /* 0x000fe200087fe406 */
[----:B------:R-:W-:Y:S01]  /*4b20*/  IMAD.MOV.U32 R9, RZ, RZ, c[0x0][0x208] ;  /* 0x00008200ff097624 */ /* 0x000fe200078e00ff */
[----:B------:R-:W-:Y:S02]  /*4b30*/  LEA R10, P0, R7, c[0x0][0x280], 0x2 ;  /* 0x0000a000070a7a11 */ /* 0x000fe400078010ff */
[----:B------:R-:W-:Y:S01]  /*4b40*/  LEA.HI.X R13, R5, R237, R4, 0x7, P1 ;  /* 0x000000ed050d7211 */ /* 0x000fe200008f3c04 */
[----:B------:R-:W-:Y:S01]  /*4b50*/  IMAD.U32 R5, RZ, RZ, UR24 ;  /* 0x00000018ff057e24 */ /* 0x000fe2000f8e00ff */
[C---:B------:R-:W-:Y:S01]  /*4b60*/  SHF.L.U64.HI R8, R9.reuse, R8, c[0x0][0x20c] ;  /* 0x0000830009087619 */ /* 0x040fe20000010208 */
[----:B------:R-:W-:Y:S01]  /*4b70*/  IMAD.SHL.U32 R9, R9, 0x40, RZ ;  /* 0x0000004009097824 */ /* 0x000fe200078e00ff */
[----:B------:R-:W-:Y:S01]  /*4b80*/  LEA.HI.X R11, R7, c[0x0][0x284], R6, 0x2, P0 ;  /* 0x0000a100070b7a11 */ /* 0x000fe200000f1406 */
[----:B------:R-:W-:Y:S02]  /*4b90*/  IMAD.U32 R6, RZ, RZ, UR24 ;  /* 0x00000018ff067e24 */ /* 0x000fe4000f8e00ff */
[----:B------:R-:W-:Y:S01]  /*4ba0*/  IMAD.U32 R4, RZ, RZ, UR24 ;  /* 0x00000018ff047e24 */ /* 0x000fe2000f8e00ff */
[----:B------:R-:W-:Y:S02]  /*4bb0*/  IADD3 R14, P1, P0, R9, 0x80, R12 ;  /* 0x00000080090e7810 */ /* 0x000fe4000783e00c */
[----:B------:R-:W-:Y:S02]  /*4bc0*/  IADD3 R6, -R240, c[0x0][0x168], -R6 ;  /* 0x00005a00f0067a10 */ /* 0x000fe40007ffe906 */
[--C-:B------:R-:W-:Y:S02]  /*4bd0*/  IADD3.X R15, R8, RZ, R13.reuse, P1, P0 ;  /* 0x000000ff080f7210 */ /* 0x100fe40000fe040d */
[----:B------:R-:W-:Y:S01]  /*4be0*/  LEA R10, P0, R5, R10, 0x2 ;  /* 0x0000000a050a7211 */ /* 0x000fe200078010ff */
[----:B------:R-:W-:Y:S01]  /*4bf0*/  IMAD.U32 R5, RZ, RZ, UR19 ;  /* 0x00000013ff057e24 */ /* 0x000fe2000f8e00ff */
[----:B------:R-:W-:Y:S02]  /*4c00*/  IADD3 R20, P1, R9, R12, RZ ;  /* 0x0000000c09147210 */ /* 0x000fe40007f3e0ff */
[----:B------:R-:W-:Y:S01]  /*4c10*/  LEA.HI.X.SX32 R11, R4, R11, 0x2, P0 ;  /* 0x0000000b040b7211 */ /* 0x000fe200000f16ff */
[----:B------:R-:W-:Y:S01]  /*4c20*/  IMAD.U32 R4, RZ, RZ, UR19 ;  /* 0x00000013ff047e24 */ /* 0x000fe2000f8e00ff */
[----:B------:R-:W-:Y:S01]  /*4c30*/  ISETP.LT.OR P0, PT, R6, 0x1, P3 ;  /* 0x000000010600780c */ /* 0x000fe20001f01670 */
[----:B------:R-:W-:Y:S01]  /*4c40*/  IMAD.X R21, R8, 0x1, R13, P1 ;  /* 0x0000000108157824 */ /* 0x000fe200008e060d */
[----:B------:R-:W-:Y:S01]  /*4c50*/  ISETP.LT.OR P1, PT, R6, 0x1, P4 ;  /* 0x000000010600780c */ /* 0x000fe20002721670 */
[----:B------:R-:W-:Y:S02]  /*4c60*/  IMAD R4, R4, 0x4000, R244 ;  /* 0x0000400004047824 */ /* 0x000fe400078e02f4 */
[----:B------:R-:W-:Y:S04]  /*4c70*/  @!P2 IMAD R5, R5, 0x40, R246 ;  /* 0x000000400505a824 */ /* 0x000fe800078e02f6 */
[----:B------:R-:W-:Y:S04]  /*4c80*/  @!P2 IMAD.SHL.U32 R5, R5, 0x4, RZ ;  /* 0x000000040505a824 */ /* 0x000fe800078e00ff */
[----:B------:R-:W-:Y:S01]  /*4c90*/  @!PT LDS RZ, [RZ] ;  /* 0x00000000fffff984 */ /* 0x000fe20000000800 */
[----:B------:R-:W-:Y:S01]  /*4ca0*/  @!PT LDS RZ, [RZ] ;  /* 0x00000000fffff984 */ /* 0x000fe20000000800 */
[----:B------:R-:W-:Y:S01]  /*4cb0*/  @!PT LDS RZ, [RZ] ;  /* 0x00000000fffff984 */ /* 0x000fe20000000800 */
[----:B------:R1:W-:Y:S01]  /*4cc0*/  LDGSTS.E.BYPASS.LTC128B.128 [R4], [R12.64], !P0 ;  /* 0x000000000c047fae */ /* 0x0003e2000c101d56 */
[C---:B------:R-:W-:Y:S05]  /*4cd0*/  ISETP.LT.OR P0, PT, R6.reuse, 0x21, P3 ;  /* 0x000000210600780c */ /* 0x040fea0001f01670 */
[----:B------:R1:W-:Y:S01]  /*4ce0*/  LDGSTS.E.BYPASS.LTC128B.128 [R4+0x2000], [R12.64+0x80], !P1 ;  /* 0x020000800c047fae */ /* 0x0003e2000c901d56 */
[----:B------:R-:W-:Y:S07]  /*4cf0*/  ISETP.LT.OR P1, PT, R6, 0x21, P4 ;  /* 0x000000210600780c */ /* 0x000fee0002721670 */
[----:B------:R1:W-:Y:S06]  /*4d00*/  LDGSTS.E.BYPASS.LTC128B.128 [R4+0x1000], [R20.64], !P0 ;  /* 0x0100000014047fae */ /* 0x0003ec000c101d56 */
[----:B------:R1:W-:Y:S06]  /*4d10*/  LDGSTS.E.BYPASS.LTC128B.128 [R4+0x3000], [R14.64], !P1 ;  /* 0x030000000e047fae */ /* 0x0003ec000c901d56 */
[----:B------:R1:W-:Y:S02]  /*4d20*/  @!P2 LDGSTS.E.BYPASS.LTC128B.128 [R5+0x20280], [R10.64] ;  /* 0x202800000a05afae */ /* 0x0003e4000b901d56 */
.L_x_1023:
[-C--:B-12-45:R-:W-:Y:S01]  /*4d30*/  HMMA.16816.F32 R4, R36, R16.reuse, RZ ;  /* 0x000000102404723c */ /* 0x0b6fe200000018ff */
[----:B------:R-:W-:Y:S01]  /*4d40*/  LDSM.16.MT88.4 R56, [R209+0x1080] ;  /* 0x00108000d138783b */ /* 0x000fe20000004200 */
[----:B------:R-:W-:Y:S02]  /*4d50*/  ULDC.64 UR6, c[0x0][0x238] ;  /* 0x00008e0000067ab9 */ /* 0x000fe40000000a00 */
[--C-:B------:R-:W-:Y:S01]  /*4d60*/  IMAD.IADD R212, R210, 0x1, R217.reuse ;  /* 0x00000001d2d47824 */ /* 0x100fe200078e02d9 */
[-C--:B------:R-:W-:Y:S01]  /*4d70*/  IADD3 R204, R211, R210.reuse, R217 ;  /* 0x000000d2d3cc7210 */ /* 0x080fe20007ffe0d9 */
[----:B------:R-:W-:Y:S01]  /*4d80*/  LDSM.16.MT88.4 R64, [R209+0x1880] ;  /* 0x00188000d140783b */ /* 0x000fe20000004200 */
[----:B------:R-:W-:Y:S01]  /*4d90*/  USHF.R.S32.HI UR24, URZ, 0x1f, UR9 ;  /* 0x0000001f3f187899 */ /* 0x000fe20008011409 */
[C---:B------:R-:W-:Y:S01]  /*4da0*/  HMMA.16816.F32 R8, R28.reuse, R16, RZ ;  /* 0x000000101c08723c */ /* 0x040fe200000018ff */
[----:B------:R-:W-:Y:S02]  /*4db0*/  USHF.L.U32 UR21, UR21, 0xd, URZ ;  /* 0x0000000d15157899 */ /* 0x000fe4000800063f */
[----:B------:R-:W1:Y:S01]  /*4dc0*/  LDSM.16.M88.4 R52, [R212+0x24480] ;  /* 0x02448000d434783b */ /* 0x000e620000000200 */
[----:B------:R-:W-:Y:S02]  /*4dd0*/  UIMAD UR25, UR24, UR6, URZ ;  /* 0x00000006181972a4 */ /* 0x000fe4000f8e023f */
[----:B------:R-:W-:Y:S02]  /*4de0*/  UISETP.GE.AND UP0, UPT, UR18, UR16, UPT ;  /* 0x000000101200728c */ /* 0x000fe4000bf06270 */
[-C--:B------:R-:W-:Y:S01]  /*4df0*/  HMMA.16816.F32 R12, R28, R18.reuse, RZ ;  /* 0x000000121c0c723c */ /* 0x080fe200000018ff */
[----:B------:R-:W2:Y:S01]  /*4e00*/  LDSM.16.M88.4 R60, [R212+0x25480] ;  /* 0x02548000d43c783b */ /* 0x000ea20000000200 */
[----:B------:R-:W-:Y:S02]  /*4e10*/  UIMAD UR25, UR9, UR7, UR25 ;  /* 0x00000007091972a4 */ /* 0x000fe4000f8e0219 */
[----:B------:R-:W-:Y:S02]  /*4e20*/  UISETP.GE.AND UP3, UPT, UR4, 0x1, UPT ;  /* 0x000000010400788c */ /* 0x000fe4000bf66270 */
[----:B------:R-:W-:Y:S01]  /*4e30*/  ULDC.64 UR6, c[0x0][0x240] ;  /* 0x0000900000067ab9 */ /* 0x000fe20000000a00 */
[----:B------:R-:W0:Y:S01]  /*4e40*/  LDGDEPBAR ;  /* 0x00000000000079af */ /* 0x000e220000000000 */
[C---:B------:R-:W-:Y:S01]  /*4e50*/  HMMA.16816.F32 R16, R36.reuse, R18, RZ ;  /* 0x000000122410723c */ /* 0x040fe200000018ff */
[----:B------:R-:W-:Y:S02]  /*4e60*/  UIMAD UR6, UR15, UR6, URZ ;  /* 0x000000060f0672a4 */ /* 0x000fe4000f8e023f */
[----:B------:R-:W-:Y:S02]  /*4e70*/  UISETP.GE.AND UP2, UPT, UR20, 0x1, UPT ;  /* 0x000000011400788c */ /* 0x000fe4000bf46270 */
[----:B------:R-:W-:Y:S02]  /*4e80*/  UIMAD UR6, UR17, UR7, UR6 ;  /* 0x00000007110672a4 */ /* 0x000fe4000f8e0206 */
[----:B------:R-:W-:Y:S01]  /*4e90*/  UIADD3 UR7, UR20, 0x1, URZ ;  /* 0x0000000114077890 */ /* 0x000fe2000fffe03f */
[-C--:B------:R-:W-:Y:S01]  /*4ea0*/  HMMA.16816.F32 R20, R36, R40.reuse, RZ ;  /* 0x000000282414723c */ /* 0x080fe200000018ff */
[----:B------:R-:W-:Y:S02]  /*4eb0*/  UISETP.GE.AND UP1, UPT, UR19, 0x1, UPT ;  /* 0x000000011300788c */ /* 0x000fe4000bf26270 */
[----:B------:R-:W-:Y:S05]  /*4ec0*/  USEL UR20, UR7, URZ, !UP2 ;  /* 0x0000003f07147287 */ /* 0x000fea000d000000 */
[C---:B------:R-:W-:Y:S08]  /*4ed0*/  HMMA.16816.F32 R24, R28.reuse, R40, RZ ;  /* 0x000000281c18723c */ /* 0x040ff000000018ff */
[-C--:B------:R-:W-:Y:S08]  /*4ee0*/  HMMA.16816.F32 R28, R28, R42.reuse, RZ ;  /* 0x0000002a1c1c723c */ /* 0x080ff000000018ff */
[----:B------:R-:W-:Y:S01]  /*4ef0*/  HMMA.16816.F32 R32, R36, R42, RZ ;  /* 0x0000002a2420723c */ /* 0x000fe200000018ff */
[----:B------:R-:W3:Y:S05]  /*4f00*/  LDSM.16.MT88.4 R36, [R209+0x5080] ;  /* 0x00508000d124783b */ /* 0x000eea0000004200 */
[----:B------:R-:W4:Y:S02]  /*4f10*/  LDSM.16.M88.4 R40, [R204+0x24480] ;  /* 0x02448000cc28783b */ /* 0x000f240000000200 */
[-C--:B------:R-:W-:Y:S03]  /*4f20*/  HMMA.16816.F32 R4, R44, R48.reuse, R4 ;  /* 0x000000302c04723c */ /* 0x080fe60000001804 */
[----:B------:R-:W5:Y:S05]  /*4f30*/  LDSM.16.M88.4 R204, [R204+0x25480] ;  /* 0x02548000cccc783b */ /* 0x000f6a0000000200 */
        /* <DEDUP_REMOVED lines=9> */
[----:B------:R-:W4:Y:S05]  /*4fd0*/  LDSM.16.MT88.4 R44, [R209+0x5880] ;  /* 0x00588000d12c783b */ /* 0x000f2a0000004200 */
[----:B------:R-:W4:Y:S02]  /*4fe0*/  LDSM.16.M88.4 R200, [R210+0x27480] ;  /* 0x02748000d2c8783b */ /* 0x000f240000000200 */
[-C--:B-1----:R-:W-:Y:S08]  /*4ff0*/  HMMA.16816.F32 R4, R52, R56.reuse, R4 ;  /* 0x000000383404723c */ /* 0x082ff00000001804 */
[C---:B--2---:R-:W-:Y:S08]  /*5000*/  HMMA.16816.F32 R8, R60.reuse, R56, R8 ;  /* 0x000000383c08723c */ /* 0x044ff00000001808 */
[-C--:B------:R-:W-:Y:S08]  /*5010*/  HMMA.16816.F32 R12, R60, R58.reuse, R12 ;  /* 0x0000003a3c0c723c */ /* 0x080ff0000000180c */
[C---:B------:R-:W-:Y:S01]  /*5020*/  HMMA.16816.F32 R16, R52.reuse, R58, R16 ;  /* 0x0000003a3410723c */ /* 0x040fe20000001810 */
[----:B------:R-:W-:Y:S07]  /*5030*/  LDSM.16.MT88.4 R56, [R209+0x2880] ;  /* 0x00288000d138783b */ /* 0x000fee0000004200 */
[-C--:B---3--:R-:W-:Y:S08]  /*5040*/  HMMA.16816.F32 R20, R52, R36.reuse, R20 ;  /* 0x000000243414723c */ /* 0x088ff00000001814 */
[C---:B------:R-:W-:Y:S08]  /*5050*/  HMMA.16816.F32 R24, R60.reuse, R36, R24 ;  /* 0x000000243c18723c */ /* 0x040ff00000001818 */
[-C--:B------:R-:W-:Y:S01]  /*5060*/  HMMA.16816.F32 R28, R60, R38.reuse, R28 ;  /* 0x000000263c1c723c */ /* 0x080fe2000000181c */
[----:B------:R-:W-:Y:S07]  /*5070*/  LDSM.16.M88.4 R60, [R213+0x27480] ;  /* 0x02748000d53c783b */ /* 0x000fee0000000200 */
[----:B------:R-:W-:Y:S01]  /*5080*/  HMMA.16816.F32 R32, R52, R38, R32 ;  /* 0x000000263420723c */ /* 0x000fe20000001820 */
[----:B------:R-:W1:Y:S05]  /*5090*/  LDSM.16.MT88.4 R36, [R209+0x6080] ;  /* 0x00608000d124783b */ /* 0x000e6a0000004200 */
[----:B------:R-:W2:Y:S02]  /*50a0*/  LDSM.16.M88.4 R52, [R213+0x26480] ;  /* 0x02648000d534783b */ /* 0x000ea40000000200 */
[-C--:B----4-:R-:W-:Y:S08]  /*50b0*/  HMMA.16816.F32 R4, R40, R64.reuse, R4 ;  /* 0x000000402804723c */ /* 0x090ff00000001804 */
[C---:B-----5:R-:W-:Y:S08]  /*50c0*/  HMMA.16816.F32 R8, R204.reuse, R64, R8 ;  /* 0x00000040cc08723c */ /* 0x060ff00000001808 */
[-C--:B------:R-:W-:Y:S08]  /*50d0*/  HMMA.16816.F32 R12, R204, R66.reuse, R12 ;  /* 0x00000042cc0c723c */ /* 0x080ff0000000180c */
[C---:B------:R-:W-:Y:S01]  /*50e0*/  HMMA.16816.F32 R16, R40.reuse, R66, R16 ;  /* 0x000000422810723c */ /* 0x040fe20000001810 */
[----:B------:R-:W-:Y:S07]  /*50f0*/  LDSM.16.MT88.4 R64, [R209+0x3880] ;  /* 0x00388000d140783b */ /* 0x000fee0000004200 */
[-C--:B------:R-:W-:Y:S08]  /*5100*/  HMMA.16816.F32 R20, R40, R44.reuse, R20 ;  /* 0x0000002c2814723c */ /* 0x080ff00000001814 */
[C---:B------:R-:W-:Y:S08]  /*5110*/  HMMA.16816.F32 R24, R204.reuse, R44, R24 ;  /* 0x0000002ccc18723c */ /* 0x040ff00000001818 */
[-C--:B------:R-:W-:Y:S08]  /*5120*/  HMMA.16816.F32 R28, R204, R46.reuse, R28 ;  /* 0x0000002ecc1c723c */ /* 0x080ff0000000181c */
[----:B------:R-:W-:Y:S01]  /*5130*/  HMMA.16816.F32 R32, R40, R46, R32 ;  /* 0x0000002e2820723c */ /* 0x000fe20000001820 */
[----:B------:R-:W3:Y:S05]  /*5140*/  LDSM.16.MT88.4 R40, [R209+0x6880] ;  /* 0x00688000d128783b */ /* 0x000eea0000004200 */
[----:B------:R-:W-:Y:S02]  /*5150*/  LDSM.16.MT88.4 R44, [R209+0x3080] ;  /* 0x00308000d12c783b */ /* 0x000fe40000004200 */
[-C--:B------:R-:W-:Y:S08]  /*5160*/  HMMA.16816.F32 R4, R48, R196.reuse, R4 ;  /* 0x000000c43004723c */ /* 0x080ff00000001804 */
[C---:B------:R-:W-:Y:S08]  /*5170*/  HMMA.16816.F32 R8, R200.reuse, R196, R8 ;  /* 0x000000c4c808723c */ /* 0x040ff00000001808 */
[-C--:B------:R-:W-:Y:S08]  /*5180*/  HMMA.16816.F32 R12, R200, R198.reuse, R12 ;  /* 0x000000c6c80c723c */ /* 0x080ff0000000180c */
[C---:B------:R-:W-:Y:S08]  /*5190*/  HMMA.16816.F32 R16, R48.reuse, R198, R16 ;  /* 0x000000c63010723c */ /* 0x040ff00000001810 */
[-C--:B-1----:R-:W-:Y:S08]  /*51a0*/  HMMA.16816.F32 R20, R48, R36.reuse, R20 ;  /* 0x000000243014723c */ /* 0x082ff00000001814 */
[C---:B------:R-:W-:Y:S08]  /*51b0*/  HMMA.16816.F32 R24, R200.reuse, R36, R24 ;  /* 0x00000024c818723c */ /* 0x040ff00000001818 */
[-C--:B------:R-:W-:Y:S08]  /*51c0*/  HMMA.16816.F32 R28, R200, R38.reuse, R28 ;  /* 0x00000026c81c723c */ /* 0x080ff0000000181c */
[----:B------:R-:W-:Y:S01]  /*51d0*/  HMMA.16816.F32 R32, R48, R38, R32 ;  /* 0x000000263020723c */ /* 0x000fe20000001820 */
[----:B------:R-:W1:Y:S05]  /*51e0*/  LDSM.16.M88.4 R36, [R212+0x26480] ;  /* 0x02648000d424783b */ /* 0x000e6a0000000200 */
[----:B------:R-:W4:Y:S02]  /*51f0*/  LDSM.16.M88.4 R48, [R212+0x27480] ;  /* 0x02748000d430783b */ /* 0x000f240000000200 */
[-C--:B--2---:R-:W-:Y:S08]  /*5200*/  HMMA.16816.F32 R4, R52, R56.reuse, R4 ;  /* 0x000000383404723c */ /* 0x084ff00000001804 */
[C---:B------:R-:W-:Y:S08]  /*5210*/  HMMA.16816.F32 R8, R60.reuse, R56, R8 ;  /* 0x000000383c08723c */ /* 0x040ff00000001808 */
[-C--:B------:R-:W-:Y:S08]  /*5220*/  HMMA.16816.F32 R12, R60, R58.reuse, R12 ;  /* 0x0000003a3c0c723c */ /* 0x080ff0000000180c */
[C---:B------:R-:W-:Y:S01]  /*5230*/  HMMA.16816.F32 R16, R52.reuse, R58, R16 ;  /* 0x0000003a3410723c */ /* 0x040fe20000001810 */
[----:B------:R-:W2:Y:S07]  /*5240*/  LDSM.16.MT88.4 R56, [R209+0x7080] ;  /* 0x00708000d138783b */ /* 0x000eae0000004200 */
[-C--:B---3--:R-:W-:Y:S08]  /*5250*/  HMMA.16816.F32 R20, R52, R40.reuse, R20 ;  /* 0x000000283414723c */ /* 0x088ff00000001814 */
[C---:B------:R-:W-:Y:S07]  /*5260*/  HMMA.16816.F32 R24, R60.reuse, R40, R24 ;  /* 0x000000283c18723c */ /* 0x040fee0000001818 */
[----:B------:R-:W-:Y:S01]  /*5270*/  IADD3 R40, R217, R210, R211 ;  /* 0x000000d2d9287210 */ /* 0x000fe20007ffe0d3 */
[-C--:B------:R-:W-:Y:S04]  /*5280*/  HMMA.16816.F32 R28, R60, R42.reuse, R28 ;  /* 0x0000002a3c1c723c */ /* 0x080fe8000000181c */
[----:B------:R-:W3:Y:S04]  /*5290*/  LDSM.16.M88.4 R60, [R40+0x26480] ;  /* 0x02648000283c783b */ /* 0x000ee80000000200 */
[----:B------:R-:W-:Y:S01]  /*52a0*/  HMMA.16816.F32 R32, R52, R42, R32 ;  /* 0x0000002a3420723c */ /* 0x000fe20000001820 */
[----:B------:R-:W5:Y:S05]  /*52b0*/  LDSM.16.M88.4 R40, [R40+0x27480] ;  /* 0x027480002828783b */ /* 0x000f6a0000000200 */
[----:B------:R-:W-:Y:S02]  /*52c0*/  LDSM.16.MT88.4 R52, [R0+0x27c80] ;  /* 0x027c80000034783b */ /* 0x000fe40000004200 */
[-C--:B-1----:R-:W-:Y:S08]  /*52d0*/  HMMA.16816.F32 R4, R36, R44.reuse, R4 ;  /* 0x0000002c2404723c */ /* 0x082ff00000001804 */
[C---:B----4-:R-:W-:Y:S08]  /*52e0*/  HMMA.16816.F32 R8, R48.reuse, R44, R8 ;  /* 0x0000002c3008723c */ /* 0x050ff00000001808 */
[-C--:B------:R-:W-:Y:S08]  /*52f0*/  HMMA.16816.F32 R12, R48, R46.reuse, R12 ;  /* 0x0000002e300c723c */ /* 0x080ff0000000180c */
[C---:B------:R-:W-:Y:S01]  /*5300*/  HMMA.16816.F32 R16, R36.reuse, R46, R16 ;  /* 0x0000002e2410723c */ /* 0x040fe20000001810 */
[----:B------:R-:W1:Y:S07]  /*5310*/  LDSM.16.MT88.4 R44, [R209+0x7880] ;  /* 0x00788000d12c783b */ /* 0x000e6e0000004200 */
[-C--:B--2---:R-:W-:Y:S08]  /*5320*/  HMMA.16816.F32 R20, R36, R56.reuse, R20 ;  /* 0x000000382414723c */ /* 0x084ff00000001814 */
[C---:B------:R-:W-:Y:S08]  /*5330*/  HMMA.16816.F32 R24, R48.reuse, R56, R24 ;  /* 0x000000383018723c */ /* 0x040ff00000001818 */
[-C--:B------:R-:W-:Y:S08]  /*5340*/  HMMA.16816.F32 R28, R48, R58.reuse, R28 ;  /* 0x0000003a301c723c */ /* 0x080ff0000000181c */
[----:B------:R-:W-:Y:S07]  /*5350*/  HMMA.16816.F32 R32, R36, R58, R32 ;  /* 0x0000003a2420723c */ /* 0x000fee0000001820 */
[----:B------:R-:W-:Y:S01]  /*5360*/  IMAD.U32 R36, RZ, RZ, UR9 ;  /* 0x00000009ff247e24 */ /* 0x000fe2000f8e00ff */
[-C--:B---3--:R-:W-:Y:S05]  /*5370*/  HMMA.16816.F32 R4, R60, R64.reuse, R4 ;  /* 0x000000403c04723c */ /* 0x088fea0000001804 */
[----:B------:R-:W-:Y:S03]  /*5380*/  IMAD.WIDE.U32 R38, R36, c[0x0][0x238], R234 ;  /* 0x00008e0024267a25 */ /* 0x000fe600078e00ea */
[C---:B-----5:R-:W-:Y:S01]  /*5390*/  HMMA.16816.F32 R8, R40.reuse, R64, R8 ;  /* 0x000000402808723c */ /* 0x060fe20000001808 */
[----:B------:R-:W-:Y:S03]  /*53a0*/  IMAD.U32 R36, RZ, RZ, UR17 ;  /* 0x00000011ff247e24 */ /* 0x000fe6000f8e00ff */
[----:B------:R-:W-:Y:S01]  /*53b0*/  IADD3 R39, R39, UR25, RZ ;  /* 0x0000001927277c10 */ /* 0x000fe2000fffe0ff */
[----:B------:R-:W-:Y:S03]  /*53c0*/  USHF.R.S32.HI UR25, URZ, 0x1f, UR21 ;  /* 0x0000001f3f197899 */ /* 0x000fe60008011415 */
[-C--:B------:R-:W-:Y:S04]  /*53d0*/  HMMA.16816.F32 R12, R40, R66.reuse, R12 ;  /* 0x00000042280c723c */ /* 0x080fe8000000180c */
[----:B------:R-:W-:Y:S04]  /*53e0*/  IMAD.WIDE.U32 R38, R36, c[0x0][0x240], R38 ;  /* 0x0000900024267a25 */ /* 0x000fe800078e0026 */
[C---:B------:R-:W-:Y:S01]  /*53f0*/  HMMA.16816.F32 R16, R60.reuse, R66, R16 ;  /* 0x000000423c10723c */ /* 0x040fe20000001810 */
[----:B------:R-:W-:Y:S03]  /*5400*/  IMAD.U32 R37, RZ, RZ, UR25 ;  /* 0x00000019ff257e24 */ /* 0x000fe6000f8e00ff */
[----:B------:R-:W-:Y:S01]  /*5410*/  IADD3 R36, P0, R38, UR21, RZ ;  /* 0x0000001526247c10 */ /* 0x000fe2000ff1e0ff */
[----:B------:R-:W-:Y:S03]  /*5420*/  UIADD3 UR21, UR4, 0x1, URZ ;  /* 0x0000000104157890 */ /* 0x000fe6000fffe03f */
[-C--:B-1----:R-:W-:Y:S01]  /*5430*/  HMMA.16816.F32 R20, R60, R44.reuse, R20 ;  /* 0x0000002c3c14723c */ /* 0x082fe20000001814 */
[----:B------:R-:W-:Y:S03]  /*5440*/  USEL UR4, UR21, URZ, !UP3 ;  /* 0x0000003f15047287 */ /* 0x000fe6000d800000 */
[----:B------:R-:W-:Y:S01]  /*5450*/  IADD3.X R37, R37, UR6, R39, P0, !PT ;  /* 0x0000000625257c10 */ /* 0x000fe200087fe427 */
[----:B------:R-:W-:Y:S01]  /*5460*/  UIADD3 UR6, UR19, 0x1, URZ ;  /* 0x0000000113067890 */ /* 0x000fe2000fffe03f */
[C---:B------:R-:W-:Y:S01]  /*5470*/  LEA R48, P0, R36.reuse, c[0x0][0x220], 0x2 ;  /* 0x0000880024307a11 */ /* 0x040fe200078010ff */
[----:B------:R-:W-:Y:S01]  /*5480*/  UMOV UR21, UR18 ;  /* 0x0000001200157c82 */ /* 0x000fe20008000000 */
[C---:B------:R-:W-:Y:S01]  /*5490*/  HMMA.16816.F32 R24, R40.reuse, R44, R24 ;  /* 0x0000002c2818723c */ /* 0x040fe20000001818 */
[----:B------:R-:W-:Y:S03]  /*54a0*/  USEL UR19, UR6, URZ, !UP1 ;  /* 0x0000003f06137287 */ /* 0x000fe6000c800000 */
[----:B------:R-:W-:Y:S02]  /*54b0*/  LEA.HI.X R49, R36, c[0x0][0x224], R37, 0x2, P0 ;  /* 0x0000890024317a11 */ /* 0x000fe400000f1425 */
[----:B------:R-:W-:Y:S01]  /*54c0*/  LDSM.16.MT88.4 R36, [R208+0x10880] ;  /* 0x01088000d024783b */ /* 0x000fe20000004200 */
[----:B------:R-:W-:Y:S01]  /*54d0*/  PLOP3.LUT P0, PT, PT, PT, UP0, 0x80, 0x0 ;  /* 0x000000000000781c */ /* 0x000fe20003f0f008 */
[-C--:B------:R-:W-:Y:S03]  /*54e0*/  HMMA.16816.F32 R28, R40, R46.reuse, R28 ;  /* 0x0000002e281c723c */ /* 0x080fe6000000181c */
[----:B------:R-:W-:Y:S05]  /*54f0*/  RED.E.ADD.F32.FTZ.RN.STRONG.GPU [R48.64], R4 ;  /* 0x000000043000798e */ /* 0x000fea000c10e796 */
[----:B------:R-:W-:Y:S01]  /*5500*/  HMMA.16816.F32 R32, R60, R46, R32 ;  /* 0x0000002e3c20723c */ /* 0x000fe20000001820 */
        /* <DEDUP_REMOVED lines=17> */
[----:B------:R-:W2:Y:S05]  /*5620*/  LDSM.16.MT88.4 R12, [R0+0x24480] ;  /* 0x02448000000c783b */ /* 0x000eaa0000004200 */
[----:B------:R-:W-:Y:S05]  /*5630*/  RED.E.ADD.F32.FTZ.RN.STRONG.GPU [R48.64+0x4000], R20 ;  /* 0x004000143000798e */ /* 0x000fea000c10e796 */
[----:B------:R-:W-:Y:S05]  /*5640*/  RED.E.ADD.F32.FTZ.RN.STRONG.GPU [R48.64+0x4400], R21 ;  /* 0x004400153000798e */ /* 0x000fea000c10e796 */
[----:B------:R-:W3:Y:S05]  /*5650*/  LDSM.16.MT88.4 R16, [R223+0x26480] ;  /* 0x02648000df10783b */ /* 0x000eea0000004200 */
[----:B------:R-:W-:Y:S05]  /*5660*/  RED.E.ADD.F32.FTZ.RN.STRONG.GPU [R48.64+0x4800], R22 ;  /* 0x004800163000798e */ /* 0x000fea000c10e796 */
[----:B------:R-:W-:Y:S01]  /*5670*/  RED.E.ADD.F32.FTZ.RN.STRONG.GPU [R48.64+0x4c00], R23 ;  /* 0x004c00173000798e */ /* 0x000fe2000c10e796 */
[-C--:B-1----:R-:W-:Y:S04]  /*5680*/  HMMA.16816.F32 R132, R4, R8.reuse, R132 ;  /* 0x000000080484723c */ /* 0x082fe80000001884 */
[----:B------:R-:W1:Y:S05]  /*5690*/  LDSM.16.MT88.4 R20, [R0+0x26480] ;  /* 0x026480000014783b */ /* 0x000e6a0000004200 */
[----:B------:R-:W-:Y:S01]  /*56a0*/  LDSM.16.MT88.4 R40, [R0+0x24c80] ;  /* 0x024c80000028783b */ /* 0x000fe20000004200 */
[-C--:B--2---:R-:W-:Y:S04]  /*56b0*/  HMMA.16816.F32 R136, R12, R8.reuse, R136 ;  /* 0x000000080c88723c */ /* 0x084fe80000001888 */
[----:B------:R-:W-:Y:S05]  /*56c0*/  RED.E.ADD.F32.FTZ.RN.STRONG.GPU [R48.64+0x5000], R24 ;  /* 0x005000183000798e */ /* 0x000fea000c10e796 */
[----:B------:R-:W-:Y:S05]  /*56d0*/  RED.E.ADD.F32.FTZ.RN.STRONG.GPU [R48.64+0x5400], R25 ;  /* 0x005400193000798e */ /* 0x000fea000c10e796 */
[----:B------:R-:W-:Y:S01]  /*56e0*/  LDSM.16.MT88.4 R44, [R0+0x26c80] ;  /* 0x026c8000002c783b */ /* 0x000fe20000004200 */
[-C--:B---3--:R-:W-:Y:S04]  /*56f0*/  HMMA.16816.F32 R140, R16, R8.reuse, R140 ;  /* 0x00000008108c723c */ /* 0x088fe8000000188c */
[----:B------:R-:W-:Y:S05]  /*5700*/  RED.E.ADD.F32.FTZ.RN.STRONG.GPU [R48.64+0x5800], R26 ;  /* 0x0058001a3000798e */ /* 0x000fea000c10e796 */
[----:B------:R-:W-:Y:S05]  /*5710*/  RED.E.ADD.F32.FTZ.RN.STRONG.GPU [R48.64+0x5c00], R27 ;  /* 0x005c001b3000798e */ /* 0x000fea000c10e796 */
[----:B------:R-:W2:Y:S01]  /*5720*/  LDSM.16.MT88.4 R24, [R208+0x12080] ;  /* 0x01208000d018783b */ /* 0x000ea20000004200 */
[C---:B-1----:R-:W-:Y:S04]  /*5730*/  HMMA.16816.F32 R144, R20.reuse, R8, R144 ;  /* 0x000000081490723c */ /* 0x042fe80000001890 */
[----:B------:R-:W-:Y:S05]  /*5740*/  RED.E.ADD.F32.FTZ.RN.STRONG.GPU [R48.64+0x6000], R32 ;  /* 0x006000203000798e */ /* 0x000fea000c10e796 */
[----:B------:R-:W-:Y:S01]  /*5750*/  RED.E.ADD.F32.FTZ.RN.STRONG.GPU [R48.64+0x6400], R33 ;  /* 0x006400213000798e */ /* 0x000fe2000c10e796 */
[-C--:B------:R-:W-:Y:S04]  /*5760*/  HMMA.16816.F32 R148, R20, R10.reuse, R148 ;  /* 0x0000000a1494723c */ /* 0x080fe80000001894 */
[----:B------:R-:W-:Y:S04]  /*5770*/  RED.E.ADD.F32.FTZ.RN.STRONG.GPU [R48.64+0x6800], R34 ;  /* 0x006800223000798e */ /* 0x000fe8000c10e796 */
[-C--:B------:R-:W-:Y:S01]  /*5780*/  HMMA.16816.F32 R152, R16, R10.reuse, R152 ;  /* 0x0000000a1098723c */ /* 0x080fe20000001898 */
[----:B------:R-:W-:Y:S05]  /*5790*/  RED.E.ADD.F32.FTZ.RN.STRONG.GPU [R48.64+0x6c00], R35 ;  /* 0x006c00233000798e */ /* 0x000fea000c10e796 */
[----:B------:R-:W1:Y:S02]  /*57a0*/  LDSM.16.MT88.4 R32, [R223+0x24c80] ;  /* 0x024c8000df20783b */ /* 0x000e640000004200 */
[-C--:B------:R-:W-:Y:S03]  /*57b0*/  HMMA.16816.F32 R156, R12, R10.reuse, R156 ;  /* 0x0000000a0c9c723c */ /* 0x080fe6000000189c */
[----:B------:R-:W-:Y:S05]  /*57c0*/  RED.E.ADD.F32.FTZ.RN.STRONG.GPU [R48.64+0x7000], R28 ;  /* 0x0070001c3000798e */ /* 0x000fea000c10e796 */
[C---:B------:R-:W-:Y:S01]  /*57d0*/  HMMA.16816.F32 R160, R4.reuse, R10, R160 ;  /* 0x0000000a04a0723c */ /* 0x040fe200000018a0 */
[----:B------:R-:W-:Y:S05]  /*57e0*/  LDSM.16.MT88.4 R8, [R208+0x12880] ;  /* 0x01288000d008783b */ /* 0x000fea0000004200 */
[----:B------:R-:W-:Y:S02]  /*57f0*/  RED.E.ADD.F32.FTZ.RN.STRONG.GPU [R48.64+0x7400], R29 ;  /* 0x0074001d3000798e */ /* 0x000fe4000c10e796 */
[-C--:B--2---:R-:W-:Y:S03]  /*5800*/  HMMA.16816.F32 R164, R4, R24.reuse, R164 ;  /* 0x0000001804a4723c */ /* 0x084fe600000018a4 */
[----:B------:R-:W-:Y:S05]  /*5810*/  RED.E.ADD.F32.FTZ.RN.STRONG.GPU [R48.64+0x7800], R30 ;  /* 0x0078001e3000798e */ /* 0x000fea000c10e796 */
[-C--:B------:R-:W-:Y:S01]  /*5820*/  HMMA.16816.F32 R168, R12, R24.reuse, R168 ;  /* 0x000000180ca8723c */ /* 0x080fe200000018a8 */
[----:B------:R-:W-:Y:S05]  /*5830*/  RED.E.ADD.F32.FTZ.RN.STRONG.GPU [R48.64+0x7c00], R31 ;  /* 0x007c001f3000798e */ /* 0x000fea000c10e796 */
[----:B------:R-:W2:Y:S02]  /*5840*/  LDSM.16.MT88.4 R28, [R223+0x26c80] ;  /* 0x026c8000df1c783b */ /* 0x000ea40000004200 */
[-C--:B------:R-:W-:Y:S03]  /*5850*/  HMMA.16816.F32 R172, R16, R24.reuse, R172 ;  /* 0x0000001810ac723c */ /* 0x080fe600000018ac */
[----:B------:R-:W-:Y:S05]  /*5860*/  LDSM.16.MT88.4 R48, [R223+0x27c80] ;  /* 0x027c8000df30783b */ /* 0x000fea0000004200 */
        /* <DEDUP_REMOVED lines=8> */
[----:B------:R-:W3:Y:S05]  /*58f0*/  LDSM.16.MT88.4 R4, [R223+0x25480] ;  /* 0x02548000df04783b */ /* 0x000eea0000004200 */
[----:B------:R-:W4:Y:S02]  /*5900*/  LDSM.16.MT88.4 R24, [R0+0x27480] ;  /* 0x027480000018783b */ /* 0x000f240000004200 */
[-C--:B-1----:R-:W-:Y:S08]  /*5910*/  HMMA.16816.F32 R132, R32, R36.reuse, R132 ;  /* 0x000000242084723c */ /* 0x082ff00000001884 */
[-C--:B------:R-:W-:Y:S08]  /*5920*/  HMMA.16816.F32 R136, R40, R36.reuse, R136 ;  /* 0x000000242888723c */ /* 0x080ff00000001888 */
[-C--:B--2---:R-:W-:Y:S08]  /*5930*/  HMMA.16816.F32 R140, R28, R36.reuse, R140 ;  /* 0x000000241c8c723c */ /* 0x084ff0000000188c */
[C---:B------:R-:W-:Y:S08]  /*5940*/  HMMA.16816.F32 R144, R44.reuse, R36, R144 ;  /* 0x000000242c90723c */ /* 0x040ff00000001890 */
[-C--:B------:R-:W-:Y:S08]  /*5950*/  HMMA.16816.F32 R148, R44, R38.reuse, R148 ;  /* 0x000000262c94723c */ /* 0x080ff00000001894 */
[-C--:B------:R-:W-:Y:S08]  /*5960*/  HMMA.16816.F32 R152, R28, R38.reuse, R152 ;  /* 0x000000261c98723c */ /* 0x080ff00000001898 */
[-C--:B------:R-:W-:Y:S08]  /*5970*/  HMMA.16816.F32 R156, R40, R38.reuse, R156 ;  /* 0x00000026289c723c */ /* 0x080ff0000000189c */
[C---:B------:R-:W-:Y:S01]  /*5980*/  HMMA.16816.F32 R160, R32.reuse, R38, R160 ;  /* 0x0000002620a0723c */ /* 0x040fe200000018a0 */
[----:B------:R-:W1:Y:S07]  /*5990*/  LDSM.16.MT88.4 R36, [R208+0x13080] ;  /* 0x01308000d024783b */ /* 0x000e6e0000004200 */
[-C--:B------:R-:W-:Y:S08]  /*59a0*/  HMMA.16816.F32 R164, R32, R8.reuse, R164 ;  /* 0x0000000820a4723c */ /* 0x080ff000000018a4 */
[-C--:B------:R-:W-:Y:S08]  /*59b0*/  HMMA.16816.F32 R168, R40, R8.reuse, R168 ;  /* 0x0000000828a8723c */ /* 0x080ff000000018a8 */
[-C--:B------:R-:W-:Y:S08]  /*59c0*/  HMMA.16816.F32 R172, R28, R8.reuse, R172 ;  /* 0x000000081cac723c */ /* 0x080ff000000018ac */
[C---:B------:R-:W-:Y:S08]  /*59d0*/  HMMA.16816.F32 R176, R44.reuse, R8, R176 ;  /* 0x000000082cb0723c */ /* 0x040ff000000018b0 */
[-C--:B------:R-:W-:Y:S01]  /*59e0*/  HMMA.16816.F32 R180, R44, R10.reuse, R180 ;  /* 0x0000000a2cb4723c */ /* 0x080fe200000018b4 */
[----:B------:R-:W-:Y:S07]  /*59f0*/  LDSM.16.MT88.4 R44, [R0+0x25c80] ;  /* 0x025c8000002c783b */ /* 0x000fee0000004200 */
[-C--:B------:R-:W-:Y:S01]  /*5a00*/  HMMA.16816.F32 R184, R28, R10.reuse, R184 ;  /* 0x0000000a1cb8723c */ /* 0x080fe200000018b8 */
[----:B------:R-:W-:Y:S07]  /*5a10*/  LDSM.16.MT88.4 R28, [R223+0x25c80] ;  /* 0x025c8000df1c783b */ /* 0x000fee0000004200 */
[-C--:B------:R-:W-:Y:S01]  /*5a20*/  HMMA.16816.F32 R188, R40, R10.reuse, R188 ;  /* 0x0000000a28bc723c */ /* 0x080fe200000018bc */
[----:B------:R-:W2:Y:S07]  /*5a30*/  LDSM.16.MT88.4 R40, [R208+0x11880] ;  /* 0x01188000d028783b */ /* 0x000eae0000004200 */
[----:B------:R-:W-:Y:S01]  /*5a40*/  HMMA.16816.F32 R192, R32, R10, R192 ;  /* 0x0000000a20c0723c */ /* 0x000fe200000018c0 */
[----:B------:R-:W5:Y:S07]  /*5a50*/  LDSM.16.MT88.4 R8, [R208+0x13880] ;  /* 0x01388000d008783b */ /* 0x000f6e0000004200 */
[-C--:B---3--:R-:W-:Y:S08]  /*5a60*/  HMMA.16816.F32 R132, R4, R12.reuse, R132 ;  /* 0x0000000c0484723c */ /* 0x088ff00000001884 */
[-C--:B------:R-:W-:Y:S08]  /*5a70*/  HMMA.16816.F32 R136, R16, R12.reuse, R136 ;  /* 0x0000000c1088723c */ /* 0x080ff00000001888 */
[-C--:B------:R-:W-:Y:S08]  /*5a80*/  HMMA.16816.F32 R140, R20, R12.reuse, R140 ;  /* 0x0000000c148c723c */ /* 0x080ff0000000188c */
[C---:B----4-:R-:W-:Y:S08]  /*5a90*/  HMMA.16816.F32 R144, R24.reuse, R12, R144 ;  /* 0x0000000c1890723c */ /* 0x050ff00000001890 */
[-C--:B------:R-:W-:Y:S08]  /*5aa0*/  HMMA.16816.F32 R148, R24, R14.reuse, R148 ;  /* 0x0000000e1894723c */ /* 0x080ff00000001894 */
[-C--:B------:R-:W-:Y:S08]  /*5ab0*/  HMMA.16816.F32 R152, R20, R14.reuse, R152 ;  /* 0x0000000e1498723c */ /* 0x080ff00000001898 */
[-C--:B------:R-:W-:Y:S08]  /*5ac0*/  HMMA.16816.F32 R156, R16, R14.reuse, R156 ;  /* 0x0000000e109c723c */ /* 0x080ff0000000189c */
[C---:B------:R-:W-:Y:S08]  /*5ad0*/  HMMA.16816.F32 R160, R4.reuse, R14, R160 ;  /* 0x0000000e04a0723c */ /* 0x040ff000000018a0 */
[-C--:B-1----:R-:W-:Y:S08]  /*5ae0*/  HMMA.16816.F32 R164, R4, R36.reuse, R164 ;  /* 0x0000002404a4723c */ /* 0x082ff000000018a4 */
[-C--:B------:R-:W-:Y:S08]  /*5af0*/  HMMA.16816.F32 R168, R16, R36.reuse, R168 ;  /* 0x0000002410a8723c */ /* 0x080ff000000018a8 */
[-C--:B------:R-:W-:Y:S08]  /*5b00*/  HMMA.16816.F32 R172, R20, R36.reuse, R172 ;  /* 0x0000002414ac723c */ /* 0x080ff000000018ac */
[C---:B------:R-:W-:Y:S08]  /*5b10*/  HMMA.16816.F32 R176, R24.reuse, R36, R176 ;  /* 0x0000002418b0723c */ /* 0x040ff000000018b0 */
[-C--:B------:R-:W-:Y:S08]  /*5b20*/  HMMA.16816.F32 R180, R24, R38.reuse, R180 ;  /* 0x0000002618b4723c */ /* 0x080ff000000018b4 */
[-C--:B------:R-:W-:Y:S08]  /*5b30*/  HMMA.16816.F32 R184, R20, R38.reuse, R184 ;  /* 0x0000002614b8723c */ /* 0x080ff000000018b8 */
[-C--:B------:R-:W-:Y:S08]  /*5b40*/  HMMA.16816.F32 R188, R16, R38.reuse, R188 ;  /* 0x0000002610bc723c */ /* 0x080ff000000018bc */
[----:B------:R-:W-:Y:S08]  /*5b50*/  HMMA.16816.F32 R192, R4, R38, R192 ;  /* 0x0000002604c0723c */ /* 0x000ff000000018c0 */
[-C--:B--2---:R-:W-:Y:S08]  /*5b60*/  HMMA.16816.F32 R132, R28, R40.reuse, R132 ;  /* 0x000000281c84723c */ /* 0x084ff00000001884 */
[-C--:B------:R-:W-:Y:S08]  /*5b70*/  HMMA.16816.F32 R136, R44, R40.reuse, R136 ;  /* 0x000000282c88723c */ /* 0x080ff00000001888 */
[-C--:B------:R-:W-:Y:S08]  /*5b80*/  HMMA.16816.F32 R140, R48, R40.reuse, R140 ;  /* 0x00000028308c723c */ /* 0x080ff0000000188c */
[C---:B------:R-:W-:Y:S08]  /*5b90*/  HMMA.16816.F32 R144, R52.reuse, R40, R144 ;  /* 0x000000283490723c */ /* 0x040ff00000001890 */
[-C--:B------:R-:W-:Y:S08]  /*5ba0*/  HMMA.16816.F32 R148, R52, R42.reuse, R148 ;  /* 0x0000002a3494723c */ /* 0x080ff00000001894 */
[-C--:B------:R-:W-:Y:S08]  /*5bb0*/  HMMA.16816.F32 R152, R48, R42.reuse, R152 ;  /* 0x0000002a3098723c */ /* 0x080ff00000001898 */
[-C--:B------:R-:W-:Y:S08]  /*5bc0*/  HMMA.16816.F32 R156, R44, R42.reuse, R156 ;  /* 0x0000002a2c9c723c */ /* 0x080ff0000000189c */
[C---:B------:R-:W-:Y:S08]  /*5bd0*/  HMMA.16816.F32 R160, R28.reuse, R42, R160 ;  /* 0x0000002a1ca0723c */ /* 0x040ff000000018a0 */
[-C--:B-----5:R-:W-:Y:S08]  /*5be0*/  HMMA.16816.F32 R164, R28, R8.reuse, R164 ;  /* 0x000000081ca4723c */ /* 0x0a0ff000000018a4 */
[-C--:B------:R-:W-:Y:S08]  /*5bf0*/  HMMA.16816.F32 R168, R44, R8.reuse, R168 ;  /* 0x000000082ca8723c */ /* 0x080ff000000018a8 */
[-C--:B------:R-:W-:Y:S08]  /*5c00*/  HMMA.16816.F32 R172, R48, R8.reuse, R172 ;  /* 0x0000000830ac723c */ /* 0x080ff000000018ac */
[C---:B------:R-:W-:Y:S08]  /*5c10*/  HMMA.16816.F32 R176, R52.reuse, R8, R176 ;  /* 0x0000000834b0723c */ /* 0x040ff000000018b0 */
[-C--:B------:R-:W-:Y:S08]  /*5c20*/  HMMA.16816.F32 R180, R52, R10.reuse, R180 ;  /* 0x0000000a34b4723c */ /* 0x080ff000000018b4 */
[-C--:B------:R-:W-:Y:S08]  /*5c30*/  HMMA.16816.F32 R184, R48, R10.reuse, R184 ;  /* 0x0000000a30b8723c */ /* 0x080ff000000018b8 */
[-C--:B------:R-:W-:Y:S08]  /*5c40*/  HMMA.16816.F32 R188, R44, R10.reuse, R188 ;  /* 0x0000000a2cbc723c */ /* 0x080ff000000018bc */
[----:B------:R-:W-:Y:S01]  /*5c50*/  HMMA.16816.F32 R192, R28, R10, R192 ;  /* 0x0000000a1cc0723c */ /* 0x000fe200000018c0 */
[----:B------:R-:W-:-:S07]  /*5c60*/  @!P0 BRA `(.L_x_1024) ;  /* 0xffffc60000008947 */ /* 0x000fce000383ffff */
.L_x_1021:
[----:B--2---:R-:W2:Y:S01]  /*5c70*/  S2R R0, SR_TID.X ;  /* 0x0000000000007919 */ /* 0x004ea20000002100 */
[----:B------:R-:W-:Y:S01]  /*5c80*/  IMAD.SHL.U32 R232, R232, 0x8, RZ ;  /* 0x00000008e8e87824 */ /* 0x000fe200078e00ff */
[----:B------:R-:W-:Y:S01]  /*5c90*/  F2FP.PACK_AB R68, R69, R68 ;  /* 0x000000444544723e */ /* 0x000fe200000000ff */
[----:B------:R-:W-:Y:S01]  /*5ca0*/  IMAD.SHL.U32 R231, R231, 0x2, RZ ;  /* 0x00000002e7e77824 */ /* 0x000fe200078e00ff */
[----:B------:R-:W-:Y:S01]  /*5cb0*/  BAR.SYNC.DEFER_BLOCKING 0x1, 0x100 ;  /* 0x0044000000007b1d */ /* 0x000fe20000010000 */
[----:B------:R-:W-:Y:S01]  /*5cc0*/  F2FP.PACK_AB R70, R71, R70 ;  /* 0x000000464746723e */ /* 0x000fe200000000ff */
[----:B------:R-:W-:Y:S01]  /*5cd0*/  FMUL.FTZ R132, R132, c[0x0][0x298] ;  /* 0x0000a60084847a20 */ /* 0x000fe20000410000 */
[----:B------:R-:W-:Y:S01]  /*5ce0*/  F2FP.PACK_AB R96, R97, R96 ;  /* 0x000000606160723e */ /* 0x000fe200000000ff */
[----:B------:R-:W-:Y:S01]  /*5cf0*/  FMUL.FTZ R133, R133, c[0x0][0x298] ;  /* 0x0000a60085857a20 */ /* 0x000fe20000410000 */
[----:B------:R-:W-:Y:S01]  /*5d00*/  IADD3 R7, R231, 0x440, RZ ;  /* 0x00000440e7077810 */ /* 0x000fe20007ffe0ff */
        /* <DEDUP_REMOVED lines=15> */
[----:B--2---:R-:W-:Y:S01]  /*5e00*/  SHF.R.S32.HI R2, RZ, 0x1f, R0 ;  /* 0x0000001fff027819 */ /* 0x004fe20000011400 */
[----:B------:R-:W-:Y:S01]  /*5e10*/  FMUL.FTZ R138, R138, c[0x0][0x298] ;  /* 0x0000a6008a8a7a20 */ /* 0x000fe20000410000 */
[----:B------:R-:W-:Y:S01]  /*5e20*/  IADD3 R8, R231, 0x2040, RZ ;  /* 0x00002040e7087810 */ /* 0x000fe20007ffe0ff */
[----:B------:R2:W-:Y:S01]  /*5e30*/  STS [R231+0x8080], R68 ;  /* 0x00808044e7007388 */ /* 0x0005e20000000800 */
[C---:B------:R-:W-:Y:S01]  /*5e40*/  LEA.HI R3, R2.reuse, R234, RZ, 0x2 ;  /* 0x000000ea02037211 */ /* 0x040fe200078f10ff */
[----:B------:R-:W-:Y:S01]  /*5e50*/  FMUL.FTZ R139, R139, c[0x0][0x298] ;  /* 0x0000a6008b8b7a20 */ /* 0x000fe20000410000 */
[----:B------:R-:W-:Y:S01]  /*5e60*/  LEA.HI R2, R2, R0, RZ, 0x4 ;  /* 0x0000000002027211 */ /* 0x000fe200078f20ff */
[----:B------:R-:W-:Y:S01]  /*5e70*/  STS [R231+0x8480], R70 ;  /* 0x00848046e7007388 */ /* 0x000fe20000000800 */
[--C-:B------:R-:W-:Y:S01]  /*5e80*/  SHF.R.S32.HI R4, RZ, 0x2, R3.reuse ;  /* 0x00000002ff047819 */ /* 0x100fe20000011403 */
[----:B------:R-:W-:Y:S01]  /*5e90*/  FMUL.FTZ R156, R156, c[0x0][0x298] ;  /* 0x0000a6009c9c7a20 */ /* 0x000fe20000410000 */
[----:B------:R-:W-:Y:S01]  /*5ea0*/  SHF.R.S32.HI R3, RZ, 0x1f, R3 ;  /* 0x0000001fff037819 */ /* 0x000fe20000011403 */
[----:B------:R-:W-:Y:S01]  /*5eb0*/  FMUL.FTZ R157, R157, c[0x0][0x298] ;  /* 0x0000a6009d9d7a20 */ /* 0x000fe20000410000 */
[----:B------:R-:W-:Y:S01]  /*5ec0*/  LOP3.LUT R5, R2, 0xfffffff0, RZ, 0xc0, !PT ;  /* 0xfffffff002057812 */ /* 0x000fe200078ec0ff */
[----:B------:R-:W-:Y:S01]  /*5ed0*/  FMUL.FTZ R158, R158, c[0x0][0x298] ;  /* 0x0000a6009e9e7a20 */ /* 0x000fe20000410000 */
[----:B------:R-:W-:Y:S01]  /*5ee0*/  LEA.HI R3, R3, R4, RZ, 0x3 ;  /* 0x0000000403037211 */ /* 0x000fe200078f18ff */
[----:B------:R-:W-:Y:S01]  /*5ef0*/  FMUL.FTZ R159, R159, c[0x0][0x298] ;  /* 0x0000a6009f9f7a20 */ /* 0x000fe20000410000 */
[----:B------:R-:W-:Y:S01]  /*5f00*/  SHF.R.S32.HI R6, RZ, 0x4, R2 ;  /* 0x00000004ff067819 */ /* 0x000fe20000011402 */
[----:B------:R-:W-:Y:S01]  /*5f10*/  IMAD.IADD R0, R0, 0x1, -R5 ;  /* 0x0000000100007824 */ /* 0x000fe200078e0a05 */
[----:B------:R-:W-:Y:S01]  /*5f20*/  LOP3.LUT R3, R3, 0xfffffff8, RZ, 0xc0, !PT ;  /* 0xfffffff803037812 */ /* 0x000fe200078ec0ff */
[----:B------:R-:W-:Y:S01]  /*5f30*/  FMUL.FTZ R140, R140, c[0x0][0x298] ;  /* 0x0000a6008c8c7a20 */ /* 0x000fe20000410000 */
[----:B------:R-:W-:Y:S01]  /*5f40*/  F2FP.PACK_AB R88, R89, R88 ;  /* 0x000000585958723e */ /* 0x000fe200000000ff */
[----:B------:R-:W-:Y:S01]  /*5f50*/  FMUL.FTZ R141, R141, c[0x0][0x298] ;  /* 0x0000a6008d8d7a20 */ /* 0x000fe20000410000 */
[----:B------:R-:W-:Y:S01]  /*5f60*/  IADD3 R11, R231, 0x2440, RZ ;  /* 0x00002440e70b7810 */ /* 0x000fe20007ffe0ff */
[----:B------:R-:W-:Y:S01]  /*5f70*/  IMAD.IADD R3, R4, 0x1, -R3 ;  /* 0x0000000104037824 */ /* 0x000fe200078e0a03 */
[----:B------:R-:W-:Y:S01]  /*5f80*/  SHF.R.S32.HI R4, RZ, 0x1f, R234 ;  /* 0x0000001fff047819 */ /* 0x000fe200000114ea */
[----:B------:R-:W-:Y:S01]  /*5f90*/  FMUL.FTZ R142, R142, c[0x0][0x298] ;  /* 0x0000a6008e8e7a20 */ /* 0x000fe20000410000 */
[----:B------:R-:W-:Y:S01]  /*5fa0*/  F2FP.PACK_AB R90, R91, R90 ;  /* 0x0000005a5b5a723e */ /* 0x000fe200000000ff */
[----:B------:R-:W-:Y:S01]  /*5fb0*/  FMUL.FTZ R143, R143, c[0x0][0x298] ;  /* 0x0000a6008f8f7a20 */ /* 0x000fe20000410000 */
[----:B------:R-:W-:Y:S01]  /*5fc0*/  LOP3.LUT R3, R3, 0x4, RZ, 0xc0, !PT ;  /* 0x0000000403037812 */ /* 0x000fe200078ec0ff */
[----:B------:R-:W-:Y:S01]  /*5fd0*/  FMUL.FTZ R152, R152, c[0x0][0x298] ;  /* 0x0000a60098987a20 */ /* 0x000fe20000410000 */
[-C--:B------:R-:W-:Y:S01]  /*5fe0*/  LEA.HI R5, R4, R234.reuse, RZ, 0x7 ;  /* 0x000000ea04057211 */ /* 0x080fe200078f38ff */
[----:B------:R-:W-:Y:S01]  /*5ff0*/  FMUL.FTZ R153, R153, c[0x0][0x298] ;  /* 0x0000a60099997a20 */ /* 0x000fe20000410000 */
[----:B------:R-:W-:Y:S01]  /*6000*/  ISETP.NE.AND P0, PT, R3, RZ, PT ;  /* 0x000000ff0300720c */ /* 0x000fe20003f05270 */
[----:B------:R-:W-:Y:S01]  /*6010*/  IMAD.SHL.U32 R3, R6, 0x40, RZ ;  /* 0x0000004006037824 */ /* 0x000fe200078e00ff */
[----:B------:R-:W-:Y:S01]  /*6020*/  LEA.HI R2, R4, R234, RZ, 0x4 ;  /* 0x000000ea04027211 */ /* 0x000fe200078f20ff */
[----:B------:R-:W-:Y:S01]  /*6030*/  IMAD.SHL.U32 R5, R5, 0x4, RZ ;  /* 0x0000000405057824 */ /* 0x000fe200078e00ff */
[----:B------:R-:W-:Y:S01]  /*6040*/  SHF.R.S32.HI R4, RZ, 0x1f, R0 ;  /* 0x0000001fff047819 */ /* 0x000fe20000011400 */
[----:B------:R-:W-:Y:S01]  /*6050*/  FMUL.FTZ R154, R154, c[0x0][0x298] ;  /* 0x0000a6009a9a7a20 */ /* 0x000fe20000410000 */
[----:B------:R-:W-:Y:S01]  /*6060*/  LOP3.LUT R3, R3, 0x1c0, RZ, 0xc0, !PT ;  /* 0x000001c003037812 */ /* 0x000fe200078ec0ff */
[----:B------:R-:W-:Y:S01]  /*6070*/  FMUL.FTZ R155, R155, c[0x0][0x298] ;  /* 0x0000a6009b9b7a20 */ /* 0x000fe20000410000 */
[----:B------:R-:W-:Y:S01]  /*6080*/  LEA.HI R4, R4, R0, RZ, 0x3 ;  /* 0x0000000004047211 */ /* 0x000fe200078f18ff */
[----:B------:R-:W-:Y:S01]  /*6090*/  FMUL.FTZ R144, R144, c[0x0][0x298] ;  /* 0x0000a60090907a20 */ /* 0x000fe20000410000 */
[----:B------:R-:W-:Y:S01]  /*60a0*/  LOP3.LUT R232, R3, 0x38, R232, 0xf8, !PT ;  /* 0x0000003803e87812 */ /* 0x000fe200078ef8e8 */
[----:B------:R-:W-:Y:S01]  /*60b0*/  FMUL.FTZ R145, R145, c[0x0][0x298] ;  /* 0x0000a60091917a20 */ /* 0x000fe20000410000 */
[----:B------:R-:W-:Y:S01]  /*60c0*/  SHF.R.U32.HI R3, RZ, 0x3, R3 ;  /* 0x00000003ff037819 */ /* 0x000fe20000011603 */
[----:B------:R-:W-:Y:S01]  /*60d0*/  FMUL.FTZ R146, R146, c[0x0][0x298] ;  /* 0x0000a60092927a20 */ /* 0x000fe20000410000 */
[----:B------:R-:W-:Y:S01]  /*60e0*/  LOP3.LUT R5, R5, 0x7ffffe00, RZ, 0xc0, !PT ;  /* 0x7ffffe0005057812 */ /* 0x000fe200078ec0ff */
[----:B------:R-:W-:Y:S01]  /*60f0*/  FMUL.FTZ R147, R147, c[0x0][0x298] ;  /* 0x0000a60093937a20 */ /* 0x000fe20000410000 */
[----:B------:R-:W-:Y:S01]  /*6100*/  SHF.R.S32.HI R4, RZ, 0x3, R4 ;  /* 0x00000003ff047819 */ /* 0x000fe20000011404 */
[----:B------:R-:W-:Y:S01]  /*6110*/  FMUL.FTZ R148, R148, c[0x0][0x298] ;  /* 0x0000a60094947a20 */ /* 0x000fe20000410000 */
[----:B------:R-:W-:Y:S01]  /*6120*/  LOP3.LUT R3, R232, R3, RZ, 0x3c, !PT ;  /* 0x00000003e8037212 */ /* 0x000fe200078e3cff */
[----:B------:R-:W-:Y:S01]  /*6130*/  FMUL.FTZ R149, R149, c[0x0][0x298] ;  /* 0x0000a60095957a20 */ /* 0x000fe20000410000 */
[C---:B------:R-:W-:Y:S01]  /*6140*/  IADD3 R0, R231.reuse, 0x40, RZ ;  /* 0x00000040e7007810 */ /* 0x040fe20007ffe0ff */
[----:B------:R-:W-:Y:S01]  /*6150*/  IMAD R4, R4, 0x2000, R5 ;  /* 0x0000200004047824 */ /* 0x000fe200078e0205 */
[C---:B------:R-:W-:Y:S01]  /*6160*/  @P0 IADD3 R0, R231.reuse, -0x40, RZ ;  /* 0xffffffc0e7000810 */ /* 0x040fe20007ffe0ff */
[----:B------:R-:W-:Y:S01]  /*6170*/  FMUL.FTZ R150, R150, c[0x0][0x298] ;  /* 0x0000a60096967a20 */ /* 0x000fe20000410000 */
[C---:B------:R-:W-:Y:S01]  /*6180*/  @P0 IADD3 R7, R231.reuse, 0x3c0, RZ ;  /* 0x000003c0e7070810 */ /* 0x040fe20007ffe0ff */
[----:B------:R-:W-:Y:S01]  /*6190*/  IMAD.IADD R3, R4, 0x1, R3 ;  /* 0x0000000104037824 */ /* 0x000fe200078e0203 */
[C---:B------:R-:W-:Y:S01]  /*61a0*/  IADD3 R5, R231.reuse, 0x1040, RZ ;  /* 0x00001040e7057810 */ /* 0x040fe20007ffe0ff */
[----:B------:R-:W-:Y:S01]  /*61b0*/  STS [R0+0x8080], R96 ;  /* 0x0080806000007388 */ /* 0x000fe20000000800 */
[----:B------:R-:W-:Y:S01]  /*61c0*/  IADD3 R4, R231, 0x1440, RZ ;  /* 0x00001440e7047810 */ /* 0x000fe20007ffe0ff */
[----:B------:R-:W-:Y:S01]  /*61d0*/  FMUL.FTZ R151, R151, c[0x0][0x298] ;  /* 0x0000a60097977a20 */ /* 0x000fe20000410000 */
[C---:B------:R-:W-:Y:S01]  /*61e0*/  @P0 IADD3 R5, R231.reuse, 0xfc0, RZ ;  /* 0x00000fc0e7050810 */ /* 0x040fe20007ffe0ff */
[----:B------:R-:W-:Y:S01]  /*61f0*/  STS [R7+0x8080], R98 ;  /* 0x0080806207007388 */ /* 0x000fe20000000800 */
[C---:B------:R-:W-:Y:S01]  /*6200*/  @P0 IADD3 R4, R231.reuse, 0x13c0, RZ ;  /* 0x000013c0e7040810 */ /* 0x040fe20007ffe0ff */
[----:B------:R-:W-:Y:S01]  /*6210*/  FMUL.FTZ R164, R164, c[0x0][0x298] ;  /* 0x0000a600a4a47a20 */ /* 0x000fe20000410000 */
[C---:B------:R-:W-:Y:S01]  /*6220*/  @P0 IADD3 R8, R231.reuse, 0x1fc0, RZ ;  /* 0x00001fc0e7080810 */ /* 0x040fe20007ffe0ff */
[----:B------:R3:W-:Y:S01]  /*6230*/  STS [R231+0x9080], R72 ;  /* 0x00908048e7007388 */ /* 0x0007e20000000800 */
[----:B------:R-:W-:Y:S01]  /*6240*/  @P0 IADD3 R11, R231, 0x23c0, RZ ;  /* 0x000023c0e70b0810 */ /* 0x000fe20007ffe0ff */
[----:B------:R-:W-:Y:S01]  /*6250*/  FMUL.FTZ R165, R165, c[0x0][0x298] ;  /* 0x0000a600a5a57a20 */ /* 0x000fe20000410000 */
[----:B------:R-:W-:Y:S01]  /*6260*/  F2FP.PACK_AB R80, R81, R80 ;  /* 0x000000505150723e */ /* 0x000fe200000000ff */
[----:B------:R4:W-:Y:S01]  /*6270*/  STS [R231+0x9480], R74 ;  /* 0x0094804ae7007388 */ /* 0x0009e20000000800 */
[----:B------:R-:W-:Y:S01]  /*6280*/  F2FP.PACK_AB R82, R83, R82 ;  /* 0x000000525352723e */ /* 0x000fe200000000ff */
[----:B------:R-:W-:Y:S01]  /*6290*/  FMUL.FTZ R166, R166, c[0x0][0x298] ;  /* 0x0000a600a6a67a20 */ /* 0x000fe20000410000 */
[----:B-1----:R-:W-:Y:S01]  /*62a0*/  IADD3 R10, R231, 0x3040, RZ ;  /* 0x00003040e70a7810 */ /* 0x002fe20007ffe0ff */
[----:B------:R-:W-:Y:S01]  /*62b0*/  STS [R5+0x8080], R92 ;  /* 0x0080805c05007388 */ /* 0x000fe20000000800 */
[----:B------:R-:W-:Y:S01]  /*62c0*/  F2FP.PACK_AB R84, R85, R84 ;  /* 0x000000545554723e */ /* 0x000fe200000000ff */
[----:B------:R-:W-:Y:S01]  /*62d0*/  FMUL.FTZ R167, R167, c[0x0][0x298] ;  /* 0x0000a600a7a77a20 */ /* 0x000fe20000410000 */
[C---:B------:R-:W-:Y:S01]  /*62e0*/  IADD3 R9, R231.reuse, 0x3440, RZ ;  /* 0x00003440e7097810 */ /* 0x040fe20007ffe0ff */
[----:B------:R-:W-:Y:S01]  /*62f0*/  STS [R4+0x8080], R94 ;  /* 0x0080805e04007388 */ /* 0x000fe20000000800 */
[----:B------:R-:W-:Y:S01]  /*6300*/  @P0 IADD3 R10, R231, 0x2fc0, RZ ;  /* 0x00002fc0e70a0810 */ /* 0x000fe20007ffe0ff */
[----:B------:R-:W-:Y:S01]  /*6310*/  FMUL.FTZ R192, R192, c[0x0][0x298] ;  /* 0x0000a600c0c07a20 */ /* 0x000fe20000410000 */
[----:B------:R-:W-:Y:S01]  /*6320*/  F2FP.PACK_AB R86, R87, R86 ;  /* 0x000000565756723e */ /* 0x000fe200000000ff */
[----:B------:R-:W-:Y:S01]  /*6330*/  STS [R231+0xa080], R76 ;  /* 0x00a0804ce7007388 */ /* 0x000fe20000000800 */
[----:B------:R-:W-:Y:S01]  /*6340*/  @P0 IADD3 R9, R231, 0x33c0, RZ ;  /* 0x000033c0e7090810 */ /* 0x000fe20007ffe0ff */
[----:B------:R-:W-:Y:S01]  /*6350*/  FMUL.FTZ R193, R193, c[0x0][0x298] ;  /* 0x0000a600c1c17a20 */ /* 0x000fe20000410000 */
[----:B------:R-:W-:Y:S01]  /*6360*/  F2FP.PACK_AB R100, R101, R100 ;  /* 0x000000646564723e */ /* 0x000fe200000000ff */
[----:B------:R-:W-:Y:S01]  /*6370*/  STS [R231+0xa480], R78 ;  /* 0x00a4804ee7007388 */ /* 0x000fe20000000800 */
[----:B------:R-:W-:Y:S01]  /*6380*/  F2FP.PACK_AB R102, R103, R102 ;  /* 0x000000666766723e */ /* 0x000fe200000000ff */
        /* <DEDUP_REMOVED lines=63> */
[----:B------:R-:W-:Y:S01]  /*6780*/  FMUL.FTZ R186, R186, c[0x0][0x298] ;  /* 0x0000a600baba7a20 */ /* 0x000fe20000410000 */
[----:B------:R-:W-:Y:S01]  /*6790*/  F2FP.PACK_AB R166, R167, R166 ;  /* 0x000000a6a7a6723e */ /* 0x000fe200000000ff */
[----:B------:R-:W-:Y:S01]  /*67a0*/  FMUL.FTZ R187, R187, c[0x0][0x298] ;  /* 0x0000a600bbbb7a20 */ /* 0x000fe20000410000 */
        /* <DEDUP_REMOVED lines=17> */
[----:B------:R-:W-:Y:S01]  /*68c0*/  F2FP.PACK_AB R188, R189, R188 ;  /* 0x000000bcbdbc723e */ /* 0x000fe200000000ff */
[----:B--2---:R-:W-:Y:S01]  /*68d0*/  IMAD.SHL.U32 R68, R3, 0x2, RZ ;  /* 0x0000000203447824 */ /* 0x004fe200078e00ff */
[----:B------:R-:W-:Y:S01]  /*68e0*/  F2FP.PACK_AB R190, R191, R190 ;  /* 0x000000bebfbe723e */ /* 0x000fe200000000ff */
[----:B------:R-:W-:Y:S01]  /*68f0*/  STS [R0+0xf480], R118 ;  /* 0x00f4807600007388 */ /* 0x000fe20000000800 */
[----:B------:R-:W-:Y:S01]  /*6900*/  F2FP.PACK_AB R172, R173, R172 ;  /* 0x000000acadac723e */ /* 0x000fe200000000ff */
[----:B------:R-:W-:Y:S01]  /*6910*/  IMAD.MOV.U32 R3, RZ, RZ, -0x80 ;  /* 0xffffff80ff037424 */ /* 0x000fe200078e00ff */
[----:B------:R-:W-:Y:S01]  /*6920*/  F2FP.PACK_AB R174, R175, R174 ;  /* 0x000000aeafae723e */ /* 0x000fe200000000ff */
[----:B------:R-:W-:Y:S01]  /*6930*/  STS [R231+0x80], R132 ;  /* 0x00008084e7007388 */ /* 0x000fe20000000800 */
[----:B------:R-:W-:Y:S01]  /*6940*/  F2FP.PACK_AB R184, R185, R184 ;  /* 0x000000b8b9b8723e */ /* 0x000fe200000000ff */
[----:B------:R-:W-:Y:S01]  /*6950*/  ULDC.64 UR4, c[0x0][0x338] ;  /* 0x0000ce0000047ab9 */ /* 0x000fe20000000a00 */
[----:B------:R-:W-:Y:S01]  /*6960*/  F2FP.PACK_AB R186, R187, R186 ;  /* 0x000000babbba723e */ /* 0x000fe200000000ff */
[----:B------:R-:W-:Y:S01]  /*6970*/  STS [R231+0x480], R134 ;  /* 0x00048086e7007388 */ /* 0x000fe20000000800 */
[----:B------:R-:W-:Y:S01]  /*6980*/  F2FP.PACK_AB R176, R177, R176 ;  /* 0x000000b0b1b0723e */ /* 0x000fe200000000ff */
[----:B------:R-:W-:Y:S01]  /*6990*/  UIMAD UR4, UR24, UR4, URZ ;  /* 0x00000004180472a4 */ /* 0x000fe2000f8e023f */
[----:B------:R-:W-:Y:S01]  /*69a0*/  F2FP.PACK_AB R178, R179, R178 ;  /* 0x000000b2b3b2723e */ /* 0x000fe200000000ff */
[----:B------:R-:W-:Y:S01]  /*69b0*/  STS [R0+0x80], R160 ;  /* 0x000080a000007388 */ /* 0x000fe20000000800 */
[----:B------:R-:W-:Y:S01]  /*69c0*/  F2FP.PACK_AB R180, R181, R180 ;  /* 0x000000b4b5b4723e */ /* 0x000fe200000000ff */
[----:B------:R-:W-:Y:S01]  /*69d0*/  UIMAD UR6, UR9, UR5, UR4 ;  /* 0x00000005090672a4 */ /* 0x000fe2000f8e0204 */
[----:B------:R-:W-:Y:S01]  /*69e0*/  F2FP.PACK_AB R182, R183, R182 ;  /* 0x000000b6b7b6723e */ /* 0x000fe200000000ff */
[----:B------:R1:W-:Y:S01]  /*69f0*/  STS [R7+0x80], R162 ;  /* 0x000080a207007388 */ /* 0x0003e20000000800 */
[----:B------:R-:W-:Y:S01]  /*6a00*/  LOP3.LUT R2, R2, 0xfffffff0, RZ, 0xc0, !PT ;  /* 0xfffffff002027812 */ /* 0x000fe200078ec0ff */
[----:B------:R-:W-:Y:S01]  /*6a10*/  ULDC.64 UR4, c[0x0][0x340] ;  /* 0x0000d00000047ab9 */ /* 0x000fe20000000a00 */
[----:B------:R-:W-:Y:S01]  /*6a20*/  BSSY B0, `(.L_x_1025) ;  /* 0x000004a000007945 */ /* 0x000fe20003800000 */
[----:B------:R-:W-:Y:S01]  /*6a30*/  STS [R231+0x1080], R136 ;  /* 0x00108088e7007388 */ /* 0x000fe20000000800 */
[----:B------:R-:W-:Y:S01]  /*6a40*/  UIMAD UR4, UR15, UR4, URZ ;  /* 0x000000040f0472a4 */ /* 0x000fe2000f8e023f */
[----:B------:R-:W-:-:S02]  /*6a50*/  IMAD.IADD R2, R234, 0x1, -R2 ;  /* 0x00000001ea027824 */ /* 0x000fc400078e0a02 */
[----:B------:R-:W-:Y:S01]  /*6a60*/  STS [R231+0x1480], R138 ;  /* 0x0014808ae7007388 */ /* 0x000fe20000000800 */
[----:B------:R-:W-:Y:S01]  /*6a70*/  UIMAD UR4, UR17, UR5, UR4 ;  /* 0x00000005110472a4 */ /* 0x000fe2000f8e0204 */
[----:B---3--:R-:W-:Y:S02]  /*6a80*/  IMAD.SHL.U32 R72, R2, 0x8, RZ ;  /* 0x0000000802487824 */ /* 0x008fe400078e00ff */
[----:B------:R-:W-:Y:S01]  /*6a90*/  STS [R5+0x80], R156 ;  /* 0x0000809c05007388 */ /* 0x000fe20000000800 */
[----:B------:R-:W-:Y:S02]  /*6aa0*/  IMAD.U32 R2, RZ, RZ, UR9 ;  /* 0x00000009ff027e24 */ /* 0x000fe4000f8e00ff */
[--C-:B------:R-:W-:Y:S01]  /*6ab0*/  SHF.R.S32.HI R73, RZ, 0x1f, R72.reuse ;  /* 0x0000001fff497819 */ /* 0x100fe20000011448 */
[----:B------:R2:W-:Y:S04]  /*6ac0*/  STS [R4+0x80], R158 ;  /* 0x0000809e04007388 */ /* 0x0005e80000000800 */
[----:B------:R-:W-:Y:S01]  /*6ad0*/  STS [R231+0x2080], R140 ;  /* 0x0020808ce7007388 */ /* 0x000fe20000000800 */
[----:B----4-:R-:W-:-:S03]  /*6ae0*/  IMAD.WIDE.U32 R74, R2, c[0x0][0x338], R72 ;  /* 0x0000ce00024a7a25 */ /* 0x010fc600078e0048 */
[----:B------:R-:W-:Y:S01]  /*6af0*/  STS [R231+0x2480], R142 ;  /* 0x0024808ee7007388 */ /* 0x000fe20000000800 */
[----:B-1----:R-:W-:Y:S02]  /*6b00*/  SHF.R.S32.HI R7, RZ, 0x1f, R6 ;  /* 0x0000001fff077819 */ /* 0x002fe40000011406 */
[----:B------:R-:W-:Y:S01]  /*6b10*/  IADD3 R75, R75, UR6, RZ ;  /* 0x000000064b4b7c10 */ /* 0x000fe2000fffe0ff */
[----:B------:R-:W-:Y:S04]  /*6b20*/  STS [R8+0x80], R152 ;  /* 0x0000809808007388 */ /* 0x000fe80000000800 */
[----:B------:R-:W-:Y:S04]  /*6b30*/  STS [R11+0x80], R154 ;  /* 0x0000809a0b007388 */ /* 0x000fe80000000800 */
[----:B------:R-:W-:Y:S04]  /*6b40*/  STS [R231+0x3080], R144 ;  /* 0x00308090e7007388 */ /* 0x000fe80000000800 */
[----:B------:R-:W-:Y:S01]  /*6b50*/  STS [R231+0x3480], R146 ;  /* 0x00348092e7007388 */ /* 0x000fe20000000800 */
[----:B--2---:R-:W-:-:S03]  /*6b60*/  IMAD.U32 R4, RZ, RZ, UR17 ;  /* 0x00000011ff047e24 */ /* 0x004fc6000f8e00ff */
[----:B------:R-:W-:Y:S01]  /*6b70*/  STS [R10+0x80], R148 ;  /* 0x000080940a007388 */ /* 0x000fe20000000800 */
[----:B------:R-:W-:-:S03]  /*6b80*/  IMAD.WIDE.U32 R74, R4, c[0x0][0x340], R74 ;  /* 0x0000d000044a7a25 */ /* 0x000fc600078e004a */
[----:B------:R-:W-:Y:S02]  /*6b90*/  STS [R9+0x80], R150 ;  /* 0x0000809609007388 */ /* 0x000fe40000000800 */
[----:B------:R-:W-:Y:S02]  /*6ba0*/  IADD3 R77, R75, UR4, RZ ;  /* 0x000000044b4d7c10 */ /* 0x000fe4000fffe0ff */
        /* <DEDUP_REMOVED lines=16> */
[----:B------:R-:W-:Y:S06]  /*6cb0*/  BAR.SYNC.DEFER_BLOCKING 0x1, 0x100 ;  /* 0x0044000000007b1d */ /* 0x000fec0000010000 */
[----:B-1----:R-:W1:Y:S04]  /*6cc0*/  S2R R0, SR_CTAID.X ;  /* 0x0000000000007919 */ /* 0x002e680000002500 */
[----:B------:R2:W3:Y:S04]  /*6cd0*/  LDS.128 R64, [R68+0x8880] ;  /* 0x0088800044407984 */ /* 0x0004e80000000c00 */
[----:B------:R2:W4:Y:S04]  /*6ce0*/  LDS.128 R60, [R68+0x9080] ;  /* 0x00908000443c7984 */ /* 0x0005280000000c00 */
[----:B------:R2:W5:Y:S04]  /*6cf0*/  LDS.128 R56, [R68+0x9880] ;  /* 0x0098800044387984 */ /* 0x0005680000000c00 */
[----:B------:R2:W2:Y:S04]  /*6d00*/  LDS.128 R52, [R68+0xa080] ;  /* 0x00a0800044347984 */ /* 0x0004a80000000c00 */
[----:B------:R2:W2:Y:S04]  /*6d10*/  LDS.128 R48, [R68+0xa880] ;  /* 0x00a8800044307984 */ /* 0x0004a80000000c00 */
[----:B------:R2:W2:Y:S01]  /*6d20*/  LDS.128 R44, [R68+0xb080] ;  /* 0x00b08000442c7984 */ /* 0x0004a20000000c00 */
[----:B-1----:R-:W-:-:S02]  /*6d30*/  IMAD R3, R0, R3, c[0x0][0x2f0] ;  /* 0x0000bc0000037624 */ /* 0x002fc400078e0203 */
[----:B------:R-:W-:Y:S01]  /*6d40*/  IMAD.WIDE R78, R0, 0x80, R6 ;  /* 0x00000080004e7825 */ /* 0x000fe200078e0206 */
[----:B------:R1:W1:Y:S02]  /*6d50*/  LDS.128 R40, [R68+0xb880] ;  /* 0x00b8800044287984 */ /* 0x0002640000000c00 */
[----:B------:R-:W-:Y:S02]  /*6d60*/  IMNMX R2, R3, 0x80, PT ;  /* 0x0000008003027817 */ /* 0x000fe40003800200 */
[----:B------:R1:W1:Y:S02]  /*6d70*/  LDS.128 R36, [R68+0x80] ;  /* 0x0000800044247984 */ /* 0x0002640000000c00 */
[----:B------:R-:W-:Y:S02]  /*6d80*/  ISETP.GE.AND P1, PT, R6, R2, PT ;  /* 0x000000020600720c */ /* 0x000fe40003f26270 */
[----:B------:R1:W1:Y:S02]  /*6d90*/  LDS.128 R32, [R68+0x880] ;  /* 0x0008800044207984 */ /* 0x0002640000000c00 */
[----:B------:R-:W-:-:S02]  /*6da0*/  ISETP.GE.OR P0, PT, R72, c[0x0][0x324], P1 ;  /* 0x0000c90048007a0c */ /* 0x000fc40000f06670 */
[----:B------:R1:W1:Y:S01]  /*6db0*/  LDS.128 R28, [R68+0x1080] ;  /* 0x00108000441c7984 */ /* 0x0002620000000c00 */
[----:B------:R-:W-:-:S03]  /*6dc0*/  P2R R3, PR, RZ, 0x2 ;  /* 0x00000002ff037803 */ /* 0x000fc60000000000 */
[----:B------:R1:W1:Y:S04]  /*6dd0*/  LDS.128 R24, [R68+0x1880] ;  /* 0x0018800044187984 */ /* 0x0002680000000c00 */
[----:B------:R1:W1:Y:S04]  /*6de0*/  LDS.128 R20, [R68+0x2080] ;  /* 0x0020800044147984 */ /* 0x0002680000000c00 */
[----:B------:R1:W1:Y:S04]  /*6df0*/  LDS.128 R16, [R68+0x2880] ;  /* 0x0028800044107984 */ /* 0x0002680000000c00 */
[----:B------:R1:W1:Y:S04]  /*6e00*/  LDS.128 R12, [R68+0x3080] ;  /* 0x00308000440c7984 */ /* 0x0002680000000c00 */
[----:B------:R1:W1:Y:S01]  /*6e10*/  LDS.128 R8, [R68+0x3880] ;  /* 0x0038800044087984 */ /* 0x0002620000000c00 */
[----:B------:R-:W-:Y:S05]  /*6e20*/  @P0 BRA `(.L_x_1026) ;  /* 0x0000009000000947 */ /* 0x000fea0003800000 */
[----:B-12345:R-:W1:Y:S01]  /*6e30*/  LDS.128 R68, [R68+0x8080] ;  /* 0x0080800044447984 */ /* 0x03ee620000000c00 */
[----:B------:R-:W-:Y:S01]  /*6e40*/  MOV R76, R74 ;  /* 0x0000004a004c7202 */ /* 0x000fe20000000f00 */
[----:B------:R-:W-:-:S04]  /*6e50*/  IMAD R0, R79, c[0x0][0x330], RZ ;  /* 0x0000cc004f007a24 */ /* 0x000fc800078e02ff */
[----:B------:R-:W-:-:S04]  /*6e60*/  IMAD.WIDE.U32 R4, R78, c[0x0][0x330], R76 ;  /* 0x0000cc004e047a25 */ /* 0x000fc800078e004c */
[----:B------:R-:W-:Y:S01]  /*6e70*/  IMAD R0, R78, c[0x0][0x334], R0 ;  /* 0x0000cd004e007a24 */ /* 0x000fe200078e0200 */
[----:B------:R-:W-:-:S04]  /*6e80*/  LEA R80, P0, R4, c[0x0][0x318], 0x1 ;  /* 0x0000c60004507a11 */ /* 0x000fc800078008ff */
[----:B------:R-:W-:-:S04]  /*6e90*/  IADD3 R0, R5, R0, RZ ;  /* 0x0000000005007210 */ /* 0x000fc80007ffe0ff */
[----:B------:R-:W-:-:S05]  /*6ea0*/  LEA.HI.X R81, R4, c[0x0][0x31c], R0, 0x1, P0 ;  /* 0x0000c70004517a11 */ /* 0x000fca00000f0c00 */
[----:B-1----:R1:W-:Y:S02]  /*6eb0*/  STG.E.128 [R80.64], R68 ;  /* 0x0000004450007986 */ /* 0x0023e4000c101d16 */
.L_x_1026:
[----:B---345:R-:W-:Y:S05]  /*6ec0*/  BSYNC B0 ;  /* 0x0000000000007941 */ /* 0x038fea0003800000 */
.L_x_1025:
[----:B------:R-:W-:Y:S01]  /*6ed0*/  IADD3 R0, R6, 0x10, RZ ;  /* 0x0000001006007810 */ /* 0x000fe20007ffe0ff */
[----:B------:R-:W-:Y:S03]  /*6ee0*/  BSSY B0, `(.L_x_1027) ;  /* 0x0000010000007945 */ /* 0x000fe60003800000 */
[----:B------:R-:W-:-:S04]  /*6ef0*/  ISETP.GE.AND P0, PT, R0, R2, PT ;  /* 0x000000020000720c */ /* 0x000fc80003f06270 */
[----:B------:R-:W-:Y:S02]  /*6f00*/  P2R R5, PR, RZ, 0x1 ;  /* 0x00000001ff057803 */ /* 0x000fe40000000000 */
[----:B------:R-:W-:-:S13]  /*6f10*/  ISETP.GE.OR P0, PT, R72, c[0x0][0x324], P0 ;  /* 0x0000c90048007a0c */ /* 0x000fda0000706670 */
[----:B------:R-:W-:Y:S05]  /*6f20*/  @P0 BRA `(.L_x_1028) ;  /* 0x000000b000000947 */ /* 0x000fea0003800000 */
[----:B------:R-:W-:Y:S01]  /*6f30*/  IADD3 R4, P0, R78, 0x10, RZ ;  /* 0x000000104e047810 */ /* 0x000fe20007f1e0ff */
[----:B-12---:R-:W-:Y:S01]  /*6f40*/  IMAD.MOV.U32 R68, RZ, RZ, R74 ;  /* 0x000000ffff447224 */ /* 0x006fe200078e004a */
        /* <DEDUP_REMOVED lines=8> */
[----:B------:R1:W-:Y:S02]  /*6fd0*/  STG.E.128 [R70.64], R64 ;  /* 0x0000004046007986 */ /* 0x0003e4000c101d16 */
.L_x_1028:
[----:B------:R-:W-:Y:S05]  /*6fe0*/  BSYNC B0 ;  /* 0x0000000000007941 */ /* 0x000fea0003800000 */
.L_x_1027:
        /* <DEDUP_REMOVED lines=16> */
.L_x_1030:
[----:B------:R-:W-:Y:S05]  /*70f0*/  BSYNC B0 ;  /* 0x0000000000007941 */ /* 0x000fea0003800000 */
.L_x_1029:
        /* <DEDUP_REMOVED lines=16> */
.L_x_1032:
[----:B------:R-:W-:Y:S05]  /*7200*/  BSYNC B0 ;  /* 0x0000000000007941 */ /* 0x000fea0003800000 */
.L_x_1031:
        /* <DEDUP_REMOVED lines=15> */
[----:B--2---:R1:W-:Y:S02]  /*7300*/  STG.E.128 [R58.64], R52 ;  /* 0x000000343a007986 */ /* 0x0043e4000c101d16 */
.L_x_1034:
[----:B------:R-:W-:Y:S05]  /*7310*/  BSYNC B0 ;  /* 0x0000000000007941 */ /* 0x000fea0003800000 */
.L_x_1033:
[----:B------:R-:W-:Y:S01]  /*7320*/  IADD3 R0, R6, 0x50, RZ ;  /* 0x0000005006007810 */ /* 0x000fe20007ffe0ff */
[----:B------:R-:W-:Y:S03]  /*7330*/  BSSY B0, `(.L_x_1035) ;  /* 0x000000f000007945 */ /* 0x000fe60003800000 */
[----:B------:R-:W-:-:S04]  /*7340*/  ISETP.GE.AND P3, PT, R0, R2, PT ;  /* 0x000000020000720c */ /* 0x000fc80003f66270 */
        /* <DEDUP_REMOVED lines=13> */
.L_x_1036:
[----:B------:R-:W-:Y:S05]  /*7420*/  BSYNC B0 ;  /* 0x0000000000007941 */ /* 0x000fea0003800000 */
.L_x_1035:
        /* <DEDUP_REMOVED lines=16> */
.L_x_1038:
[----:B------:R-:W-:Y:S05]  /*7530*/  BSYNC B0 ;  /* 0x0000000000007941 */ /* 0x000fea0003800000 */
.L_x_1037:
        /* <DEDUP_REMOVED lines=11> */
[----:B-12---:R-:W-:-:S03]  /*75f0*/  LEA R44, P0, R6, c[0x0][0x318], 0x1 ;  /* 0x0000c600062c7a11 */ /* 0x006fc600078008ff */
[----:B------:R-:W-:-:S05]  /*7600*/  IMAD R0, R2, c[0x0][0x334], R0 ;  /* 0x0000cd0002007a24 */ /* 0x000fca00078e0200 */
[----:B------:R-:W-:-:S04]  /*7610*/  IADD3 R0, R7, R0, RZ ;  /* 0x0000000007007210 */ /* 0x000fc80007ffe0ff */
[----:B------:R-:W-:-:S05]  /*7620*/  LEA.HI.X R45, R6, c[0x0][0x31c], R0, 0x1, P0 ;  /* 0x0000c700062d7a11 */ /* 0x000fca00000f0c00 */
[----:B------:R1:W-:Y:S02]  /*7630*/  STG.E.128 [R44.64], R40 ;  /* 0x000000282c007986 */ /* 0x0003e4000c101d16 */
.L_x_1040:
[----:B------:R-:W-:Y:S05]  /*7640*/  BSYNC B0 ;  /* 0x0000000000007941 */ /* 0x000fea0003800000 */
.L_x_1039:
[----:B------:R-:W-:Y:S01]  /*7650*/  ULDC.64 UR4, c[0x0][0x308] ;  /* 0x0000c20000047ab9 */ /* 0x000fe20000000a00 */
[----:B------:R-:W-:Y:S01]  /*7660*/  IMAD.U32 R0, RZ, RZ, UR9 ;  /* 0x00000009ff007e24 */ /* 0x000fe2000f8e00ff */
[----:B------:R-:W-:Y:S01]  /*7670*/  UIMAD UR4, UR24, UR4, URZ ;  /* 0x00000004180472a4 */ /* 0x000fe2000f8e023f */
[----:B------:R-:W-:Y:S01]  /*7680*/  ISETP.NE.AND P0, PT, R3, RZ, PT ;  /* 0x000000ff0300720c */ /* 0x000fe20003f05270 */
[----:B------:R-:W-:Y:S01]  /*7690*/  BSSY B0, `(.L_x_1041) ;  /* 0x0000014000007945 */ /* 0x000fe20003800000 */
[----:B-1----:R-:W-:Y:S01]  /*76a0*/  IMAD.WIDE.U32 R40, R0, c[0x0][0x308], R72 ;  /* 0x0000c20000287a25 */ /* 0x002fe200078e0048 */
[----:B------:R-:W-:Y:S01]  /*76b0*/  UIMAD UR9, UR9, UR5, UR4 ;  /* 0x00000005090972a4 */ /* 0x000fe2000f8e0204 */
[----:B------:R-:W-:Y:S02]  /*76c0*/  ISETP.GE.OR P0, PT, R72, c[0x0][0x2f4], P0 ;  /* 0x0000bd0048007a0c */ /* 0x000fe40000706670 */
[----:B------:R-:W-:Y:S01]  /*76d0*/  ULDC.64 UR4, c[0x0][0x310] ;  /* 0x0000c40000047ab9 */ /* 0x000fe20000000a00 */
[----:B------:R-:W-:Y:S01]  /*76e0*/  IMAD.U32 R0, RZ, RZ, UR17 ;  /* 0x00000011ff007e24 */ /* 0x000fe2000f8e00ff */
[----:B------:R-:W-:Y:S01]  /*76f0*/  UIMAD UR4, UR15, UR4, URZ ;  /* 0x000000040f0472a4 */ /* 0x000fe2000f8e023f */
[----:B------:R-:W-:-:S03]  /*7700*/  IADD3 R41, R41, UR9, RZ ;  /* 0x0000000929297c10 */ /* 0x000fc6000fffe0ff */
[----:B------:R-:W-:Y:S02]  /*7710*/  UIMAD UR4, UR17, UR5, UR4 ;  /* 0x00000005110472a4 */ /* 0x000fe4000f8e0204 */
        /* <DEDUP_REMOVED lines=11> */
.L_x_1042:
[----:B------:R-:W-:Y:S05]  /*77d0*/  BSYNC B0 ;  /* 0x0000000000007941 */ /* 0x000fea0003800000 */
.L_x_1041:
[----:B------:R-:W-:Y:S01]  /*77e0*/  ISETP.NE.AND P0, PT, R5, RZ, PT ;  /* 0x000000ff0500720c */ /* 0x000fe20003f05270 */
[----:B------:R-:W-:Y:S03]  /*77f0*/  BSSY B0, `(.L_x_1043) ;  /* 0x000000e000007945 */ /* 0x000fe60003800000 */
        /* <DEDUP_REMOVED lines=13> */
.L_x_1044:
[----:B------:R-:W-:Y:S05]  /*78d0*/  BSYNC B0 ;  /* 0x0000000000007941 */ /* 0x000fea0003800000 */
.L_x_1043:
[----:B------:R-:W-:Y:S01]  /*78e0*/  ISETP.GE.OR P6, PT, R72, c[0x0][0x2f4], P6 ;  /* 0x0000bd0048007a0c */ /* 0x000fe200037c6670 */
[----:B------:R-:W-:-:S12]  /*78f0*/  BSSY B0, `(.L_x_1045) ;  /* 0x000000d000007945 */ /* 0x000fd80003800000 */
[----:B------:R-:W-:Y:S05]  /*7900*/  @P6 BRA `(.L_x_1046) ;  /* 0x000000b000006947 */ /* 0x000fea0003800000 */
[----:B---3--:R-:W-:Y:S01]  /*7910*/  IADD3 R2, P0, R78, 0x20, RZ ;  /* 0x000000204e027810 */ /* 0x008fe20007f1e0ff */
        /* <DEDUP_REMOVED lines=10> */
.L_x_1046:
[----:B------:R-:W-:Y:S05]  /*79c0*/  BSYNC B0 ;  /* 0x0000000000007941 */ /* 0x000fea0003800000 */
.L_x_1045:
        /* <DEDUP_REMOVED lines=14> */
.L_x_1048:
[----:B------:R-:W-:Y:S05]  /*7ab0*/  BSYNC B0 ;  /* 0x0000000000007941 */ /* 0x000fea0003800000 */
.L_x_1047:
        /* <DEDUP_REMOVED lines=14> */
.L_x_1050:
[----:B------:R-:W-:Y:S05]  /*7ba0*/  BSYNC B0 ;  /* 0x0000000000007941 */ /* 0x000fea0003800000 */
.L_x_1049:
        /* <DEDUP_REMOVED lines=14> */
.L_x_1052:
[----:B------:R-:W-:Y:S05]  /*7c90*/  BSYNC B0 ;  /* 0x0000000000007941 */ /* 0x000fea0003800000 */
.L_x_1051:
        /* <DEDUP_REMOVED lines=14> */
.L_x_1054:
[----:B------:R-:W-:Y:S05]  /*7d80*/  BSYNC B0 ;  /* 0x0000000000007941 */ /* 0x000fea0003800000 */
.L_x_1053:
[----:B------:R-:W-:-:S13]  /*7d90*/  ISETP.GE.OR P1, PT, R72, c[0x0][0x2f4], P1 ;  /* 0x0000bd0048007a0c */ /* 0x000fda0000f26670 */
[----:B------:R-:W-:Y:S05]  /*7da0*/  @P1 EXIT ;  /* 0x000000000000194d */ /* 0x000fea0003800000 */
[----:B------:R-:W-:Y:S01]  /*7db0*/  IADD3 R0, P0, R78, 0x70, RZ ;  /* 0x000000704e007810 */ /* 0x000fe20007f1e0ff */
[----:B---3--:R-:W-:Y:S01]  /*7dc0*/  IMAD.MOV.U32 R2, RZ, RZ, R40 ;  /* 0x000000ffff027224 */ /* 0x008fe200078e0028 */
        /* <DEDUP_REMOVED lines=8> */
[----:B------:R-:W-:Y:S01]  /*7e50*/  STG.E.128 [R4.64], R8 ;  /* 0x0000000804007986 */ /* 0x000fe2000c101d16 */
[----:B------:R-:W-:Y:S05]  /*7e60*/  EXIT ;  /* 0x000000000000794d */ /* 0x000fea0003800000 */
.L_x_1055:
        /* <DEDUP_REMOVED lines=9> */
.L_x_2316:


//--------------------- .text._ZN7cutlass13device_kernelIN5flash19enable_sm80_to_sm89INS1_16FlashAttnBwdSm80INS1_25CollectiveMainloopBwdSm80ILi2ELi2EN4cute5tupleIJNS5_1CILi64EEENS7_ILi128EEES9_EEENS_6half_tEfNS_4arch4Sm80ELb0ELb0ELb0ELb0ELb1ELb0ELb0ELb0ELi2ELi2ELi2ELi2ELb0EEENS1_21CollectiveEpilogueBwdISA_SB_SD_Li256ELb0ELb0ELi4EEENS1_19SingleTileSchedulerILb0ELb0ELb0ELi128EEEEEEEEEvNT_6ParamsE --------------------------
	.section	.text._ZN7cutlass13device_kernelIN5flash19enable_sm80_to_sm89INS1_16FlashAttnBwdSm80INS1_25CollectiveMainloopBwdSm80ILi2ELi2EN4cute5tupleIJNS5_1CILi64EEENS7_ILi128EEES9_EEENS_6half_tEfNS_4arch4Sm80ELb0ELb0ELb0ELb0ELb1ELb0ELb0ELb0ELi2ELi2ELi2ELi2ELb0EEENS1_21CollectiveEpilogueBwdISA_SB_SD_Li256ELb0ELb0ELi4EEENS1_19SingleTileSchedulerILb0ELb0ELb0ELi128EEEEEEEEEvNT_6ParamsE,"ax",@progbits
	.sectioninfo	@"SHI_REGISTERS=255"
	.align	128
.text._ZN7cutlass13device_kernelIN5flash19enable_sm80_to_sm89INS1_16FlashAttnBwdSm80INS1_25CollectiveMainloopBwdSm80ILi2ELi2EN4cute5tupleIJNS5_1CILi64EEENS7_ILi128EEES9_EEENS_6half_tEfNS_4arch4Sm80ELb0ELb0ELb0ELb0ELb1ELb0ELb0ELb0ELi2ELi2ELi2ELi2ELb0EEENS1_21CollectiveEpilogueBwdISA_SB_SD_Li256ELb0ELb0ELi4EEENS1_19SingleTileSchedulerILb0ELb0ELb0ELi128EEEEEEEEEvNT_6ParamsE:
        .type           _ZN7cutlass13device_kernelIN5flash19enable_sm80_to_sm89INS1_16FlashAttnBwdSm80INS1_25CollectiveMainloopBwdSm80ILi2ELi2EN4cute5tupleIJNS5_1CILi64EEENS7_ILi128EEES9_EEENS_6half_tEfNS_4arch4Sm80ELb0ELb0ELb0ELb0ELb1ELb0ELb0ELb0ELi2ELi2ELi2ELi2ELb0EEENS1_21CollectiveEpilogueBwdISA_SB_SD_Li256ELb0ELb0ELi4EEENS1_19SingleTileSchedulerILb0ELb0ELb0ELi128EEEEEEEEEvNT_6ParamsE,@function
        .size           _ZN7cutlass13device_kernelIN5flash19enable_sm80_to_sm89INS1_16FlashAttnBwdSm80INS1_25CollectiveMainloopBwdSm80ILi2ELi2EN4cute5tupleIJNS5_1CILi64EEENS7_ILi128EEES9_EEENS_6half_tEfNS_4arch4Sm80ELb0ELb0ELb0ELb0ELb1ELb0ELb0ELb0ELi2ELi2ELi2ELi2ELb0EEENS1_21CollectiveEpilogueBwdISA_SB_SD_Li256ELb0ELb0ELi4EEENS1_19SingleTileSchedulerILb0ELb0ELb0ELi128EEEEEEEEEvNT_6ParamsE,(.L_x_2317 - _ZN7cutlass13device_kernelIN5flash19enable_sm80_to_sm89INS1_16FlashAttnBwdSm80INS1_25CollectiveMainloopBwdSm80ILi2ELi2EN4cute5tupleIJNS5_1CILi64EEENS7_ILi128EEES9_EEENS_6half_tEfNS_4arch4Sm80ELb0ELb0ELb0ELb0ELb1ELb0ELb0ELb0ELi2ELi2ELi2ELi2ELb0EEENS1_21CollectiveEpilogueBwdISA_SB_SD_Li256ELb0ELb0ELi4EEENS1_19SingleTileSchedulerILb0ELb0ELb0ELi128EEEEEEEEEvNT_6ParamsE)
        .other          _ZN7cutlass13device_kernelIN5flash19enable_sm80_to_sm89INS1_16FlashAttnBwdSm80INS1_25CollectiveMainloopBwdSm80ILi2ELi2EN4cute5tupleIJNS5_1CILi64EEENS7_ILi128EEES9_EEENS_6half_tEfNS_4arch4Sm80ELb0ELb0ELb0ELb0ELb1ELb0ELb0ELb0ELi2ELi2ELi2ELi2ELb0EEENS1_21CollectiveEpilogueBwdISA_SB_SD_Li256ELb0ELb0ELi4EEENS1_19SingleTileSchedulerILb0ELb0ELb0ELi128EEEEEEEEEvNT_6ParamsE,@"STO_CUDA_ENTRY STV_DEFAULT"
_ZN7cutlass13device_kernelIN5flash19enable_sm80_to_sm89INS1_16FlashAttnBwdSm80INS1_25CollectiveMainloopBwdSm80ILi2ELi2EN4cute5tupleIJNS5_1CILi64EEENS7_ILi128EEES9_EEENS_6half_tEfNS_4arch4Sm80ELb0ELb0ELb0ELb0ELb1ELb0ELb0ELb0ELi2ELi2ELi2ELi2ELb0EEENS1_21CollectiveEpilogueBwdISA_SB_SD_Li256ELb0ELb0ELi4EEENS1_19SingleTileSchedulerILb0ELb0ELb0ELi128EEEEEEEEEvNT_6ParamsE:
        /* <DEDUP_REMOVED lines=350> */
.L_x_1057:
[----:B------:R-:W-:Y:S05]  /*15e0*/  BSYNC B0 ;  /* 0x0000000000007941 */ /* 0x000fea0003800000 */
.L_x_1056:
        /* <DEDUP_REMOVED lines=68> */
.L_x_1058:
        /* <DEDUP_REMOVED lines=132> */
.L_x_1062:
        /* <DEDUP_REMOVED lines=188> */
.L_x_1060:
        /* <DEDUP_REMOVED lines=496> */
.L_x_1061:
        /* <DEDUP_REMOVED lines=244> */
.L_x_1059:
        /* <DEDUP_REMOVED lines=293> */
.L_x_1064:
[----:B---345:R-:W-:Y:S05]  /*6ec0*/  BSYNC B0 ;  /* 0x0000000000007941 */ /* 0x038fea0003800000 */
.L_x_1063:
        /* <DEDUP_REMOVED lines=17> */
.L_x_1066:
[----:B------:R-:W-:Y:S05]  /*6fe0*/  BSYNC B0 ;  /* 0x0000000000007941 */ /* 0x000fea0003800000 */
.L_x_1065:
        /* <DEDUP_REMOVED lines=16> */
.L_x_1068:
[----:B------:R-:W-:Y:S05]  /*70f0*/  BSYNC B0 ;  /* 0x0000000000007941 */ /* 0x000fea0003800000 */
.L_x_1067:
        /* <DEDUP_REMOVED lines=16> */
.L_x_1070:
[----:B------:R-:W-:Y:S05]  /*7200*/  BSYNC B0 ;  /* 0x0000000000007941 */ /* 0x000fea0003800000 */
.L_x_1069:
        /* <DEDUP_REMOVED lines=16> */
.L_x_1072:
[----:B------:R-:W-:Y:S05]  /*7310*/  BSYNC B0 ;  /* 0x0000000000007941 */ /* 0x000fea0003800000 */
.L_x_1071:
        /* <DEDUP_REMOVED lines=16> */
.L_x_1074:
[----:B------:R-:W-:Y:S05]  /*7420*/  BSYNC B0 ;  /* 0x0000000000007941 */ /* 0x000fea0003800000 */
.L_x_1073:
        /* <DEDUP_REMOVED lines=16> */
.L_x_1076:
[----:B------:R-:W-:Y:S05]  /*7530*/  BSYNC B0 ;  /* 0x0000000000007941 */ /* 0x000fea0003800000 */
.L_x_1075:
        /* <DEDUP_REMOVED lines=16> */
.L_x_1078:
[----:B------:R-:W-:Y:S05]  /*7640*/  BSYNC B0 ;  /* 0x0000000000007941 */ /* 0x000fea0003800000 */
.L_x_1077:
        /* <DEDUP_REMOVED lines=24> */
.L_x_1080:
[----:B------:R-:W-:Y:S05]  /*77d0*/  BSYNC B0 ;  /* 0x0000000000007941 */ /* 0x000fea0003800000 */
.L_x_1079:
        /* <DEDUP_REMOVED lines=15> */
.L_x_1082:
[----:B------:R-:W-:Y:S05]  /*78d0*/  BSYNC B0 ;  /* 0x0000000000007941 */ /* 0x000fea0003800000 */
.L_x_1081:
        /* <DEDUP_REMOVED lines=14> */
.L_x_1084:
[----:B------:R-:W-:Y:S05]  /*79c0*/  BSYNC B0 ;  /* 0x0000000000007941 */ /* 0x000fea0003800000 */
.L_x_1083:
        /* <DEDUP_REMOVED lines=14> */
.L_x_1086:
[----:B------:R-:W-:Y:S05]  /*7ab0*/  BSYNC B0 ;  /* 0x0000000000007941 */ /* 0x000fea0003800000 */
.L_x_1085:
        /* <DEDUP_REMOVED lines=14> */
.L_x_1088:
[----:B------:R-:W-:Y:S05]  /*7ba0*/  BSYNC B0 ;  /* 0x0000000000007941 */ /* 0x000fea0003800000 */
.L_x_1087:
        /* <DEDUP_REMOVED lines=14> */
.L_x_1090:
[----:B------:R-:W-:Y:S05]  /*7c90*/  BSYNC B0 ;  /* 0x0000000000007941 */ /* 0x000fea0003800000 */
.L_x_1089:
        /* <DEDUP_REMOVED lines=14> */
.L_x_1092:
[----:B------:R-:W-:Y:S05]  /*7d80*/  BSYNC B0 ;  /* 0x0000000000007941 */ /* 0x000fea0003800000 */
.L_x_1091:
        /* <DEDUP_REMOVED lines=14> */
.L_x_1093:
        /* <DEDUP_REMOVED lines=9> */
.L_x_2317:


//--------------------- .text._ZN7cutlass13device_kernelIN5flash19enable_sm80_to_sm89INS1_16FlashAttnBwdSm80INS1_25CollectiveMainloopBwdSm80ILi2ELi2EN4cute5tupleIJNS5_1CILi64EEENS7_ILi128EEES9_EEENS_6half_tEfNS_4arch4Sm80ELb0ELb0ELb0ELb0ELb0ELb0ELb0ELb0ELi2ELi2ELi2ELi2ELb0EEENS1_24CollectiveEpilogueBwdGQAISA_fSD_Li256ELb0ELb0EEENS1_19SingleTileSchedulerILb0ELb0ELb0ELi128EEEEEEEEEvNT_6ParamsE --------------------------
	.section	.text._ZN7cutlass13device_kernelIN5flash19enable_sm80_to_sm89INS1_16FlashAttnBwdSm80INS1_25CollectiveMainloopBwdSm80ILi2ELi2EN4cute5tupleIJNS5_1CILi64EEENS7_ILi128EEES9_EEENS_6half_tEfNS_4arch4Sm80ELb0ELb0ELb0ELb0ELb0ELb0ELb0ELb0ELi2ELi2ELi2ELi2ELb0EEENS1_24CollectiveEpilogueBwdGQAISA_fSD_Li256ELb0ELb0EEENS1_19SingleTileSchedulerILb0ELb0ELb0ELi128EEEEEEEEEvNT_6ParamsE,"ax",@progbits
	.sectioninfo	@"SHI_REGISTERS=255"
	.align	128
.text._ZN7cutlass13device_kernelIN5flash19enable_sm80_to_sm89INS1_16FlashAttnBwdSm80INS1_25CollectiveMainloopBwdSm80ILi2ELi2EN4cute5tupleIJNS5_1CILi64EEENS7_ILi128EEES9_EEENS_6half_tEfNS_4arch4Sm80ELb0ELb0ELb0ELb0ELb0ELb0ELb0ELb0ELi2ELi2ELi2ELi2ELb0EEENS1_24CollectiveEpilogueBwdGQAISA_fSD_Li256ELb0ELb0EEENS1_19SingleTileSchedulerILb0ELb0ELb0ELi128EEEEEEEEEvNT_6ParamsE:
        .type           _ZN7cutlass13device_kernelIN5flash19enable_sm80_to_sm89INS1_16FlashAttnBwdSm80INS1_25CollectiveMainloopBwdSm80ILi2ELi2EN4cute5tupleIJNS5_1CILi64EEENS7_ILi128EEES9_EEENS_6half_tEfNS_4arch4Sm80ELb0ELb0ELb0ELb0ELb0ELb0ELb0ELb0ELi2ELi2ELi2ELi2ELb0EEENS1_24CollectiveEpilogueBwdGQAISA_fSD_Li256ELb0ELb0EEENS1_19SingleTileSchedulerILb0ELb0ELb0ELi128EEEEEEEEEvNT_6ParamsE,@function
        .size           _ZN7cutlass13device_kernelIN5flash19enable_sm80_to_sm89INS1_16FlashAttnBwdSm80INS1_25CollectiveMainloopBwdSm80ILi2ELi2EN4cute5tupleIJNS5_1CILi64EEENS7_ILi128EEES9_EEENS_6half_tEfNS_4arch4Sm80ELb0ELb0ELb0ELb0ELb0ELb0ELb0ELb0ELi2ELi2ELi2ELi2ELb0EEENS1_24CollectiveEpilogueBwdGQAISA_fSD_Li256ELb0ELb0EEENS1_19SingleTileSchedulerILb0ELb0ELb0ELi128EEEEEEEEEvNT_6ParamsE,(.L_x_2318 - _ZN7cutlass13device_kernelIN5flash19enable_sm80_to_sm89INS1_16FlashAttnBwdSm80INS1_25CollectiveMainloopBwdSm80ILi2ELi2EN4cute5tupleIJNS5_1CILi64EEENS7_ILi128EEES9_EEENS_6half_tEfNS_4arch4Sm80ELb0ELb0ELb0ELb0ELb0ELb0ELb0ELb0ELi2ELi2ELi2ELi2ELb0EEENS1_24CollectiveEpilogueBwdGQAISA_fSD_Li256ELb0ELb0EEENS1_19SingleTileSchedulerILb0ELb0ELb0ELi128EEEEEEEEEvNT_6ParamsE)
        .other          _ZN7cutlass13device_kernelIN5flash19enable_sm80_to_sm89INS1_16FlashAttnBwdSm80INS1_25CollectiveMainloopBwdSm80ILi2ELi2EN4cute5tupleIJNS5_1CILi64EEENS7_ILi128EEES9_EEENS_6half_tEfNS_4arch4Sm80ELb0ELb0ELb0ELb0ELb0ELb0ELb0ELb0ELi2ELi2ELi2ELi2ELb0EEENS1_24CollectiveEpilogueBwdGQAISA_fSD_Li256ELb0ELb0EEENS1_19SingleTileSchedulerILb0ELb0ELb0ELi128EEEEEEEEEvNT_6ParamsE,@"STO_CUDA_ENTRY STV_DEFAULT"
_ZN7cutlass13device_kernelIN5flash19enable_sm80_to_sm89INS1_16FlashAttnBwdSm80INS1_25CollectiveMainloopBwdSm80ILi2ELi2EN4cute5tupleIJNS5_1CILi64EEENS7_ILi128EEES9_EEENS_6half_tEfNS_4arch4Sm80ELb0ELb0ELb0ELb0ELb0ELb0ELb0ELb0ELi2ELi2ELi2ELi2ELb0EEENS1_24CollectiveEpilogueBwdGQAISA_fSD_Li256ELb0ELb0EEENS1_19SingleTileSchedulerILb0ELb0ELb0ELi128EEEEEEEEEvNT_6ParamsE:
        /* <DEDUP_REMOVED lines=9> */
[----:B------:R-:W-:Y:S01]  /*0090*/  UISETP.NE.AND UP0, UPT, UR4, 0x1, UPT ;  /* 0x000000010400788c */ /* 0x000fe2000bf05270 */
[----:B------:R-:W3:Y:S01]  /*00a0*/  S2R R12, SR_CTAID.X ;  /* 0x00000000000c7919 */ /* 0x000ee20000002500 */
[----:B------:R-:W-:Y:S01]  /*00b0*/  USHF.R.S32.HI UR17, URZ, 0x1f, UR18 ;  /* 0x0000001f3f117899 */ /* 0x000fe20008011412 */
[----:B------:R-:W-:Y:S01]  /*00c0*/  IMAD.MOV.U32 R24, RZ, RZ, -0x80 ;  /* 0xffffff80ff187424 */ /* 0x000fe200078e00ff */
[----:B------:R-:W-:Y:S01]  /*00d0*/  ULDC UR4, c[0x0][0x250] ;  /* 0x0000940000047ab9 */ /* 0x000fe20000000800 */
[----:B------:R-:W-:Y:S01]  /*00e0*/  IMAD.U32 R16, RZ, RZ, UR18 ;  /* 0x00000012ff107e24 */ /* 0x000fe2000f8e00ff */
[----:B------:R-:W-:-:S02]  /*00f0*/  UMOV UR11, 0x6 ;  /* 0x00000006000b7882 */ /* 0x000fc40000000000 */
[----:B------:R-:W-:Y:S02]  /*0100*/  ULDC.64 UR20, c[0x0][0x118] ;  /* 0x0000460000147ab9 */ /* 0x000fe40000000a00 */
[----:B------:R-:W-:Y:S02]  /*0110*/  ULDC.64 UR14, c[0x0][0x178] ;  /* 0x00005e00000e7ab9 */ /* 0x000fe40000000a00 */
[----:B------:R-:W-:Y:S02]  /*0120*/  USHF.L.U64.HI UR15, UR14, UR11, UR15 ;  /* 0x0000000b0e0f7299 */ /* 0x000fe4000801020f */
[----:B------:R-:W-:Y:S01]  /*0130*/  USHF.L.U32 UR16, UR14, 0x6, URZ ;  /* 0x000000060e107899 */ /* 0x000fe2000800063f */
[--C-:B-1----:R-:W-:Y:S01]  /*0140*/  IMAD.MOV.U32 R26, RZ, RZ, R2.reuse ;  /* 0x000000ffff1a7224 */ /* 0x102fe200078e0002 */
[----:B--2---:R-:W-:Y:S01]  /*0150*/  UIMAD.WIDE.U32 UR8, UR10, UR5, URZ ;  /* 0x000000050a0872a5 */ /* 0x004fe2000f8e003f */
[----:B------:R-:W-:Y:S01]  /*0160*/  IMAD.MOV.U32 R26, RZ, RZ, R2 ;  /* 0x000000ffff1a7224 */ /* 0x000fe200078e0002 */
[----:B------:R-:W-:Y:S01]  /*0170*/  UMOV UR6, UR10 ;  /* 0x0000000a00067c82 */ /* 0x000fe20008000000 */
[----:B------:R1:W-:Y:S01]  /*0180*/  STL [R1+0x18], R2 ;  /* 0x0000180201007387 */ /* 0x0003e20000100800 */
[----:B------:R-:W-:Y:S01]  /*0190*/  @UP0 USHF.R.U32.HI UR6, URZ, UR4, UR9 ;  /* 0x000000043f060299 */ /* 0x000fe20008011609 */
[----:B---3--:R-:W-:Y:S01]  /*01a0*/  IMAD R24, R12, R24, c[0x0][0x198] ;  /* 0x000066000c187624 */ /* 0x008fe200078e0218 */
[----:B------:R-:W-:Y:S01]  /*01b0*/  SHF.R.S32.HI R18, RZ, 0x1f, R26 ;  /* 0x0000001fff127819 */ /* 0x000fe2000001141a */
[----:B------:R-:W-:Y:S01]  /*01c0*/  ULDC.64 UR4, c[0x0][0x1e0] ;  /* 0x0000780000047ab9 */ /* 0x000fe20000000a00 */
[----:B------:R-:W-:Y:S01]  /*01d0*/  IMAD.SHL.U32 R250, R26, 0x4, RZ ;  /* 0x000000041afa7824 */ /* 0x000fe200078e00ff */
[----:B------:R-:W-:Y:S01]  /*01e0*/  USHF.R.S32.HI UR7, URZ, 0x1f, UR6 ;  /* 0x0000001f3f077899 */ /* 0x000fe20008011406 */
[----:B------:R-:W-:Y:S01]  /*01f0*/  LEA.HI R0, R18, R26, RZ, 0x3 ;  /* 0x0000001a12007211 */ /* 0x000fe200078f18ff */
[----:B------:R-:W-:Y:S01]  /*0200*/  IMAD.U32 R10, RZ, RZ, UR6 ;  /* 0x00000006ff0a7e24 */ /* 0x000fe2000f8e00ff */
[----:B------:R-:W-:Y:S01]  /*0210*/  USHF.R.S32.HI UR19, URZ, 0x1f, UR10 ;  /* 0x0000001f3f137899 */ /* 0x000fe2000801140a */
[----:B------:R-:W-:Y:S01]  /*0220*/  SHF.R.S32.HI R251, RZ, 0x1f, R250 ;  /* 0x0000001ffffb7819 */ /* 0x000fe200000114fa */
[----:B------:R-:W-:Y:S01]  /*0230*/  UIMAD UR4, UR7, UR4, URZ ;  /* 0x00000004070472a4 */ /* 0x000fe2000f8e023f */
[----:B------:R-:W-:-:S02]  /*0240*/  SHF.R.S32.HI R28, RZ, 0x3, R0 ;  /* 0x00000003ff1c7819 */ /* 0x000fc40000011400 */
[----:B------:R-:W-:Y:S01]  /*0250*/  LOP3.LUT R3, R0, 0xfffffff8, RZ, 0xc0, !PT ;  /* 0xfffffff800037812 */ /* 0x000fe200078ec0ff */
[----:B------:R-:W-:Y:S01]  /*0260*/  UIMAD UR8, UR6, UR5, UR4 ;  /* 0x00000005060872a4 */ /* 0x000fe2000f8e0204 */
[----:B------:R-:W-:Y:S02]  /*0270*/  LEA.HI R0, R18, R26, RZ, 0x6 ;  /* 0x0000001a12007211 */ /* 0x000fe400078f30ff */
[----:B------:R-:W-:Y:S01]  /*0280*/  SHF.R.S32.HI R29, RZ, 0x1f, R28 ;  /* 0x0000001fff1d7819 */ /* 0x000fe2000001141c */
[----:B------:R-:W-:Y:S01]  /*0290*/  IMAD.IADD R22, R26, 0x1, -R3 ;  /* 0x000000011a167824 */ /* 0x000fe200078e0a03 */
[----:B------:R-:W-:Y:S01]  /*02a0*/  SHF.R.S32.HI R20, RZ, 0x6, R0 ;  /* 0x00000006ff147819 */ /* 0x000fe20000011400 */
[----:B------:R-:W-:Y:S02]  /*02b0*/  ULDC.64 UR4, c[0x0][0x1b0] ;  /* 0x00006c0000047ab9 */ /* 0x000fe40000000a00 */
[----:B------:R-:W-:Y:S01]  /*02c0*/  IMAD.SHL.U32 R14, R22, 0x8, RZ ;  /* 0x00000008160e7824 */ /* 0x000fe200078e00ff */
[----:B------:R-:W-:Y:S01]  /*02d0*/  UIMAD UR4, UR7, UR4, URZ ;  /* 0x00000004070472a4 */ /* 0x000fe2000f8e023f */
[----:B-1----:R-:W-:Y:S01]  /*02e0*/  IMAD.SHL.U32 R2, R28, 0x40, RZ ;  /* 0x000000401c027824 */ /* 0x002fe200078e00ff */
[----:B------:R-:W-:Y:S01]  /*02f0*/  STL.64 [R1], R28 ;  /* 0x0000001c01007387 */ /* 0x000fe20000100a00 */
[----:B------:R-:W-:Y:S01]  /*0300*/  IMAD.SHL.U32 R223, R20, 0x200, RZ ;  /* 0x0000020014df7824 */ /* 0x000fe200078e00ff */
[----:B------:R-:W-:Y:S01]  /*0310*/  SHF.R.S32.HI R15, RZ, 0x1f, R14 ;  /* 0x0000001fff0f7819 */ /* 0x000fe2000001140e */
[----:B------:R-:W-:Y:S01]  /*0320*/  UIMAD UR9, UR6, UR5, UR4 ;  /* 0x00000005060972a4 */ /* 0x000fe2000f8e0204 */
[----:B------:R-:W-:Y:S01]  /*0330*/  LOP3.LUT R0, R2, 0x1c0, RZ, 0xc0, !PT ;  /* 0x000001c002007812 */ /* 0x000fe200078ec0ff */
[----:B------:R-:W-:Y:S01]  /*0340*/  IMAD.WIDE R12, R12, 0x80, R28 ;  /* 0x000000800c0c7825 */ /* 0x000fe200078e021c */
[----:B------:R-:W-:Y:S01]  /*0350*/  ULDC.64 UR4, c[0x0][0x210] ;  /* 0x0000840000047ab9 */ /* 0x000fe20000000a00 */
[----:B------:R-:W-:Y:S01]  /*0360*/  ISETP.GE.AND P4, PT, R14, c[0x0][0x1cc], PT ;  /* 0x000073000e007a0c */ /* 0x000fe20003f86270 */
[----:B------:R-:W-:Y:S01]  /*0370*/  ULDC.64 UR6, c[0x0][0x180] ;  /* 0x0000600000067ab9 */ /* 0x000fe20000000a00 */
[--C-:B------:R-:W-:Y:S01]  /*0380*/  LOP3.LUT R2, R0, 0x38, R14.reuse, 0xf8, !PT ;  /* 0x0000003800027812 */ /* 0x100fe200078ef80e */
[----:B------:R-:W-:Y:S01]  /*0390*/  IMAD.WIDE.U32 R6, R10, c[0x0][0x1e0], R14 ;  /* 0x000078000a067a25 */ /* 0x000fe200078e000e */
[----:B------:R-:W-:Y:S01]  /*03a0*/  SHF.R.U32.HI R0, RZ, 0x3, R0 ;  /* 0x00000003ff007819 */ /* 0x000fe20000011600 */
[----:B------:R-:W-:Y:S01]  /*03b0*/  UIMAD UR4, UR19, UR4, URZ ;  /* 0x00000004130472a4 */ /* 0x000fe2000f8e023f */
[----:B------:R-:W-:Y:S01]  /*03c0*/  IADD3 R19, R14, 0x40, RZ ;  /* 0x000000400e137810 */ /* 0x000fe20007ffe0ff */
[----:B------:R-:W-:Y:S01]  /*03d0*/  IMAD.WIDE.U32 R10, R10, c[0x0][0x1b0], R14 ;  /* 0x00006c000a0a7a25 */ /* 0x000fe200078e000e */
[----:B------:R-:W-:Y:S01]  /*03e0*/  LOP3.LUT R17, R223, R2, R0, 0xf6, !PT ;  /* 0x00000002df117212 */ /* 0x000fe200078ef600 */
[----:B------:R-:W-:Y:S01]  /*03f0*/  UIMAD UR6, UR19, UR6, URZ ;  /* 0x00000006130672a4 */ /* 0x000fe2000f8e023f */
[----:B------:R-:W-:Y:S01]  /*0400*/  ISETP.GE.AND P2, PT, R19, c[0x0][0x1cc], PT ;  /* 0x0000730013007a0c */ /* 0x000fe20003f46270 */
[----:B------:R-:W-:-:S02]  /*0410*/  IMAD R2, R29, c[0x0][0x178], RZ ;  /* 0x00005e001d027a24 */ /* 0x000fc400078e02ff */
[----:B------:R-:W-:Y:S02]  /*0420*/  IMAD R0, R29, c[0x0][0x208], RZ ;  /* 0x000082001d007a24 */ /* 0x000fe400078e02ff */
[C---:B------:R-:W-:Y:S02]  /*0430*/  IMAD R8, R28.reuse, c[0x0][0x17c], R2 ;  /* 0x00005f001c087a24 */ /* 0x040fe400078e0202 */
[----:B------:R-:W-:-:S04]  /*0440*/  IMAD.WIDE.U32 R2, R28, c[0x0][0x178], R14 ;  /* 0x00005e001c027a25 */ /* 0x000fc800078e000e */
[C---:B------:R-:W-:Y:S02]  /*0450*/  IMAD R0, R28.reuse, c[0x0][0x20c], R0 ;  /* 0x000083001c007a24 */ /* 0x040fe400078e0200 */
[----:B------:R-:W-:-:S04]  /*0460*/  IMAD.WIDE.U32 R4, R28, c[0x0][0x208], R14 ;  /* 0x000082001c047a25 */ /* 0x000fc800078e000e */
[----:B------:R-:W-:Y:S01]  /*0470*/  IMAD.IADD R9, R3, 0x1, R8 ;  /* 0x0000000103097824 */ /* 0x000fe200078e0208 */
[----:B------:R-:W-:Y:S01]  /*0480*/  IADD3 R3, R7, UR8, RZ ;  /* 0x0000000807037c10 */ /* 0x000fe2000fffe0ff */
[----:B------:R-:W-:Y:S01]  /*0490*/  IMAD.IADD R5, R5, 0x1, R0 ;  /* 0x0000000105057824 */ /* 0x000fe200078e0200 */
[----:B------:R-:W-:Y:S01]  /*04a0*/  IADD3 R7, R11, UR9, RZ ;  /* 0x000000090b077c10 */ /* 0x000fe2000fffe0ff */
[----:B------:R-:W-:Y:S01]  /*04b0*/  UIMAD UR9, UR10, UR5, UR4 ;  /* 0x000000050a0972a4 */ /* 0x000fe2000f8e0204 */
[----:B------:R-:W-:Y:S01]  /*04c0*/  IMAD.MOV.U32 R8, RZ, RZ, R2 ;  /* 0x000000ffff087224 */ /* 0x000fe200078e0002 */
[----:B------:R-:W-:Y:S01]  /*04d0*/  UIMAD UR8, UR10, UR7, UR6 ;  /* 0x000000070a0872a4 */ /* 0x000fe2000f8e0206 */
[----:B------:R-:W-:Y:S01]  /*04e0*/  IMAD.U32 R11, RZ, RZ, UR10 ;  /* 0x0000000aff0b7e24 */ /* 0x000fe2000f8e00ff */
[----:B------:R-:W-:Y:S01]  /*04f0*/  ULDC.64 UR4, c[0x0][0x1b8] ;  /* 0x00006e0000047ab9 */ /* 0x000fe20000000a00 */
[----:B------:R-:W-:Y:S01]  /*0500*/  IMAD.U32 R0, RZ, RZ, UR10 ;  /* 0x0000000aff007e24 */ /* 0x000fe2000f8e00ff */
[----:B------:R-:W-:Y:S01]  /*0510*/  ULDC.64 UR6, c[0x0][0x1e8] ;  /* 0x00007a0000067ab9 */ /* 0x000fe20000000a00 */
[----:B------:R-:W-:Y:S01]  /*0520*/  IMAD.MOV.U32 R2, RZ, RZ, R6 ;  /* 0x000000ffff027224 */ /* 0x000fe200078e0006 */
[----:B------:R-:W-:Y:S01]  /*0530*/  UIMAD UR4, UR17, UR4, URZ ;  /* 0x00000004110472a4 */ /* 0x000fe2000f8e023f */
[----:B------:R-:W-:Y:S01]  /*0540*/  IMAD.MOV.U32 R6, RZ, RZ, R10 ;  /* 0x000000ffff067224 */ /* 0x000fe200078e000a */
[----:B------:R-:W-:Y:S01]  /*0550*/  UIMAD UR6, UR17, UR6, URZ ;  /* 0x00000006110672a4 */ /* 0x000fe2000f8e023f */
[----:B------:R-:W-:-:S03]  /*0560*/  IMAD.WIDE.U32 R10, R11, c[0x0][0x180], R8 ;  /* 0x000060000b0a7a25 */ /* 0x000fc600078e0008 */
[----:B------:R-:W-:Y:S01]  /*0570*/  UIMAD UR6, UR18, UR7, UR6 ;  /* 0x00000007120672a4 */ /* 0x000fe2000f8e0206 */
[----:B------:R-:W-:Y:S01]  /*0580*/  IMAD.WIDE.U32 R8, R0, c[0x0][0x210], R4 ;  /* 0x0000840000087a25 */ /* 0x000fe200078e0004 */
[----:B------:R-:W-:Y:S01]  /*0590*/  UIMAD UR7, UR18, UR5, UR4 ;  /* 0x00000005120772a4 */ /* 0x000fe2000f8e0204 */
[----:B------:R-:W-:Y:S02]  /*05a0*/  IADD3 R11, R11, UR8, RZ ;  /* 0x000000080b0b7c10 */ /* 0x000fe4000fffe0ff */
[----:B------:R-:W-:Y:S01]  /*05b0*/  IMAD.U32 R4, RZ, RZ, UR18 ;  /* 0x00000012ff047e24 */ /* 0x000fe2000f8e00ff */
[----:B------:R-:W-:Y:S01]  /*05c0*/  ULDC.64 UR4, c[0x0][0x188] ;  /* 0x0000620000047ab9 */ /* 0x000fe20000000a00 */
[----:B------:R-:W-:Y:S01]  /*05d0*/  IMAD.U32 R0, RZ, RZ, UR18 ;  /* 0x00000012ff007e24 */ /* 0x000fe2000f8e00ff */
[----:B------:R-:W-:Y:S01]  /*05e0*/  UIMAD UR4, UR17, UR4, URZ ;  /* 0x00000004110472a4 */ /* 0x000fe2000f8e023f */
[----:B------:R-:W-:-:S04]  /*05f0*/  IMAD.WIDE.U32 R4, R4, c[0x0][0x1e8], R2 ;  /* 0x00007a0004047a25 */ /* 0x000fc800078e0002 */
[----:B------:R-:W-:Y:S01]  /*0600*/  IMAD.WIDE.U32 R2, R0, c[0x0][0x1b8], R6 ;  /* 0x00006e0000027a25 */ /* 0x000fe200078e0006 */
[----:B------:R-:W-:Y:S02]  /*0610*/  IADD3 R7, R9, UR9, RZ ;  /* 0x0000000909077c10 */ /* 0x000fe4000fffe0ff */
[----:B------:R-:W-:Y:S01]  /*0620*/  IADD3 R5, R5, UR6, RZ ;  /* 0x0000000605057c10 */ /* 0x000fe2000fffe0ff */
[----:B------:R-:W-:Y:S01]  /*0630*/  IMAD.MOV.U32 R6, RZ, RZ, R8 ;  /* 0x000000ffff067224 */ /* 0x000fe200078e0008 */
[----:B------:R-:W-:Y:S01]  /*0640*/  IADD3 R3, R3, UR7, RZ ;  /* 0x0000000703037c10 */ /* 0x000fe2000fffe0ff */
[----:B------:R-:W-:Y:S01]  /*0650*/  IMAD.U32 R8, RZ, RZ, UR18 ;  /* 0x00000012ff087e24 */ /* 0x000fe2000f8e00ff */
[----:B------:R-:W-:Y:S01]  /*0660*/  UIMAD UR7, UR18, UR5, UR4 ;  /* 0x00000005120772a4 */ /* 0x000fe2000f8e0204 */
[----:B------:R-:W-:Y:S02]  /*0670*/  IMAD R0, R13, c[0x0][0x1d8], RZ ;  /* 0x000076000d007a24 */ /* 0x000fe400078e02ff */
[----:B------:R-:W-:Y:S01]  /*0680*/  ULDC.64 UR4, c[0x0][0x218] ;  /* 0x0000860000047ab9 */ /* 0x000fe20000000a00 */
[----:B------:R-:W-:Y:S01]  /*0690*/  IMAD.WIDE.U32 R8, R8, c[0x0][0x188], R10 ;  /* 0x0000620008087a25 */ /* 0x000fe200078e000a */
[----:B------:R-:W-:-:S03]  /*06a0*/  UIMAD UR4, UR17, UR4, URZ ;  /* 0x00000004110472a4 */ /* 0x000fc6000f8e023f */
[----:B------:R-:W-:Y:S01]  /*06b0*/  IMAD R10, R12, c[0x0][0x1dc], R0 ;  /* 0x000077000c0a7a24 */ /* 0x000fe200078e0200 */
[----:B------:R-:W-:Y:S01]  /*06c0*/  UIMAD UR6, UR18, UR5, UR4 ;  /* 0x00000005120672a4 */ /* 0x000fe2000f8e0204 */
[----:B------:R-:W-:Y:S01]  /*06d0*/  IMAD.WIDE.U32 R6, R16, c[0x0][0x218], R6 ;  /* 0x0000860010067a25 */ /* 0x000fe200078e0006 */
[----:B------:R-:W-:Y:S01]  /*06e0*/  IADD3 R0, R9, UR7, RZ ;  /* 0x0000000709007c10 */ /* 0x000fe2000fffe0ff */
[----:B------:R-:W-:Y:S01]  /*06f0*/  ULDC.64 UR4, c[0x0][0x1d8] ;  /* 0x0000760000047ab9 */ /* 0x000fe20000000a00 */
[----:B------:R-:W-:Y:S01]  /*0700*/  LEA R32, P0, R8, c[0x0][0x160], 0x1 ;  /* 0x0000580008207a11 */ /* 0x000fe200078008ff */
[----:B------:R-:W-:Y:S01]  /*0710*/  IMAD.IADD R9, R24, 0x1, -R28 ;  /* 0x0000000118097824 */ /* 0x000fe200078e0a1c */
[----:B------:R-:W-:Y:S01]  /*0720*/  USHF.L.U64.HI UR7, UR4, UR11, UR5 ;  /* 0x0000000b04077299 */ /* 0x000fe20008010205 */
[----:B------:R-:W-:Y:S01]  /*0730*/  IMAD R11, R13, c[0x0][0x1a8], RZ ;  /* 0x00006a000d0b7a24 */ /* 0x000fe200078e02ff */
[----:B------:R-:W-:Y:S01]  /*0740*/  LEA.HI.X R33, R8, c[0x0][0x164], R0, 0x1, P0 ;  /* 0x0000590008217a11 */ /* 0x000fe200000f0c00 */
[----:B------:R-:W-:Y:S01]  /*0750*/  IMAD.WIDE.U32 R4, R12, c[0x0][0x1d8], R4 ;  /* 0x000076000c047a25 */ /* 0x000fe200078e0004 */
[----:B------:R-:W-:Y:S01]  /*0760*/  IADD3 R0, R7, UR6, RZ ;  /* 0x0000000607007c10 */ /* 0x000fe2000fffe0ff */
[----:B------:R-:W-:Y:S01]  /*0770*/  USHF.L.U32 UR6, UR4, 0x6, URZ ;  /* 0x0000000604067899 */ /* 0x000fe2000800063f */
[----:B------:R-:W-:Y:S01]  /*0780*/  LEA R30, P0, R6, c[0x0][0x1f0], 0x1 ;  /* 0x00007c00061e7a11 */ /* 0x000fe200078008ff */
[C---:B------:R-:W-:Y:S01]  /*0790*/  IMAD R16, R12.reuse, c[0x0][0x1ac], R11 ;  /* 0x00006b000c107a24 */ /* 0x040fe200078e020b */
[----:B------:R-:W-:Y:S01]  /*07a0*/  ISETP.LT.OR P1, PT, R9, 0x1, P4 ;  /* 0x000000010900780c */ /* 0x000fe20002721670 */
[----:B------:R-:W-:Y:S01]  /*07b0*/  IMAD.WIDE.U32 R12, R12, c[0x0][0x1a8], R2 ;  /* 0x00006a000c0c7a25 */ /* 0x000fe200078e0002 */
[----:B------:R-:W-:Y:S01]  /*07c0*/  LEA.HI.X R31, R6, c[0x0][0x1f4], R0, 0x1, P0 ;  /* 0x00007d00061f7a11 */ /* 0x000fe200000f0c00 */
[----:B------:R-:W-:Y:S01]  /*07d0*/  UIADD3 UR9, UP0, UR6, 0x80, URZ ;  /* 0x0000008006097890 */ /* 0x000fe2000ff1e03f */
[C---:B------:R-:W-:Y:S01]  /*07e0*/  LEA R2, P0, R4.reuse, c[0x0][0x1c0], 0x1 ;  /* 0x0000700004027a11 */ /* 0x040fe200078008ff */
[----:B------:R-:W-:Y:S01]  /*07f0*/  IMAD.IADD R0, R5, 0x1, R10 ;  /* 0x0000000105007824 */ /* 0x000fe200078e020a */
[----:B------:R-:W-:Y:S01]  /*0800*/  ISETP.LT.OR P5, PT, R9, 0x1, P2 ;  /* 0x000000010900780c */ /* 0x000fe200017a1670 */
[----:B------:R-:W-:Y:S01]  /*0810*/  IMAD.SHL.U32 R8, R17, 0x2, RZ ;  /* 0x0000000211087824 */ /* 0x000fe200078e00ff */
[----:B------:R-:W-:Y:S01]  /*0820*/  ISETP.LT.OR P3, PT, R9, 0x21, P4 ;  /* 0x000000210900780c */ /* 0x000fe20002761670 */
[----:B------:R-:W-:Y:S01]  /*0830*/  IMAD.U32 R10, RZ, RZ, UR6 ;  /* 0x00000006ff0a7e24 */ /* 0x000fe2000f8e00ff */
[----:B------:R-:W-:Y:S01]  /*0840*/  LEA.HI.X R3, R4, c[0x0][0x1c4], R0, 0x1, P0 ;  /* 0x0000710004037a11 */ /* 0x000fe200000f0c00 */
[----:B------:R-:W-:Y:S01]  /*0850*/  UIADD3.X UR8, URZ, UR7, URZ, UP0, !UPT ;  /* 0x000000073f087290 */ /* 0x000fe200087fe43f */
[----:B------:R-:W-:Y:S01]  /*0860*/  IADD3 R6, P0, R2, UR6, RZ ;  /* 0x0000000602067c10 */ /* 0x000fe2000ff1e0ff */
[----:B------:R-:W-:Y:S01]  /*0870*/  IMAD.IADD R0, R13, 0x1, R16 ;  /* 0x000000010d007824 */ /* 0x000fe200078e0210 */
[----:B------:R-:W-:Y:S01]  /*0880*/  ISETP.LT.OR P6, PT, R9, 0x21, P2 ;  /* 0x000000210900780c */ /* 0x000fe200017c1670 */
[----:B------:R1:W-:Y:S01]  /*0890*/  LDGSTS.E.BYPASS.LTC128B.128 [R8+0x8080], [R2.64], !P1 ;  /* 0x0808000002087fae */ /* 0x0003e2000c901d54 */
[----:B------:R-:W-:Y:S01]  /*08a0*/  IADD3.X R7, R3, UR7, RZ, P0, !PT ;  /* 0x0000000703077c10 */ /* 0x000fe200087fe4ff */
[----:B------:R-:W-:Y:S01]  /*08b0*/  ULDC.64 UR4, c[0x0][0x1a8] ;  /* 0x00006a0000047ab9 */ /* 0x000fe20000000a00 */
[----:B------:R-:W-:Y:S01]  /*08c0*/  IADD3 R10, P1, P0, R10, 0x80, R2 ;  /* 0x000000800a0a7810 */ /* 0x000fe2000783e002 */
[----:B------:R1:W-:Y:S01]  /*08d0*/  LDGSTS.E.BYPASS.LTC128B.128 [R8+0xc080], [R2.64+0x80], !P5 ;  /* 0x0c08008002087fae */ /* 0x0003e2000e901d54 */
[----:B------:R-:W-:-:S02]  /*08e0*/  ISETP.LT.OR P5, PT, R9, 0x41, P4 ;  /* 0x000000410900780c */ /* 0x000fc400027a1670 */
[----:B------:R-:W-:Y:S01]  /*08f0*/  IADD3.X R11, RZ, UR7, R3, P1, P0 ;  /* 0x00000007ff0b7c10 */ /* 0x000fe20008fe0403 */
[----:B------:R2:W-:Y:S01]  /*0900*/  LDGSTS.E.BYPASS.LTC128B.128 [R8+0x9080], [R6.64], !P3 ;  /* 0x0908000006087fae */ /* 0x0005e2000d901d54 */
[----:B------:R-:W-:Y:S02]  /*0910*/  IADD3 R4, P0, R6, UR6, RZ ;  /* 0x0000000606047c10 */ /* 0x000fe4000ff1e0ff */
[----:B------:R-:W-:Y:S01]  /*0920*/  ISETP.LT.OR P3, PT, R9, 0x41, P2 ;  /* 0x000000410900780c */ /* 0x000fe20001761670 */
[----:B------:R3:W-:Y:S01]  /*0930*/  LDGSTS.E.BYPASS.LTC128B.128 [R8+0xd080], [R10.64], !P6 ;  /* 0x0d0800000a087fae */ /* 0x0007e2000f101d54 */
[----:B------:R-:W-:Y:S02]  /*0940*/  IADD3.X R5, R7, UR7, RZ, P0, !PT ;  /* 0x0000000707057c10 */ /* 0x000fe400087fe4ff */
[----:B------:R-:W-:Y:S01]  /*0950*/  LEA.HI R17, R18, R26, RZ, 0x5 ;  /* 0x0000001a12117211 */ /* 0x000fe200078f28ff */
[----:B------:R-:W-:Y:S01]  /*0960*/  STL.64 [R1+0x8], R32 ;  /* 0x0000082001007387 */ /* 0x000fe20000100a00 */
[----:B------:R-:W-:-:S03]  /*0970*/  IADD3 R252, R8, 0x18080, RZ ;  /* 0x0001808008fc7810 */ /* 0x000fc60007ffe0ff */
[----:B------:R4:W-:Y:S01]  /*0980*/  LDGSTS.E.BYPASS.LTC128B.128 [R8+0xa080], [R4.64], !P5 ;  /* 0x0a08000004087fae */ /* 0x0009e2000e901d54 */
[C---:B------:R-:W-:Y:S02]  /*0990*/  ISETP.LT.OR P5, PT, R9.reuse, 0x61, P4 ;  /* 0x000000610900780c */ /* 0x040fe400027a1670 */
[----:B------:R-:W-:Y:S01]  /*09a0*/  ISETP.LT.OR P4, PT, R9, 0x61, P2 ;  /* 0x000000610900780c */ /* 0x000fe20001781670 */
[----:B------:R-:W-:Y:S01]  /*09b0*/  STL.64 [R1+0x10], R30 ;  /* 0x0000101e01007387 */ /* 0x000fe20000100a00 */
[----:B------:R-:W-:Y:S02]  /*09c0*/  ISETP.GE.AND P2, PT, R19, c[0x0][0x19c], PT ;  /* 0x0000670013007a0c */ /* 0x000fe40003f46270 */
[----:B-1----:R-:W-:Y:S02]  /*09d0*/  LEA R2, P1, R12, c[0x0][0x190], 0x1 ;  /* 0x000064000c027a11 */ /* 0x002fe400078208ff */
[----:B--2---:R-:W-:Y:S02]  /*09e0*/  IADD3 R6, P0, R6, UR9, RZ ;  /* 0x0000000906067c10 */ /* 0x004fe4000ff1e0ff */
[----:B------:R-:W-:-:S02]  /*09f0*/  LEA.HI.X R3, R12, c[0x0][0x194], R0, 0x1, P1 ;  /* 0x000065000c037a11 */ /* 0x000fc400008f0c00 */
[----:B------:R-:W-:-:S05]  /*0a00*/  IADD3.X R7, R7, UR8, RZ, P0, !PT ;  /* 0x0000000807077c10 */ /* 0x000fca00087fe4ff */
[----:B------:R1:W-:Y:S01]  /*0a10*/  LDGSTS.E.BYPASS.LTC128B.128 [R8+0xe080], [R6.64], !P3 ;  /* 0x0e08000006087fae */ /* 0x0003e2000d901d54 */
[----:B------:R-:W-:-:S04]  /*0a20*/  ISETP.GE.AND P3, PT, R14, c[0x0][0x19c], PT ;  /* 0x000067000e007a0c */ /* 0x000fc80003f66270 */
[----:B------:R-:W-:Y:S02]  /*0a30*/  ISETP.LT.OR P6, PT, R9, 0x21, P3 ;  /* 0x000000210900780c */ /* 0x000fe40001fc1670 */
[C---:B-1----:R-:W-:Y:S01]  /*0a40*/  IADD3 R6, P1, R4.reuse, UR6, RZ ;  /* 0x0000000604067c10 */ /* 0x042fe2000ff3e0ff */
[----:B------:R-:W-:Y:S01]  /*0a50*/  USHF.L.U32 UR6, UR4, 0x6, URZ ;  /* 0x0000000604067899 */ /* 0x000fe2000800063f */
[----:B----4-:R-:W-:Y:S02]  /*0a60*/  IADD3 R4, P0, R4, UR9, RZ ;  /* 0x0000000904047c10 */ /* 0x010fe4000ff1e0ff */
[----:B------:R-:W-:Y:S01]  /*0a70*/  IADD3.X R7, R5, UR7, RZ, P1, !PT ;  /* 0x0000000705077c10 */ /* 0x000fe20008ffe4ff */
[----:B------:R-:W-:Y:S01]  /*0a80*/  UIADD3 UR9, UP0, UR6, 0x80, URZ ;  /* 0x0000008006097890 */ /* 0x000fe2000ff1e03f */
[----:B------:R-:W-:Y:S01]  /*0a90*/  ISETP.LT.OR P1, PT, R9, 0x1, P3 ;  /* 0x000000010900780c */ /* 0x000fe20001f21670 */
[----:B------:R-:W-:Y:S01]  /*0aa0*/  IMAD.U32 R0, RZ, RZ, UR6 ;  /* 0x00000006ff007e24 */ /* 0x000fe2000f8e00ff */
[----:B------:R-:W-:Y:S01]  /*0ab0*/  IADD3.X R5, R5, UR8, RZ, P0, !PT ;  /* 0x0000000805057c10 */ /* 0x000fe200087fe4ff */
[----:B------:R1:W-:Y:S01]  /*0ac0*/  LDGSTS.E.BYPASS.LTC128B.128 [R8+0xb080], [R6.64], !P5 ;  /* 0x0b08000006087fae */ /* 0x0003e2000e901d54 */
[C---:B------:R-:W-:Y:S01]  /*0ad0*/  ISETP.LT.OR P0, PT, R9.reuse, 0x1, P2 ;  /* 0x000000010900780c */ /* 0x040fe20001701670 */
[----:B------:R-:W-:Y:S01]  /*0ae0*/  USHF.L.U64.HI UR8, UR4, UR11, UR5 ;  /* 0x0000000b04087299 */ /* 0x000fe20008010205 */
[----:B------:R-:W-:Y:S01]  /*0af0*/  ISETP.LT.OR P5, PT, R9, 0x21, P2 ;  /* 0x000000210900780c */ /* 0x000fe200017a1670 */
[----:B------:R2:W-:Y:S01]  /*0b00*/  LDGSTS.E.BYPASS.LTC128B.128 [R8+0xf080], [R4.64], !P4 ;  /* 0x0f08000004087fae */ /* 0x0005e2000e101d54 */
[----:B------:R-:W-:-:S02]  /*0b10*/  ULDC.64 UR4, c[0x0][0x278] ;  /* 0x00009e0000047ab9 */ /* 0x000fc40000000a00 */
[----:B------:R-:W-:Y:S02]  /*0b20*/  UIADD3.X UR7, URZ, UR8, URZ, UP0, !UPT ;  /* 0x000000083f077290 */ /* 0x000fe400087fe43f */
[----:B------:R-:W-:Y:S01]  /*0b30*/  UIMAD UR11, UR17, UR4, URZ ;  /* 0x00000004110b72a4 */ /* 0x000fe2000f8e023f */
[----:B------:R4:W-:Y:S01]  /*0b40*/  LDGSTS.E.BYPASS.LTC128B.128 [R8+0x80], [R2.64], !P1 ;  /* 0x0008000002087fae */ /* 0x0009e2000c901d54 */
[----:B------:R-:W-:Y:S02]  /*0b50*/  UIMAD.WIDE.U32 UR12, UR18, UR4, URZ ;  /* 0x00000004120c72a5 */ /* 0x000fe4000f8e003f */
[----:B------:R-:W-:Y:S01]  /*0b60*/  UIMAD UR11, UR18, UR5, UR11 ;  /* 0x00000005120b72a4 */ /* 0x000fe2000f8e020b */
[----:B------:R4:W-:Y:S02]  /*0b70*/  LDGSTS.E.BYPASS.LTC128B.128 [R8+0x4080], [R2.64+0x80], !P0 ;  /* 0x0408008002087fae */ /* 0x0009e4000c101d54 */
[----:B------:R-:W-:Y:S02]  /*0b80*/  ULDC.64 UR4, c[0x0][0x270] ;  /* 0x00009c0000047ab9 */ /* 0x000fe40000000a00 */
[----:B------:R-:W-:-:S02]  /*0b90*/  UIMAD UR4, UR19, UR4, URZ ;  /* 0x00000004130472a4 */ /* 0x000fc4000f8e023f */
[----:B------:R-:W-:Y:S02]  /*0ba0*/  UIADD3 UR13, UR13, UR11, URZ ;  /* 0x0000000b0d0d7290 */ /* 0x000fe4000fffe03f */
[----:B------:R-:W-:Y:S01]  /*0bb0*/  UIMAD UR5, UR10, UR5, UR4 ;  /* 0x000000050a0572a4 */ /* 0x000fe2000f8e0204 */
[----:B--2---:R-:W-:-:S04]  /*0bc0*/  IADD3 R4, P4, R2, UR6, RZ ;  /* 0x0000000602047c10 */ /* 0x004fc8000ff9e0ff */
[----:B------:R-:W-:Y:S02]  /*0bd0*/  IADD3.X R5, R3, UR8, RZ, P4, !PT ;  /* 0x0000000803057c10 */ /* 0x000fe4000a7fe4ff */
[----:B------:R-:W-:-:S03]  /*0be0*/  ISETP.LT.OR P4, PT, R9, 0x41, P3 ;  /* 0x000000410900780c */ /* 0x000fc60001f81670 */
[----:B------:R2:W-:Y:S01]  /*0bf0*/  LDGSTS.E.BYPASS.LTC128B.128 [R8+0x1080], [R4.64], !P6 ;  /* 0x0108000004087fae */ /* 0x0005e2000f101d54 */
[----:B----4-:R-:W-:Y:S02]  /*0c00*/  IADD3 R2, P1, P0, R0, 0x80, R2 ;  /* 0x0000008000027810 */ /* 0x010fe4000783e002 */
[----:B------:R-:W-:Y:S02]  /*0c10*/  P2R R0, PR, RZ, 0x10 ;  /* 0x00000010ff007803 */ /* 0x000fe40000000000 */
[----:B------:R-:W-:Y:S02]  /*0c20*/  IADD3.X R3, RZ, UR8, R3, P1, P0 ;  /* 0x00000008ff037c10 */ /* 0x000fe40008fe0403 */
[C---:B------:R-:W-:Y:S02]  /*0c30*/  ISETP.LT.OR P4, PT, R9.reuse, 0x61, P3 ;  /* 0x000000610900780c */ /* 0x040fe40001f81670 */
[----:B------:R-:W-:Y:S01]  /*0c40*/  ISETP.NE.AND P3, PT, R0, RZ, PT ;  /* 0x000000ff0000720c */ /* 0x000fe20003f65270 */
[----:B------:R4:W-:Y:S01]  /*0c50*/  LDGSTS.E.BYPASS.LTC128B.128 [R8+0x5080], [R2.64], !P5 ;  /* 0x0508000002087fae */ /* 0x0009e2000e901d54 */
[----:B------:R-:W-:-:S02]  /*0c60*/  ISETP.LT.OR P1, PT, R9, 0x41, P2 ;  /* 0x000000410900780c */ /* 0x000fc40001721670 */
[----:B------:R-:W-:Y:S02]  /*0c70*/  P2R R0, PR, RZ, 0x10 ;  /* 0x00000010ff007803 */ /* 0x000fe40000000000 */
[----:B------:R-:W-:Y:S02]  /*0c80*/  ISETP.LT.OR P4, PT, R9, 0x61, P2 ;  /* 0x000000610900780c */ /* 0x000fe40001781670 */
[----:B------:R-:W-:Y:S02]  /*0c90*/  ISETP.NE.AND P6, PT, R0, RZ, PT ;  /* 0x000000ff0000720c */ /* 0x000fe40003fc5270 */
[----:B------:R-:W-:Y:S02]  /*0ca0*/  ISETP.GE.AND P5, PT, R14, c[0x0][0x16c], PT ;  /* 0x00005b000e007a0c */ /* 0x000fe40003fa6270 */
[----:B------:R-:W-:Y:S02]  /*0cb0*/  ISETP.GE.AND P2, PT, R19, c[0x0][0x16c], PT ;  /* 0x00005b0013007a0c */ /* 0x000fe40003f46270 */
[----:B------:R-:W-:-:S02]  /*0cc0*/  SEL R0, RZ, 0x1, P5 ;  /* 0x00000001ff007807 */ /* 0x000fc40002800000 */
[----:B-1----:R-:W-:Y:S02]  /*0cd0*/  SEL R6, RZ, 0x2, P2 ;  /* 0x00000002ff067807 */ /* 0x002fe40001000000 */
[----:B------:R-:W-:Y:S02]  /*0ce0*/  P2R R7, PR, RZ, 0x4 ;  /* 0x00000004ff077803 */ /* 0x000fe40000000000 */
[----:B------:R-:W-:Y:S01]  /*0cf0*/  IADD3 R9, -R28, c[0x0][0x168], RZ ;  /* 0x00005a001c097a10 */ /* 0x000fe20007ffe1ff */
[----:B------:R-:W-:Y:S02]  /*0d00*/  IMAD.IADD R0, R6, 0x1, R0 ;  /* 0x0000000106007824 */ /* 0x000fe400078e0200 */
[----:B------:R-:W-:Y:S01]  /*0d10*/  IMAD.U32 R6, RZ, RZ, UR5 ;  /* 0x00000005ff067e24 */ /* 0x000fe2000f8e00ff */
[----:B------:R1:W-:Y:S01]  /*0d20*/  STL [R1+0x24], R7 ;  /* 0x0000240701007387 */ /* 0x0003e20000100800 */
[----:B------:R-:W-:Y:S01]  /*0d30*/  ULDC.64 UR4, c[0x0][0x208] ;  /* 0x0000820000047ab9 */ /* 0x000fe20000000a00 */
[----:B------:R-:W-:-:S02]  /*0d40*/  LOP3.LUT P2, RZ, R0, 0x1, RZ, 0xc0, !PT ;  /* 0x0000000100ff7812 */ /* 0x000fc4000784c0ff */
[----:B----4-:R-:W-:-:S04]  /*0d50*/  IADD3 R2, P0, R4, UR6, RZ ;  /* 0x0000000604027c10 */ /* 0x010fc8000ff1e0ff */
[----:B------:R-:W-:Y:S02]  /*0d60*/  IADD3.X R3, R5, UR8, RZ, P0, !PT ;  /* 0x0000000805037c10 */ /* 0x000fe400087fe4ff */
[----:B--2---:R-:W-:-:S03]  /*0d70*/  IADD3 R4, P0, R4, UR9, RZ ;  /* 0x0000000904047c10 */ /* 0x004fc6000ff1e0ff */
[----:B------:R2:W-:Y:S01]  /*0d80*/  LDGSTS.E.BYPASS.LTC128B.128 [R8+0x2080], [R2.64], !P3 ;  /* 0x0208000002087fae */ /* 0x0005e2000d901d54 */
[----:B------:R-:W-:Y:S02]  /*0d90*/  IADD3.X R5, R5, UR7, RZ, P0, !PT ;  /* 0x0000000705057c10 */ /* 0x000fe400087fe4ff */
[----:B------:R-:W-:-:S03]  /*0da0*/  LOP3.LUT P3, RZ, R0, 0x2, RZ, 0xc0, !PT ;  /* 0x0000000200ff7812 */ /* 0x000fc6000786c0ff */
[----:B------:R4:W-:Y:S02]  /*0db0*/  LDGSTS.E.BYPASS.LTC128B.128 [R8+0x6080], [R4.64], !P1 ;  /* 0x0608000004087fae */ /* 0x0009e4000c901d54 */
[C---:B----4-:R-:W-:Y:S02]  /*0dc0*/  IADD3 R4, P1, R2.reuse, UR6, RZ ;  /* 0x0000000602047c10 */ /* 0x050fe4000ff3e0ff */
[----:B--2---:R-:W-:Y:S01]  /*0dd0*/  IADD3 R2, P0, R2, UR9, RZ ;  /* 0x0000000902027c10 */ /* 0x004fe2000ff1e0ff */
[----:B------:R-:W-:Y:S01]  /*0de0*/  USHF.L.U32 UR9, UR4, 0x5, URZ ;  /* 0x0000000504097899 */ /* 0x000fe2000800063f */
[C---:B------:R-:W-:Y:S01]  /*0df0*/  IADD3.X R5, R3.reuse, UR8, RZ, P1, !PT ;  /* 0x0000000803057c10 */ /* 0x040fe20008ffe4ff */
[----:B------:R-:W-:Y:S01]  /*0e00*/  UMOV UR8, 0x5 ;  /* 0x0000000500087882 */ /* 0x000fe20000000000 */
[----:B------:R-:W-:Y:S01]  /*0e10*/  IADD3.X R3, R3, UR7, RZ, P0, !PT ;  /* 0x0000000703037c10 */ /* 0x000fe200087fe4ff */
[----:B------:R-:W-:Y:S02]  /*0e20*/  USHF.L.U64.HI UR8, UR4, UR8, UR5 ;  /* 0x0000000804087299 */ /* 0x000fe40008010205 */
[----:B------:R2:W-:Y:S01]  /*0e30*/  LDGSTS.E.BYPASS.LTC128B.128 [R8+0x3080], [R4.64], !P6 ;  /* 0x0308000004087fae */ /* 0x0005e2000f101d54 */
[----:B------:R-:W-:Y:S01]  /*0e40*/  ISETP.LT.OR P6, PT, R9, 0x1, !P2 ;  /* 0x000000010900780c */ /* 0x000fe200057c1670 */
[----:B------:R-:W-:-:S02]  /*0e50*/  ULDC.64 UR4, c[0x0][0x288] ;  /* 0x0000a20000047ab9 */ /* 0x000fc40000000a00 */
[----:B------:R4:W-:Y:S01]  /*0e60*/  LDGSTS.E.BYPASS.LTC128B.128 [R8+0x7080], [R2.64], !P4 ;  /* 0x0708000002087fae */ /* 0x0009e2000e101d54 */
[----:B------:R-:W-:Y:S01]  /*0e70*/  ISETP.LT.OR P4, PT, R9, 0x1, !P3 ;  /* 0x000000010900780c */ /* 0x000fe20005f81670 */
[----:B------:R-:W-:Y:S02]  /*0e80*/  ULDC.64 UR6, c[0x0][0x290] ;  /* 0x0000a40000067ab9 */ /* 0x000fe40000000a00 */
[----:B------:R-:W0:Y:S01]  /*0e90*/  LDGDEPBAR ;  /* 0x00000000000079af */ /* 0x000e220000000000 */
[----:B------:R-:W-:Y:S02]  /*0ea0*/  UIMAD UR4, UR19, UR4, URZ ;  /* 0x00000004130472a4 */ /* 0x000fe4000f8e023f */
[----:B------:R-:W-:Y:S02]  /*0eb0*/  UIMAD UR11, UR17, UR6, URZ ;  /* 0x00000006110b72a4 */ /* 0x000fe4000f8e023f */
[----:B------:R-:W-:Y:S01]  /*0ec0*/  UIMAD UR5, UR10, UR5, UR4 ;  /* 0x000000050a0572a4 */ /* 0x000fe2000f8e0204 */
[----:B------:R1:W-:Y:S01]  /*0ed0*/  LDGSTS.E.BYPASS.LTC128B.128 [R8+0x10080], [R32.64], !P6 ;  /* 0x1008000020087fae */ /* 0x0003e2000f101d54 */
[----:B------:R-:W-:Y:S01]  /*0ee0*/  ISETP.GE.AND P6, PT, R19, c[0x0][0x1fc], PT ;  /* 0x00007f0013007a0c */ /* 0x000fe20003fc6270 */
[----:B------:R-:W-:-:S02]  /*0ef0*/  UIMAD.WIDE.U32 UR22, UR18, UR6, URZ ;  /* 0x00000006121672a5 */ /* 0x000fc4000f8e003f */
[----:B------:R1:W-:Y:S01]  /*0f00*/  LDGSTS.E.BYPASS.LTC128B.128 [R8+0x12080], [R32.64+0x80], !P4 ;  /* 0x1208008020087fae */ /* 0x0003e2000e101d54 */
[----:B------:R-:W-:Y:S01]  /*0f10*/  ISETP.GE.AND P4, PT, R14, c[0x0][0x1fc], PT ;  /* 0x00007f000e007a0c */ /* 0x000fe20003f86270 */
[----:B------:R-:W-:Y:S02]  /*0f20*/  UIMAD UR7, UR18, UR7, UR11 ;  /* 0x00000007120772a4 */ /* 0x000fe4000f8e020b */
[----:B------:R-:W-:Y:S02]  /*0f30*/  USHF.L.U32 UR4, UR9, 0x1, URZ ;  /* 0x0000000109047899 */ /* 0x000fe4000800063f */
[----:B------:R-:W-:Y:S02]  /*0f40*/  UIADD3 UR14, UR23, UR7, URZ ;  /* 0x00000007170e7290 */ /* 0x000fe4000fffe03f */
[----:B------:R-:W-:Y:S01]  /*0f50*/  USHF.L.U64.HI UR8, UR9, 0x1, UR8 ;  /* 0x0000000109087899 */ /* 0x000fe20008010208 */
[----:B--2---:R-:W-:-:S04]  /*0f60*/  IMAD.U32 R4, RZ, RZ, UR10 ;  /* 0x0000000aff047e24 */ /* 0x004fc8000f8e00ff */
[----:B------:R-:W-:Y:S01]  /*0f70*/  IMAD.WIDE.U32 R4, R4, c[0x0][0x270], R250 ;  /* 0x00009c0004047a25 */ /* 0x000fe200078e00fa */
[----:B----4-:R-:W-:-:S04]  /*0f80*/  IADD3 R2, P0, R32, UR16, RZ ;  /* 0x0000001020027c10 */ /* 0x010fc8000ff1e0ff */
[----:B------:R-:W-:Y:S01]  /*0f90*/  IADD3 R0, P1, R4, UR12, RZ ;  /* 0x0000000c04007c10 */ /* 0x000fe2000ff3e0ff */
[----:B------:R-:W-:Y:S01]  /*0fa0*/  ULDC UR12, c[0x0][0x168] ;  /* 0x00005a00000c7ab9 */ /* 0x000fe20000000800 */
[----:B------:R-:W-:Y:S01]  /*0fb0*/  IADD3.X R3, R33, UR15, RZ, P0, !PT ;  /* 0x0000000f21037c10 */ /* 0x000fe200087fe4ff */
[----:B------:R-:W-:Y:S01]  /*0fc0*/  UISETP.GE.AND UP0, UPT, UR12, 0x41, UPT ;  /* 0x000000410c00788c */ /* 0x000fe2000bf06270 */
[----:B------:R-:W-:Y:S02]  /*0fd0*/  IADD3.X R4, R5, UR13, R6, P1, !PT ;  /* 0x0000000d05047c10 */ /* 0x000fe40008ffe406 */
[C---:B------:R-:W-:Y:S02]  /*0fe0*/  ISETP.LT.OR P1, PT, R9.reuse, 0x21, !P2 ;  /* 0x000000210900780c */ /* 0x040fe40005721670 */
[----:B------:R-:W-:Y:S02]  /*0ff0*/  LEA R6, P0, R0, c[0x0][0x258], 0x2 ;  /* 0x0000960000067a11 */ /* 0x000fe400078010ff */
[----:B------:R-:W-:-:S02]  /*1000*/  ISETP.LT.OR P2, PT, R9, 0x21, !P3 ;  /* 0x000000210900780c */ /* 0x000fc40005f41670 */
[----:B-1----:R-:W-:Y:S02]  /*1010*/  LEA.HI.X R7, R0, c[0x0][0x25c], R4, 0x2, P0 ;  /* 0x0000970000077a11 */ /* 0x002fe400000f1404 */
[----:B------:R-:W-:Y:S02]  /*1020*/  SEL R0, RZ, 0x1, P4 ;  /* 0x00000001ff007807 */ /* 0x000fe40002000000 */
[----:B------:R-:W-:Y:S02]  /*1030*/  SEL R4, RZ, 0x2, P6 ;  /* 0x00000002ff047807 */ /* 0x000fe40003000000 */
[----:B------:R-:W-:Y:S01]  /*1040*/  ISETP.GT.AND P3, PT, R26, 0xf, PT ;  /* 0x0000000f1a00780c */ /* 0x000fe20003f64270 */
[----:B------:R1:W-:Y:S02]  /*1050*/  LDGSTS.E.BYPASS.LTC128B.128 [R8+0x11080], [R2.64], !P1 ;  /* 0x1108000002087fae */ /* 0x0003e4000c901d54 */
[----:B------:R-:W-:-:S10]  /*1060*/  IMAD.IADD R0, R4, 0x1, R0 ;  /* 0x0000000104007824 */ /* 0x000fd400078e0200 */
[----:B------:R-:W-:Y:S02]  /*1070*/  @!P3 IMAD.SHL.U32 R4, R26, 0x10, RZ ;  /* 0x000000101a04b824 */ /* 0x000fe400078e00ff */
[----:B-1----:R-:W-:-:S05]  /*1080*/  IMAD.U32 R2, RZ, RZ, UR16 ;  /* 0x00000010ff027e24 */ /* 0x002fca000f8e00ff */
[----:B------:R-:W-:-:S04]  /*1090*/  IADD3 R2, P1, P0, R2, 0x80, R32 ;  /* 0x0000008002027810 */ /* 0x000fc8000783e020 */
[----:B------:R-:W-:Y:S02]  /*10a0*/  IADD3.X R3, RZ, UR15, R33, P1, P0 ;  /* 0x0000000fff037c10 */ /* 0x000fe40008fe0421 */
[----:B------:R-:W-:-:S03]  /*10b0*/  LOP3.LUT P1, RZ, R0, 0x1, RZ, 0xc0, !PT ;  /* 0x0000000100ff7812 */ /* 0x000fc6000782c0ff */
[----:B------:R1:W-:Y:S01]  /*10c0*/  LDGSTS.E.BYPASS.LTC128B.128 [R8+0x13080], [R2.64], !P2 ;  /* 0x1308000002087fae */ /* 0x0003e2000d101d54 */
[----:B------:R-:W-:-:S03]  /*10d0*/  ISETP.LT.OR P0, PT, R9, 0x1, !P1 ;  /* 0x000000010900780c */ /* 0x000fc60004f01670 */
[----:B------:R2:W-:Y:S04]  /*10e0*/  @!P3 LDGSTS.E.BYPASS.LTC128B.128 [R4+0x20080], [R6.64] ;  /* 0x200800000604bfae */ /* 0x0005e8000b901d54 */
[----:B------:R-:W0:Y:S06]  /*10f0*/  LDGDEPBAR ;  /* 0x00000000000079af */ /* 0x000e2c0000000000 */
[----:B------:R4:W-:Y:S01]  /*1100*/  LDGSTS.E.BYPASS.LTC128B.128 [R8+0x18080], [R30.64], !P0 ;  /* 0x180800001e087fae */ /* 0x0009e2000c101d54 */
[----:B-1----:R-:W-:-:S04]  /*1110*/  IMAD.U32 R2, RZ, RZ, UR10 ;  /* 0x0000000aff027e24 */ /* 0x002fc8000f8e00ff */
[----:B------:R-:W-:Y:S01]  /*1120*/  IMAD.WIDE.U32 R2, R2, c[0x0][0x288], R250 ;  /* 0x0000a20002027a25 */ /* 0x000fe200078e00fa */
[----:B--2---:R-:W-:-:S03]  /*1130*/  SHF.R.S32.HI R6, RZ, 0x5, R17 ;  /* 0x00000005ff067819 */ /* 0x004fc60000011411 */
[----:B------:R-:W-:Y:S01]  /*1140*/  IMAD.U32 R4, RZ, RZ, UR5 ;  /* 0x00000005ff047e24 */ /* 0x000fe2000f8e00ff */
[----:B------:R-:W-:Y:S02]  /*1150*/  IADD3 R7, P0, R2, UR22, RZ ;  /* 0x0000001602077c10 */ /* 0x000fe4000ff1e0ff */
[----:B------:R-:W-:Y:S02]  /*1160*/  LEA.HI R5, R17, R6, RZ, 0x1 ;  /* 0x0000000611057211 */ /* 0x000fe400078f08ff */
[----:B------:R-:W-:Y:S02]  /*1170*/  IADD3.X R13, R3, UR14, R4, P0, !PT ;  /* 0x0000000e030d7c10 */ /* 0x000fe400087fe404 */
[----:B---3--:R-:W-:Y:S02]  /*1180*/  IADD3 R10, P0, R30, UR4, RZ ;  /* 0x000000041e0a7c10 */ /* 0x008fe4000ff1e0ff */
[----:B------:R-:W-:Y:S02]  /*1190*/  LOP3.LUT R5, R5, 0xfffffffe, RZ, 0xc0, !PT ;  /* 0xfffffffe05057812 */ /* 0x000fe400078ec0ff */
[----:B------:R-:W-:-:S02]  /*11a0*/  IADD3.X R11, R31, UR8, RZ, P0, !PT ;  /* 0x000000081f0b7c10 */ /* 0x000fc400087fe4ff */
[----:B------:R-:W-:Y:S01]  /*11b0*/  LOP3.LUT P0, RZ, R0, 0x2, RZ, 0xc0, !PT ;  /* 0x0000000200ff7812 */ /* 0x000fe2000780c0ff */
[----:B------:R-:W-:Y:S01]  /*11c0*/  IMAD.IADD R21, R6, 0x1, -R5 ;  /* 0x0000000106157824 */ /* 0x000fe200078e0a05 */
[----:B------:R-:W-:Y:S02]  /*11d0*/  LEA.HI R0, R18, R26, RZ, 0x4 ;  /* 0x0000001a12007211 */ /* 0x000fe400078f20ff */
[----:B------:R-:W-:Y:S02]  /*11e0*/  ISETP.LT.OR P2, PT, R9, 0x1, !P0 ;  /* 0x000000010900780c */ /* 0x000fe40004741670 */
[----:B------:R-:W-:Y:S02]  /*11f0*/  LOP3.LUT R2, R0, 0xfffffff0, RZ, 0xc0, !PT ;  /* 0xfffffff000027812 */ /* 0x000fe400078ec0ff */
[----:B------:R-:W-:-:S03]  /*1200*/  SHF.R.S32.HI R3, RZ, 0x4, R0 ;  /* 0x00000004ff037819 */ /* 0x000fc60000011400 */
[----:B------:R-:W-:Y:S01]  /*1210*/  IMAD.IADD R2, R26, 0x1, -R2 ;  /* 0x000000011a027824 */ /* 0x000fe200078e0a02 */
[----:B------:R-:W-:-:S04]  /*1220*/  LEA.HI R0, R0, R3, RZ, 0x1 ;  /* 0x0000000300007211 */ /* 0x000fc800078f08ff */
[----:B------:R-:W-:Y:S01]  /*1230*/  SHF.R.S32.HI R4, RZ, 0x1f, R2 ;  /* 0x0000001fff047819 */ /* 0x000fe20000011402 */
[----:B------:R4:W-:Y:S01]  /*1240*/  LDGSTS.E.BYPASS.LTC128B.128 [R8+0x1a080], [R30.64+0x80], !P2 ;  /* 0x1a0800801e087fae */ /* 0x0009e2000d101d54 */
[C---:B------:R-:W-:Y:S02]  /*1250*/  ISETP.LT.OR P2, PT, R9.reuse, 0x21, !P1 ;  /* 0x000000210900780c */ /* 0x040fe40004f41670 */
[----:B------:R-:W-:Y:S02]  /*1260*/  ISETP.LT.OR P1, PT, R9, 0x21, !P0 ;  /* 0x000000210900780c */ /* 0x000fe40004721670 */
[----:B------:R-:W-:Y:S02]  /*1270*/  LEA.HI R9, R4, R2, RZ, 0x3 ;  /* 0x0000000204097211 */ /* 0x000fe400078f18ff */
[----:B------:R-:W-:Y:S02]  /*1280*/  LOP3.LUT R0, R0, 0xfffffffe, RZ, 0xc0, !PT ;  /* 0xfffffffe00007812 */ /* 0x000fe400078ec0ff */
[C---:B------:R-:W-:Y:S01]  /*1290*/  LOP3.LUT R4, R9.reuse, 0xfffffff8, RZ, 0xc0, !PT ;  /* 0xfffffff809047812 */ /* 0x040fe200078ec0ff */
[----:B------:R-:W-:Y:S01]  /*12a0*/  IMAD.SHL.U32 R6, R9, 0x40, RZ ;  /* 0x0000004009067824 */ /* 0x000fe200078e00ff */
[----:B------:R-:W-:Y:S01]  /*12b0*/  LEA R12, P0, R7, c[0x0][0x280], 0x2 ;  /* 0x0000a000070c7a11 */ /* 0x000fe200078010ff */
[----:B------:R-:W-:-:S02]  /*12c0*/  IMAD.IADD R16, R3, 0x1, -R0 ;  /* 0x0000000103107824 */ /* 0x000fc400078e0a00 */
[----:B------:R-:W-:Y:S01]  /*12d0*/  IMAD.IADD R4, R2, 0x1, -R4 ;  /* 0x0000000102047824 */ /* 0x000fe200078e0a04 */
[----:B------:R-:W-:Y:S01]  /*12e0*/  LEA.HI.X R13, R7, c[0x0][0x284], R13, 0x2, P0 ;  /* 0x0000a100070d7a11 */ /* 0x000fe200000f140d */
[----:B------:R-:W-:Y:S01]  /*12f0*/  IMAD.SHL.U32 R0, R20, 0x8, RZ ;  /* 0x0000000814007824 */ /* 0x000fe200078e00ff */
[----:B------:R4:W-:Y:S01]  /*1300*/  LDGSTS.E.BYPASS.LTC128B.128 [R8+0x19080], [R10.64], !P2 ;  /* 0x190800000a087fae */ /* 0x0009e2000d101d54 */
[----:B------:R-:W-:Y:S01]  /*1310*/  IMAD.SHL.U32 R2, R4, 0x40, RZ ;  /* 0x0000004004027824 */ /* 0x000fe200078e00ff */
[----:B------:R-:W-:Y:S01]  /*1320*/  PLOP3.LUT P0, PT, PT, PT, UP0, 0x80, 0x0 ;  /* 0x000000000000781c */ /* 0x000fe20003f0f008 */
[----:B------:R-:W-:Y:S01]  /*1330*/  @!P3 IMAD.SHL.U32 R3, R26, 0x10, RZ ;  /* 0x000000101a03b824 */ /* 0x000fe200078e00ff */
[----:B------:R-:W-:Y:S01]  /*1340*/  LOP3.LUT R23, R0, 0x18, RZ, 0xc0, !PT ;  /* 0x0000001800177812 */ /* 0x000fe200078ec0ff */
[----:B------:R-:W-:Y:S01]  /*1350*/  IMAD.SHL.U32 R0, R16, 0x20, RZ ;  /* 0x0000002010007824 */ /* 0x000fe200078e00ff */
[----:B------:R-:W-:Y:S01]  /*1360*/  LOP3.LUT R2, R2, 0x1c0, RZ, 0xc0, !PT ;  /* 0x000001c002027812 */ /* 0x000fe200078ec0ff */
[----:B------:R-:W-:Y:S01]  /*1370*/  IMAD.SHL.U32 R5, R16, 0x8, RZ ;  /* 0x0000000810057824 */ /* 0x000fe200078e00ff */
[----:B------:R4:W-:Y:S02]  /*1380*/  LDGSTS.E.BYPASS.LTC128B.128 [R8+0x1b080], [R10.64+0x80], !P1 ;  /* 0x1b0800800a087fae */ /* 0x0009e4000c901d54 */
[----:B------:R-:W-:-:S02]  /*1390*/  LOP3.LUT R0, R23, 0x20, R0, 0xf8, !PT ;  /* 0x0000002017007812 */ /* 0x000fc400078ef800 */
[----:B------:R1:W-:Y:S01]  /*13a0*/  @!P3 LDGSTS.E.BYPASS.LTC128B.128 [R3+0x20280], [R12.64] ;  /* 0x202800000c03bfae */ /* 0x0003e2000b901d54 */
[----:B------:R-:W-:-:S03]  /*13b0*/  LOP3.LUT R5, R2, 0x8, R5, 0xf8, !PT ;  /* 0x0000000802057812 */ /* 0x000fc600078ef805 */
[----:B------:R-:W0:Y:S04]  /*13c0*/  LDGDEPBAR ;  /* 0x00000000000079af */ /* 0x000e280000000000 */
[----:B------:R-:W0:Y:S01]  /*13d0*/  LDGDEPBAR ;  /* 0x00000000000079af */ /* 0x000e220000000000 */
[----:B-1----:R-:W-:-:S04]  /*13e0*/  SHF.R.U32.HI R3, RZ, 0x3, R2 ;  /* 0x00000003ff037819 */ /* 0x002fc80000011602 */
[----:B------:R-:W-:Y:S02]  /*13f0*/  LOP3.LUT R2, R3, R0, R2, 0x1e, !PT ;  /* 0x0000000003027212 */ /* 0x000fe400078e1e02 */
[----:B------:R-:W-:Y:S01]  /*1400*/  LOP3.LUT R3, R5, R3, RZ, 0x3c, !PT ;  /* 0x0000000305037212 */ /* 0x000fe200078e3cff */
[----:B------:R-:W-:Y:S01]  /*1410*/  IMAD.SHL.U32 R5, R21, 0x400, RZ ;  /* 0x0000040015057824 */ /* 0x000fe200078e00ff */
[----:B------:R-:W-:-:S04]  /*1420*/  LOP3.LUT R0, R6, 0xfffffe00, RZ, 0xc0, !PT ;  /* 0xfffffe0006007812 */ /* 0x000fc800078ec0ff */
[-C--:B------:R-:W-:Y:S02]  /*1430*/  IADD3 R220, R3, R0.reuse, R5 ;  /* 0x0000000003dc7210 */ /* 0x080fe40007ffe005 */
[----:B------:R-:W-:Y:S02]  /*1440*/  LOP3.LUT R227, R2, R0, RZ, 0xfc, !PT ;  /* 0x0000000002e37212 */ /* 0x000fe400078efcff */
[----:B------:R-:W-:-:S05]  /*1450*/  IADD3 R0, R8, 0x10080, RZ ;  /* 0x0001008008007810 */ /* 0x000fca0007ffe0ff */
[----:B------:R4:W-:Y:S01]  /*1460*/  STL [R1+0x20], R0 ;  /* 0x0000200001007387 */ /* 0x0009e20000100800 */
[----:B------:R-:W-:Y:S05]  /*1470*/  @!P0 BRA `(.L_x_1094) ;  /* 0x0000015000008947 */ /* 0x000fea0003800000 */
[----:B------:R-:W-:Y:S01]  /*1480*/  IADD3 R2, P0, R10, UR4, RZ ;  /* 0x000000040a027c10 */ /* 0x000fe2000ff1e0ff */
[----:B------:R-:W-:Y:S01]  /*1490*/  BSSY B0, `(.L_x_1094) ;  /* 0x0000013000007945 */ /* 0x000fe20003800000 */
[----:B----4-:R-:W-:Y:S02]  /*14a0*/  IADD3 R0, -R28, -0x40, RZ ;  /* 0xffffffc01c007810 */ /* 0x010fe40007ffe1ff */
[----:B------:R-:W-:Y:S02]  /*14b0*/  IADD3.X R3, R11, UR8, RZ, P0, !PT ;  /* 0x000000080b037c10 */ /* 0x000fe400087fe4ff */
[----:B------:R-:W-:Y:S02]  /*14c0*/  IADD3 R6, P0, R2, UR4, RZ ;  /* 0x0000000402067c10 */ /* 0x000fe4000ff1e0ff */
[----:B------:R-:W-:Y:S02]  /*14d0*/  ISETP.GE.AND P1, PT, R14, c[0x0][0x1fc], PT ;  /* 0x00007f000e007a0c */ /* 0x000fe40003f26270 */
[----:B------:R-:W-:-:S02]  /*14e0*/  IADD3 R0, R0, c[0x0][0x168], RZ ;  /* 0x00005a0000007a10 */ /* 0x000fc40007ffe0ff */
[----:B------:R-:W-:Y:S02]  /*14f0*/  IADD3.X R7, R3, UR8, RZ, P0, !PT ;  /* 0x0000000803077c10 */ /* 0x000fe400087fe4ff */
[C---:B------:R-:W-:Y:S02]  /*1500*/  ISETP.LT.OR P0, PT, R0.reuse, 0x1, P1 ;  /* 0x000000010000780c */ /* 0x040fe40000f01670 */
[----:B------:R-:W-:-:S11]  /*1510*/  ISETP.LT.OR P1, PT, R0, 0x21, P1 ;  /* 0x000000210000780c */ /* 0x000fd60000f21670 */
[----:B------:R1:W-:Y:S01]  /*1520*/  LDGSTS.E.BYPASS.LTC128B.128 [R8+0x1c080], [R2.64], !P0 ;  /* 0x1c08000002087fae */ /* 0x0003e2000c101d54 */
[----:B------:R-:W-:-:S04]  /*1530*/  ISETP.GE.AND P0, PT, R19, c[0x0][0x1fc], PT ;  /* 0x00007f0013007a0c */ /* 0x000fc80003f06270 */
[C---:B------:R-:W-:Y:S02]  /*1540*/  ISETP.LT.OR P2, PT, R0.reuse, 0x1, P0 ;  /* 0x000000010000780c */ /* 0x040fe40000741670 */
[----:B------:R-:W-:-:S11]  /*1550*/  ISETP.LT.OR P0, PT, R0, 0x21, P0 ;  /* 0x000000210000780c */ /* 0x000fd60000701670 */
[----:B------:R1:W-:Y:S04]  /*1560*/  LDGSTS.E.BYPASS.LTC128B.128 [R8+0x1e080], [R2.64+0x80], !P2 ;  /* 0x1e08008002087fae */ /* 0x0003e8000d101d54 */
[----:B------:R1:W-:Y:S04]  /*1570*/  LDGSTS.E.BYPASS.LTC128B.128 [R8+0x1d080], [R6.64], !P1 ;  /* 0x1d08000006087fae */ /* 0x0003e8000c901d54 */
[----:B------:R1:W-:Y:S01]  /*1580*/  LDGSTS.E.BYPASS.LTC128B.128 [R8+0x1f080], [R6.64+0x80], !P0 ;  /* 0x1f08008006087fae */ /* 0x0003e2000c101d54 */
[----:B------:R-:W-:Y:S05]  /*1590*/  @P3 BRA `(.L_x_1095) ;  /* 0x0000002000003947 */ /* 0x000fea0003800000 */
[----:B------:R-:W-:-:S05]  /*15a0*/  SHF.L.U32 R0, R26, 0x4, RZ ;  /* 0x000000041a007819 */ /* 0x000fca00000006ff */
[----:B------:R2:W-:Y:S02]  /*15b0*/  LDGSTS.E.BYPASS.LTC128B.128 [R0+0x20380], [R12.64+0x100] ;  /* 0x203801000c007fae */ /* 0x0005e4000b901d54 */
.L_x_1095:
[----:B------:R-:W-:Y:S05]  /*15c0*/  BSYNC B0 ;  /* 0x0000000000007941 */ /* 0x000fea0003800000 */
.L_x_1094:
[----:B------:R-:W-:Y:S01]  /*15d0*/  UISETP.GE.AND UP0, UPT, UR12, 0x1, UPT ;  /* 0x000000010c00788c */ /* 0x000fe2000bf06270 */
[----:B------:R-:W0:Y:S01]  /*15e0*/  LDGDEPBAR ;  /* 0x00000000000079af */ /* 0x000e220000000000 */
        /* <DEDUP_REMOVED lines=66> */
[----:B-1----:R-:W-:Y:S01]  /*1a10*/  IMAD.SHL.U32 R2, R22, 0x40, RZ ;  /* 0x0000004016027824 */ /* 0x002fe200078e00ff */
[----:B--2-4-:R-:W-:Y:S01]  /*1a20*/  LEA.HI R0, R18, R26, RZ, 0x2 ;  /* 0x0000001a12007211 */ /* 0x014fe200078f10ff */
[----:B------:R-:W-:Y:S01]  /*1a30*/  IMAD.SHL.U32 R6, R28, 0x8, RZ ;  /* 0x000000081c067824 */ /* 0x000fe200078e00ff */
[----:B------:R-:W-:Y:S01]  /*1a40*/  LOP3.LUT P0, RZ, R22, 0x2, RZ, 0xc0, !PT ;  /* 0x0000000216ff7812 */ /* 0x000fe2000780c0ff */
[----:B------:R-:W-:Y:S01]  /*1a50*/  IMAD.SHL.U32 R9, R21, 0x10, RZ ;  /* 0x0000001015097824 */ /* 0x000fe200078e00ff */
[----:B------:R-:W-:Y:S01]  /*1a60*/  LOP3.LUT R2, R2, 0x1c0, RZ, 0xc0, !PT ;  /* 0x000001c002027812 */ /* 0x000fe200078ec0ff */
[----:B------:R-:W-:Y:S01]  /*1a70*/  IMAD.MOV.U32 R221, RZ, RZ, 0x20 ;  /* 0x00000020ffdd7424 */ /* 0x000fe200078e00ff */
[----:B------:R-:W-:Y:S01]  /*1a80*/  LOP3.LUT R6, R6, 0x8, RZ, 0xc0, !PT ;  /* 0x0000000806067812 */ /* 0x000fe200078ec0ff */
[----:B------:R-:W1:Y:S01]  /*1a90*/  S2UR UR10, SR_CTAID.Y ;  /* 0x00000000000a79c3 */ /* 0x000e620000002600 */
[--C-:B------:R-:W-:Y:S01]  /*1aa0*/  SHF.R.U32.HI R3, RZ, 0x3, R2.reuse ;  /* 0x00000003ff037819 */ /* 0x100fe20000011602 */
[----:B------:R-:W-:Y:S01]  /*1ab0*/  IMAD.MOV.U32 R222, RZ, RZ, 0x40 ;  /* 0x00000040ffde7424 */ /* 0x000fe200078e00ff */
[----:B------:R-:W-:Y:S01]  /*1ac0*/  LOP3.LUT R7, R2, 0x10, R9, 0xf8, !PT ;  /* 0x0000001002077812 */ /* 0x000fe200078ef809 */
[----:B------:R-:W-:Y:S01]  /*1ad0*/  IMAD.MOV.U32 R232, RZ, RZ, 0x20 ;  /* 0x00000020ffe87424 */ /* 0x000fe200078e00ff */
[C---:B------:R-:W-:Y:S01]  /*1ae0*/  LOP3.LUT R10, R3.reuse, R6, R2, 0x1e, !PT ;  /* 0x00000006030a7212 */ /* 0x040fe200078e1e02 */
[----:B------:R-:W-:Y:S01]  /*1af0*/  IMAD R223, R16, 0x800, R223 ;  /* 0x0000080010df7824 */ /* 0x000fe200078e02df */
[----:B------:R-:W-:Y:S01]  /*1b00*/  LOP3.LUT R216, R3, R7, R6, 0x1e, !PT ;  /* 0x0000000703d87212 */ /* 0x000fe200078e1e06 */
[----:B------:R-:W-:Y:S01]  /*1b10*/  IMAD.MOV.U32 R228, RZ, RZ, 0x10 ;  /* 0x00000010ffe47424 */ /* 0x000fe200078e00ff */
[----:B------:R-:W-:Y:S01]  /*1b20*/  LOP3.LUT R2, R0, 0x3ffffffc, RZ, 0xc0, !PT ;  /* 0x3ffffffc00027812 */ /* 0x000fe200078ec0ff */
[----:B------:R-:W-:Y:S01]  /*1b30*/  UIADD3 UR6, UR12, 0x3f, URZ ;  /* 0x0000003f0c067890 */ /* 0x000fe2000fffe03f */
[----:B------:R-:W-:Y:S01]  /*1b40*/  SHF.R.S32.HI R3, RZ, 0x1f, R20 ;  /* 0x0000001fff037819 */ /* 0x000fe20000011414 */
[----:B------:R-:W-:Y:S01]  /*1b50*/  IMAD.IADD R223, R223, 0x1, R10 ;  /* 0x00000001dfdf7824 */ /* 0x000fe200078e020a */
[----:B------:R-:W-:Y:S01]  /*1b60*/  SHF.R.S32.HI R8, RZ, 0x2, R0 ;  /* 0x00000002ff087819 */ /* 0x000fe20000011400 */
[----:B------:R-:W-:Y:S01]  /*1b70*/  IMAD.IADD R2, R26, 0x1, -R2 ;  /* 0x000000011a027824 */ /* 0x000fe200078e0a02 */
[----:B------:R-:W-:Y:S01]  /*1b80*/  SHF.R.S32.HI R6, RZ, 0x1f, R0 ;  /* 0x0000001fff067819 */ /* 0x000fe20000011400 */
[----:B------:R-:W-:Y:S01]  /*1b90*/  IMAD R216, R16, 0x200, R216 ;  /* 0x0000020010d87824 */ /* 0x000fe200078e02d8 */
[----:B------:R-:W-:Y:S01]  /*1ba0*/  LEA.HI R0, R3, R20, RZ, 0x2 ;  /* 0x0000001403007211 */ /* 0x000fe200078f10ff */
[----:B------:R-:W-:Y:S01]  /*1bb0*/  IMAD R11, R2, 0x2, R5 ;  /* 0x00000002020b7824 */ /* 0x000fe200078e0205 */
[----:B------:R-:W-:Y:S01]  /*1bc0*/  LOP3.LUT R7, R17, 0xffffffe0, RZ, 0xc0, !PT ;  /* 0xffffffe011077812 */ /* 0x000fe200078ec0ff */
[----:B------:R-:W-:Y:S01]  /*1bd0*/  USHF.R.S32.HI UR4, URZ, 0x1f, UR6 ;  /* 0x0000001f3f047899 */ /* 0x000fe20008011406 */
[----:B------:R-:W-:Y:S01]  /*1be0*/  LEA.HI R3, R6, R8, RZ, 0x3 ;  /* 0x0000000806037211 */ /* 0x000fe200078f18ff */
[----:B------:R-:W-:Y:S01]  /*1bf0*/  IMAD.MOV.U32 R225, RZ, RZ, 0x40 ;  /* 0x00000040ffe17424 */ /* 0x000fe200078e00ff */
[----:B------:R-:W-:Y:S01]  /*1c00*/  LOP3.LUT R0, R0, 0xfffffffc, RZ, 0xc0, !PT ;  /* 0xfffffffc00007812 */ /* 0x000fe200078ec0ff */
[----:B------:R-:W-:Y:S01]  /*1c10*/  IMAD.IADD R7, R26, 0x1, -R7 ;  /* 0x000000011a077824 */ /* 0x000fe200078e0a07 */
[----:B------:R-:W-:Y:S01]  /*1c20*/  LOP3.LUT R2, R3, 0xfffffff8, RZ, 0xc0, !PT ;  /* 0xfffffff803027812 */ /* 0x000fe200078ec0ff */
[----:B------:R-:W-:Y:S01]  /*1c30*/  IMAD.SHL.U32 R224, R223, 0x2, RZ ;  /* 0x00000002dfe07824 */ /* 0x000fe200078e00ff */
[----:B------:R-:W-:Y:S01]  /*1c40*/  SHF.R.S32.HI R27, RZ, 0x1f, R26 ;  /* 0x0000001fff1b7819 */ /* 0x000fe2000001141a */
[----:B------:R-:W-:Y:S01]  /*1c50*/  IMAD.IADD R3, R20, 0x1, -R0 ;  /* 0x0000000114037824 */ /* 0x000fe200078e0a00 */
[----:B------:R-:W-:Y:S01]  /*1c60*/  SHF.R.S32.HI R0, RZ, 0x1f, R7 ;  /* 0x0000001fff007819 */ /* 0x000fe20000011407 */
[----:B------:R-:W-:Y:S01]  /*1c70*/  IMAD.IADD R2, R8, 0x1, -R2 ;  /* 0x0000000108027824 */ /* 0x000fe200078e0a02 */
[----:B------:R-:W-:Y:S01]  /*1c80*/  SEL R221, R221, 0xffffffe0, !P0 ;  /* 0xffffffe0dddd7807 */ /* 0x000fe20004000000 */
[----:B------:R-:W-:Y:S01]  /*1c90*/  IMAD R6, R3, -0x8, R24 ;  /* 0xfffffff803067824 */ /* 0x000fe200078e0218 */
[----:B------:R-:W-:Y:S01]  /*1ca0*/  LEA.HI R0, R0, R7, RZ, 0x2 ;  /* 0x0000000700007211 */ /* 0x000fe200078f10ff */
[C---:B------:R-:W-:Y:S01]  /*1cb0*/  IMAD.SHL.U32 R5, R2.reuse, 0x40, RZ ;  /* 0x0000004002057824 */ /* 0x040fe200078e00ff */
[----:B------:R-:W-:Y:S01]  /*1cc0*/  LOP3.LUT P0, RZ, R2, 0x4, RZ, 0xc0, !PT ;  /* 0x0000000402ff7812 */ /* 0x000fe2000780c0ff */
[----:B------:R2:W-:Y:S01]  /*1cd0*/  STL [R1+0x1c], R27 ;  /* 0x00001c1b01007387 */ /* 0x0005e20000100800 */
[C---:B------:R-:W-:Y:S01]  /*1ce0*/  LOP3.LUT R3, R0.reuse, 0xfffffffc, RZ, 0xc0, !PT ;  /* 0xfffffffc00037812 */ /* 0x040fe200078ec0ff */
[----:B------:R-:W-:Y:S01]  /*1cf0*/  IMAD R221, R223, 0x2, R221 ;  /* 0x00000002dfdd7824 */ /* 0x000fe200078e02dd */
[----:B------:R-:W-:Y:S01]  /*1d00*/  LEA.HI.SX32 R249, R0, R9, 0x1e ;  /* 0x0000000900f97211 */ /* 0x000fe200078ff2ff */
[----:B------:R-:W-:Y:S01]  /*1d10*/  IMAD.SHL.U32 R217, R216, 0x2, RZ ;  /* 0x00000002d8d97824 */ /* 0x000fe200078e00ff */
[----:B------:R-:W-:Y:S01]  /*1d20*/  LOP3.LUT R0, R5, 0x1c0, RZ, 0xc0, !PT ;  /* 0x000001c005007812 */ /* 0x000fe200078ec0ff */
[----:B------:R-:W-:Y:S01]  /*1d30*/  IMAD.IADD R5, R7, 0x1, -R3 ;  /* 0x0000000107057824 */ /* 0x000fe200078e0a03 */
[----:B------:R-:W-:Y:S01]  /*1d40*/  LOP3.LUT P1, RZ, R22, 0x4, RZ, 0xc0, !PT ;  /* 0x0000000416ff7812 */ /* 0x000fe2000782c0ff */
[----:B------:R-:W-:Y:S01]  /*1d50*/  ULEA.HI UR4, UR4, UR6, URZ, 0x6 ;  /* 0x0000000604047291 */ /* 0x000fe2000f8f303f */
[----:B------:R-:W-:Y:S01]  /*1d60*/  SHF.R.U32.HI R3, RZ, 0x3, R0 ;  /* 0x00000003ff037819 */ /* 0x000fe20000011600 */
[----:B------:R-:W-:Y:S01]  /*1d70*/  IMAD R248, R5, -0x2, R6 ;  /* 0xfffffffe05f87824 */ /* 0x000fe200078e0206 */
[----:B------:R-:W-:Y:S01]  /*1d80*/  SEL R222, R222, 0xffffffc0, !P1 ;  /* 0xffffffc0dede7807 */ /* 0x000fe20004800000 */
[----:B------:R-:W-:Y:S01]  /*1d90*/  CS2R R194, SRZ ;  /* 0x0000000000c27805 */ /* 0x000fe2000001ff00 */
[----:B------:R-:W-:Y:S01]  /*1da0*/  LOP3.LUT R0, R3, R0, R23, 0x1e, !PT ;  /* 0x0000000003007212 */ /* 0x000fe200078e1e17 */
[----:B------:R-:W-:Y:S01]  /*1db0*/  CS2R R192, SRZ ;  /* 0x0000000000c07805 */ /* 0x000fe2000001ff00 */
[----:B------:R-:W-:Y:S01]  /*1dc0*/  LOP3.LUT P1, RZ, R4, 0x4, RZ, 0xc0, !PT ;  /* 0x0000000404ff7812 */ /* 0x000fe2000782c0ff */
[----:B------:R-:W-:Y:S01]  /*1dd0*/  IMAD R223, R223, 0x2, R222 ;  /* 0x00000002dfdf7824 */ /* 0x000fe200078e02de */
[----:B------:R-:W-:Y:S01]  /*1de0*/  CS2R R190, SRZ ;  /* 0x0000000000be7805 */ /* 0x000fe2000001ff00 */
[----:B------:R-:W-:Y:S01]  /*1df0*/  IMAD.IADD R0, R11, 0x1, R0 ;  /* 0x000000010b007824 */ /* 0x000fe200078e0200 */
[----:B------:R-:W-:Y:S01]  /*1e00*/  SEL R226, R232, 0xffffffe0, !P1 ;  /* 0xffffffe0e8e27807 */ /* 0x000fe20004800000 */
[----:B------:R-:W-:Y:S01]  /*1e10*/  IMAD R216, R216, 0x2, R222 ;  /* 0x00000002d8d87824 */ /* 0x000fe200078e02de */
[----:B------:R-:W-:Y:S01]  /*1e20*/  CS2R R188, SRZ ;  /* 0x0000000000bc7805 */ /* 0x000fe2000001ff00 */
[----:B------:R-:W-:Y:S01]  /*1e30*/  CS2R R186, SRZ ;  /* 0x0000000000ba7805 */ /* 0x000fe2000001ff00 */
[----:B------:R-:W-:Y:S01]  /*1e40*/  LEA R238, R0, 0x20480, 0x1 ;  /* 0x0002048000ee7811 */ /* 0x000fe200078e08ff */
[----:B------:R-:W-:Y:S01]  /*1e50*/  IMAD.IADD R229, R220, 0x1, R226 ;  /* 0x00000001dce57824 */ /* 0x000fe200078e02e2 */
[----:B------:R-:W-:Y:S01]  /*1e60*/  CS2R R184, SRZ ;  /* 0x0000000000b87805 */ /* 0x000fe2000001ff00 */
[----:B------:R-:W-:Y:S01]  /*1e70*/  CS2R R182, SRZ ;  /* 0x0000000000b67805 */ /* 0x000fe2000001ff00 */
[C---:B------:R-:W-:Y:S01]  /*1e80*/  IADD3 R239, R238.reuse, 0x40, RZ ;  /* 0x00000040eeef7810 */ /* 0x040fe20007ffe0ff */
[----:B------:R-:W-:Y:S01]  /*1e90*/  CS2R R180, SRZ ;  /* 0x0000000000b47805 */ /* 0x000fe2000001ff00 */
[----:B------:R-:W-:Y:S01]  /*1ea0*/  @P0 IADD3 R239, R238, -0x40, RZ ;  /* 0xffffffc0eeef0810 */ /* 0x000fe20007ffe0ff */
[----:B------:R-:W-:Y:S01]  /*1eb0*/  CS2R R178, SRZ ;  /* 0x0000000000b27805 */ /* 0x000fe2000001ff00 */
[----:B------:R-:W-:Y:S01]  /*1ec0*/  LOP3.LUT P0, RZ, R4, 0x2, RZ, 0xc0, !PT ;  /* 0x0000000204ff7812 */ /* 0x000fe2000780c0ff */
[----:B------:R-:W-:Y:S01]  /*1ed0*/  CS2R R176, SRZ ;  /* 0x0000000000b07805 */ /* 0x000fe2000001ff00 */
[----:B------:R-:W-:Y:S01]  /*1ee0*/  CS2R R174, SRZ ;  /* 0x0000000000ae7805 */ /* 0x000fe2000001ff00 */
[----:B------:R-:W-:Y:S01]  /*1ef0*/  CS2R R172, SRZ ;  /* 0x0000000000ac7805 */ /* 0x000fe2000001ff00 */
[----:B------:R-:W-:Y:S01]  /*1f00*/  SEL R228, R228, 0xfffffff0, !P0 ;  /* 0xfffffff0e4e47807 */ /* 0x000fe20004000000 */
        /* <DEDUP_REMOVED lines=53> */
[----:B------:R-:W-:Y:S01]  /*2260*/  SEL R225, R225, 0xffffffc0, !P1 ;  /* 0xffffffc0e1e17807 */ /* 0x000fe20004800000 */
[----:B------:R-:W-:Y:S01]  /*2270*/  IMAD.IADD R230, R220, 0x1, R228 ;  /* 0x00000001dce67824 */ /* 0x000fe200078e02e4 */
[----:B------:R-:W-:Y:S01]  /*2280*/  ULDC UR9, c[0x0][0x278] ;  /* 0x00009e0000097ab9 */ /* 0x000fe20000000800 */
[----:B------:R-:W-:Y:S01]  /*2290*/  IMAD.IADD R231, R228, 0x1, R229 ;  /* 0x00000001e4e77824 */ /* 0x000fe200078e02e5 */
[----:B------:R-:W-:-:S02]  /*22a0*/  ULDC UR8, c[0x0][0x290] ;  /* 0x0000a40000087ab9 */ /* 0x000fc40000000800 */
[----:B------:R-:W-:Y:S02]  /*22b0*/  UMOV UR5, URZ ;  /* 0x0000003f00057c82 */ /* 0x000fe40008000000 */
[----:B------:R-:W-:Y:S02]  /*22c0*/  UMOV UR25, 0x1 ;  /* 0x0000000100197882 */ /* 0x000fe40000000000 */
[----:B------:R-:W-:Y:S02]  /*22d0*/  UMOV UR24, URZ ;  /* 0x0000003f00187c82 */ /* 0x000fe40008000000 */
[----:B------:R-:W-:Y:S02]  /*22e0*/  UMOV UR23, URZ ;  /* 0x0000003f00177c82 */ /* 0x000fe40008000000 */
[----:B------:R-:W-:Y:S02]  /*22f0*/  UIMAD UR9, UR18, UR9, URZ ;  /* 0x00000009120972a4 */ /* 0x000fe4000f8e023f */
[----:B------:R-:W-:-:S02]  /*2300*/  UIMAD UR8, UR18, UR8, URZ ;  /* 0x00000008120872a4 */ /* 0x000fc4000f8e023f */
[----:B------:R-:W-:Y:S02]  /*2310*/  USHF.R.S32.HI UR22, URZ, 0x6, UR4 ;  /* 0x000000063f167899 */ /* 0x000fe40008011404 */
[----:B-12---:R-:W-:Y:S02]  /*2320*/  ULDC UR11, c[0x0][0x168] ;  /* 0x00005a00000b7ab9 */ /* 0x006fe40000000800 */
.L_x_1099:
[----:B------:R-:W-:Y:S04]  /*2330*/  DEPBAR.LE SB0, 0x1 ;  /* 0x000080400000791a */ /* 0x000fe80000000000 */
[----:B------:R-:W-:Y:S01]  /*2340*/  BAR.SYNC.DEFER_BLOCKING 0x0 ;  /* 0x0000000000007b1d */ /* 0x000fe20000010000 */
[----:B------:R-:W-:Y:S01]  /*2350*/  IMAD.U32 R0, RZ, RZ, UR5 ;  /* 0x00000005ff007e24 */ /* 0x000fe2000f8e00ff */
[----:B------:R-:W-:Y:S01]  /*2360*/  UIADD3 UR19, UR24, 0x1, URZ ;  /* 0x0000000118137890 */ /* 0x000fe2000fffe03f */
[----:B------:R-:W-:Y:S02]  /*2370*/  IMAD.U32 R2, RZ, RZ, UR5 ;  /* 0x00000005ff027e24 */ /* 0x000fe4000f8e00ff */
[----:B------:R-:W-:Y:S01]  /*2380*/  IMAD R0, R0, 0x2000, R220 ;  /* 0x0000200000007824 */ /* 0x000fe200078e02dc */
[----:B------:R-:W-:Y:S01]  /*2390*/  UISETP.GE.AND UP0, UPT, UR19, UR22, UPT ;  /* 0x000000161300728c */ /* 0x000fe2000bf06270 */
[----:B------:R-:W-:Y:S01]  /*23a0*/  IMAD.U32 R237, RZ, RZ, UR5 ;  /* 0x00000005ffed7e24 */ /* 0x000fe2000f8e00ff */
[----:B------:R-:W-:Y:S02]  /*23b0*/  LEA R2, R2, R228, 0xd ;  /* 0x000000e402027211 */ /* 0x000fe400078e68ff */
[----:B------:R-:W-:Y:S02]  /*23c0*/  SHF.L.U32 R0, R0, 0x1, RZ ;  /* 0x0000000100007819 */ /* 0x000fe400000006ff */
[----:B------:R-:W-:Y:S01]  /*23d0*/  LEA R237, R237, R249, 0x6 ;  /* 0x000000f9eded7211 */ /* 0x000fe200078e30ff */
[C---:B------:R-:W-:Y:S01]  /*23e0*/  IMAD.IADD R3, R220.reuse, 0x1, R2 ;  /* 0x00000001dc037824 */ /* 0x040fe200078e0202 */
[----:B------:R-:W-:Y:S02]  /*23f0*/  IADD3 R2, R220, R2, R226 ;  /* 0x00000002dc027210 */ /* 0x000fe40007ffe0e2 */
[----:B------:R-:W-:Y:S01]  /*2400*/  PLOP3.LUT P1, PT, PT, PT, UP0, 0x80, 0x0 ;  /* 0x000000000000781c */ /* 0x000fe20003f2f008 */
[----:B------:R-:W-:Y:S01]  /*2410*/  IMAD.SHL.U32 R237, R237, 0x4, RZ ;  /* 0x00000004eded7824 */ /* 0x000fe200078e00ff */
[----:B------:R-:W-:Y:S01]  /*2420*/  SHF.L.U32 R209, R3, 0x1, RZ ;  /* 0x0000000103d17819 */ /* 0x000fe200000006ff */
[----:B------:R-:W-:Y:S01]  /*2430*/  IMAD.SHL.U32 R219, R2, 0x2, RZ ;  /* 0x0000000202db7824 */ /* 0x000fe200078e00ff */
[----:B------:R-:W-:Y:S02]  /*2440*/  MOV R3, UR5 ;  /* 0x0000000500037c02 */ /* 0x000fe40008000f00 */
[----:B------:R-:W-:Y:S01]  /*2450*/  MOV R2, UR5 ;  /* 0x0000000500027c02 */ /* 0x000fe20008000f00 */
[----:B------:R-:W-:Y:S04]  /*2460*/  LDSM.16.M88.4 R16, [R224+0x80] ;  /* 0x00008000e010783b */ /* 0x000fe80000000200 */
[----:B------:R-:W-:Y:S01]  /*2470*/  IMAD R2, R2, 0x2000, R230 ;  /* 0x0000200002027824 */ /* 0x000fe200078e02e6 */
        /* <DEDUP_REMOVED lines=14> */
[----:B------:R-:W-:Y:S05]  /*2560*/  LDS R233, [R237+0x20080] ;  /* 0x02008000ede97984 */ /* 0x000fea0000000800 */
[----:B------:R-:W-:Y:S02]  /*2570*/  LDS R234, [R237+0x200a0] ;  /* 0x0200a000edea7984 */ /* 0x000fe40000000800 */
[C---:B------:R-:W-:Y:S03]  /*2580*/  HMMA.16816.F32 R16, R32.reuse, R18, RZ ;  /* 0x000000122010723c */ /* 0x040fe600000018ff */
[----:B------:R-:W-:Y:S05]  /*2590*/  LDS R235, [R237+0x20100] ;  /* 0x02010000edeb7984 */ /* 0x000fea0000000800 */
[-C--:B---3--:R-:W-:Y:S01]  /*25a0*/  HMMA.16816.F32 R20, R32, R36.reuse, RZ ;  /* 0x000000242014723c */ /* 0x088fe200000018ff */
[----:B------:R-:W-:Y:S07]  /*25b0*/  LDS R236, [R237+0x20120] ;  /* 0x02012000edec7984 */ /* 0x000fee0000000800 */
[C---:B------:R-:W-:Y:S07]  /*25c0*/  HMMA.16816.F32 R24, R28.reuse, R36, RZ ;  /* 0x000000241c18723c */ /* 0x040fee00000018ff */
[----:B------:R-:W-:Y:S01]  /*25d0*/  IMAD.U32 R36, RZ, RZ, UR5 ;  /* 0x00000005ff247e24 */ /* 0x000fe2000f8e00ff */
[-C--:B------:R-:W-:Y:S04]  /*25e0*/  HMMA.16816.F32 R28, R28, R38.reuse, RZ ;  /* 0x000000261c1c723c */ /* 0x080fe800000018ff */
[----:B------:R-:W-:Y:S01]  /*25f0*/  IMAD R37, R36, 0x2000, R226 ;  /* 0x0000200024257824 */ /* 0x000fe200078e02e2 */
[----:B------:R-:W-:Y:S03]  /*2600*/  LEA R36, R3, R229, 0xd ;  /* 0x000000e503247211 */ /* 0x000fe600078e68ff */
[----:B------:R-:W-:Y:S04]  /*2610*/  HMMA.16816.F32 R32, R32, R38, RZ ;  /* 0x000000262020723c */ /* 0x000fe800000018ff */
[----:B------:R-:W-:Y:S01]  /*2620*/  IMAD.IADD R3, R220, 0x1, R37 ;  /* 0x00000001dc037824 */ /* 0x000fe200078e0225 */
[----:B------:R-:W-:Y:S03]  /*2630*/  SHF.L.U32 R208, R36, 0x1, RZ ;  /* 0x0000000124d07819 */ /* 0x000fe600000006ff */
[-C--:B----4-:R-:W-:Y:S02]  /*2640*/  HMMA.16816.F32 R4, R40, R44.reuse, R4 ;  /* 0x0000002c2804723c */ /* 0x090fe40000001804 */
[----:B------:R-:W-:Y:S03]  /*2650*/  LDSM.16.M88.4 R60, [R208+0x11080] ;  /* 0x01108000d03c783b */ /* 0x000fe60000000200 */
[----:B------:R-:W-:Y:S01]  /*2660*/  IMAD.SHL.U32 R218, R3, 0x2, RZ ;  /* 0x0000000203da7824 */ /* 0x000fe200078e00ff */
[----:B------:R-:W-:Y:S02]  /*2670*/  MOV R3, UR5 ;  /* 0x0000000500037c02 */ /* 0x000fe40008000f00 */
[C---:B-----5:R-:W-:Y:S02]  /*2680*/  HMMA.16816.F32 R8, R48.reuse, R44, R8 ;  /* 0x0000002c3008723c */ /* 0x060fe40000001808 */
[----:B------:R-:W1:Y:S02]  /*2690*/  LDSM.16.M88.4 R36, [R218+0x10080] ;  /* 0x01008000da24783b */ /* 0x000e640000000200 */
[----:B------:R-:W-:Y:S04]  /*26a0*/  IMAD R3, R3, 0x2000, R231 ;  /* 0x0000200003037824 */ /* 0x000fe800078e02e7 */
[-C--:B------:R-:W-:Y:S04]  /*26b0*/  HMMA.16816.F32 R12, R48, R46.reuse, R12 ;  /* 0x0000002e300c723c */ /* 0x080fe8000000180c */
[----:B------:R-:W-:Y:S04]  /*26c0*/  SHF.L.U32 R3, R3, 0x1, RZ ;  /* 0x0000000103037819 */ /* 0x000fe800000006ff */
[C---:B------:R-:W-:Y:S01]  /*26d0*/  HMMA.16816.F32 R16, R40.reuse, R46, R16 ;  /* 0x0000002e2810723c */ /* 0x040fe20000001810 */
[----:B------:R-:W2:Y:S05]  /*26e0*/  LDSM.16.M88.4 R204, [R3+0x11080] ;  /* 0x0110800003cc783b */ /* 0x000eaa0000000200 */
[----:B------:R-:W-:Y:S02]  /*26f0*/  LDSM.16.M88.4 R44, [R224+0x4080] ;  /* 0x00408000e02c783b */ /* 0x000fe40000000200 */
[-C--:B------:R-:W-:Y:S08]  /*2700*/  HMMA.16816.F32 R20, R40, R52.reuse, R20 ;  /* 0x000000342814723c */ /* 0x080ff00000001814 */
[C---:B------:R-:W-:Y:S08]  /*2710*/  HMMA.16816.F32 R24, R48.reuse, R52, R24 ;  /* 0x000000343018723c */ /* 0x040ff00000001818 */
[-C--:B------:R-:W-:Y:S01]  /*2720*/  HMMA.16816.F32 R28, R48, R54.reuse, R28 ;  /* 0x00000036301c723c */ /* 0x080fe2000000181c */
[----:B------:R-:W-:Y:S07]  /*2730*/  LDSM.16.M88.4 R48, [R0+0x13080] ;  /* 0x013080000030783b */ /* 0x000fee0000000200 */
[----:B------:R-:W-:Y:S01]  /*2740*/  HMMA.16816.F32 R32, R40, R54, R32 ;  /* 0x000000362820723c */ /* 0x000fe20000001820 */
[----:B------:R-:W3:Y:S05]  /*2750*/  LDSM.16.M88.4 R40, [R222+0x2080] ;  /* 0x00208000de28783b */ /* 0x000eea0000000200 */
[----:B------:R-:W-:Y:S02]  /*2760*/  LDSM.16.M88.4 R52, [R224+0x6080] ;  /* 0x00608000e034783b */ /* 0x000fe40000000200 */
[-C--:B-1----:R-:W-:Y:S08]  /*2770*/  HMMA.16816.F32 R4, R36, R56.reuse, R4 ;  /* 0x000000382404723c */ /* 0x082ff00000001804 */
[C---:B------:R-:W-:Y:S08]  /*2780*/  HMMA.16816.F32 R8, R60.reuse, R56, R8 ;  /* 0x000000383c08723c */ /* 0x040ff00000001808 */
[-C--:B------:R-:W-:Y:S08]  /*2790*/  HMMA.16816.F32 R12, R60, R58.reuse, R12 ;  /* 0x0000003a3c0c723c */ /* 0x080ff0000000180c */
[C---:B------:R-:W-:Y:S08]  /*27a0*/  HMMA.16816.F32 R16, R36.reuse, R58, R16 ;  /* 0x0000003a2410723c */ /* 0x040ff00000001810 */
[-C--:B------:R-:W-:Y:S08]  /*27b0*/  HMMA.16816.F32 R20, R36, R64.reuse, R20 ;  /* 0x000000402414723c */ /* 0x080ff00000001814 */
[C---:B------:R-:W-:Y:S07]  /*27c0*/  HMMA.16816.F32 R24, R60.reuse, R64, R24 ;  /* 0x000000403c18723c */ /* 0x040fee0000001818 */
[----:B------:R-:W-:Y:S01]  /*27d0*/  SHF.L.U32 R64, R2, 0x1, RZ ;  /* 0x0000000102407819 */ /* 0x000fe200000006ff */
[-C--:B------:R-:W-:Y:S01]  /*27e0*/  HMMA.16816.F32 R28, R60, R66.reuse, R28 ;  /* 0x000000423c1c723c */ /* 0x080fe2000000181c */
[----:B------:R-:W-:Y:S05]  /*27f0*/  LDSM.16.M88.4 R60, [R221+0x4080] ;  /* 0x00408000dd3c783b */ /* 0x000fea0000000200 */
[----:B------:R-:W-:Y:S02]  /*2800*/  LDSM.16.M88.4 R56, [R64+0x12080] ;  /* 0x012080004038783b */ /* 0x000fe40000000200 */
[----:B------:R-:W-:Y:S03]  /*2810*/  HMMA.16816.F32 R32, R36, R66, R32 ;  /* 0x000000422420723c */ /* 0x000fe60000001820 */
[----:B------:R-:W1:Y:S05]  /*2820*/  LDSM.16.M88.4 R36, [R0+0x12080] ;  /* 0x012080000024783b */ /* 0x000e6a0000000200 */
[-C--:B------:R-:W-:Y:S01]  /*2830*/  HMMA.16816.F32 R4, R196, R200.reuse, R4 ;  /* 0x000000c8c404723c */ /* 0x080fe20000001804 */
[----:B------:R-:W4:Y:S07]  /*2840*/  LDSM.16.M88.4 R64, [R64+0x13080] ;  /* 0x013080004040783b */ /* 0x000f2e0000000200 */
[C---:B--2---:R-:W-:Y:S08]  /*2850*/  HMMA.16816.F32 R8, R204.reuse, R200, R8 ;  /* 0x000000c8cc08723c */ /* 0x044ff00000001808 */
[-C--:B------:R-:W-:Y:S08]  /*2860*/  HMMA.16816.F32 R12, R204, R202.reuse, R12 ;  /* 0x000000cacc0c723c */ /* 0x080ff0000000180c */
[C---:B------:R-:W-:Y:S01]  /*2870*/  HMMA.16816.F32 R16, R196.reuse, R202, R16 ;  /* 0x000000cac410723c */ /* 0x040fe20000001810 */
[----:B------:R-:W2:Y:S07]  /*2880*/  LDSM.16.M88.4 R200, [R221+0x6080] ;  /* 0x00608000ddc8783b */ /* 0x000eae0000000200 */
[-C--:B---3--:R-:W-:Y:S08]  /*2890*/  HMMA.16816.F32 R20, R196, R40.reuse, R20 ;  /* 0x00000028c414723c */ /* 0x088ff00000001814 */
        /* <DEDUP_REMOVED lines=18> */
[-C--:B------:R-:W-:Y:S08]  /*29c0*/  HMMA.16816.F32 R4, R56, R60.reuse, R4 ;  /* 0x0000003c3804723c */ /* 0x080ff00000001804 */
[C---:B----4-:R-:W-:Y:S08]  /*29d0*/  HMMA.16816.F32 R8, R64.reuse, R60, R8 ;  /* 0x0000003c4008723c */ /* 0x050ff00000001808 */
[-C--:B------:R-:W-:Y:S08]  /*29e0*/  HMMA.16816.F32 R12, R64, R62.reuse, R12 ;  /* 0x0000003e400c723c */ /* 0x080ff0000000180c */
[C---:B------:R-:W-:Y:S08]  /*29f0*/  HMMA.16816.F32 R16, R56.reuse, R62, R16 ;  /* 0x0000003e3810723c */ /* 0x040ff00000001810 */
[-C--:B--2---:R-:W-:Y:S08]  /*2a00*/  HMMA.16816.F32 R20, R56, R200.reuse, R20 ;  /* 0x000000c83814723c */ /* 0x084ff00000001814 */
[C---:B------:R-:W-:Y:S08]  /*2a10*/  HMMA.16816.F32 R24, R64.reuse, R200, R24 ;  /* 0x000000c84018723c */ /* 0x040ff00000001818 */
[-C--:B------:R-:W-:Y:S08]  /*2a20*/  HMMA.16816.F32 R28, R64, R202.reuse, R28 ;  /* 0x000000ca401c723c */ /* 0x080ff0000000181c */
[----:B------:R-:W-:Y:S08]  /*2a30*/  HMMA.16816.F32 R32, R56, R202, R32 ;  /* 0x000000ca3820723c */ /* 0x000ff00000001820 */
[-C--:B-1----:R-:W-:Y:S08]  /*2a40*/  HMMA.16816.F32 R4, R40, R44.reuse, R4 ;  /* 0x0000002c2804723c */ /* 0x082ff00000001804 */
[C---:B------:R-:W-:Y:S08]  /*2a50*/  HMMA.16816.F32 R8, R196.reuse, R44, R8 ;  /* 0x0000002cc408723c */ /* 0x040ff00000001808 */
[-C--:B------:R-:W-:Y:S08]  /*2a60*/  HMMA.16816.F32 R12, R196, R46.reuse, R12 ;  /* 0x0000002ec40c723c */ /* 0x080ff0000000180c */
[C---:B------:R-:W-:Y:S01]  /*2a70*/  HMMA.16816.F32 R16, R40.reuse, R46, R16 ;  /* 0x0000002e2810723c */ /* 0x040fe20000001810 */
[----:B------:R-:W1:Y:S01]  /*2a80*/  LDSM.16.M88.4 R44, [R222+0x4080] ;  /* 0x00408000de2c783b */ /* 0x000e620000000200 */
[----:B------:R-:W-:Y:S04]  /*2a90*/  DEPBAR.LE SB0, 0x1 ;  /* 0x000080400000791a */ /* 0x000fe80000000000 */
[----:B------:R-:W-:Y:S02]  /*2aa0*/  BAR.SYNC.DEFER_BLOCKING 0x0 ;  /* 0x0000000000007b1d */ /* 0x000fe40000010000 */
[-C--:B------:R-:W-:Y:S08]  /*2ab0*/  HMMA.16816.F32 R20, R40, R204.reuse, R20 ;  /* 0x000000cc2814723c */ /* 0x080ff00000001814 */
[C---:B------:R-:W-:Y:S08]  /*2ac0*/  HMMA.16816.F32 R24, R196.reuse, R204, R24 ;  /* 0x000000ccc418723c */ /* 0x040ff00000001818 */
[-C--:B------:R-:W-:Y:S01]  /*2ad0*/  HMMA.16816.F32 R28, R196, R206.reuse, R28 ;  /* 0x000000cec41c723c */ /* 0x080fe2000000181c */
[----:B------:R2:W3:Y:S07]  /*2ae0*/  LDSM.16.M88.4 R64, [R0+0x18080] ;  /* 0x018080000040783b */ /* 0x0004ee0000000200 */
[----:B------:R-:W-:Y:S01]  /*2af0*/  HMMA.16816.F32 R32, R40, R206, R32 ;  /* 0x000000ce2820723c */ /* 0x000fe20000001820 */
[----:B------:R2:W4:Y:S05]  /*2b00*/  LDSM.16.M88.4 R60, [R0+0x19080] ;  /* 0x01908000003c783b */ /* 0x00052a0000000200 */
[----:B------:R2:W2:Y:S02]  /*2b10*/  LDSM.16.M88.4 R200, [R209+0x18080] ;  /* 0x01808000d1c8783b */ /* 0x0004a40000000200 */
[-C--:B-1----:R-:W-:Y:S03]  /*2b20*/  HMMA.16816.F32 R4, R36, R44.reuse, R4 ;  /* 0x0000002c2404723c */ /* 0x082fe60000001804 */
[----:B------:R-:W1:Y:S05]  /*2b30*/  LDSM.16.M88.4 R208, [R209+0x19080] ;  /* 0x01908000d1d0783b */ /* 0x000e6a0000000200 */
[C---:B------:R-:W-:Y:S01]  /*2b40*/  HMMA.16816.F32 R8, R48.reuse, R44, R8 ;  /* 0x0000002c3008723c */ /* 0x040fe20000001808 */
[----:B------:R1:W1:Y:S05]  /*2b50*/  LDSM.16.M88.4 R56, [R224+0x8080] ;  /* 0x00808000e038783b */ /* 0x00026a0000000200 */
[----:B------:R1:W1:Y:S02]  /*2b60*/  LDSM.16.M88.4 R196, [R224+0xa080] ;  /* 0x00a08000e0c4783b */ /* 0x0002640000000200 */
[-C--:B------:R-:W-:Y:S03]  /*2b70*/  HMMA.16816.F32 R12, R48, R46.reuse, R12 ;  /* 0x0000002e300c723c */ /* 0x080fe6000000180c */
[----:B------:R1:W1:Y:S05]  /*2b80*/  LDSM.16.M88.4 R204, [R221+0x8080] ;  /* 0x00808000ddcc783b */ /* 0x00026a0000000200 */
[C---:B------:R-:W-:Y:S01]  /*2b90*/  HMMA.16816.F32 R16, R36.reuse, R46, R16 ;  /* 0x0000002e2410723c */ /* 0x040fe20000001810 */
[----:B------:R1:W1:Y:S07]  /*2ba0*/  LDSM.16.M88.4 R212, [R221+0xa080] ;  /* 0x00a08000ddd4783b */ /* 0x00026e0000000200 */
[-C--:B------:R-:W-:Y:S08]  /*2bb0*/  HMMA.16816.F32 R20, R36, R52.reuse, R20 ;  /* 0x000000342414723c */ /* 0x080ff00000001814 */
[C---:B------:R-:W-:Y:S08]  /*2bc0*/  HMMA.16816.F32 R24, R48.reuse, R52, R24 ;  /* 0x000000343018723c */ /* 0x040ff00000001818 */
[-C--:B------:R-:W-:Y:S08]  /*2bd0*/  HMMA.16816.F32 R28, R48, R54.reuse, R28 ;  /* 0x00000036301c723c */ /* 0x080ff0000000181c */
[----:B------:R-:W-:Y:S01]  /*2be0*/  HMMA.16816.F32 R32, R36, R54, R32 ;  /* 0x000000362420723c */ /* 0x000fe20000001820 */
[----:B------:R-:W-:-:S07]  /*2bf0*/  @P1 BRA `(.L_x_1097) ;  /* 0x0000039000001947 */ /* 0x000fce0003800000 */
[----:B--234-:R-:W2:Y:S01]  /*2c00*/  LDL.64 R244, [R1+0x8] ;  /* 0x0000080001f47983 */ /* 0x01cea20000100a00 */
[----:B------:R-:W-:Y:S01]  /*2c10*/  ULDC.64 UR6, c[0x0][0x178] ;  /* 0x00005e0000067ab9 */ /* 0x000fe20000000a00 */
[----:B------:R-:W-:Y:S01]  /*2c20*/  IMAD.U32 R40, RZ, RZ, UR16 ;  /* 0x00000010ff287e24 */ /* 0x000fe2000f8e00ff */
[----:B------:R-:W-:Y:S01]  /*2c30*/  UIMAD.WIDE.U32 UR26, UR19, UR6, URZ ;  /* 0x00000006131a72a5 */ /* 0x000fe2000f8e003f */
[----:B------:R-:W3:Y:S01]  /*2c40*/  LDL.64 R242, [R1] ;  /* 0x0000000001f27983 */ /* 0x000ee20000100a00 */
[----:B------:R-:W-:Y:S01]  /*2c50*/  USHF.R.S32.HI UR4, URZ, 0x1f, UR19 ;  /* 0x0000001f3f047899 */ /* 0x000fe20008011413 */
[----:B------:R-:W-:Y:S02]  /*2c60*/  @!P3 IMAD.MOV.U32 R36, RZ, RZ, R250 ;  /* 0x000000ffff24b224 */ /* 0x000fe400078e00fa */
[----:B------:R-:W4:Y:S01]  /*2c70*/  LDL R240, [R1+0x20] ;  /* 0x0000200001f07983 */ /* 0x000f220000100800 */
[----:B------:R-:W-:Y:S01]  /*2c80*/  UIMAD UR4, UR4, UR6, URZ ;  /* 0x00000006040472a4 */ /* 0x000fe2000f8e023f */
[----:B------:R-:W-:Y:S02]  /*2c90*/  IMAD.U32 R2, RZ, RZ, UR26 ;  /* 0x0000001aff027e24 */ /* 0x000fe4000f8e00ff */
[----:B------:R-:W5:Y:S01]  /*2ca0*/  LDL R241, [R1+0x24] ;  /* 0x0000240001f17983 */ /* 0x000f620000100800 */
[----:B------:R-:W-:Y:S01]  /*2cb0*/  UIMAD UR4, UR19, UR7, UR4 ;  /* 0x00000007130472a4 */ /* 0x000fe2000f8e0204 */
[----:B------:R-:W-:Y:S01]  /*2cc0*/  IMAD.U32 R3, RZ, RZ, UR26 ;  /* 0x0000001aff037e24 */ /* 0x000fe2000f8e00ff */
[----:B------:R-:W-:Y:S01]  /*2cd0*/  UIMAD UR19, UR19, -0x40, UR11 ;  /* 0xffffffc0131378a4 */ /* 0x000fe2000f8e020b */
[----:B------:R-:W-:Y:S01]  /*2ce0*/  @!P3 IMAD.MOV.U32 R37, RZ, RZ, R251 ;  /* 0x000000ffff25b224 */ /* 0x000fe200078e00fb */
[----:B------:R-:W-:Y:S06]  /*2cf0*/  UIADD3 UR4, UR27, UR4, URZ ;  /* 0x000000041b047290 */ /* 0x000fec000fffe03f */
[----:B------:R-:W-:Y:S01]  /*2d00*/  IMAD.U32 R0, RZ, RZ, UR4 ;  /* 0x00000004ff007e24 */ /* 0x000fe2000f8e00ff */
[----:B--2---:R-:W-:Y:S04]  /*2d10*/  LEA R2, P1, R2, R244, 0x7 ;  /* 0x000000f402027211 */ /* 0x004fe800078238ff */
[----:B------:R-:W-:Y:S02]  /*2d20*/  LEA.HI.X R3, R3, R245, R0, 0x7, P1 ;  /* 0x000000f503037211 */ /* 0x000fe400008f3c00 */
[----:B------:R-:W-:Y:S01]  /*2d30*/  IADD3 R40, P2, P1, R40, 0x80, R2 ;  /* 0x0000008028287810 */ /* 0x000fe2000795e002 */
[----:B------:R-:W2:Y:S03]  /*2d40*/  @!P3 S2R R0, SR_CTAID.Y ;  /* 0x000000000000b919 */ /* 0x000ea60000002600 */
[----:B------:R-:W-:Y:S02]  /*2d50*/  IADD3.X R41, RZ, UR15, R3, P2, P1 ;  /* 0x0000000fff297c10 */ /* 0x000fe400097e2403 */
[----:B-----5:R-:W-:Y:S02]  /*2d60*/  ISETP.NE.AND P2, PT, R241, RZ, PT ;  /* 0x000000fff100720c */ /* 0x020fe40003f45270 */
[----:B--2---:R-:W-:Y:S01]  /*2d70*/  @!P3 SHF.R.S32.HI R38, RZ, 0x1f, R0 ;  /* 0x0000001fff26b819 */ /* 0x004fe20000011400 */
[----:B------:R-:W-:Y:S04]  /*2d80*/  @!P3 IMAD.WIDE.U32 R36, R0, c[0x0][0x270], R36 ;  /* 0x00009c000024ba25 */ /* 0x000fe800078e0024 */
[----:B------:R-:W-:Y:S04]  /*2d90*/  @!P3 IMAD R38, R38, c[0x0][0x270], RZ ;  /* 0x00009c002626ba24 */ /* 0x000fe800078e02ff */
[----:B------:R-:W-:Y:S01]  /*2da0*/  @!P3 IMAD R38, R0, c[0x0][0x274], R38 ;  /* 0x00009d000026ba24 */ /* 0x000fe200078e0226 */
[----:B------:R-:W-:Y:S02]  /*2db0*/  @!P3 IADD3 R0, P1, R36, UR9, RZ ;  /* 0x000000092400bc10 */ /* 0x000fe4000ff3e0ff */
[----:B---3--:R-:W-:Y:S02]  /*2dc0*/  IADD3 R36, -R242, UR19, RZ ;  /* 0x00000013f2247c10 */ /* 0x008fe4000fffe1ff */
[----:B------:R-:W-:Y:S02]  /*2dd0*/  @!P3 IADD3.X R37, R37, UR13, R38, P1, !PT ;  /* 0x0000000d2525bc10 */ /* 0x000fe40008ffe426 */
[C---:B------:R-:W-:Y:S04]  /*2de0*/  @!P3 LEA R38, P1, R0.reuse, c[0x0][0x258], 0x2 ;  /* 0x000096000026ba11 */ /* 0x040fe800078210ff */
[----:B------:R-:W-:Y:S01]  /*2df0*/  @!P3 LEA.HI.X R39, R0, c[0x0][0x25c], R37, 0x2, P1 ;  /* 0x000097000027ba11 */ /* 0x000fe200008f1425 */
[----:B------:R-:W-:Y:S01]  /*2e00*/  IMAD.U32 R0, RZ, RZ, UR25 ;  /* 0x00000019ff007e24 */ /* 0x000fe2000f8e00ff */
[----:B------:R-:W-:Y:S03]  /*2e10*/  ISETP.LT.OR P1, PT, R36, 0x1, P5 ;  /* 0x000000012400780c */ /* 0x000fe60002f21670 */
[----:B----4-:R-:W-:Y:S10]  /*2e20*/  IMAD R0, R0, 0x4000, R240 ;  /* 0x0000400000007824 */ /* 0x010ff400078e02f0 */
[----:B------:R-:W-:Y:S01]  /*2e30*/  @!PT LDS RZ, [RZ] ;  /* 0x00000000fffff984 */ /* 0x000fe20000000800 */
[----:B------:R-:W-:Y:S01]  /*2e40*/  @!PT LDS RZ, [RZ] ;  /* 0x00000000fffff984 */ /* 0x000fe20000000800 */
[----:B------:R-:W-:Y:S01]  /*2e50*/  @!PT LDS RZ, [RZ] ;  /* 0x00000000fffff984 */ /* 0x000fe20000000800 */
[----:B------:R2:W-:Y:S01]  /*2e60*/  LDGSTS.E.BYPASS.LTC128B.128 [R0], [R2.64], !P1 ;  /* 0x0000000002007fae */ /* 0x0005e2000c901d54 */
[----:B------:R-:W-:Y:S11]  /*2e70*/  ISETP.LT.OR P1, PT, R36, 0x1, P2 ;  /* 0x000000012400780c */ /* 0x000ff60001721670 */
[----:B------:R-:W-:Y:S02]  /*2e80*/  @!UPT UIADD3 URZ, URZ, URZ, URZ ;  /* 0x0000003f3f3ff290 */ /* 0x000fe4000fffe03f */
[----:B------:R2:W-:Y:S02]  /*2e90*/  LDGSTS.E.BYPASS.LTC128B.128 [R0+0x2000], [R2.64+0x80], !P1 ;  /* 0x0200008002007fae */ /* 0x0005e4000c901d54 */
[----:B--2---:R-:W-:Y:S04]  /*2ea0*/  IADD3 R2, P1, R2, UR16, RZ ;  /* 0x0000001002027c10 */ /* 0x004fe8000ff3e0ff */
[----:B------:R-:W-:Y:S02]  /*2eb0*/  IADD3.X R3, R3, UR15, RZ, P1, !PT ;  /* 0x0000000f03037c10 */ /* 0x000fe40008ffe4ff */
[C---:B------:R-:W-:Y:S11]  /*2ec0*/  ISETP.LT.OR P1, PT, R36.reuse, 0x21, P5 ;  /* 0x000000212400780c */ /* 0x040ff60002f21670 */
[----:B------:R-:W-:Y:S02]  /*2ed0*/  @!UPT UIADD3 URZ, URZ, URZ, URZ ;  /* 0x0000003f3f3ff290 */ /* 0x000fe4000fffe03f */
[----:B------:R2:W-:Y:S01]  /*2ee0*/  LDGSTS.E.BYPASS.LTC128B.128 [R0+0x1000], [R2.64], !P1 ;  /* 0x0100000002007fae */ /* 0x0005e2000c901d54 */
[----:B------:R-:W-:Y:S11]  /*2ef0*/  ISETP.LT.OR P1, PT, R36, 0x21, P2 ;  /* 0x000000212400780c */ /* 0x000ff60001721670 */
[----:B------:R-:W-:Y:S02]  /*2f00*/  @!UPT UIADD3 URZ, URZ, URZ, URZ ;  /* 0x0000003f3f3ff290 */ /* 0x000fe4000fffe03f */
[----:B------:R3:W-:Y:S01]  /*2f10*/  LDGSTS.E.BYPASS.LTC128B.128 [R0+0x3000], [R40.64], !P1 ;  /* 0x0300000028007fae */ /* 0x0007e2000c901d54 */
[----:B--2---:R-:W-:Y:S02]  /*2f20*/  IMAD.U32 R3, RZ, RZ, UR24 ;  /* 0x00000018ff037e24 */ /* 0x004fe4000f8e00ff */
[----:B------:R-:W-:Y:S03]  /*2f30*/  IMAD.U32 R2, RZ, RZ, UR25 ;  /* 0x00000019ff027e24 */ /* 0x000fe6000f8e00ff */
[----:B------:R-:W-:Y:S01]  /*2f40*/  @!P3 LEA R3, R3, 0x40, 0x6 ;  /* 0x000000400303b811 */ /* 0x000fe200078e30ff */
[----:B------:R-:W-:Y:S04]  /*2f50*/  @!P3 IMAD R2, R2, 0x40, R250 ;  /* 0x000000400202b824 */ /* 0x000fe800078e02fa */
[----:B------:R-:W-:Y:S04]  /*2f60*/  @!P3 IMAD.WIDE R38, R3, 0x4, R38 ;  /* 0x000000040326b825 */ /* 0x000fe800078e0226 */
[----:B------:R-:W-:Y:S05]  /*2f70*/  @!P3 IMAD.SHL.U32 R2, R2, 0x4, RZ ;  /* 0x000000040202b824 */ /* 0x000fea00078e00ff */
[----:B------:R3:W-:Y:S02]  /*2f80*/  @!P3 LDGSTS.E.BYPASS.LTC128B.128 [R2+0x20080], [R38.64] ;  /* 0x200800002602bfae */ /* 0x0007e4000b901d54 */
.L_x_1097:
[-C--:B-1234-:R-:W-:Y:S01]  /*2f90*/  HMMA.16816.F32 R36, R64, R56.reuse, RZ ;  /* 0x000000384024723c */ /* 0x09efe200000018ff */
[----:B------:R-:W0:Y:S01]  /*2fa0*/  LDGDEPBAR ;  /* 0x00000000000079af */ /* 0x000e220000000000 */
[----:B------:R-:W-:Y:S01]  /*2fb0*/  USHF.L.U32 UR4, UR5, 0xd, URZ ;  /* 0x0000000d05047899 */ /* 0x000fe2000800063f */
[----:B------:R-:W-:Y:S01]  /*2fc0*/  ISETP.GT.AND P1, PT, R248, RZ, PT ;  /* 0x000000fff800720c */ /* 0x000fe20003f24270 */
[----:B------:R-:W-:Y:S02]  /*2fd0*/  UIADD3 UR19, UR24, 0x2, URZ ;  /* 0x0000000218137890 */ /* 0x000fe4000fffe03f */
[----:B------:R-:W-:Y:S01]  /*2fe0*/  UIADD3 UR6, UR4, 0x10, URZ ;  /* 0x0000001004067890 */ /* 0x000fe2000fffe03f */
[----:B------:R-:W-:Y:S01]  /*2ff0*/  FSEL R247, R10, -INF , P1 ;  /* 0xff8000000af77808 */ /* 0x000fe20000800000 */
[C---:B------:R-:W-:Y:S01]  /*3000*/  HMMA.16816.F32 R40, R60.reuse, R56, RZ ;  /* 0x000000383c28723c */ /* 0x040fe200000018ff */
[----:B------:R-:W-:Y:S01]  /*3010*/  MOV R2, UR4 ;  /* 0x0000000400027c02 */ /* 0x000fe20008000f00 */
[----:B------:R-:W-:Y:S02]  /*3020*/  UISETP.GE.AND UP0, UPT, UR19, UR22, UPT ;  /* 0x000000161300728c */ /* 0x000fe4000bf06270 */
[----:B------:R-:W-:Y:S04]  /*3030*/  IADD3 R0, R220, UR4, RZ ;  /* 0x00000004dc007c10 */ /* 0x000fe8000fffe0ff */
[-C--:B------:R-:W-:Y:S01]  /*3040*/  HMMA.16816.F32 R44, R60, R58.reuse, RZ ;  /* 0x0000003a3c2c723c */ /* 0x080fe200000018ff */
[----:B------:R-:W-:Y:S07]  /*3050*/  SHF.L.U32 R0, R0, 0x1, RZ ;  /* 0x0000000100007819 */ /* 0x000fee00000006ff */
        /* <DEDUP_REMOVED lines=14> */
[----:B------:R-:W2:Y:S07]  /*3140*/  LDSM.16.M88.4 R208, [R218+0x19080] ;  /* 0x01908000dad0783b */ /* 0x000eae0000000200 */
[----:B------:R-:W-:Y:S01]  /*3150*/  HMMA.16816.F32 R64, R200, R214, R64 ;  /* 0x000000d6c840723c */ /* 0x000fe20000001840 */
[----:B------:R-:W3:Y:S07]  /*3160*/  LDSM.16.M88.4 R200, [R223+0xa080] ;  /* 0x00a08000dfc8783b */ /* 0x000eee0000000200 */
[-C--:B-1----:R-:W-:Y:S01]  /*3170*/  HMMA.16816.F32 R36, R196, R204.reuse, R36 ;  /* 0x000000ccc424723c */ /* 0x082fe20000001824 */
[----:B------:R-:W-:Y:S07]  /*3180*/  LDSM.16.M88.4 R212, [R222+0x8080] ;  /* 0x00808000ded4783b */ /* 0x000fee0000000200 */
[C---:B--2---:R-:W-:Y:S08]  /*3190*/  HMMA.16816.F32 R40, R208.reuse, R204, R40 ;  /* 0x000000ccd028723c */ /* 0x044ff00000001828 */
[-C--:B------:R-:W-:Y:S08]  /*31a0*/  HMMA.16816.F32 R44, R208, R206.reuse, R44 ;  /* 0x000000ced02c723c */ /* 0x080ff0000000182c */
[C---:B------:R-:W-:Y:S01]  /*31b0*/  HMMA.16816.F32 R48, R196.reuse, R206, R48 ;  /* 0x000000cec430723c */ /* 0x040fe20000001830 */
[----:B------:R-:W1:Y:S07]  /*31c0*/  LDSM.16.M88.4 R204, [R219+0x18080] ;  /* 0x01808000dbcc783b */ /* 0x000e6e0000000200 */
[-C--:B---3--:R-:W-:Y:S08]  /*31d0*/  HMMA.16816.F32 R52, R196, R200.reuse, R52 ;  /* 0x000000c8c434723c */ /* 0x088ff00000001834 */
        /* <DEDUP_REMOVED lines=14> */
[----:B------:R2:W3:Y:S07]  /*32c0*/  LDSM.16.M88.4 R208, [R0+0x1b080] ;  /* 0x01b0800000d0783b */ /* 0x0004ee0000000200 */
[----:B------:R-:W-:Y:S01]  /*32d0*/  HMMA.16816.F32 R64, R204, R198, R64 ;  /* 0x000000c6cc40723c */ /* 0x000fe20000001840 */
[----:B------:R-:W4:Y:S07]  /*32e0*/  LDSM.16.M88.4 R196, [R224+0xe080] ;  /* 0x00e08000e0c4783b */ /* 0x000f2e0000000200 */
[-C--:B-1----:R-:W-:Y:S01]  /*32f0*/  HMMA.16816.F32 R36, R200, R212.reuse, R36 ;  /* 0x000000d4c824723c */ /* 0x082fe20000001824 */
[----:B--2---:R-:W-:Y:S04]  /*3300*/  MOV R0, UR6 ;  /* 0x0000000600007c02 */ /* 0x004fe80008000f00 */
[----:B------:R-:W-:Y:S04]  /*3310*/  @P0 IADD3 R0, R2, -0x10, RZ ;  /* 0xfffffff002000810 */ /* 0x000fe80007ffe0ff */
[----:B------:R-:W-:Y:S04]  /*3320*/  IADD3 R0, R220, R0, RZ ;  /* 0x00000000dc007210 */ /* 0x000fe80007ffe0ff */
[----:B------:R-:W-:Y:S05]  /*3330*/  SHF.L.U32 R0, R0, 0x1, RZ ;  /* 0x0000000100007819 */ /* 0x000fea00000006ff */
[----:B------:R-:W-:Y:S01]  /*3340*/  LDSM.16.M88.4 R204, [R0+0x1a080] ;  /* 0x01a0800000cc783b */ /* 0x000fe20000000200 */
[C---:B---3--:R-:W-:Y:S08]  /*3350*/  HMMA.16816.F32 R40, R208.reuse, R212, R40 ;  /* 0x000000d4d028723c */ /* 0x048ff00000001828 */
[-C--:B------:R-:W-:Y:S08]  /*3360*/  HMMA.16816.F32 R44, R208, R214.reuse, R44 ;  /* 0x000000d6d02c723c */ /* 0x080ff0000000182c */
[C---:B------:R-:W-:Y:S01]  /*3370*/  HMMA.16816.F32 R48, R200.reuse, R214, R48 ;  /* 0x000000d6c830723c */ /* 0x040fe20000001830 */
[----:B------:R-:W1:Y:S07]  /*3380*/  LDSM.16.M88.4 R212, [R221+0xc080] ;  /* 0x00c08000ddd4783b */ /* 0x000e6e0000000200 */
[-C--:B----4-:R-:W-:Y:S08]  /*3390*/  HMMA.16816.F32 R52, R200, R196.reuse, R52 ;  /* 0x000000c4c834723c */ /* 0x090ff00000001834 */
[C---:B------:R-:W-:Y:S08]  /*33a0*/  HMMA.16816.F32 R56, R208.reuse, R196, R56 ;  /* 0x000000c4d038723c */ /* 0x040ff00000001838 */
[-C--:B------:R-:W-:Y:S01]  /*33b0*/  HMMA.16816.F32 R60, R208, R198.reuse, R60 ;  /* 0x000000c6d03c723c */ /* 0x080fe2000000183c */
[----:B------:R2:W3:Y:S07]  /*33c0*/  LDSM.16.M88.4 R208, [R0+0x1b080] ;  /* 0x01b0800000d0783b */ /* 0x0004ee0000000200 */
[----:B------:R-:W-:Y:S01]  /*33d0*/  HMMA.16816.F32 R64, R200, R198, R64 ;  /* 0x000000c6c840723c */ /* 0x000fe20000001840 */
[----:B------:R-:W4:Y:S06]  /*33e0*/  LDSM.16.M88.4 R196, [R221+0xe080] ;  /* 0x00e08000ddc4783b */ /* 0x000f2c0000000200 */
[----:B------:R-:W-:Y:S01]  /*33f0*/  FSEL R201, R6, -INF , P1 ;  /* 0xff80000006c97808 */ /* 0x000fe20000800000 */
[-C--:B-1----:R-:W-:Y:S05]  /*3400*/  HMMA.16816.F32 R36, R204, R212.reuse, R36 ;  /* 0x000000d4cc24723c */ /* 0x082fea0000001824 */
[----:B--2---:R-:W-:Y:S07]  /*3410*/  FSEL R0, R4, -INF , P1 ;  /* 0xff80000004007808 */ /* 0x004fee0000800000 */
[--C-:B------:R-:W-:Y:S04]  /*3420*/  FFMA.FTZ R0, R0, c[0x0][0x29c], -R233.reuse ;  /* 0x0000a70000007a23 */ /* 0x100fe800000108e9 */
[----:B------:R1:W-:Y:S01]  /*3430*/  MUFU.EX2 R243, R0 ;  /* 0x0000000000f37308 */ /* 0x0003e20000000800 */
[C---:B---3--:R-:W-:Y:S08]  /*3440*/  HMMA.16816.F32 R40, R208.reuse, R212, R40 ;  /* 0x000000d4d028723c */ /* 0x048ff00000001828 */
[-C--:B------:R-:W-:Y:S08]  /*3450*/  HMMA.16816.F32 R44, R208, R214.reuse, R44 ;  /* 0x000000d6d02c723c */ /* 0x080ff0000000182c */
[C---:B------:R-:W-:Y:S07]  /*3460*/  HMMA.16816.F32 R48, R204.reuse, R214, R48 ;  /* 0x000000d6cc30723c */ /* 0x040fee0000001830 */
[----:B------:R-:W-:Y:S01]  /*3470*/  FSEL R215, R8, -INF , P1 ;  /* 0xff80000008d77808 */ /* 0x000fe20000800000 */
[-C--:B----4-:R-:W-:Y:S03]  /*3480*/  HMMA.16816.F32 R52, R204, R196.reuse, R52 ;  /* 0x000000c4cc34723c */ /* 0x090fe60000001834 */
[----:B------:R-:W-:Y:S04]  /*3490*/  ISETP.GT.AND P1, PT, R248, 0x1, PT ;  /* 0x00000001f800780c */ /* 0x000fe80003f24270 */
[----:B-1----:R-:W-:Y:S01]  /*34a0*/  FSEL R0, R5, -INF , P1 ;  /* 0xff80000005007808 */ /* 0x002fe20000800000 */
[C---:B------:R-:W-:Y:S04]  /*34b0*/  HMMA.16816.F32 R56, R208.reuse, R196, R56 ;  /* 0x000000c4d038723c */ /* 0x040fe80000001838 */
[--C-:B------:R-:W-:Y:S01]  /*34c0*/  FFMA.FTZ R0, R0, c[0x0][0x29c], -R233.reuse ;  /* 0x0000a70000007a23 */ /* 0x100fe200000108e9 */
[----:B------:R-:W-:Y:S02]  /*34d0*/  FSEL R200, R7, -INF , P1 ;  /* 0xff80000007c87808 */ /* 0x000fe40000800000 */
[----:B------:R-:W-:Y:S01]  /*34e0*/  FSEL R214, R9, -INF , P1 ;  /* 0xff80000009d67808 */ /* 0x000fe20000800000 */
[-C--:B------:R-:W-:Y:S01]  /*34f0*/  HMMA.16816.F32 R60, R208, R198.reuse, R60 ;  /* 0x000000c6d03c723c */ /* 0x080fe2000000183c */
[----:B------:R1:W-:Y:S01]  /*3500*/  MUFU.EX2 R242, R0 ;  /* 0x0000000000f27308 */ /* 0x0003e20000000800 */
[----:B------:R-:W-:Y:S02]  /*3510*/  LDSM.16.M88.4 R4, [R218+0x1a080] ;  /* 0x01a08000da04783b */ /* 0x000fe40000000200 */
[----:B------:R-:W-:Y:S02]  /*3520*/  FSEL R246, R11, -INF , P1 ;  /* 0xff8000000bf67808 */ /* 0x000fe40000800000 */
[----:B------:R-:W-:Y:S02]  /*3530*/  ISETP.GT.AND P1, PT, R248, 0x20, PT ;  /* 0x00000020f800780c */ /* 0x000fe40003f24270 */
[----:B------:R-:W-:Y:S02]  /*3540*/  HMMA.16816.F32 R64, R204, R198, R64 ;  /* 0x000000c6cc40723c */ /* 0x000fe40000001840 */
[----:B------:R-:W2:Y:S02]  /*3550*/  LDSM.16.M88.4 R8, [R223+0xc080] ;  /* 0x00c08000df08783b */ /* 0x000ea40000000200 */
[----:B------:R-:W-:Y:S02]  /*3560*/  FSEL R197, R18, -INF , P1 ;  /* 0xff80000012c57808 */ /* 0x000fe40000800000 */
[----:B------:R-:W-:Y:S02]  /*3570*/  FSEL R213, R12, -INF , P1 ;  /* 0xff8000000cd57808 */ /* 0x000fe40000800000 */
[----:B------:R-:W-:Y:S04]  /*3580*/  FSEL R245, R14, -INF , P1 ;  /* 0xff8000000ef57808 */ /* 0x000fe80000800000 */
[----:B-1----:R-:W-:Y:S02]  /*3590*/  FSEL R0, R16, -INF , P1 ;  /* 0xff80000010007808 */ /* 0x002fe40000800000 */
[----:B------:R-:W-:Y:S03]  /*35a0*/  ISETP.GT.AND P1, PT, R248, 0x21, PT ;  /* 0x00000021f800780c */ /* 0x000fe60003f24270 */
[--C-:B------:R-:W-:Y:S01]  /*35b0*/  FFMA.FTZ R0, R0, c[0x0][0x29c], -R233.reuse ;  /* 0x0000a70000007a23 */ /* 0x100fe200000108e9 */
[----:B------:R-:W-:Y:S02]  /*35c0*/  FSEL R212, R13, -INF , P1 ;  /* 0xff8000000dd47808 */ /* 0x000fe40000800000 */
[----:B------:R-:W-:Y:S01]  /*35d0*/  FSEL R244, R15, -INF , P1 ;  /* 0xff8000000ff47808 */ /* 0x000fe20000800000 */
[----:B------:R1:W-:Y:S01]  /*35e0*/  MUFU.EX2 R241, R0 ;  /* 0x0000000000f17308 */ /* 0x0003e20000000800 */
[----:B------:R-:W3:Y:S01]  /*35f0*/  LDSM.16.M88.4 R12, [R218+0x1b080] ;  /* 0x01b08000da0c783b */ /* 0x000ee20000000200 */
[----:B------:R-:W-:Y:S01]  /*3600*/  FSEL R3, R19, -INF , P1 ;  /* 0xff80000013037808 */ /* 0x000fe20000800000 */
[-C--:B--2---:R-:W-:Y:S05]  /*3610*/  HMMA.16816.F32 R36, R4, R8.reuse, R36 ;  /* 0x000000080424723c */ /* 0x084fea0000001824 */
[----:B-1----:R-:W-:Y:S02]  /*3620*/  FSEL R0, R17, -INF , P1 ;  /* 0xff80000011007808 */ /* 0x002fe40000800000 */
[----:B------:R-:W-:Y:S01]  /*3630*/  ISETP.GT.AND P1, PT, R248, 0x40, PT ;  /* 0x00000040f800780c */ /* 0x000fe20003f24270 */
[----:B------:R-:W1:Y:S04]  /*3640*/  LDSM.16.M88.4 R16, [R223+0xe080] ;  /* 0x00e08000df10783b */ /* 0x000e680000000200 */
[--C-:B------:R-:W-:Y:S01]  /*3650*/  FFMA.FTZ R0, R0, c[0x0][0x29c], -R233.reuse ;  /* 0x0000a70000007a23 */ /* 0x100fe200000108e9 */
[----:B------:R-:W-:Y:S02]  /*3660*/  FSEL R2, R22, -INF , P1 ;  /* 0xff80000016027808 */ /* 0x000fe40000800000 */
[----:B------:R-:W-:Y:S01]  /*3670*/  FSEL R209, R24, -INF , P1 ;  /* 0xff80000018d17808 */ /* 0x000fe20000800000 */
[----:B------:R2:W4:Y:S01]  /*3680*/  MUFU.EX2 R211, R0 ;  /* 0x0000000000d37308 */ /* 0x0005220000000800 */
[----:B------:R-:W-:Y:S02]  /*3690*/  FSEL R240, R26, -INF , P1 ;  /* 0xff8000001af07808 */ /* 0x000fe40000800000 */
[----:B------:R-:W-:Y:S02]  /*36a0*/  FSEL R20, R20, -INF , P1 ;  /* 0xff80000014147808 */ /* 0x000fe40000800000 */
[----:B------:R-:W-:Y:S01]  /*36b0*/  ISETP.GT.AND P1, PT, R248, 0x41, PT ;  /* 0x00000041f800780c */ /* 0x000fe20003f24270 */
[C---:B---3--:R-:W-:Y:S04]  /*36c0*/  HMMA.16816.F32 R40, R12.reuse, R8, R40 ;  /* 0x000000080c28723c */ /* 0x048fe80000001828 */
[----:B------:R-:W-:Y:S01]  /*36d0*/  FSEL R196, R23, -INF , P1 ;  /* 0xff80000017c47808 */ /* 0x000fe20000800000 */
[--C-:B------:R-:W-:Y:S01]  /*36e0*/  FFMA.FTZ R20, R20, c[0x0][0x29c], -R233.reuse ;  /* 0x0000a70014147a23 */ /* 0x100fe200000108e9 */
[----:B------:R-:W-:Y:S02]  /*36f0*/  FSEL R208, R25, -INF , P1 ;  /* 0xff80000019d07808 */ /* 0x000fe40000800000 */
[-C--:B------:R-:W-:Y:S01]  /*3700*/  HMMA.16816.F32 R44, R12, R10.reuse, R44 ;  /* 0x0000000a0c2c723c */ /* 0x080fe2000000182c */
[----:B------:R-:W-:Y:S03]  /*3710*/  MUFU.EX2 R210, R20 ;  /* 0x0000001400d27308 */ /* 0x000fe60000000800 */
[----:B------:R-:W-:Y:S02]  /*3720*/  FSEL R218, R27, -INF , P1 ;  /* 0xff8000001bda7808 */ /* 0x000fe40000800000 */
[----:B------:R-:W-:Y:S01]  /*3730*/  FSEL R21, R21, -INF , P1 ;  /* 0xff80000015157808 */ /* 0x000fe20000800000 */
[----:B------:R-:W-:Y:S01]  /*3740*/  LDSM.16.M88.4 R24, [R219+0x1b080] ;  /* 0x01b08000db18783b */ /* 0x000fe20000000200 */
[C---:B------:R-:W-:Y:S04]  /*3750*/  HMMA.16816.F32 R48, R4.reuse, R10, R48 ;  /* 0x0000000a0430723c */ /* 0x040fe80000001830 */
[----:B------:R-:W-:Y:S01]  /*3760*/  ISETP.GT.AND P1, PT, R248, 0x60, PT ;  /* 0x00000060f800780c */ /* 0x000fe20003f24270 */
[--C-:B------:R-:W-:Y:S02]  /*3770*/  FFMA.FTZ R21, R21, c[0x0][0x29c], -R233.reuse ;  /* 0x0000a70015157a23 */ /* 0x100fe400000108e9 */
[----:B------:R-:W-:Y:S01]  /*3780*/  LDSM.16.M88.4 R8, [R219+0x1a080] ;  /* 0x01a08000db08783b */ /* 0x000fe20000000200 */
[----:B--2---:R-:W-:Y:S01]  /*3790*/  FSEL R0, R32, -INF , P1 ;  /* 0xff80000020007808 */ /* 0x004fe20000800000 */
[----:B------:R2:W-:Y:S01]  /*37a0*/  MUFU.EX2 R205, R21 ;  /* 0x0000001500cd7308 */ /* 0x0005e20000000800 */
[-C--:B-1----:R-:W-:Y:S03]  /*37b0*/  HMMA.16816.F32 R52, R4, R16.reuse, R52 ;  /* 0x000000100434723c */ /* 0x082fe60000001834 */
[--C-:B------:R-:W-:Y:S01]  /*37c0*/  FFMA.FTZ R0, R0, c[0x0][0x29c], -R233.reuse ;  /* 0x0000a70000007a23 */ /* 0x100fe200000108e9 */
[----:B------:R-:W-:Y:S02]  /*37d0*/  FSEL R34, R34, -INF , P1 ;  /* 0xff80000022227808 */ /* 0x000fe40000800000 */
[----:B------:R-:W-:Y:S02]  /*37e0*/  FSEL R28, R28, -INF , P1 ;  /* 0xff8000001c1c7808 */ /* 0x000fe40000800000 */
[C---:B------:R-:W-:Y:S01]  /*37f0*/  HMMA.16816.F32 R56, R12.reuse, R16, R56 ;  /* 0x000000100c38723c */ /* 0x040fe20000001838 */
[----:B------:R1:W-:Y:S03]  /*3800*/  MUFU.EX2 R206, R0 ;  /* 0x0000000000ce7308 */ /* 0x0003e60000000800 */
[----:B------:R-:W-:Y:S01]  /*3810*/  FSEL R32, R30, -INF , P1 ;  /* 0xff8000001e207808 */ /* 0x000fe20000800000 */
[--C-:B------:R-:W-:Y:S01]  /*3820*/  FFMA.FTZ R30, R244, c[0x0][0x29c], -R236.reuse ;  /* 0x0000a700f41e7a23 */ /* 0x100fe200000108ec */
[----:B------:R-:W-:Y:S02]  /*3830*/  ISETP.GT.AND P1, PT, R248, 0x61, PT ;  /* 0x00000061f800780c */ /* 0x000fe40003f24270 */
[-C--:B------:R-:W-:Y:S01]  /*3840*/  HMMA.16816.F32 R60, R12, R18.reuse, R60 ;  /* 0x000000120c3c723c */ /* 0x080fe2000000183c */
[----:B------:R-:W-:Y:S02]  /*3850*/  LDSM.16.M88.4 R12, [R222+0xe080] ;  /* 0x00e08000de0c783b */ /* 0x000fe40000000200 */
[----:B------:R-:W-:Y:S01]  /*3860*/  MUFU.EX2 R30, R30 ;  /* 0x0000001e001e7308 */ /* 0x000fe20000000800 */
[----:B------:R-:W-:Y:S02]  /*3870*/  FSEL R35, R35, -INF , P1 ;  /* 0xff80000023237808 */ /* 0x000fe40000800000 */
[----:B------:R-:W-:Y:S02]  /*3880*/  FSEL R33, R33, -INF , P1 ;  /* 0xff80000021217808 */ /* 0x000fe40000800000 */
[----:B------:R-:W-:Y:S01]  /*3890*/  HMMA.16816.F32 R64, R4, R18, R64 ;  /* 0x000000120440723c */ /* 0x000fe20000001840 */
[----:B--2---:R-:W2:Y:S03]  /*38a0*/  LDSM.16.M88.4 R20, [R222+0xc080] ;  /* 0x00c08000de14783b */ /* 0x004ea60000000200 */
[----:B------:R-:W-:Y:S01]  /*38b0*/  FFMA.FTZ R233, R33, c[0x0][0x29c], -R233 ;  /* 0x0000a70021e97a23 */ /* 0x000fe200000108e9 */
[----:B------:R-:W-:Y:S02]  /*38c0*/  FSEL R31, R31, -INF , P1 ;  /* 0xff8000001f1f7808 */ /* 0x000fe40000800000 */
[----:B------:R-:W-:Y:S01]  /*38d0*/  FFMA.FTZ R4, R246, c[0x0][0x29c], -R236 ;  /* 0x0000a700f6047a23 */ /* 0x000fe200000108ec */
[----:B------:R-:W-:Y:S01]  /*38e0*/  FSEL R29, R29, -INF , P1 ;  /* 0xff8000001d1d7808 */ /* 0x000fe20000800000 */
[----:B-1----:R-:W-:Y:S01]  /*38f0*/  FFMA.FTZ R0, R201, c[0x0][0x29c], -R234 ;  /* 0x0000a700c9007a23 */ /* 0x002fe200000108ea */
[----:B------:R-:W1:Y:S01]  /*3900*/  MUFU.EX2 R233, R233 ;  /* 0x000000e900e97308 */ /* 0x000e620000000800 */
[----:B------:R-:W-:Y:S01]  /*3910*/  PLOP3.LUT P1, PT, PT, PT, UP0, 0x80, 0x0 ;  /* 0x000000000000781c */ /* 0x000fe20003f2f008 */
[----:B------:R-:W-:Y:S08]  /*3920*/  FFMA.FTZ R5, R245, c[0x0][0x29c], -R236 ;  /* 0x0000a700f5057a23 */ /* 0x000ff000000108ec */
[----:B------:R3:W-:Y:S01]  /*3930*/  MUFU.EX2 R204, R0 ;  /* 0x0000000000cc7308 */ /* 0x0007e20000000800 */
[-C--:B--2---:R-:W-:Y:S05]  /*3940*/  HMMA.16816.F32 R36, R8, R20.reuse, R36 ;  /* 0x000000140824723c */ /* 0x084fea0000001824 */
[--C-:B---3--:R-:W-:Y:S03]  /*3950*/  FFMA.FTZ R0, R200, c[0x0][0x29c], -R234.reuse ;  /* 0x0000a700c8007a23 */ /* 0x108fe600000108ea */
[C---:B------:R-:W-:Y:S01]  /*3960*/  HMMA.16816.F32 R40, R24.reuse, R20, R40 ;  /* 0x000000141828723c */ /* 0x040fe20000001828 */
[----:B------:R2:W-:Y:S06]  /*3970*/  MUFU.EX2 R203, R0 ;  /* 0x0000000000cb7308 */ /* 0x0005ec0000000800 */
[----:B----4-:R-:W-:Y:S01]  /*3980*/  F2FP.PACK_AB R21, R211, R241 ;  /* 0x000000f1d315723e */ /* 0x010fe200000000ff */
[-C--:B------:R-:W-:Y:S04]  /*3990*/  HMMA.16816.F32 R44, R24, R22.reuse, R44 ;  /* 0x00000016182c723c */ /* 0x080fe8000000182c */
[----:B-1----:R-:W-:Y:S04]  /*39a0*/  F2FP.PACK_AB R20, R233, R206 ;  /* 0x000000cee914723e */ /* 0x002fe800000000ff */
[C---:B------:R-:W-:Y:S07]  /*39b0*/  HMMA.16816.F32 R48, R8.reuse, R22, R48 ;  /* 0x000000160830723c */ /* 0x040fee0000001830 */
[----:B------:R-:W-:Y:S01]  /*39c0*/  F2FP.PACK_AB R23, R242, R243 ;  /* 0x000000f3f217723e */ /* 0x000fe200000000ff */
[-C--:B------:R-:W-:Y:S04]  /*39d0*/  HMMA.16816.F32 R52, R8, R12.reuse, R52 ;  /* 0x0000000c0834723c */ /* 0x080fe80000001834 */
[----:B--2---:R-:W-:Y:S01]  /*39e0*/  FFMA.FTZ R0, R197, c[0x0][0x29c], -R234 ;  /* 0x0000a700c5007a23 */ /* 0x004fe200000108ea */
[----:B------:R-:W-:Y:S03]  /*39f0*/  F2FP.PACK_AB R22, R205, R210 ;  /* 0x000000d2cd16723e */ /* 0x000fe600000000ff */
[C---:B------:R-:W-:Y:S01]  /*3a00*/  HMMA.16816.F32 R56, R24.reuse, R12, R56 ;  /* 0x0000000c1838723c */ /* 0x040fe20000001838 */
[----:B------:R1:W-:Y:S07]  /*3a10*/  MUFU.EX2 R202, R0 ;  /* 0x0000000000ca7308 */ /* 0x0003ee0000000800 */
[-C--:B------:R-:W-:Y:S07]  /*3a20*/  HMMA.16816.F32 R60, R24, R14.reuse, R60 ;  /* 0x0000000e183c723c */ /* 0x080fee000000183c */
[----:B------:R-:W-:Y:S01]  /*3a30*/  FFMA.FTZ R27, R32, c[0x0][0x29c], -R236 ;  /* 0x0000a700201b7a23 */ /* 0x000fe200000108ec */
[----:B------:R-:W-:Y:S01]  /*3a40*/  HMMA.16816.F32 R64, R8, R14, R64 ;  /* 0x0000000e0840723c */ /* 0x000fe20000001840 */
[----:B------:R-:W-:Y:S03]  /*3a50*/  MUFU.EX2 R32, R4 ;  /* 0x0000000400207308 */ /* 0x000fe60000000800 */
[--C-:B-1----:R-:W-:Y:S02]  /*3a60*/  FFMA.FTZ R0, R3, c[0x0][0x29c], -R234.reuse ;  /* 0x0000a70003007a23 */ /* 0x102fe400000108ea */
[----:B------:R-:W1:Y:S05]  /*3a70*/  LDS R3, [R237+0x20280] ;  /* 0x02028000ed037984 */ /* 0x000e6a0000000800 */
[----:B------:R-:W-:Y:S10]  /*3a80*/  MUFU.EX2 R27, R27 ;  /* 0x0000001b001b7308 */ /* 0x000ff40000000800 */
[----:B------:R2:W3:Y:S02]  /*3a90*/  MUFU.EX2 R201, R0 ;  /* 0x0000000000c97308 */ /* 0x0004e40000000800 */
[----:B--2---:R-:W-:Y:S01]  /*3aa0*/  FFMA.FTZ R0, R2, c[0x0][0x29c], -R234 ;  /* 0x0000a70002007a23 */ /* 0x004fe200000108ea */
[----:B---3--:R-:W-:Y:S01]  /*3ab0*/  F2FP.PACK_AB R16, R201, R202 ;  /* 0x000000cac910723e */ /* 0x008fe200000000ff */
[----:B------:R-:W-:Y:S06]  /*3ac0*/  FFMA.FTZ R2, R247, c[0x0][0x29c], -R236 ;  /* 0x0000a700f7027a23 */ /* 0x000fec00000108ec */
[----:B------:R2:W-:Y:S01]  /*3ad0*/  MUFU.EX2 R200, R0 ;  /* 0x0000000000c87308 */ /* 0x0005e20000000800 */
[--C-:B-1----:R-:W-:Y:S02]  /*3ae0*/  FADD.FTZ R37, R37, -R3.reuse ;  /* 0x8000000325257221 */ /* 0x102fe40000010000 */
[--C-:B------:R-:W-:Y:S02]  /*3af0*/  FADD.FTZ R49, R49, -R3.reuse ;  /* 0x8000000331317221 */ /* 0x100fe40000010000 */
[--C-:B------:R-:W-:Y:S02]  /*3b00*/  FADD.FTZ R53, R53, -R3.reuse ;  /* 0x8000000335357221 */ /* 0x100fe40000010000 */
[--C-:B------:R-:W-:Y:S02]  /*3b10*/  FADD.FTZ R65, R65, -R3.reuse ;  /* 0x8000000341417221 */ /* 0x100fe40000010000 */
[--C-:B------:R-:W-:Y:S01]  /*3b20*/  FADD.FTZ R36, R36, -R3.reuse ;  /* 0x8000000324247221 */ /* 0x100fe20000010000 */
[----:B------:R1:W-:Y:S01]  /*3b30*/  MUFU.EX2 R33, R2 ;  /* 0x0000000200217308 */ /* 0x0003e20000000800 */
[--C-:B------:R-:W-:Y:S02]  /*3b40*/  FADD.FTZ R48, R48, -R3.reuse ;  /* 0x8000000330307221 */ /* 0x100fe40000010000 */
[--C-:B------:R-:W-:Y:S02]  /*3b50*/  FADD.FTZ R52, R52, -R3.reuse ;  /* 0x8000000334347221 */ /* 0x100fe40000010000 */
[----:B------:R-:W-:Y:S01]  /*3b60*/  FADD.FTZ R64, R64, -R3 ;  /* 0x8000000340407221 */ /* 0x000fe20000010000 */
[----:B------:R-:W-:Y:S01]  /*3b70*/  F2FP.PACK_AB R3, R203, R204 ;  /* 0x000000cccb03723e */ /* 0x000fe200000000ff */
[----:B------:R-:W-:Y:S02]  /*3b80*/  FMUL.FTZ R36, R243, R36 ;  /* 0x00000024f3247220 */ /* 0x000fe40000410000 */
[----:B------:R-:W-:Y:S02]  /*3b90*/  FMUL.FTZ R24, R242, R37 ;  /* 0x00000025f2187220 */ /* 0x000fe40000410000 */
[----:B------:R-:W-:Y:S02]  /*3ba0*/  FMUL.FTZ R48, R241, R48 ;  /* 0x00000030f1307220 */ /* 0x000fe40000410000 */
[----:B------:R-:W-:Y:S01]  /*3bb0*/  FMUL.FTZ R25, R211, R49 ;  /* 0x00000031d3197220 */ /* 0x000fe20000410000 */
[----:B------:R-:W-:Y:S01]  /*3bc0*/  F2FP.PACK_AB R24, R24, R36 ;  /* 0x000000241818723e */ /* 0x000fe200000000ff */
[--C-:B--2---:R-:W-:Y:S02]  /*3bd0*/  FFMA.FTZ R0, R196, c[0x0][0x29c], -R234.reuse ;  /* 0x0000a700c4007a23 */ /* 0x104fe400000108ea */
[----:B------:R-:W-:Y:S01]  /*3be0*/  FMUL.FTZ R52, R210, R52 ;  /* 0x00000034d2347220 */ /* 0x000fe20000410000 */
[----:B------:R-:W-:Y:S01]  /*3bf0*/  F2FP.PACK_AB R25, R25, R48 ;  /* 0x000000301919723e */ /* 0x000fe200000000ff */
[----:B------:R2:W3:Y:S01]  /*3c00*/  MUFU.EX2 R17, R0 ;  /* 0x0000000000117308 */ /* 0x0004e20000000800 */
[----:B------:R-:W-:Y:S02]  /*3c10*/  FMUL.FTZ R26, R205, R53 ;  /* 0x00000035cd1a7220 */ /* 0x000fe40000410000 */
[----:B------:R-:W-:Y:S01]  /*3c20*/  FMUL.FTZ R64, R206, R64 ;  /* 0x00000040ce407220 */ /* 0x000fe20000410000 */
[----:B-1----:R-:W1:Y:S01]  /*3c30*/  LDS R2, [R237+0x20300] ;  /* 0x02030000ed027984 */ /* 0x002e620000000800 */
[----:B------:R-:W-:Y:S01]  /*3c40*/  FMUL.FTZ R19, R233, R65 ;  /* 0x00000041e9137220 */ /* 0x000fe20000410000 */
[----:B------:R-:W-:Y:S04]  /*3c50*/  F2FP.PACK_AB R26, R26, R52 ;  /* 0x000000341a1a723e */ /* 0x000fe800000000ff */
[----:B------:R-:W-:Y:S01]  /*3c60*/  F2FP.PACK_AB R19, R19, R64 ;  /* 0x000000401313723e */ /* 0x000fe200000000ff */
[--C-:B--2---:R-:W-:Y:S01]  /*3c70*/  FFMA.FTZ R0, R34, c[0x0][0x29c], -R234.reuse ;  /* 0x0000a70022007a23 */ /* 0x104fe200000108ea */
[----:B---3--:R-:W-:Y:S01]  /*3c80*/  F2FP.PACK_AB R14, R17, R200 ;  /* 0x000000c8110e723e */ /* 0x008fe200000000ff */
[----:B------:R-:W-:Y:S02]  /*3c90*/  FFMA.FTZ R234, R35, c[0x0][0x29c], -R234 ;  /* 0x0000a70023ea7a23 */ /* 0x000fe400000108ea */
[----:B------:R2:W-:Y:S10]  /*3ca0*/  MUFU.EX2 R199, R0 ;  /* 0x0000000000c77308 */ /* 0x0005f40000000800 */
[----:B------:R-:W3:Y:S01]  /*3cb0*/  MUFU.EX2 R234, R234 ;  /* 0x000000ea00ea7308 */ /* 0x000ee20000000800 */
[--C-:B-1----:R-:W-:Y:S02]  /*3cc0*/  FADD.FTZ R41, R41, -R2.reuse ;  /* 0x8000000229297221 */ /* 0x102fe40000010000 */
[--C-:B------:R-:W-:Y:S02]  /*3cd0*/  FADD.FTZ R45, R45, -R2.reuse ;  /* 0x800000022d2d7221 */ /* 0x100fe40000010000 */
[--C-:B------:R-:W-:Y:S02]  /*3ce0*/  FADD.FTZ R57, R57, -R2.reuse ;  /* 0x8000000239397221 */ /* 0x100fe40000010000 */
[--C-:B------:R-:W-:Y:S02]  /*3cf0*/  FADD.FTZ R61, R61, -R2.reuse ;  /* 0x800000023d3d7221 */ /* 0x100fe40000010000 */
[--C-:B--2---:R-:W-:Y:S02]  /*3d00*/  FFMA.FTZ R0, R215, c[0x0][0x29c], -R235.reuse ;  /* 0x0000a700d7007a23 */ /* 0x104fe400000108eb */
[--C-:B------:R-:W-:Y:S02]  /*3d10*/  FADD.FTZ R40, R40, -R2.reuse ;  /* 0x8000000228287221 */ /* 0x100fe40000010000 */
[----:B------:R1:W2:Y:S01]  /*3d20*/  MUFU.EX2 R198, R0 ;  /* 0x0000000000c67308 */ /* 0x0002a20000000800 */
[--C-:B------:R-:W-:Y:S02]  /*3d30*/  FADD.FTZ R44, R44, -R2.reuse ;  /* 0x800000022c2c7221 */ /* 0x100fe40000010000 */
[--C-:B------:R-:W-:Y:S02]  /*3d40*/  FADD.FTZ R56, R56, -R2.reuse ;  /* 0x8000000238387221 */ /* 0x100fe40000010000 */
[----:B------:R-:W-:Y:S01]  /*3d50*/  FADD.FTZ R60, R60, -R2 ;  /* 0x800000023c3c7221 */ /* 0x000fe20000010000 */
[----:B---3--:R-:W-:Y:S01]  /*3d60*/  F2FP.PACK_AB R12, R234, R199 ;  /* 0x000000c7ea0c723e */ /* 0x008fe200000000ff */
[--C-:B-1----:R-:W-:Y:S02]  /*3d70*/  FFMA.FTZ R0, R214, c[0x0][0x29c], -R235.reuse ;  /* 0x0000a700d6007a23 */ /* 0x102fe400000108eb */
[----:B--2---:R-:W-:Y:S02]  /*3d80*/  FMUL.FTZ R40, R198, R40 ;  /* 0x00000028c6287220 */ /* 0x004fe40000410000 */
[----:B------:R1:W2:Y:S02]  /*3d90*/  MUFU.EX2 R6, R0 ;  /* 0x0000000000067308 */ /* 0x0002a40000000800 */
[--C-:B-1----:R-:W-:Y:S01]  /*3da0*/  FFMA.FTZ R0, R213, c[0x0][0x29c], -R235.reuse ;  /* 0x0000a700d5007a23 */ /* 0x102fe200000108eb */
[C---:B--2---:R-:W-:Y:S01]  /*3db0*/  F2FP.PACK_AB R9, R6.reuse, R198 ;  /* 0x000000c60609723e */ /* 0x044fe200000000ff */
[----:B------:R-:W-:Y:S06]  /*3dc0*/  FMUL.FTZ R6, R6, R41 ;  /* 0x0000002906067220 */ /* 0x000fec0000410000 */
[----:B------:R1:W2:Y:S01]  /*3dd0*/  MUFU.EX2 R7, R0 ;  /* 0x0000000000077308 */ /* 0x0002a20000000800 */
[----:B------:R-:W-:Y:S01]  /*3de0*/  F2FP.PACK_AB R6, R6, R40 ;  /* 0x000000280606723e */ /* 0x000fe200000000ff */
[--C-:B-1----:R-:W-:Y:S02]  /*3df0*/  FFMA.FTZ R0, R212, c[0x0][0x29c], -R235.reuse ;  /* 0x0000a700d4007a23 */ /* 0x102fe400000108eb */
[----:B--2---:R-:W-:Y:S06]  /*3e00*/  FMUL.FTZ R44, R7, R44 ;  /* 0x0000002c072c7220 */ /* 0x004fec0000410000 */
[----:B------:R1:W2:Y:S02]  /*3e10*/  MUFU.EX2 R197, R0 ;  /* 0x0000000000c57308 */ /* 0x0002a40000000800 */
[--C-:B-1----:R-:W-:Y:S01]  /*3e20*/  FFMA.FTZ R0, R209, c[0x0][0x29c], -R235.reuse ;  /* 0x0000a700d1007a23 */ /* 0x102fe200000108eb */
[C---:B--2---:R-:W-:Y:S01]  /*3e30*/  F2FP.PACK_AB R7, R197.reuse, R7 ;  /* 0x00000007c507723e */ /* 0x044fe200000000ff */
[----:B------:R-:W-:Y:S01]  /*3e40*/  FMUL.FTZ R8, R197, R45 ;  /* 0x0000002dc5087220 */ /* 0x000fe20000410000 */
[----:B------:R-:W-:Y:S05]  /*3e50*/  SEL R209, R232, 0xffffffe0, !P0 ;  /* 0xffffffe0e8d17807 */ /* 0x000fea0004000000 */
[----:B------:R1:W2:Y:S01]  /*3e60*/  MUFU.EX2 R196, R0 ;  /* 0x0000000000c47308 */ /* 0x0002a20000000800 */
[----:B------:R-:W-:Y:S01]  /*3e70*/  F2FP.PACK_AB R8, R8, R44 ;  /* 0x0000002c0808723e */ /* 0x000fe200000000ff */
[--C-:B-1----:R-:W-:Y:S02]  /*3e80*/  FFMA.FTZ R0, R208, c[0x0][0x29c], -R235.reuse ;  /* 0x0000a700d0007a23 */ /* 0x102fe400000108eb */
[----:B--2---:R-:W-:Y:S06]  /*3e90*/  FMUL.FTZ R56, R196, R56 ;  /* 0x00000038c4387220 */ /* 0x004fec0000410000 */
[----:B------:R1:W2:Y:S02]  /*3ea0*/  MUFU.EX2 R35, R0 ;  /* 0x0000000000237308 */ /* 0x0002a40000000800 */
[--C-:B-1----:R-:W-:Y:S01]  /*3eb0*/  FFMA.FTZ R0, R28, c[0x0][0x29c], -R235.reuse ;  /* 0x0000a7001c007a23 */ /* 0x102fe200000108eb */
[----:B--2---:R-:W-:Y:S01]  /*3ec0*/  F2FP.PACK_AB R4, R35, R196 ;  /* 0x000000c42304723e */ /* 0x004fe200000000ff */
[--C-:B------:R-:W-:Y:S06]  /*3ed0*/  FFMA.FTZ R28, R218, c[0x0][0x29c], -R236.reuse ;  /* 0x0000a700da1c7a23 */ /* 0x100fec00000108ec */
[----:B------:R1:W2:Y:S01]  /*3ee0*/  MUFU.EX2 R34, R0 ;  /* 0x0000000000227308 */ /* 0x0002a20000000800 */
[----:B------:R-:W-:Y:S02]  /*3ef0*/  FFMA.FTZ R235, R29, c[0x0][0x29c], -R235 ;  /* 0x0000a7001deb7a23 */ /* 0x000fe400000108eb */
[--C-:B------:R-:W-:Y:S02]  /*3f00*/  FFMA.FTZ R29, R240, c[0x0][0x29c], -R236.reuse ;  /* 0x0000a700f01d7a23 */ /* 0x100fe400000108ec */
[----:B------:R-:W-:Y:S02]  /*3f10*/  FFMA.FTZ R236, R31, c[0x0][0x29c], -R236 ;  /* 0x0000a7001fec7a23 */ /* 0x000fe400000108ec */
[----:B------:R-:W-:Y:S03]  /*3f20*/  FMUL.FTZ R10, R35, R57 ;  /* 0x00000039230a7220 */ /* 0x000fe60000410000 */
[----:B------:R-:W3:Y:S02]  /*3f30*/  MUFU.EX2 R31, R5 ;  /* 0x00000005001f7308 */ /* 0x000ee40000000800 */
[----:B------:R-:W-:Y:S08]  /*3f40*/  F2FP.PACK_AB R10, R10, R56 ;  /* 0x000000380a0a723e */ /* 0x000ff000000000ff */
[----:B------:R-:W-:Y:S01]  /*3f50*/  MUFU.EX2 R29, R29 ;  /* 0x0000001d001d7308 */ /* 0x000fe20000000800 */
[----:B-1----:R-:W1:Y:S01]  /*3f60*/  LDS R0, [R237+0x202a0] ;  /* 0x0202a000ed007984 */ /* 0x002e620000000800 */
[----:B--2---:R-:W-:Y:S08]  /*3f70*/  FMUL.FTZ R60, R34, R60 ;  /* 0x0000003c223c7220 */ /* 0x004ff00000410000 */
[----:B------:R-:W-:Y:S01]  /*3f80*/  MUFU.EX2 R28, R28 ;  /* 0x0000001c001c7308 */ /* 0x000fe20000000800 */
[----:B---3--:R-:W-:Y:S09]  /*3f90*/  F2FP.PACK_AB R2, R30, R31 ;  /* 0x0000001f1e02723e */ /* 0x008ff200000000ff */
[----:B------:R-:W2:Y:S10]  /*3fa0*/  MUFU.EX2 R235, R235 ;  /* 0x000000eb00eb7308 */ /* 0x000eb40000000800 */
[----:B------:R-:W3:Y:S01]  /*3fb0*/  MUFU.EX2 R236, R236 ;  /* 0x000000ec00ec7308 */ /* 0x000ee20000000800 */
[--C-:B-1----:R-:W-:Y:S01]  /*3fc0*/  FADD.FTZ R38, R38, -R0.reuse ;  /* 0x8000000026267221 */ /* 0x102fe20000010000 */
[----:B--2---:R-:W-:Y:S01]  /*3fd0*/  F2FP.PACK_AB R5, R235, R34 ;  /* 0x00000022eb05723e */ /* 0x004fe200000000ff */
[--C-:B------:R-:W-:Y:S02]  /*3fe0*/  FADD.FTZ R39, R39, -R0.reuse ;  /* 0x8000000027277221 */ /* 0x100fe40000010000 */
[--C-:B------:R-:W-:Y:S02]  /*3ff0*/  FADD.FTZ R50, R50, -R0.reuse ;  /* 0x8000000032327221 */ /* 0x100fe40000010000 */
[--C-:B------:R-:W-:Y:S02]  /*4000*/  FADD.FTZ R51, R51, -R0.reuse ;  /* 0x8000000033337221 */ /* 0x100fe40000010000 */
[--C-:B------:R-:W-:Y:S02]  /*4010*/  FADD.FTZ R54, R54, -R0.reuse ;  /* 0x8000000036367221 */ /* 0x100fe40000010000 */
[--C-:B------:R-:W-:Y:S02]  /*4020*/  FADD.FTZ R55, R55, -R0.reuse ;  /* 0x8000000037377221 */ /* 0x100fe40000010000 */
[--C-:B------:R-:W-:Y:S02]  /*4030*/  FADD.FTZ R66, R66, -R0.reuse ;  /* 0x8000000042427221 */ /* 0x100fe40000010000 */
[----:B------:R-:W-:Y:S02]  /*4040*/  FADD.FTZ R67, R67, -R0 ;  /* 0x8000000043437221 */ /* 0x000fe40000010000 */
[----:B------:R-:W1:Y:S01]  /*4050*/  LDS R0, [R237+0x20320] ;  /* 0x02032000ed007984 */ /* 0x000e620000000800 */
[----:B------:R-:W-:Y:S02]  /*4060*/  FMUL.FTZ R38, R204, R38 ;  /* 0x00000026cc267220 */ /* 0x000fe40000410000 */
[----:B------:R-:W-:Y:S01]  /*4070*/  FMUL.FTZ R13, R203, R39 ;  /* 0x00000027cb0d7220 */ /* 0x000fe20000410000 */
[----:B------:R2:W-:Y:S01]  /*4080*/  STS [R238+0x400], R3 ;  /* 0x00040003ee007388 */ /* 0x0005e20000000800 */
[----:B------:R-:W-:Y:S02]  /*4090*/  FMUL.FTZ R50, R202, R50 ;  /* 0x00000032ca327220 */ /* 0x000fe40000410000 */
[----:B------:R-:W-:Y:S01]  /*40a0*/  FMUL.FTZ R15, R201, R51 ;  /* 0x00000033c90f7220 */ /* 0x000fe20000410000 */
[----:B------:R-:W-:Y:S01]  /*40b0*/  STS [R238], R23 ;  /* 0x00000017ee007388 */ /* 0x000fe20000000800 */
[----:B------:R-:W-:Y:S01]  /*40c0*/  F2FP.PACK_AB R13, R13, R38 ;  /* 0x000000260d0d723e */ /* 0x000fe200000000ff */
[----:B------:R-:W-:Y:S02]  /*40d0*/  FMUL.FTZ R54, R200, R54 ;  /* 0x00000036c8367220 */ /* 0x000fe40000410000 */
[----:B------:R-:W-:Y:S01]  /*40e0*/  STS [R239], R21 ;  /* 0x00000015ef007388 */ /* 0x000fe20000000800 */
[----:B------:R-:W-:Y:S01]  /*40f0*/  F2FP.PACK_AB R15, R15, R50 ;  /* 0x000000320f0f723e */ /* 0x000fe200000000ff */
[----:B------:R-:W-:Y:S02]  /*4100*/  FMUL.FTZ R17, R17, R55 ;  /* 0x0000003711117220 */ /* 0x000fe40000410000 */
[----:B------:R-:W-:Y:S01]  /*4110*/  STS [R239+0x400], R16 ;  /* 0x00040010ef007388 */ /* 0x000fe20000000800 */
[----:B------:R-:W-:Y:S02]  /*4120*/  FMUL.FTZ R66, R199, R66 ;  /* 0x00000042c7427220 */ /* 0x000fe40000410000 */
[----:B------:R-:W-:Y:S01]  /*4130*/  FMUL.FTZ R18, R234, R67 ;  /* 0x00000043ea127220 */ /* 0x000fe20000410000 */
[----:B------:R-:W-:Y:S01]  /*4140*/  STS [R238+0x1000], R9 ;  /* 0x00100009ee007388 */ /* 0x000fe20000000800 */
[----:B------:R-:W-:Y:S01]  /*4150*/  F2FP.PACK_AB R17, R17, R54 ;  /* 0x000000361111723e */ /* 0x000fe200000000ff */
[----:B------:R-:W-:Y:S02]  /*4160*/  FMUL.FTZ R11, R235, R61 ;  /* 0x0000003deb0b7220 */ /* 0x000fe40000410000 */
[----:B------:R-:W-:Y:S03]  /*4170*/  F2FP.PACK_AB R18, R18, R66 ;  /* 0x000000421212723e */ /* 0x000fe600000000ff */
[----:B------:R-:W-:Y:S02]  /*4180*/  F2FP.PACK_AB R11, R11, R60 ;  /* 0x0000003c0b0b723e */ /* 0x000fe400000000ff */
[----:B--2---:R-:W-:Y:S05]  /*4190*/  F2FP.PACK_AB R3, R32, R33 ;  /* 0x000000212003723e */ /* 0x004fea00000000ff */
[----:B------:R-:W-:Y:S04]  /*41a0*/  STS [R238+0x1400], R3 ;  /* 0x00140003ee007388 */ /* 0x000fe80000000800 */
[----:B------:R2:W-:Y:S01]  /*41b0*/  STS [R239+0x1400], R2 ;  /* 0x00140002ef007388 */ /* 0x0005e20000000800 */
[--C-:B-1----:R-:W-:Y:S03]  /*41c0*/  FADD.FTZ R42, R42, -R0.reuse ;  /* 0x800000002a2a7221 */ /* 0x102fe60000010000 */
[----:B------:R-:W-:Y:S01]  /*41d0*/  STS [R239+0x1000], R7 ;  /* 0x00100007ef007388 */ /* 0x000fe20000000800 */
[--C-:B------:R-:W-:Y:S02]  /*41e0*/  FADD.FTZ R43, R43, -R0.reuse ;  /* 0x800000002b2b7221 */ /* 0x100fe40000010000 */
[----:B------:R-:W-:Y:S01]  /*41f0*/  FMUL.FTZ R42, R33, R42 ;  /* 0x0000002a212a7220 */ /* 0x000fe20000410000 */
[----:B------:R-:W-:Y:S01]  /*4200*/  STS [R238+0x2000], R22 ;  /* 0x00200016ee007388 */ /* 0x000fe20000000800 */
[----:B------:R-:W-:Y:S02]  /*4210*/  FMUL.FTZ R43, R32, R43 ;  /* 0x0000002b202b7220 */ /* 0x000fe40000410000 */
[--C-:B------:R-:W-:Y:S01]  /*4220*/  FADD.FTZ R47, R47, -R0.reuse ;  /* 0x800000002f2f7221 */ /* 0x100fe20000010000 */
[----:B------:R-:W-:Y:S01]  /*4230*/  STS [R238+0x2400], R14 ;  /* 0x0024000eee007388 */ /* 0x000fe20000000800 */
[--C-:B------:R-:W-:Y:S02]  /*4240*/  FADD.FTZ R46, R46, -R0.reuse ;  /* 0x800000002e2e7221 */ /* 0x100fe40000010000 */
[--C-:B------:R-:W-:Y:S01]  /*4250*/  FADD.FTZ R59, R59, -R0.reuse ;  /* 0x800000003b3b7221 */ /* 0x100fe20000010000 */
[----:B------:R-:W-:Y:S01]  /*4260*/  STS [R239+0x2000], R20 ;  /* 0x00200014ef007388 */ /* 0x000fe20000000800 */
[----:B------:R-:W-:Y:S02]  /*4270*/  FMUL.FTZ R46, R31, R46 ;  /* 0x0000002e1f2e7220 */ /* 0x000fe40000410000 */
[--C-:B------:R-:W-:Y:S01]  /*4280*/  FADD.FTZ R58, R58, -R0.reuse ;  /* 0x800000003a3a7221 */ /* 0x100fe20000010000 */
[----:B------:R-:W-:Y:S01]  /*4290*/  STS [R239+0x2400], R12 ;  /* 0x0024000cef007388 */ /* 0x000fe20000000800 */
[--C-:B------:R-:W-:Y:S02]  /*42a0*/  FADD.FTZ R63, R63, -R0.reuse ;  /* 0x800000003f3f7221 */ /* 0x100fe40000010000 */
[----:B------:R-:W-:Y:S01]  /*42b0*/  FMUL.FTZ R58, R29, R58 ;  /* 0x0000003a1d3a7220 */ /* 0x000fe20000410000 */
[----:B------:R1:W-:Y:S01]  /*42c0*/  STS [R238+0x3000], R4 ;  /* 0x00300004ee007388 */ /* 0x0003e20000000800 */
[C---:B--2---:R-:W-:Y:S01]  /*42d0*/  F2FP.PACK_AB R2, R28.reuse, R29 ;  /* 0x0000001d1c02723e */ /* 0x044fe200000000ff */
[----:B------:R-:W-:Y:S02]  /*42e0*/  FMUL.FTZ R3, R28, R59 ;  /* 0x0000003b1c037220 */ /* 0x000fe40000410000 */
[----:B------:R-:W-:Y:S02]  /*42f0*/  FADD.FTZ R62, R62, -R0 ;  /* 0x800000003e3e7221 */ /* 0x000fe40000010000 */
[----:B------:R2:W-:Y:S01]  /*4300*/  STS [R238+0x3400], R2 ;  /* 0x00340002ee007388 */ /* 0x0005e20000000800 */
[----:B---3--:R-:W-:Y:S01]  /*4310*/  FMUL.FTZ R0, R236, R63 ;  /* 0x0000003fec007220 */ /* 0x008fe20000410000 */
[----:B------:R-:W-:Y:S01]  /*4320*/  F2FP.PACK_AB R3, R3, R58 ;  /* 0x0000003a0303723e */ /* 0x000fe200000000ff */
[----:B------:R-:W-:Y:S01]  /*4330*/  FMUL.FTZ R62, R27, R62 ;  /* 0x0000003e1b3e7220 */ /* 0x000fe20000410000 */
[----:B------:R-:W-:Y:S04]  /*4340*/  STS [R239+0x3000], R5 ;  /* 0x00300005ef007388 */ /* 0x000fe80000000800 */
[----:B------:R-:W-:Y:S01]  /*4350*/  F2FP.PACK_AB R0, R0, R62 ;  /* 0x0000003e0000723e */ /* 0x000fe200000000ff */
[----:B-1----:R-:W-:Y:S05]  /*4360*/  FMUL.FTZ R4, R30, R47 ;  /* 0x0000002f1e047220 */ /* 0x002fea0000410000 */
[----:B------:R-:W-:Y:S02]  /*4370*/  F2FP.PACK_AB R4, R4, R46 ;  /* 0x0000002e0404723e */ /* 0x000fe400000000ff */
[----:B--2---:R-:W-:Y:S05]  /*4380*/  F2FP.PACK_AB R2, R236, R27 ;  /* 0x0000001bec02723e */ /* 0x004fea00000000ff */
[----:B------:R1:W-:Y:S04]  /*4390*/  STS [R239+0x3400], R2 ;  /* 0x00340002ef007388 */ /* 0x0003e80000000800 */
[----:B------:R-:W-:Y:S01]  /*43a0*/  BAR.SYNC.DEFER_BLOCKING 0x0 ;  /* 0x0000000000007b1d */ /* 0x000fe20000010000 */
[----:B-1----:R-:W-:Y:S07]  /*43b0*/  F2FP.PACK_AB R2, R43, R42 ;  /* 0x0000002a2b02723e */ /* 0x002fee00000000ff */
        /* <DEDUP_REMOVED lines=11> */
[C---:B-1----:R-:W-:Y:S03]  /*4470*/  IADD3 R2, R227.reuse, UR4, RZ ;  /* 0x00000004e3027c10 */ /* 0x042fe6000fffe0ff */
[----:B------:R-:W-:Y:S01]  /*4480*/  STS [R239+0x6400], R18 ;  /* 0x00640012ef007388 */ /* 0x000fe20000000800 */
[----:B------:R-:W-:Y:S03]  /*4490*/  SHF.L.U32 R2, R2, 0x1, RZ ;  /* 0x0000000102027819 */ /* 0x000fe600000006ff */
[----:B------:R-:W-:Y:S04]  /*44a0*/  STS [R238+0x7000], R10 ;  /* 0x0070000aee007388 */ /* 0x000fe80000000800 */
[----:B------:R1:W-:Y:S04]  /*44b0*/  STS [R238+0x7400], R3 ;  /* 0x00740003ee007388 */ /* 0x0003e80000000800 */
[----:B------:R-:W-:Y:S04]  /*44c0*/  STS [R239+0x7000], R11 ;  /* 0x0070000bef007388 */ /* 0x000fe80000000800 */
[----:B------:R2:W-:Y:S04]  /*44d0*/  STS [R239+0x7400], R0 ;  /* 0x00740000ef007388 */ /* 0x0005e80000000800 */
[----:B------:R-:W-:Y:S08]  /*44e0*/  LDSM.16.MT88.4 R4, [R217+0x20480] ;  /* 0x02048000d904783b */ /* 0x000ff00000004200 */
[----:B------:R-:W3:Y:S01]  /*44f0*/  LDSM.16.MT88.4 R8, [R2+0x18080] ;  /* 0x018080000208783b */ /* 0x000ee20000004200 */
[C---:B-1----:R-:W-:Y:S07]  /*4500*/  SHF.L.U32 R3, R220.reuse, 0x1, RZ ;  /* 0x00000001dc037819 */ /* 0x042fee00000006ff */
[----:B------:R-:W1:Y:S01]  /*4510*/  LDSM.16.MT88.4 R12, [R216+0x20480] ;  /* 0x02048000d80c783b */ /* 0x000e620000004200 */
[----:B--2---:R-:W-:Y:S07]  /*4520*/  SHF.L.U32 R0, R227, 0x1, RZ ;  /* 0x00000001e3007819 */ /* 0x004fee00000006ff */
[----:B------:R-:W2:Y:S08]  /*4530*/  LDSM.16.MT88.4 R16, [R217+0x22480] ;  /* 0x02248000d910783b */ /* 0x000eb00000004200 */
[----:B------:R-:W4:Y:S08]  /*4540*/  LDSM.16.MT88.4 R20, [R216+0x22480] ;  /* 0x02248000d814783b */ /* 0x000f300000004200 */
[----:B------:R-:W5:Y:S01]  /*4550*/  LDSM.16.MT88.4 R24, [R2+0x1a080] ;  /* 0x01a080000218783b */ /* 0x000f620000004200 */
[-C--:B---3--:R-:W-:Y:S07]  /*4560*/  HMMA.16816.F32 R68, R4, R8.reuse, R68 ;  /* 0x000000080444723c */ /* 0x088fee0000001844 */
[----:B------:R-:W-:Y:S01]  /*4570*/  LDSM.16.MT88.4 R28, [R217+0x20c80] ;  /* 0x020c8000d91c783b */ /* 0x000fe20000004200 */
[-C--:B-1----:R-:W-:Y:S07]  /*4580*/  HMMA.16816.F32 R72, R12, R8.reuse, R72 ;  /* 0x000000080c48723c */ /* 0x082fee0000001848 */
[----:B------:R-:W1:Y:S01]  /*4590*/  LDSM.16.MT88.4 R32, [R2+0x18880] ;  /* 0x018880000220783b */ /* 0x000e620000004200 */
[-C--:B--2---:R-:W-:Y:S07]  /*45a0*/  HMMA.16816.F32 R76, R16, R8.reuse, R76 ;  /* 0x00000008104c723c */ /* 0x084fee000000184c */
        /* <DEDUP_REMOVED lines=62> */
[----:B------:R1:W4:Y:S06]  /*4990*/  LDSM.16.M88.4 R36, [R3+0x24480] ;  /* 0x024480000324783b */ /* 0x00032c0000000200 */
[----:B------:R-:W-:Y:S01]  /*49a0*/  SHF.L.U32 R4, R220, 0x1, RZ ;  /* 0x00000001dc047819 */ /* 0x000fe200000006ff */
[-C--:B--2---:R-:W-:Y:S01]  /*49b0*/  HMMA.16816.F32 R68, R32, R52.reuse, R68 ;  /* 0x000000342044723c */ /* 0x084fe20000001844 */
[----:B------:R1:W2:Y:S04]  /*49c0*/  LDSM.16.M88.4 R28, [R3+0x25480] ;  /* 0x02548000031c783b */ /* 0x0002a80000000200 */
[----:B------:R-:W-:Y:S03]  /*49d0*/  IADD3 R208, R4, R209, RZ ;  /* 0x000000d104d07210 */ /* 0x000fe60007ffe0ff */
[-C--:B------:R-:W-:Y:S01]  /*49e0*/  HMMA.16816.F32 R72, R56, R52.reuse, R72 ;  /* 0x000000343848723c */ /* 0x080fe20000001848 */
[----:B------:R1:W1:Y:S07]  /*49f0*/  LDSM.16.MT88.4 R16, [R0+0x80] ;  /* 0x000080000010783b */ /* 0x00026e0000004200 */
        /* <DEDUP_REMOVED lines=20> */
[----:B-12-4-:R-:W2:Y:S01]  /*4b40*/  LDL.64 R212, [R1+0x10] ;  /* 0x0000100001d47983 */ /* 0x016ea20000100a00 */
[----:B------:R-:W-:Y:S01]  /*4b50*/  USHF.R.S32.HI UR4, URZ, 0x1f, UR19 ;  /* 0x0000001f3f047899 */ /* 0x000fe20008011413 */
[----:B------:R-:W-:Y:S01]  /*4b60*/  IMAD.MOV.U32 R11, RZ, RZ, c[0x0][0x208] ;  /* 0x00008200ff0b7624 */ /* 0x000fe200078e00ff */
[----:B------:R-:W-:Y:S01]  /*4b70*/  ULDC.64 UR6, c[0x0][0x208] ;  /* 0x0000820000067ab9 */ /* 0x000fe20000000a00 */
[----:B------:R-:W3:Y:S01]  /*4b80*/  LDL.64 R214, [R1] ;  /* 0x0000000001d67983 */ /* 0x000ee20000100a00 */
[----:B------:R-:W-:Y:S01]  /*4b90*/  UIMAD UR4, UR4, UR6, URZ ;  /* 0x00000006040472a4 */ /* 0x000fe2000f8e023f */
[----:B------:R-:W-:Y:S01]  /*4ba0*/  IMAD.MOV.U32 R7, RZ, RZ, 0x6 ;  /* 0x00000006ff077424 */ /* 0x000fe200078e00ff */
[----:B------:R-:W-:Y:S01]  /*4bb0*/  UIMAD.WIDE.U32 UR26, UR19, UR6, URZ ;  /* 0x00000006131a72a5 */ /* 0x000fe2000f8e003f */
[----:B------:R-:W1:Y:S01]  /*4bc0*/  S2R R8, SR_CTAID.Y ;  /* 0x0000000000087919 */ /* 0x000e620000002600 */
[----:B------:R-:W-:Y:S01]  /*4bd0*/  UIMAD UR4, UR19, UR7, UR4 ;  /* 0x00000007130472a4 */ /* 0x000fe2000f8e0204 */
[C---:B------:R-:W-:Y:S01]  /*4be0*/  IMAD.SHL.U32 R10, R11.reuse, 0x40, RZ ;  /* 0x000000400b0a7824 */ /* 0x040fe200078e00ff */
[----:B------:R-:W-:Y:S01]  /*4bf0*/  SHF.L.U64.HI R11, R11, R7, c[0x0][0x20c] ;  /* 0x000083000b0b7619 */ /* 0x000fe20000010207 */
[----:B------:R-:W-:Y:S01]  /*4c00*/  USHF.L.U32 UR19, UR19, 0x6, URZ ;  /* 0x0000000613137899 */ /* 0x000fe2000800063f */
[----:B------:R-:W-:Y:S01]  /*4c10*/  IMAD.U32 R4, RZ, RZ, UR26 ;  /* 0x0000001aff047e24 */ /* 0x000fe2000f8e00ff */
[----:B------:R-:W-:Y:S01]  /*4c20*/  UIADD3 UR4, UR27, UR4, URZ ;  /* 0x000000041b047290 */ /* 0x000fe2000fffe03f */
[----:B------:R-:W-:Y:S02]  /*4c30*/  IMAD.U32 R6, RZ, RZ, UR26 ;  /* 0x0000001aff067e24 */ /* 0x000fe4000f8e00ff */
[----:B------:R-:W-:Y:S03]  /*4c40*/  IMAD.MOV.U32 R7, RZ, RZ, R251 ;  /* 0x000000ffff077224 */ /* 0x000fe600078e00fb */
[----:B------:R-:W-:Y:S01]  /*4c50*/  IMAD.U32 R5, RZ, RZ, UR4 ;  /* 0x00000004ff057e24 */ /* 0x000fe2000f8e00ff */
[----:B-1----:R-:W-:Y:S05]  /*4c60*/  SHF.R.S32.HI R9, RZ, 0x1f, R8 ;  /* 0x0000001fff097819 */ /* 0x002fea0000011408 */
[----:B------:R-:W-:Y:S04]  /*4c70*/  IMAD R9, R9, c[0x0][0x288], RZ ;  /* 0x0000a20009097a24 */ /* 0x000fe800078e02ff */
[----:B------:R-:W-:Y:S01]  /*4c80*/  IMAD R9, R8, c[0x0][0x28c], R9 ;  /* 0x0000a30008097a24 */ /* 0x000fe200078e0209 */
[----:B--2---:R-:W-:Y:S04]  /*4c90*/  LEA R4, P1, R4, R212, 0x7 ;  /* 0x000000d404047211 */ /* 0x004fe800078238ff */
[----:B------:R-:W-:Y:S01]  /*4ca0*/  LEA.HI.X R5, R6, R213, R5, 0x7, P1 ;  /* 0x000000d506057211 */ /* 0x000fe200008f3c05 */
[----:B------:R-:W-:Y:S01]  /*4cb0*/  IMAD.MOV.U32 R6, RZ, RZ, R250 ;  /* 0x000000ffff067224 */ /* 0x000fe200078e00fa */
[----:B------:R-:W-:Y:S03]  /*4cc0*/  IADD3 R12, P2, P1, R10, 0x80, R4 ;  /* 0x000000800a0c7810 */ /* 0x000fe6000795e004 */
[----:B------:R-:W-:Y:S01]  /*4cd0*/  IMAD.WIDE.U32 R6, R8, c[0x0][0x288], R6 ;  /* 0x0000a20008067a25 */ /* 0x000fe200078e0006 */
[----:B------:R-:W-:Y:S04]  /*4ce0*/  IADD3.X R13, R11, RZ, R5, P2, P1 ;  /* 0x000000ff0b0d7210 */ /* 0x000fe800017e2405 */
[----:B------:R-:W-:Y:S04]  /*4cf0*/  IADD3 R8, P1, R6, UR8, RZ ;  /* 0x0000000806087c10 */ /* 0x000fe8000ff3e0ff */
[----:B------:R-:W-:Y:S01]  /*4d00*/  IADD3.X R7, R7, UR14, R9, P1, !PT ;  /* 0x0000000e07077c10 */ /* 0x000fe20008ffe409 */
[----:B------:R-:W-:Y:S01]  /*4d10*/  IMAD.U32 R9, RZ, RZ, UR19 ;  /* 0x00000013ff097e24 */ /* 0x000fe2000f8e00ff */
[C---:B------:R-:W-:Y:S04]  /*4d20*/  LEA R6, P1, R8.reuse, c[0x0][0x280], 0x2 ;  /* 0x0000a00008067a11 */ /* 0x040fe800078210ff */
[----:B------:R-:W-:Y:S02]  /*4d30*/  LEA.HI.X R7, R8, c[0x0][0x284], R7, 0x2, P1 ;  /* 0x0000a10008077a11 */ /* 0x000fe400008f1407 */
[----:B------:R-:W-:Y:S04]  /*4d40*/  MOV R8, UR19 ;  /* 0x0000001300087c02 */ /* 0x000fe80008000f00 */
[----:B------:R-:W-:Y:S01]  /*4d50*/  LEA R8, P1, R8, R6, 0x2 ;  /* 0x0000000608087211 */ /* 0x000fe200078210ff */
[----:B------:R-:W-:Y:S03]  /*4d60*/  IMAD.U32 R6, RZ, RZ, UR19 ;  /* 0x00000013ff067e24 */ /* 0x000fe6000f8e00ff */
[----:B------:R-:W-:Y:S02]  /*4d70*/  LEA.HI.X.SX32 R9, R9, R7, 0x2, P1 ;  /* 0x0000000709097211 */ /* 0x000fe400008f16ff */
[----:B------:R-:W-:Y:S02]  /*4d80*/  IADD3 R10, P1, R10, R4, RZ ;  /* 0x000000040a0a7210 */ /* 0x000fe40007f3e0ff */
[----:B---3--:R-:W-:Y:S01]  /*4d90*/  IADD3 R7, -R214, c[0x0][0x168], -R6 ;  /* 0x00005a00d6077a10 */ /* 0x008fe20007ffe906 */
[----:B------:R-:W-:Y:S02]  /*4da0*/  IMAD.U32 R6, RZ, RZ, UR23 ;  /* 0x00000017ff067e24 */ /* 0x000fe4000f8e00ff */
[----:B------:R-:W-:Y:S01]  /*4db0*/  IMAD.X R11, R11, 0x1, R5, P1 ;  /* 0x000000010b0b7824 */ /* 0x000fe200008e0605 */
[C---:B------:R-:W-:Y:S02]  /*4dc0*/  ISETP.LT.OR P1, PT, R7.reuse, 0x1, P4 ;  /* 0x000000010700780c */ /* 0x040fe40002721670 */
[----:B------:R-:W-:Y:S11]  /*4dd0*/  LEA R6, R6, R252, 0xe ;  /* 0x000000fc06067211 */ /* 0x000ff600078e70ff */
[----:B------:R-:W-:Y:S01]  /*4de0*/  @!PT LDS RZ, [RZ] ;  /* 0x00000000fffff984 */ /* 0x000fe20000000800 */
[----:B------:R-:W-:Y:S01]  /*4df0*/  @!PT LDS RZ, [RZ] ;  /* 0x00000000fffff984 */ /* 0x000fe20000000800 */
[----:B------:R-:W-:Y:S01]  /*4e00*/  @!PT LDS RZ, [RZ] ;  /* 0x00000000fffff984 */ /* 0x000fe20000000800 */
[----:B------:R1:W-:Y:S01]  /*4e10*/  LDGSTS.E.BYPASS.LTC128B.128 [R6], [R4.64], !P1 ;  /* 0x0000000004067fae */ /* 0x0003e2000c901d54 */
[C---:B------:R-:W-:Y:S11]  /*4e20*/  ISETP.LT.OR P1, PT, R7.reuse, 0x1, P6 ;  /* 0x000000010700780c */ /* 0x040ff60003721670 */
[----:B------:R-:W-:Y:S02]  /*4e30*/  @!UPT UIADD3 URZ, URZ, URZ, URZ ;  /* 0x0000003f3f3ff290 */ /* 0x000fe4000fffe03f */
[----:B------:R1:W-:Y:S01]  /*4e40*/  LDGSTS.E.BYPASS.LTC128B.128 [R6+0x2000], [R4.64+0x80], !P1 ;  /* 0x0200008004067fae */ /* 0x0003e2000c901d54 */
[C---:B------:R-:W-:Y:S11]  /*4e50*/  ISETP.LT.OR P1, PT, R7.reuse, 0x21, P4 ;  /* 0x000000210700780c */ /* 0x040ff60002721670 */
[----:B------:R-:W-:Y:S02]  /*4e60*/  @!UPT UIADD3 URZ, URZ, URZ, URZ ;  /* 0x0000003f3f3ff290 */ /* 0x000fe4000fffe03f */
[----:B------:R2:W-:Y:S01]  /*4e70*/  LDGSTS.E.BYPASS.LTC128B.128 [R6+0x1000], [R10.64], !P1 ;  /* 0x010000000a067fae */ /* 0x0005e2000c901d54 */
[----:B------:R-:W-:Y:S01]  /*4e80*/  ISETP.LT.OR P1, PT, R7, 0x21, P6 ;  /* 0x000000210700780c */ /* 0x000fe20003721670 */
[----:B-1----:R-:W-:Y:S11]  /*4e90*/  IMAD.U32 R4, RZ, RZ, UR23 ;  /* 0x00000017ff047e24 */ /* 0x002ff6000f8e00ff */
[----:B------:R-:W-:Y:S01]  /*4ea0*/  @!UPT UIADD3 URZ, URZ, URZ, URZ ;  /* 0x0000003f3f3ff290 */ /* 0x000fe2000fffe03f */
[----:B------:R2:W-:Y:S01]  /*4eb0*/  LDGSTS.E.BYPASS.LTC128B.128 [R6+0x3000], [R12.64], !P1 ;  /* 0x030000000c067fae */ /* 0x0005e2000c901d54 */
[----:B------:R-:W-:Y:S04]  /*4ec0*/  @!P3 IMAD R4, R4, 0x40, R250 ;  /* 0x000000400404b824 */ /* 0x000fe800078e02fa */
[----:B------:R-:W-:Y:S05]  /*4ed0*/  @!P3 IMAD.SHL.U32 R4, R4, 0x4, RZ ;  /* 0x000000040404b824 */ /* 0x000fea00078e00ff */
[----:B------:R2:W-:Y:S02]  /*4ee0*/  @!P3 LDGSTS.E.BYPASS.LTC128B.128 [R4+0x20280], [R8.64] ;  /* 0x202800000804bfae */ /* 0x0005e4000b901d54 */
.L_x_1098:
[-C--:B-12-4-:R-:W-:Y:S01]  /*4ef0*/  HMMA.16816.F32 R4, R36, R16.reuse, RZ ;  /* 0x000000102404723c */ /* 0x096fe200000018ff */
[----:B------:R-:W-:Y:S01]  /*4f00*/  LDSM.16.MT88.4 R56, [R0+0x1080] ;  /* 0x001080000038783b */ /* 0x000fe20000004200 */
[----:B------:R-:W-:Y:S02]  /*4f10*/  ULDC.64 UR6, c[0x0][0x238] ;  /* 0x00008e0000067ab9 */ /* 0x000fe40000000a00 */
[----:B------:R-:W-:Y:S01]  /*4f20*/  IMAD.IADD R210, R3, 0x1, R225 ;  /* 0x0000000103d27824 */ /* 0x000fe200078e02e1 */
[----:B------:R-:W-:Y:S01]  /*4f30*/  USHF.R.S32.HI UR19, URZ, 0x1f, UR10 ;  /* 0x0000001f3f137899 */ /* 0x000fe2000801140a */
[----:B------:R-:W2:Y:S01]  /*4f40*/  LDL.64 R212, [R1+0x18] ;  /* 0x0000180001d47983 */ /* 0x000ea20000100a00 */
[----:B------:R-:W-:Y:S01]  /*4f50*/  USHF.L.U32 UR26, UR24, 0xd, URZ ;  /* 0x0000000d181a7899 */ /* 0x000fe2000800063f */
[C---:B------:R-:W-:Y:S01]  /*4f60*/  HMMA.16816.F32 R8, R28.reuse, R16, RZ ;  /* 0x000000101c08723c */ /* 0x040fe200000018ff */
[----:B------:R-:W-:Y:S02]  /*4f70*/  UIMAD UR4, UR19, UR6, URZ ;  /* 0x00000006130472a4 */ /* 0x000fe4000f8e023f */
[----:B------:R-:W1:Y:S01]  /*4f80*/  LDSM.16.M88.4 R52, [R210+0x24480] ;  /* 0x02448000d234783b */ /* 0x000e620000000200 */
[----:B------:R-:W-:Y:S01]  /*4f90*/  IMAD.IADD R204, R209, 0x1, R210 ;  /* 0x00000001d1cc7824 */ /* 0x000fe200078e02d2 */
[----:B------:R-:W-:Y:S02]  /*4fa0*/  UIMAD UR4, UR10, UR7, UR4 ;  /* 0x000000070a0472a4 */ /* 0x000fe4000f8e0204 */
[----:B------:R-:W-:Y:S01]  /*4fb0*/  UIADD3 UR24, UR24, 0x1, URZ ;  /* 0x0000000118187890 */ /* 0x000fe2000fffe03f */
[-C--:B------:R-:W-:Y:S01]  /*4fc0*/  HMMA.16816.F32 R12, R28, R18.reuse, RZ ;  /* 0x000000121c0c723c */ /* 0x080fe200000018ff */
[----:B------:R-:W-:Y:S01]  /*4fd0*/  ULDC.64 UR6, c[0x0][0x240] ;  /* 0x0000900000067ab9 */ /* 0x000fe20000000a00 */
[----:B------:R-:W3:Y:S01]  /*4fe0*/  LDSM.16.M88.4 R60, [R210+0x25480] ;  /* 0x02548000d23c783b */ /* 0x000ee20000000200 */
[----:B------:R-:W-:Y:S02]  /*4ff0*/  UIMAD UR6, UR17, UR6, URZ ;  /* 0x00000006110672a4 */ /* 0x000fe4000f8e023f */
[----:B------:R-:W-:Y:S02]  /*5000*/  UISETP.GE.AND UP0, UPT, UR24, UR22, UPT ;  /* 0x000000161800728c */ /* 0x000fe4000bf06270 */
[----:B------:R-:W-:Y:S01]  /*5010*/  LDSM.16.MT88.4 R64, [R0+0x1880] ;  /* 0x001880000040783b */ /* 0x000fe20000004200 */
[C---:B------:R-:W-:Y:S01]  /*5020*/  HMMA.16816.F32 R16, R36.reuse, R18, RZ ;  /* 0x000000122410723c */ /* 0x040fe200000018ff */
[----:B------:R-:W-:Y:S02]  /*5030*/  UIMAD UR6, UR18, UR7, UR6 ;  /* 0x00000007120672a4 */ /* 0x000fe4000f8e0206 */
[----:B------:R-:W-:Y:S01]  /*5040*/  UIADD3 UR7, UR5, 0x1, URZ ;  /* 0x0000000105077890 */ /* 0x000fe2000fffe03f */
[----:B------:R-:W0:Y:S01]  /*5050*/  LDGDEPBAR ;  /* 0x00000000000079af */ /* 0x000e220000000000 */
[----:B------:R-:W-:Y:S02]  /*5060*/  UISETP.GE.AND UP3, UPT, UR5, 0x1, UPT ;  /* 0x000000010500788c */ /* 0x000fe4000bf66270 */
[----:B------:R-:W-:Y:S01]  /*5070*/  UISETP.GE.AND UP2, UPT, UR25, 0x1, UPT ;  /* 0x000000011900788c */ /* 0x000fe2000bf46270 */
[-C--:B------:R-:W-:Y:S01]  /*5080*/  HMMA.16816.F32 R20, R36, R40.reuse, RZ ;  /* 0x000000282414723c */ /* 0x080fe200000018ff */
[----:B------:R-:W-:Y:S02]  /*5090*/  UISETP.GE.AND UP1, UPT, UR23, 0x1, UPT ;  /* 0x000000011700788c */ /* 0x000fe4000bf26270 */
[----:B------:R-:W-:Y:S05]  /*50a0*/  USEL UR5, UR7, URZ, !UP3 ;  /* 0x0000003f07057287 */ /* 0x000fea000d800000 */
[C---:B------:R-:W-:Y:S08]  /*50b0*/  HMMA.16816.F32 R24, R28.reuse, R40, RZ ;  /* 0x000000281c18723c */ /* 0x040ff000000018ff */
[-C--:B------:R-:W-:Y:S08]  /*50c0*/  HMMA.16816.F32 R28, R28, R42.reuse, RZ ;  /* 0x0000002a1c1c723c */ /* 0x080ff000000018ff */
[----:B------:R-:W-:Y:S01]  /*50d0*/  HMMA.16816.F32 R32, R36, R42, RZ ;  /* 0x0000002a2420723c */ /* 0x000fe200000018ff */
[----:B------:R-:W4:Y:S05]  /*50e0*/  LDSM.16.MT88.4 R36, [R0+0x5080] ;  /* 0x005080000024783b */ /* 0x000f2a0000004200 */
[----:B------:R-:W5:Y:S02]  /*50f0*/  LDSM.16.M88.4 R40, [R204+0x24480] ;  /* 0x02448000cc28783b */ /* 0x000f640000000200 */
[-C--:B------:R-:W-:Y:S03]  /*5100*/  HMMA.16816.F32 R4, R44, R48.reuse, R4 ;  /* 0x000000302c04723c */ /* 0x080fe60000001804 */
[----:B------:R-:W1:Y:S05]  /*5110*/  LDSM.16.M88.4 R204, [R204+0x25480] ;  /* 0x02548000cccc783b */ /* 0x000e6a0000000200 */
        /* <DEDUP_REMOVED lines=9> */
[----:B------:R-:W5:Y:S05]  /*51b0*/  LDSM.16.MT88.4 R44, [R0+0x5880] ;  /* 0x00588000002c783b */ /* 0x000f6a0000004200 */
[----:B------:R-:W5:Y:S02]  /*51c0*/  LDSM.16.M88.4 R200, [R3+0x27480] ;  /* 0x0274800003c8783b */ /* 0x000f640000000200 */
[-C--:B-1----:R-:W-:Y:S08]  /*51d0*/  HMMA.16816.F32 R4, R52, R56.reuse, R4 ;  /* 0x000000383404723c */ /* 0x082ff00000001804 */
[C---:B---3--:R-:W-:Y:S08]  /*51e0*/  HMMA.16816.F32 R8, R60.reuse, R56, R8 ;  /* 0x000000383c08723c */ /* 0x048ff00000001808 */
[-C--:B------:R-:W-:Y:S08]  /*51f0*/  HMMA.16816.F32 R12, R60, R58.reuse, R12 ;  /* 0x0000003a3c0c723c */ /* 0x080ff0000000180c */
[C---:B------:R-:W-:Y:S01]  /*5200*/  HMMA.16816.F32 R16, R52.reuse, R58, R16 ;  /* 0x0000003a3410723c */ /* 0x040fe20000001810 */
[----:B------:R-:W-:Y:S07]  /*5210*/  LDSM.16.MT88.4 R56, [R0+0x2880] ;  /* 0x002880000038783b */ /* 0x000fee0000004200 */
[-C--:B----4-:R-:W-:Y:S08]  /*5220*/  HMMA.16816.F32 R20, R52, R36.reuse, R20 ;  /* 0x000000243414723c */ /* 0x090ff00000001814 */
[C---:B------:R-:W-:Y:S08]  /*5230*/  HMMA.16816.F32 R24, R60.reuse, R36, R24 ;  /* 0x000000243c18723c */ /* 0x040ff00000001818 */
[-C--:B------:R-:W-:Y:S01]  /*5240*/  HMMA.16816.F32 R28, R60, R38.reuse, R28 ;  /* 0x000000263c1c723c */ /* 0x080fe2000000181c */
[----:B------:R-:W-:Y:S07]  /*5250*/  LDSM.16.M88.4 R60, [R208+0x27480] ;  /* 0x02748000d03c783b */ /* 0x000fee0000000200 */
[----:B------:R-:W-:Y:S01]  /*5260*/  HMMA.16816.F32 R32, R52, R38, R32 ;  /* 0x000000263420723c */ /* 0x000fe20000001820 */
[----:B------:R-:W1:Y:S05]  /*5270*/  LDSM.16.MT88.4 R36, [R0+0x6080] ;  /* 0x006080000024783b */ /* 0x000e6a0000004200 */
[----:B------:R-:W3:Y:S02]  /*5280*/  LDSM.16.M88.4 R52, [R208+0x26480] ;  /* 0x02648000d034783b */ /* 0x000ee40000000200 */
[-C--:B-----5:R-:W-:Y:S08]  /*5290*/  HMMA.16816.F32 R4, R40, R64.reuse, R4 ;  /* 0x000000402804723c */ /* 0x0a0ff00000001804 */
        /* <DEDUP_REMOVED lines=8> */
[----:B------:R-:W4:Y:S05]  /*5320*/  LDSM.16.MT88.4 R40, [R0+0x6880] ;  /* 0x006880000028783b */ /* 0x000f2a0000004200 */
        /* <DEDUP_REMOVED lines=10> */
[----:B------:R-:W5:Y:S02]  /*53d0*/  LDSM.16.M88.4 R48, [R210+0x27480] ;  /* 0x02748000d230783b */ /* 0x000f640000000200 */
[-C--:B---3--:R-:W-:Y:S08]  /*53e0*/  HMMA.16816.F32 R4, R52, R56.reuse, R4 ;  /* 0x000000383404723c */ /* 0x088ff00000001804 */
[C---:B------:R-:W-:Y:S08]  /*53f0*/  HMMA.16816.F32 R8, R60.reuse, R56, R8 ;  /* 0x000000383c08723c */ /* 0x040ff00000001808 */
[-C--:B------:R-:W-:Y:S08]  /*5400*/  HMMA.16816.F32 R12, R60, R58.reuse, R12 ;  /* 0x0000003a3c0c723c */ /* 0x080ff0000000180c */
[C---:B------:R-:W-:Y:S01]  /*5410*/  HMMA.16816.F32 R16, R52.reuse, R58, R16 ;  /* 0x0000003a3410723c */ /* 0x040fe20000001810 */
[----:B------:R-:W3:Y:S07]  /*5420*/  LDSM.16.MT88.4 R56, [R0+0x7080] ;  /* 0x007080000038783b */ /* 0x000eee0000004200 */
[-C--:B----4-:R-:W-:Y:S08]  /*5430*/  HMMA.16816.F32 R20, R52, R40.reuse, R20 ;  /* 0x000000283414723c */ /* 0x090ff00000001814 */
[C---:B------:R-:W-:Y:S07]  /*5440*/  HMMA.16816.F32 R24, R60.reuse, R40, R24 ;  /* 0x000000283c18723c */ /* 0x040fee0000001818 */
[----:B------:R-:W-:Y:S01]  /*5450*/  IADD3 R40, R225, R3, R209 ;  /* 0x00000003e1287210 */ /* 0x000fe20007ffe0d1 */
[-C--:B------:R-:W-:Y:S04]  /*5460*/  HMMA.16816.F32 R28, R60, R42.reuse, R28 ;  /* 0x0000002a3c1c723c */ /* 0x080fe8000000181c */
[----:B------:R-:W4:Y:S04]  /*5470*/  LDSM.16.M88.4 R60, [R40+0x26480] ;  /* 0x02648000283c783b */ /* 0x000f280000000200 */
[----:B------:R-:W-:Y:S01]  /*5480*/  HMMA.16816.F32 R32, R52, R42, R32 ;  /* 0x0000002a3420723c */ /* 0x000fe20000001820 */
[----:B------:R-:W2:Y:S05]  /*5490*/  LDSM.16.M88.4 R40, [R40+0x27480] ;  /* 0x027480002828783b */ /* 0x000eaa0000000200 */
[----:B------:R-:W-:Y:S02]  /*54a0*/  LDSM.16.MT88.4 R52, [R216+0x27c80] ;  /* 0x027c8000d834783b */ /* 0x000fe40000004200 */
[-C--:B-1----:R-:W-:Y:S08]  /*54b0*/  HMMA.16816.F32 R4, R36, R44.reuse, R4 ;  /* 0x0000002c2404723c */ /* 0x082ff00000001804 */
[C---:B-----5:R-:W-:Y:S08]  /*54c0*/  HMMA.16816.F32 R8, R48.reuse, R44, R8 ;  /* 0x0000002c3008723c */ /* 0x060ff00000001808 */
[-C--:B------:R-:W-:Y:S08]  /*54d0*/  HMMA.16816.F32 R12, R48, R46.reuse, R12 ;  /* 0x0000002e300c723c */ /* 0x080ff0000000180c */
[C---:B------:R-:W-:Y:S01]  /*54e0*/  HMMA.16816.F32 R16, R36.reuse, R46, R16 ;  /* 0x0000002e2410723c */ /* 0x040fe20000001810 */
[----:B------:R1:W5:Y:S07]  /*54f0*/  LDSM.16.MT88.4 R44, [R0+0x7880] ;  /* 0x00788000002c783b */ /* 0x00036e0000004200 */
[-C--:B---3--:R-:W-:Y:S08]  /*5500*/  HMMA.16816.F32 R20, R36, R56.reuse, R20 ;  /* 0x000000382414723c */ /* 0x088ff00000001814 */
[C---:B------:R-:W-:Y:S08]  /*5510*/  HMMA.16816.F32 R24, R48.reuse, R56, R24 ;  /* 0x000000383018723c */ /* 0x040ff00000001818 */
[-C--:B------:R-:W-:Y:S01]  /*5520*/  HMMA.16816.F32 R28, R48, R58.reuse, R28 ;  /* 0x0000003a301c723c */ /* 0x080fe2000000181c */
[----:B-1----:R-:W-:Y:S07]  /*5530*/  IMAD.U32 R0, RZ, RZ, UR18 ;  /* 0x00000012ff007e24 */ /* 0x002fee000f8e00ff */
[----:B------:R-:W-:Y:S07]  /*5540*/  HMMA.16816.F32 R32, R36, R58, R32 ;  /* 0x0000003a2420723c */ /* 0x000fee0000001820 */
[----:B------:R-:W-:Y:S01]  /*5550*/  IMAD.U32 R36, RZ, RZ, UR10 ;  /* 0x0000000aff247e24 */ /* 0x000fe2000f8e00ff */
[-C--:B----4-:R-:W-:Y:S05]  /*5560*/  HMMA.16816.F32 R4, R60, R64.reuse, R4 ;  /* 0x000000403c04723c */ /* 0x090fea0000001804 */
[----:B--2---:R-:W-:Y:S03]  /*5570*/  IMAD.WIDE.U32 R36, R36, c[0x0][0x238], R212 ;  /* 0x00008e0024247a25 */ /* 0x004fe600078e00d4 */
[C---:B------:R-:W-:Y:S04]  /*5580*/  HMMA.16816.F32 R8, R40.reuse, R64, R8 ;  /* 0x000000402808723c */ /* 0x040fe80000001808 */
[----:B------:R-:W-:Y:S01]  /*5590*/  IADD3 R37, R37, UR4, RZ ;  /* 0x0000000425257c10 */ /* 0x000fe2000fffe0ff */
[----:B------:R-:W-:Y:S03]  /*55a0*/  USHF.R.S32.HI UR4, URZ, 0x1f, UR26 ;  /* 0x0000001f3f047899 */ /* 0x000fe6000801141a */
[-C--:B------:R-:W-:Y:S04]  /*55b0*/  HMMA.16816.F32 R12, R40, R66.reuse, R12 ;  /* 0x00000042280c723c */ /* 0x080fe8000000180c */
[----:B------:R-:W-:Y:S04]  /*55c0*/  IMAD.WIDE.U32 R36, R0, c[0x0][0x240], R36 ;  /* 0x0000900000247a25 */ /* 0x000fe800078e0024 */
[C---:B------:R-:W-:Y:S01]  /*55d0*/  HMMA.16816.F32 R16, R60.reuse, R66, R16 ;  /* 0x000000423c10723c */ /* 0x040fe20000001810 */
[----:B------:R-:W-:Y:S01]  /*55e0*/  IMAD.U32 R3, RZ, RZ, UR4 ;  /* 0x00000004ff037e24 */ /* 0x000fe2000f8e00ff */
[----:B------:R-:W-:Y:S02]  /*55f0*/  UIADD3 UR4, UR23, 0x1, URZ ;  /* 0x0000000117047890 */ /* 0x000fe4000fffe03f */
[----:B------:R-:W-:Y:S02]  /*5600*/  IADD3 R0, P1, R36, UR26, RZ ;  /* 0x0000001a24007c10 */ /* 0x000fe4000ff3e0ff */
[----:B------:R-:W-:Y:S02]  /*5610*/  USEL UR23, UR4, URZ, !UP1 ;  /* 0x0000003f04177287 */ /* 0x000fe4000c800000 */
[-C--:B-----5:R-:W-:Y:S04]  /*5620*/  HMMA.16816.F32 R20, R60, R44.reuse, R20 ;  /* 0x0000002c3c14723c */ /* 0x0a0fe80000001814 */
[----:B------:R-:W-:Y:S01]  /*5630*/  IADD3.X R36, R3, UR6, R37, P1, !PT ;  /* 0x0000000603247c10 */ /* 0x000fe20008ffe425 */
[----:B------:R-:W-:Y:S01]  /*5640*/  UIADD3 UR6, UR25, 0x1, URZ ;  /* 0x0000000119067890 */ /* 0x000fe2000fffe03f */
[C---:B------:R-:W-:Y:S02]  /*5650*/  LEA R48, P1, R0.reuse, c[0x0][0x220], 0x2 ;  /* 0x0000880000307a11 */ /* 0x040fe400078210ff */
        /* <DEDUP_REMOVED lines=126> */
.L_x_1096:
[----:B------:R-:W3:Y:S01]  /*5e40*/  LDL.LU.64 R4, [R1+0x18] ;  /* 0x0000180001047983 */ /* 0x000ee20000300a00 */
[----:B------:R-:W5:Y:S01]  /*5e50*/  S2UR UR6, SR_CTAID.X ;  /* 0x00000000000679c3 */ /* 0x000f620000002500 */
[----:B------:R-:W-:Y:S01]  /*5e60*/  ULDC.64 UR4, c[0x0][0x338] ;  /* 0x0000ce0000047ab9 */ /* 0x000fe20000000a00 */
[----:B-1--4-:R-:W-:Y:S01]  /*5e70*/  MOV R8, UR18 ;  /* 0x0000001200087c02 */ /* 0x012fe20008000f00 */
[----:B------:R-:W-:Y:S01]  /*5e80*/  UISETP.NE.AND UP0, UPT, UR4, 0x1, UPT ;  /* 0x000000010400788c */ /* 0x000fe2000bf05270 */
[----:B------:R-:W-:Y:S01]  /*5e90*/  FMUL.FTZ R132, R132, c[0x0][0x298] ;  /* 0x0000a60084847a20 */ /* 0x000fe20000410000 */
[----:B------:R-:W-:-:S02]  /*5ea0*/  UIMAD.WIDE.U32 UR24, UR10, UR5, URZ ;  /* 0x000000050a1872a5 */ /* 0x000fc4000f8e003f */
[----:B------:R-:W-:-:S05]  /*5eb0*/  ULDC UR22, c[0x0][0x340] ;  /* 0x0000d00000167ab9 */ /* 0x000fca0000000800 */
[----:B------:R-:W-:Y:S02]  /*5ec0*/  UMOV UR24, UR10 ;  /* 0x0000000a00187c82 */ /* 0x000fe40008000000 */
[----:B------:R-:W-:-:S03]  /*5ed0*/  @UP0 USHF.R.U32.HI UR22, URZ, UR22, UR25 ;  /* 0x000000163f160299 */ /* 0x000fc60008011619 */
[----:B------:R-:W-:Y:S02]  /*5ee0*/  UMOV UR25, UR19 ;  /* 0x0000001300197c82 */ /* 0x000fe40008000000 */
[----:B------:R-:W-:Y:S02]  /*5ef0*/  @UP0 USHF.R.S32.HI UR7, URZ, 0x1f, UR22 ;  /* 0x0000001f3f070899 */ /* 0x000fe40008011416 */
[----:B------:R-:W-:Y:S02]  /*5f00*/  @UP0 UMOV UR24, UR22 ;  /* 0x0000001600180c82 */ /* 0x000fe40008000000 */
[----:B-----5:R-:W-:-:S03]  /*5f10*/  USHF.L.U32 UR4, UR6, 0xe, URZ ;  /* 0x0000000e06047899 */ /* 0x020fc6000800063f */
[----:B------:R-:W-:Y:S02]  /*5f20*/  @UP0 UMOV UR25, UR7 ;  /* 0x0000000700190c82 */ /* 0x000fe40008000000 */
[----:B------:R-:W-:Y:S01]  /*5f30*/  USHF.R.S32.HI UR6, URZ, 0x1f, UR4 ;  /* 0x0000001f3f067899 */ /* 0x000fe20008011404 */
        /* <DEDUP_REMOVED lines=57> */
[----:B------:R-:W-:Y:S01]  /*62d0*/  FMUL.FTZ R187, R187, c[0x0][0x298] ;  /* 0x0000a600bbbb7a20 */ /* 0x000fe20000410000 */
[----:B------:R-:W-:Y:S01]  /*62e0*/  BAR.SYNC.DEFER_BLOCKING 0x1, 0x100 ;  /* 0x0044000000007b1d */ /* 0x000fe20000010000 */
[----:B---3--:R-:W-:-:S05]  /*62f0*/  IADD3 R2, P0, R4, UR4, RZ ;  /* 0x0000000404027c10 */ /* 0x008fca000ff1e0ff */
[----:B------:R-:W-:Y:S01]  /*6300*/  ULDC.64 UR4, c[0x0][0x328] ;  /* 0x0000ca0000047ab9 */ /* 0x000fe20000000a00 */
[----:B------:R-:W-:Y:S01]  /*6310*/  MOV R5, UR25 ;  /* 0x0000001900057c02 */ /* 0x000fe20008000f00 */
[----:B------:R-:W-:Y:S01]  /*6320*/  UIMAD UR4, UR25, UR4, URZ ;  /* 0x00000004190472a4 */ /* 0x000fe2000f8e023f */
[----:B------:R-:W-:Y:S02]  /*6330*/  LEA.HI.X.SX32 R3, R4, UR6, 0x1, P0 ;  /* 0x0000000604037c11 */ /* 0x000fe400080f0eff */
[----:B------:R-:W-:Y:S01]  /*6340*/  MOV R4, UR24 ;  /* 0x0000001800047c02 */ /* 0x000fe20008000f00 */
[----:B------:R-:W-:-:S03]  /*6350*/  UIMAD UR6, UR24, UR5, UR4 ;  /* 0x00000005180672a4 */ /* 0x000fc6000f8e0204 */
[----:B------:R-:W-:Y:S01]  /*6360*/  ULDC.64 UR4, c[0x0][0x300] ;  /* 0x0000c00000047ab9 */ /* 0x000fe20000000a00 */
[----:B------:R-:W-:Y:S01]  /*6370*/  IMAD.WIDE.U32 R6, R4, c[0x0][0x328], R2 ;  /* 0x0000ca0004067a25 */ /* 0x000fe200078e0002 */
[----:B------:R-:W-:-:S03]  /*6380*/  UIMAD UR4, UR25, UR4, URZ ;  /* 0x00000004190472a4 */ /* 0x000fc6000f8e023f */
[----:B------:R-:W-:Y:S01]  /*6390*/  IMAD.WIDE.U32 R2, R4, c[0x0][0x300], R2 ;  /* 0x0000c00004027a25 */ /* 0x000fe200078e0002 */
[----:B------:R-:W-:Y:S01]  /*63a0*/  IADD3 R5, R7, UR6, RZ ;  /* 0x0000000607057c10 */ /* 0x000fe2000fffe0ff */
[----:B------:R-:W-:Y:S01]  /*63b0*/  UIMAD UR22, UR24, UR5, UR4 ;  /* 0x00000005181672a4 */ /* 0x000fe2000f8e0204 */
[----:B------:R-:W-:Y:S01]  /*63c0*/  MOV R4, R6 ;  /* 0x0000000600047202 */ /* 0x000fe20000000f00 */
[----:B------:R-:W-:Y:S01]  /*63d0*/  ULDC.64 UR6, c[0x0][0x330] ;  /* 0x0000cc0000067ab9 */ /* 0x000fe20000000a00 */
[----:B------:R-:W-:Y:S01]  /*63e0*/  MOV R6, UR18 ;  /* 0x0000001200067c02 */ /* 0x000fe20008000f00 */
[----:B------:R-:W-:Y:S02]  /*63f0*/  UIMAD UR6, UR17, UR6, URZ ;  /* 0x00000006110672a4 */ /* 0x000fe4000f8e023f */
[----:B------:R-:W-:Y:S01]  /*6400*/  IADD3 R3, R3, UR22, RZ ;  /* 0x0000001603037c10 */ /* 0x000fe2000fffe0ff */
[----:B------:R-:W-:Y:S01]  /*6410*/  IMAD.WIDE.U32 R8, R8, c[0x0][0x330], R4 ;  /* 0x0000cc0008087a25 */ /* 0x000fe200078e0004 */
[----:B------:R-:W-:-:S02]  /*6420*/  UIMAD UR6, UR18, UR7, UR6 ;  /* 0x00000007120672a4 */ /* 0x000fc4000f8e0206 */
[----:B------:R-:W-:Y:S01]  /*6430*/  ULDC.64 UR4, c[0x0][0x308] ;  /* 0x0000c20000047ab9 */ /* 0x000fe20000000a00 */
[----:B------:R-:W-:Y:S01]  /*6440*/  IMAD.WIDE.U32 R6, R6, c[0x0][0x308], R2 ;  /* 0x0000c20006067a25 */ /* 0x000fe200078e0002 */
[----:B------:R-:W-:Y:S01]  /*6450*/  LEA R2, P1, R8, c[0x0][0x310], 0x2 ;  /* 0x0000c40008027a11 */ /* 0x000fe200078210ff */
[----:B------:R-:W-:Y:S01]  /*6460*/  UIMAD UR4, UR17, UR4, URZ ;  /* 0x00000004110472a4 */ /* 0x000fe2000f8e023f */
[----:B--2---:R-:W-:Y:S02]  /*6470*/  IADD3 R0, R9, UR6, RZ ;  /* 0x0000000609007c10 */ /* 0x004fe4000fffe0ff */
[----:B------:R-:W-:Y:S01]  /*6480*/  LEA R4, P0, R6, c[0x0][0x2e8], 0x2 ;  /* 0x0000ba0006047a11 */ /* 0x000fe200078010ff */
[----:B------:R-:W-:Y:S01]  /*6490*/  UIMAD UR4, UR18, UR5, UR4 ;  /* 0x00000005120472a4 */ /* 0x000fe2000f8e0204 */
[----:B------:R-:W-:-:S05]  /*64a0*/  LEA.HI.X R3, R8, c[0x0][0x314], R0, 0x2, P1 ;  /* 0x0000c50008037a11 */ /* 0x000fca00008f1400 */
[----:B------:R-:W-:Y:S01]  /*64b0*/  RED.E.ADD.F32.FTZ.RN.STRONG.GPU [R2.64], R68 ;  /* 0x000000440200798e */ /* 0x000fe2000c10e794 */
[----:B------:R-:W-:-:S03]  /*64c0*/  IADD3 R5, R7, UR4, RZ ;  /* 0x0000000407057c10 */ /* 0x000fc6000fffe0ff */
[----:B------:R-:W-:Y:S01]  /*64d0*/  RED.E.ADD.F32.FTZ.RN.STRONG.GPU [R2.64+0x400], R69 ;  /* 0x000400450200798e */ /* 0x000fe2000c10e794 */
        /* <DEDUP_REMOVED lines=133> */
.L_x_1100:
        /* <DEDUP_REMOVED lines=13> */
.L_x_2318:


//--------------------- .text._ZN7cutlass13device_kernelIN5flash19enable_sm80_to_sm89INS1_16FlashAttnBwdSm80INS1_25CollectiveMainloopBwdSm80ILi2ELi2EN4cute5tupleIJNS5_1CILi64EEENS7_ILi128EEES9_EEENS_6half_tEfNS_4arch4Sm80ELb0ELb0ELb0ELb0ELb1ELb0ELb0ELb0ELi2ELi2ELi2ELi2ELb0EEENS1_24CollectiveEpilogueBwdGQAISA_fSD_Li256ELb0ELb1EEENS1_19SingleTileSchedulerILb0ELb0ELb0ELi128EEEEEEEEEvNT_6ParamsE --------------------------
	.section	.text._ZN7cutlass13device_kernelIN5flash19enable_sm80_to_sm89INS1_16FlashAttnBwdSm80INS1_25CollectiveMainloopBwdSm80ILi2ELi2EN4cute5tupleIJNS5_1CILi64EEENS7_ILi128EEES9_EEENS_6half_tEfNS_4arch4Sm80ELb0ELb0ELb0ELb0ELb1ELb0ELb0ELb0ELi2ELi2ELi2ELi2ELb0EEENS1_24CollectiveEpilogueBwdGQAISA_fSD_Li256ELb0ELb1EEENS1_19SingleTileSchedulerILb0ELb0ELb0ELi128EEEEEEEEEvNT_6ParamsE,"ax",@progbits
	.sectioninfo	@"SHI_REGISTERS=255"
	.align	128
.text._ZN7cutlass13device_kernelIN5flash19enable_sm80_to_sm89INS1_16FlashAttnBwdSm80INS1_25CollectiveMainloopBwdSm80ILi2ELi2EN4cute5tupleIJNS5_1CILi64EEENS7_ILi128EEES9_EEENS_6half_tEfNS_4arch4Sm80ELb0ELb0ELb0ELb0ELb1ELb0ELb0ELb0ELi2ELi2ELi2ELi2ELb0EEENS1_24CollectiveEpilogueBwdGQAISA_fSD_Li256ELb0ELb1EEENS1_19SingleTileSchedulerILb0ELb0ELb0ELi128EEEEEEEEEvNT_6ParamsE:
        .type           _ZN7cutlass13device_kernelIN5flash19enable_sm80_to_sm89INS1_16FlashAttnBwdSm80INS1_25CollectiveMainloopBwdSm80ILi2ELi2EN4cute5tupleIJNS5_1CILi64EEENS7_ILi128EEES9_EEENS_6half_tEfNS_4arch4Sm80ELb0ELb0ELb0ELb0ELb1ELb0ELb0ELb0ELi2ELi2ELi2ELi2ELb0EEENS1_24CollectiveEpilogueBwdGQAISA_fSD_Li256ELb0ELb1EEENS1_19SingleTileSchedulerILb0ELb0ELb0ELi128EEEEEEEEEvNT_6ParamsE,@function
        .size           _ZN7cutlass13device_kernelIN5flash19enable_sm80_to_sm89INS1_16FlashAttnBwdSm80INS1_25CollectiveMainloopBwdSm80ILi2ELi2EN4cute5tupleIJNS5_1CILi64EEENS7_ILi128EEES9_EEENS_6half_tEfNS_4arch4Sm80ELb0ELb0ELb0ELb0ELb1ELb0ELb0ELb0ELi2ELi2ELi2ELi2ELb0EEENS1_24CollectiveEpilogueBwdGQAISA_fSD_Li256ELb0ELb1EEENS1_19SingleTileSchedulerILb0ELb0ELb0ELi128EEEEEEEEEvNT_6ParamsE,(.L_x_2319 - _ZN7cutlass13device_kernelIN5flash19enable_sm80_to_sm89INS1_16FlashAttnBwdSm80INS1_25CollectiveMainloopBwdSm80ILi2ELi2EN4cute5tupleIJNS5_1CILi64EEENS7_ILi128EEES9_EEENS_6half_tEfNS_4arch4Sm80ELb0ELb0ELb0ELb0ELb1ELb0ELb0ELb0ELi2ELi2ELi2ELi2ELb0EEENS1_24CollectiveEpilogueBwdGQAISA_fSD_Li256ELb0ELb1EEENS1_19SingleTileSchedulerILb0ELb0ELb0ELi128EEEEEEEEEvNT_6ParamsE)
        .other          _ZN7cutlass13device_kernelIN5flash19enable_sm80_to_sm89INS1_16FlashAttnBwdSm80INS1_25CollectiveMainloopBwdSm80ILi2ELi2EN4cute5tupleIJNS5_1CILi64EEENS7_ILi128EEES9_EEENS_6half_tEfNS_4arch4Sm80ELb0ELb0ELb0ELb0ELb1ELb0ELb0ELb0ELi2ELi2ELi2ELi2ELb0EEENS1_24CollectiveEpilogueBwdGQAISA_fSD_Li256ELb0ELb1EEENS1_19SingleTileSchedulerILb0ELb0ELb0ELi128EEEEEEEEEvNT_6ParamsE,@"STO_CUDA_ENTRY STV_DEFAULT"
_ZN7cutlass13device_kernelIN5flash19enable_sm80_to_sm89INS1_16FlashAttnBwdSm80INS1_25CollectiveMainloopBwdSm80ILi2ELi2EN4cute5tupleIJNS5_1CILi64EEENS7_ILi128EEES9_EEENS_6half_tEfNS_4arch4Sm80ELb0ELb0ELb0ELb0ELb1ELb0ELb0ELb0ELi2ELi2ELi2ELi2ELb0EEENS1_24CollectiveEpilogueBwdGQAISA_fSD_Li256ELb0ELb1EEENS1_19SingleTileSchedulerILb0ELb0ELb0ELi128EEEEEEEEEvNT_6ParamsE:
[----:B------:R-:W-:-:S03]  /*0000*/  MOV R1, c[0x0][0x28] ;  /* 0x00000a0000017a02 */ /* 0x000fc60000000f00 */
[----:B------:R-:W1:Y:S01]  /*0010*/  S2UR UR17, SR_CTAID.Z ;  /* 0x00000000001179c3 */ /* 0x000e620000002700 */
[----:B------:R-:W-:Y:S02]  /*0020*/  IADD3 R1, R1, -0x28, RZ ;  /* 0xffffffd801017810 */ /* 0x000fe40007ffe0ff */
[----:B-1----:R-:W-:-:S13]  /*0030*/  ISETP.LE.AND P0, PT, RZ, UR17, PT ;  /* 0x00000011ff007c0c */ /* 0x002fda000bf03270 */
[----:B------:R-:W-:Y:S05]  /*0040*/  @!P0 EXIT ;  /* 0x000000000000894d */ /* 0x000fea0003800000 */
[----:B------:R-:W1:Y:S01]  /*0050*/  S2R R2, SR_TID.X ;  /* 0x0000000000027919 */ /* 0x000e620000002100 */
[----:B------:R-:W2:Y:S01]  /*0060*/  S2UR UR4, SR_CTAID.Y ;  /* 0x00000000000479c3 */ /* 0x000ea20000002600 */
[----:B------:R-:W-:Y:S01]  /*0070*/  IMAD.MOV.U32 R0, RZ, RZ, c[0x0][0x248] ;  /* 0x00009200ff007624 */ /* 0x000fe200078e00ff */
[----:B------:R-:W-:Y:S01]  /*0080*/  USHF.R.S32.HI UR8, URZ, 0x1f, UR17 ;  /* 0x0000001f3f087899 */ /* 0x000fe20008011411 */
[----:B------:R-:W-:Y:S01]  /*0090*/  IMAD.MOV.U32 R27, RZ, RZ, R3 ;  /* 0x000000ffff1b7224 */ /* 0x000fe200078e0003 */
[----:B------:R-:W3:Y:S01]  /*00a0*/  S2R R8, SR_CTAID.X ;  /* 0x0000000000087919 */ /* 0x000ee20000002500 */
[----:B------:R-:W-:Y:S01]  /*00b0*/  IMAD.U32 R10, RZ, RZ, UR17 ;  /* 0x00000011ff0a7e24 */ /* 0x000fe2000f8e00ff */
[----:B------:R-:W-:Y:S01]  /*00c0*/  ISETP.NE.AND P0, PT, R0, 0x1, PT ;  /* 0x000000010000780c */ /* 0x000fe20003f05270 */
[----:B------:R-:W-:Y:S01]  /*00d0*/  IMAD.MOV.U32 R24, RZ, RZ, -0x80 ;  /* 0xffffff80ff187424 */ /* 0x000fe200078e00ff */
[----:B------:R-:W-:Y:S02]  /*00e0*/  UMOV UR14, 0x6 ;  /* 0x00000006000e7882 */ /* 0x000fe40000000000 */
[----:B------:R-:W-:Y:S01]  /*00f0*/  ULDC.64 UR22, c[0x0][0x118] ;  /* 0x0000460000167ab9 */ /* 0x000fe20000000a00 */
[--C-:B-1----:R-:W-:Y:S01]  /*0100*/  IMAD.MOV.U32 R26, RZ, RZ, R2.reuse ;  /* 0x000000ffff1a7224 */ /* 0x102fe200078e0002 */
[----:B------:R1:W-:Y:S01]  /*0110*/  STL [R1+0x18], R2 ;  /* 0x0000180201007387 */ /* 0x0003e20000100800 */
[----:B------:R-:W-:-:S02]  /*0120*/  IMAD.MOV.U32 R26, RZ, RZ, R2 ;  /* 0x000000ffff1a7224 */ /* 0x000fc400078e0002 */
[----:B--2---:R-:W-:Y:S01]  /*0130*/  IMAD.U32 R200, RZ, RZ, UR4 ;  /* 0x00000004ffc87e24 */ /* 0x004fe2000f8e00ff */
[----:B------:R-:W-:Y:S01]  /*0140*/  ULDC.64 UR4, c[0x0][0x1e8] ;  /* 0x00007a0000047ab9 */ /* 0x000fe20000000a00 */
[----:B---3--:R-:W-:Y:S01]  /*0150*/  IMAD R24, R8, R24, c[0x0][0x198] ;  /* 0x0000660008187624 */ /* 0x008fe200078e0218 */
[----:B------:R-:W-:Y:S01]  /*0160*/  SHF.R.S32.HI R18, RZ, 0x1f, R26 ;  /* 0x0000001fff127819 */ /* 0x000fe2000001141a */
[----:B------:R-:W-:Y:S01]  /*0170*/  @P0 IMAD.HI.U32 R4, R200, c[0x0][0x24c], RZ ;  /* 0x00009300c8040a27 */ /* 0x000fe200078e00ff */
[----:B------:R-:W-:Y:S01]  /*0180*/  UIMAD UR4, UR8, UR4, URZ ;  /* 0x00000004080472a4 */ /* 0x000fe2000f8e023f */
[--C-:B------:R-:W-:Y:S02]  /*0190*/  SHF.R.S32.HI R56, RZ, 0x1f, R200.reuse ;  /* 0x0000001fff387819 */ /* 0x100fe400000114c8 */
[-C--:B------:R-:W-:Y:S01]  /*01a0*/  LEA.HI R3, R18, R26.reuse, RZ, 0x3 ;  /* 0x0000001a12037211 */ /* 0x080fe200078f18ff */
[----:B------:R-:W-:Y:S01]  /*01b0*/  IMAD.MOV.U32 R0, RZ, RZ, R200 ;  /* 0x000000ffff007224 */ /* 0x000fe200078e00c8 */
[----:B------:R-:W-:Y:S01]  /*01c0*/  @P0 SHF.R.U32.HI R0, RZ, c[0x0][0x250], R4 ;  /* 0x00009400ff000a19 */ /* 0x000fe20000011604 */
[----:B------:R-:W-:Y:S01]  /*01d0*/  UIMAD UR6, UR17, UR5, UR4 ;  /* 0x00000005110672a4 */ /* 0x000fe2000f8e0204 */
[----:B------:R-:W-:Y:S01]  /*01e0*/  SHF.R.S32.HI R28, RZ, 0x3, R3 ;  /* 0x00000003ff1c7819 */ /* 0x000fe20000011403 */
[----:B------:R-:W-:Y:S01]  /*01f0*/  IMAD.SHL.U32 R250, R26, 0x4, RZ ;  /* 0x000000041afa7824 */ /* 0x000fe200078e00ff */
[----:B------:R-:W-:Y:S01]  /*0200*/  ULDC.64 UR4, c[0x0][0x1b8] ;  /* 0x00006e0000047ab9 */ /* 0x000fe20000000a00 */
[----:B------:R-:W-:Y:S01]  /*0210*/  LEA.HI R17, R18, R26, RZ, 0x5 ;  /* 0x0000001a12117211 */ /* 0x000fe200078f28ff */
[----:B------:R-:W-:Y:S01]  /*0220*/  UIMAD UR4, UR8, UR4, URZ ;  /* 0x00000004080472a4 */ /* 0x000fe2000f8e023f */
[--C-:B------:R-:W-:Y:S01]  /*0230*/  SHF.R.S32.HI R29, RZ, 0x1f, R28.reuse ;  /* 0x0000001fff1d7819 */ /* 0x100fe2000001141c */
[----:B------:R-:W-:Y:S01]  /*0240*/  IMAD.IADD R12, R24, 0x1, -R28 ;  /* 0x00000001180c7824 */ /* 0x000fe200078e0a1c */
[----:B------:R-:W-:Y:S01]  /*0250*/  SHF.R.S32.HI R251, RZ, 0x1f, R250 ;  /* 0x0000001ffffb7819 */ /* 0x000fe200000114fa */
[----:B------:R-:W-:Y:S01]  /*0260*/  UIMAD UR4, UR17, UR5, UR4 ;  /* 0x00000005110472a4 */ /* 0x000fe2000f8e0204 */
[----:B-1----:R-:W-:Y:S01]  /*0270*/  LOP3.LUT R2, R3, 0xfffffff8, RZ, 0xc0, !PT ;  /* 0xfffffff803027812 */ /* 0x002fe200078ec0ff */
[----:B------:R-:W-:Y:S01]  /*0280*/  IMAD.WIDE R8, R8, 0x80, R28 ;  /* 0x0000008008087825 */ /* 0x000fe200078e021c */
[----:B------:R-:W-:Y:S03]  /*0290*/  STL.64 [R1], R28 ;  /* 0x0000001c01007387 */ /* 0x000fe60000100a00 */
[----:B------:R-:W-:Y:S01]  /*02a0*/  IMAD.IADD R21, R26, 0x1, -R2 ;  /* 0x000000011a157824 */ /* 0x000fe200078e0a02 */
[----:B------:R-:W-:Y:S01]  /*02b0*/  SHF.R.S32.HI R2, RZ, 0x1f, R0 ;  /* 0x0000001fff027819 */ /* 0x000fe20000011400 */
[----:B------:R-:W-:-:S02]  /*02c0*/  IMAD R11, R9, c[0x0][0x1d8], RZ ;  /* 0x00007600090b7a24 */ /* 0x000fc400078e02ff */
[----:B------:R-:W-:Y:S02]  /*02d0*/  IMAD.SHL.U32 R14, R21, 0x8, RZ ;  /* 0x00000008150e7824 */ /* 0x000fe400078e00ff */
[C---:B------:R-:W-:Y:S02]  /*02e0*/  IMAD R4, R2.reuse, c[0x0][0x1e0], RZ ;  /* 0x0000780002047a24 */ /* 0x040fe400078e02ff */
[----:B------:R-:W-:Y:S01]  /*02f0*/  IMAD R2, R2, c[0x0][0x1b0], RZ ;  /* 0x00006c0002027a24 */ /* 0x000fe200078e02ff */
[----:B------:R-:W-:Y:S01]  /*0300*/  SHF.R.S32.HI R15, RZ, 0x1f, R14 ;  /* 0x0000001fff0f7819 */ /* 0x000fe2000001140e */
[----:B------:R-:W-:Y:S01]  /*0310*/  IMAD R6, R0, c[0x0][0x1e4], R4 ;  /* 0x0000790000067a24 */ /* 0x000fe200078e0204 */
[----:B------:R-:W-:Y:S01]  /*0320*/  ISETP.GE.AND P4, PT, R14, c[0x0][0x1cc], PT ;  /* 0x000073000e007a0c */ /* 0x000fe20003f86270 */
[----:B------:R-:W-:Y:S01]  /*0330*/  IMAD R7, R0, c[0x0][0x1b4], R2 ;  /* 0x00006d0000077a24 */ /* 0x000fe200078e0202 */
[----:B------:R-:W-:Y:S01]  /*0340*/  IADD3 R22, R14, 0x40, RZ ;  /* 0x000000400e167810 */ /* 0x000fe20007ffe0ff */
[----:B------:R-:W-:Y:S01]  /*0350*/  IMAD.WIDE.U32 R4, R0, c[0x0][0x1e0], R14 ;  /* 0x0000780000047a25 */ /* 0x000fe200078e000e */
[----:B------:R-:W-:-:S02]  /*0360*/  ISETP.LT.OR P1, PT, R12, 0x1, P4 ;  /* 0x000000010c00780c */ /* 0x000fc40002721670 */
[----:B------:R-:W-:Y:S01]  /*0370*/  ISETP.GE.AND P3, PT, R22, c[0x0][0x1cc], PT ;  /* 0x0000730016007a0c */ /* 0x000fe20003f66270 */
[----:B------:R-:W-:Y:S01]  /*0380*/  IMAD.WIDE.U32 R2, R0, c[0x0][0x1b0], R14 ;  /* 0x00006c0000027a25 */ /* 0x000fe200078e000e */
[----:B------:R-:W-:Y:S02]  /*0390*/  LEA.HI R0, R18, R26, RZ, 0x6 ;  /* 0x0000001a12007211 */ /* 0x000fe400078f30ff */
[C---:B------:R-:W-:Y:S01]  /*03a0*/  ISETP.LT.OR P6, PT, R12.reuse, 0x1, P3 ;  /* 0x000000010c00780c */ /* 0x040fe20001fc1670 */
[----:B------:R-:W-:Y:S01]  /*03b0*/  IMAD.IADD R5, R5, 0x1, R6 ;  /* 0x0000000105057824 */ /* 0x000fe200078e0206 */
[----:B------:R-:W-:Y:S01]  /*03c0*/  SHF.R.S32.HI R19, RZ, 0x6, R0 ;  /* 0x00000006ff137819 */ /* 0x000fe20000011400 */
[----:B------:R-:W-:Y:S01]  /*03d0*/  IMAD.IADD R3, R3, 0x1, R7 ;  /* 0x0000000103037824 */ /* 0x000fe200078e0207 */
[----:B------:R-:W-:Y:S01]  /*03e0*/  ISETP.LT.OR P5, PT, R12, 0x21, P4 ;  /* 0x000000210c00780c */ /* 0x000fe200027a1670 */
[----:B------:R-:W-:Y:S02]  /*03f0*/  IMAD.SHL.U32 R6, R28, 0x40, RZ ;  /* 0x000000401c067824 */ /* 0x000fe400078e00ff */
[----:B------:R-:W-:-:S03]  /*0400*/  IMAD.WIDE.U32 R4, R10, c[0x0][0x1e8], R4 ;  /* 0x00007a000a047a25 */ /* 0x000fc600078e0004 */
[----:B------:R-:W-:Y:S01]  /*0410*/  LOP3.LUT R0, R6, 0x1c0, RZ, 0xc0, !PT ;  /* 0x000001c006007812 */ /* 0x000fe200078ec0ff */
[----:B------:R-:W-:Y:S01]  /*0420*/  IMAD.U32 R7, RZ, RZ, UR17 ;  /* 0x00000011ff077e24 */ /* 0x000fe2000f8e00ff */
[----:B------:R-:W-:Y:S01]  /*0430*/  IADD3 R5, R5, UR6, RZ ;  /* 0x0000000605057c10 */ /* 0x000fe2000fffe0ff */
[----:B------:R-:W-:Y:S01]  /*0440*/  IMAD.SHL.U32 R223, R19, 0x200, RZ ;  /* 0x0000020013df7824 */ /* 0x000fe200078e00ff */
[----:B------:R-:W-:Y:S01]  /*0450*/  LOP3.LUT R10, R0, 0x38, R14, 0xf8, !PT ;  /* 0x00000038000a7812 */ /* 0x000fe200078ef80e */
[----:B------:R-:W-:Y:S01]  /*0460*/  IMAD.WIDE.U32 R2, R7, c[0x0][0x1b8], R2 ;  /* 0x00006e0007027a25 */ /* 0x000fe200078e0002 */
[----:B------:R-:W-:-:S03]  /*0470*/  SHF.R.U32.HI R0, RZ, 0x3, R0 ;  /* 0x00000003ff007819 */ /* 0x000fc60000011600 */
[C---:B------:R-:W-:Y:S01]  /*0480*/  IMAD R11, R8.reuse, c[0x0][0x1dc], R11 ;  /* 0x00007700080b7a24 */ /* 0x040fe200078e020b */
[----:B------:R-:W-:Y:S01]  /*0490*/  IADD3 R3, R3, UR4, RZ ;  /* 0x0000000403037c10 */ /* 0x000fe2000fffe0ff */
[C---:B------:R-:W-:Y:S01]  /*04a0*/  IMAD.WIDE.U32 R6, R8.reuse, c[0x0][0x1d8], R4 ;  /* 0x0000760008067a25 */ /* 0x040fe200078e0004 */
[----:B------:R-:W-:Y:S01]  /*04b0*/  ULDC.64 UR4, c[0x0][0x1d8] ;  /* 0x0000760000047ab9 */ /* 0x000fe20000000a00 */
[----:B------:R-:W-:Y:S01]  /*04c0*/  LOP3.LUT R10, R223, R10, R0, 0xf6, !PT ;  /* 0x0000000adf0a7212 */ /* 0x000fe200078ef600 */
[----:B------:R-:W-:Y:S01]  /*04d0*/  USHF.L.U32 UR6, UR4, 0x6, URZ ;  /* 0x0000000604067899 */ /* 0x000fe2000800063f */
[----:B------:R-:W-:Y:S01]  /*04e0*/  IMAD.WIDE.U32 R4, R8, c[0x0][0x1a8], R2 ;  /* 0x00006a0008047a25 */ /* 0x000fe200078e0002 */
[----:B------:R-:W-:Y:S01]  /*04f0*/  LEA R2, P0, R6, c[0x0][0x1c0], 0x1 ;  /* 0x0000700006027a11 */ /* 0x000fe200078008ff */
[----:B------:R-:W-:Y:S02]  /*0500*/  USHF.L.U64.HI UR5, UR4, UR14, UR5 ;  /* 0x0000000e04057299 */ /* 0x000fe40008010205 */
[----:B------:R-:W-:Y:S01]  /*0510*/  IMAD.IADD R0, R7, 0x1, R11 ;  /* 0x0000000107007824 */ /* 0x000fe200078e020b */
[----:B------:R-:W-:Y:S01]  /*0520*/  UIADD3 UR7, UP0, UR6, 0x80, URZ ;  /* 0x0000008006077890 */ /* 0x000fe2000ff1e03f */
[----:B------:R-:W-:-:S02]  /*0530*/  IMAD R9, R9, c[0x0][0x1a8], RZ ;  /* 0x00006a0009097a24 */ /* 0x000fc400078e02ff */
[----:B------:R-:W-:Y:S01]  /*0540*/  IMAD.SHL.U32 R16, R10, 0x2, RZ ;  /* 0x000000020a107824 */ /* 0x000fe200078e00ff */
[----:B------:R-:W-:Y:S01]  /*0550*/  LEA.HI.X R3, R6, c[0x0][0x1c4], R0, 0x1, P0 ;  /* 0x0000710006037a11 */ /* 0x000fe200000f0c00 */
[----:B------:R-:W-:Y:S01]  /*0560*/  IMAD R9, R8, c[0x0][0x1ac], R9 ;  /* 0x00006b0008097a24 */ /* 0x000fe200078e0209 */
[----:B------:R-:W-:Y:S01]  /*0570*/  LEA R6, P0, R4, c[0x0][0x190], 0x1 ;  /* 0x0000640004067a11 */ /* 0x000fe200078008ff */
[----:B------:R-:W-:Y:S01]  /*0580*/  IMAD.U32 R8, RZ, RZ, UR6 ;  /* 0x00000006ff087e24 */ /* 0x000fe2000f8e00ff */
[----:B------:R-:W-:Y:S01]  /*0590*/  UIADD3.X UR4, URZ, UR5, URZ, UP0, !UPT ;  /* 0x000000053f047290 */ /* 0x000fe200087fe43f */
[----:B------:R-:W-:Y:S01]  /*05a0*/  IMAD.IADD R0, R5, 0x1, R9 ;  /* 0x0000000105007824 */ /* 0x000fe200078e0209 */
[----:B------:R1:W-:Y:S02]  /*05b0*/  LDGSTS.E.BYPASS.LTC128B.128 [R16+0x8080], [R2.64], !P1 ;  /* 0x0808000002107fae */ /* 0x0003e4000c901d56 */
[----:B------:R-:W-:Y:S02]  /*05c0*/  IADD3 R8, P2, P1, R8, 0x80, R2 ;  /* 0x0000008008087810 */ /* 0x000fe4000795e002 */
[----:B------:R-:W-:Y:S01]  /*05d0*/  LEA.HI.X R7, R4, c[0x0][0x194], R0, 0x1, P0 ;  /* 0x0000650004077a11 */ /* 0x000fe200000f0c00 */
[----:B------:R1:W-:Y:S01]  /*05e0*/  LDGSTS.E.BYPASS.LTC128B.128 [R16+0xc080], [R2.64+0x80], !P6 ;  /* 0x0c08008002107fae */ /* 0x0003e2000f101d56 */
[----:B------:R-:W-:Y:S01]  /*05f0*/  IADD3.X R9, RZ, UR5, R3, P2, P1 ;  /* 0x00000005ff097c10 */ /* 0x000fe200097e2403 */
[----:B------:R-:W-:Y:S01]  /*0600*/  IMAD R0, R29, c[0x0][0x208], RZ ;  /* 0x000082001d007a24 */ /* 0x000fe200078e02ff */
[----:B------:R-:W-:-:S02]  /*0610*/  IADD3 R4, P0, R2, UR6, RZ ;  /* 0x0000000602047c10 */ /* 0x000fc4000ff1e0ff */
[----:B------:R-:W-:Y:S01]  /*0620*/  ISETP.LT.OR P6, PT, R12, 0x41, P4 ;  /* 0x000000410c00780c */ /* 0x000fe200027c1670 */
[----:B------:R-:W-:Y:S01]  /*0630*/  IMAD R0, R28, c[0x0][0x20c], R0 ;  /* 0x000083001c007a24 */ /* 0x000fe200078e0200 */
[C---:B------:R-:W-:Y:S02]  /*0640*/  ISETP.LT.OR P2, PT, R12.reuse, 0x61, P4 ;  /* 0x000000610c00780c */ /* 0x040fe40002741670 */
[----:B------:R-:W-:Y:S02]  /*0650*/  ISETP.LT.OR P4, PT, R12, 0x21, P3 ;  /* 0x000000210c00780c */ /* 0x000fe40001f81670 */
[----:B------:R-:W-:-:S05]  /*0660*/  IADD3.X R5, R3, UR5, RZ, P0, !PT ;  /* 0x0000000503057c10 */ /* 0x000fca00087fe4ff */
[----:B------:R2:W-:Y:S01]  /*0670*/  LDGSTS.E.BYPASS.LTC128B.128 [R16+0x9080], [R4.64], !P5 ;  /* 0x0908000004107fae */ /* 0x0005e2000e901d56 */
[----:B------:R-:W-:-:S05]  /*0680*/  ISETP.LT.OR P5, PT, R12, 0x41, P3 ;  /* 0x000000410c00780c */ /* 0x000fca0001fa1670 */
[----:B------:R3:W-:Y:S01]  /*0690*/  LDGSTS.E.BYPASS.LTC128B.128 [R16+0xd080], [R8.64], !P4 ;  /* 0x0d08000008107fae */ /* 0x0007e2000e101d56 */
[----:B------:R-:W-:Y:S02]  /*06a0*/  ISETP.LT.OR P4, PT, R12, 0x61, P3 ;  /* 0x000000610c00780c */ /* 0x000fe40001f81670 */
[----:B-1----:R-:W-:-:S04]  /*06b0*/  IADD3 R2, P0, R4, UR6, RZ ;  /* 0x0000000604027c10 */ /* 0x002fc8000ff1e0ff */
[----:B------:R-:W-:-:S05]  /*06c0*/  IADD3.X R3, R5, UR5, RZ, P0, !PT ;  /* 0x0000000505037c10 */ /* 0x000fca00087fe4ff */
[----:B------:R1:W-:Y:S01]  /*06d0*/  LDGSTS.E.BYPASS.LTC128B.128 [R16+0xa080], [R2.64], !P6 ;  /* 0x0a08000002107fae */ /* 0x0003e2000f101d56 */
[----:B------:R-:W-:-:S04]  /*06e0*/  ISETP.GE.AND P6, PT, R14, c[0x0][0x16c], PT ;  /* 0x00005b000e007a0c */ /* 0x000fc80003fc6270 */
[----:B------:R-:W-:Y:S02]  /*06f0*/  SEL R13, RZ, 0x1, P6 ;  /* 0x00000001ff0d7807 */ /* 0x000fe40003000000 */
[----:B--2---:R-:W-:-:S04]  /*0700*/  IADD3 R4, P1, R4, UR7, RZ ;  /* 0x0000000704047c10 */ /* 0x004fc8000ff3e0ff */
[----:B------:R-:W-:Y:S02]  /*0710*/  IADD3.X R5, R5, UR4, RZ, P1, !PT ;  /* 0x0000000405057c10 */ /* 0x000fe40008ffe4ff */
[----:B---3--:R-:W-:-:S03]  /*0720*/  IADD3 R8, P0, R2, UR6, RZ ;  /* 0x0000000602087c10 */ /* 0x008fc6000ff1e0ff */
[----:B------:R2:W-:Y:S01]  /*0730*/  LDGSTS.E.BYPASS.LTC128B.128 [R16+0xe080], [R4.64], !P5 ;  /* 0x0e08000004107fae */ /* 0x0005e2000e901d56 */
[----:B------:R-:W-:Y:S02]  /*0740*/  IADD3.X R9, R3, UR5, RZ, P0, !PT ;  /* 0x0000000503097c10 */ /* 0x000fe400087fe4ff */
[----:B------:R-:W-:-:S03]  /*0750*/  ISETP.GE.AND P0, PT, R22, c[0x0][0x19c], PT ;  /* 0x0000670016007a0c */ /* 0x000fc60003f06270 */
[----:B------:R3:W-:Y:S01]  /*0760*/  LDGSTS.E.BYPASS.LTC128B.128 [R16+0xb080], [R8.64], !P2 ;  /* 0x0b08000008107fae */ /* 0x0007e2000d101d56 */
[----:B------:R-:W-:Y:S02]  /*0770*/  ISETP.GE.AND P2, PT, R14, c[0x0][0x19c], PT ;  /* 0x000067000e007a0c */ /* 0x000fe40003f46270 */
[----:B------:R-:W-:Y:S02]  /*0780*/  ISETP.LT.OR P5, PT, R12, 0x1, P0 ;  /* 0x000000010c00780c */ /* 0x000fe400007a1670 */
[----:B-1----:R-:W-:Y:S02]  /*0790*/  IADD3 R2, P1, R2, UR7, RZ ;  /* 0x0000000702027c10 */ /* 0x002fe4000ff3e0ff */
[----:B------:R-:W-:Y:S02]  /*07a0*/  ISETP.LT.OR P3, PT, R12, 0x1, P2 ;  /* 0x000000010c00780c */ /* 0x000fe40001761670 */
[----:B------:R-:W-:Y:S01]  /*07b0*/  IADD3.X R3, R3, UR4, RZ, P1, !PT ;  /* 0x0000000403037c10 */ /* 0x000fe20008ffe4ff */
[----:B------:R-:W-:-:S02]  /*07c0*/  ULDC.64 UR4, c[0x0][0x1a8] ;  /* 0x00006a0000047ab9 */ /* 0x000fc40000000a00 */
[----:B------:R-:W-:Y:S02]  /*07d0*/  USHF.L.U32 UR6, UR4, 0x6, URZ ;  /* 0x0000000604067899 */ /* 0x000fe4000800063f */
[----:B------:R1:W-:Y:S01]  /*07e0*/  LDGSTS.E.BYPASS.LTC128B.128 [R16+0xf080], [R2.64], !P4 ;  /* 0x0f08000002107fae */ /* 0x0003e2000e101d56 */
[----:B------:R-:W-:Y:S01]  /*07f0*/  ISETP.LT.OR P4, PT, R12, 0x21, P2 ;  /* 0x000000210c00780c */ /* 0x000fe20001781670 */
[----:B------:R-:W-:Y:S02]  /*0800*/  USHF.L.U64.HI UR7, UR4, UR14, UR5 ;  /* 0x0000000e04077299 */ /* 0x000fe40008010205 */
[----:B------:R-:W-:Y:S01]  /*0810*/  IMAD.U32 R10, RZ, RZ, UR6 ;  /* 0x00000006ff0a7e24 */ /* 0x000fe2000f8e00ff */
[----:B------:R-:W-:Y:S01]  /*0820*/  UIADD3 UR10, UP0, UR6, 0x80, URZ ;  /* 0x00000080060a7890 */ /* 0x000fe2000ff1e03f */
[----:B------:R4:W-:Y:S01]  /*0830*/  LDGSTS.E.BYPASS.LTC128B.128 [R16+0x80], [R6.64], !P3 ;  /* 0x0008000006107fae */ /* 0x0009e2000d901d56 */
[----:B--2---:R-:W-:Y:S01]  /*0840*/  IADD3 R4, P1, R6, UR6, RZ ;  /* 0x0000000606047c10 */ /* 0x004fe2000ff3e0ff */
[----:B------:R-:W-:-:S02]  /*0850*/  ULDC.64 UR4, c[0x0][0x188] ;  /* 0x0000620000047ab9 */ /* 0x000fc40000000a00 */
[----:B------:R4:W-:Y:S01]  /*0860*/  LDGSTS.E.BYPASS.LTC128B.128 [R16+0x4080], [R6.64+0x80], !P5 ;  /* 0x0408008006107fae */ /* 0x0009e2000e901d56 */
[----:B------:R-:W-:Y:S01]  /*0870*/  IADD3.X R5, R7, UR7, RZ, P1, !PT ;  /* 0x0000000707057c10 */ /* 0x000fe20008ffe4ff */
[----:B------:R-:W-:Y:S01]  /*0880*/  UIADD3.X UR9, URZ, UR7, URZ, UP0, !UPT ;  /* 0x000000073f097290 */ /* 0x000fe200087fe43f */
[----:B------:R-:W-:Y:S01]  /*0890*/  ISETP.LT.OR P5, PT, R12, 0x61, P2 ;  /* 0x000000610c00780c */ /* 0x000fe200017a1670 */
[----:B---3--:R-:W-:Y:S01]  /*08a0*/  IMAD.WIDE.U32 R8, R28, c[0x0][0x208], R14 ;  /* 0x000082001c087a25 */ /* 0x008fe200078e000e */
[----:B------:R-:W-:Y:S01]  /*08b0*/  IADD3 R10, P3, P1, R10, 0x80, R6 ;  /* 0x000000800a0a7810 */ /* 0x000fe2000797e006 */
[----:B------:R2:W-:Y:S01]  /*08c0*/  LDGSTS.E.BYPASS.LTC128B.128 [R16+0x1080], [R4.64], !P4 ;  /* 0x0108000004107fae */ /* 0x0005e2000e101d56 */
[----:B------:R-:W-:Y:S01]  /*08d0*/  ISETP.LT.OR P4, PT, R12, 0x41, P2 ;  /* 0x000000410c00780c */ /* 0x000fe20001781670 */
[----:B------:R-:W-:Y:S01]  /*08e0*/  IMAD.IADD R9, R9, 0x1, R0 ;  /* 0x0000000109097824 */ /* 0x000fe200078e0200 */
[----:B------:R-:W-:Y:S01]  /*08f0*/  ISETP.GE.AND P2, PT, R22, c[0x0][0x16c], PT ;  /* 0x00005b0016007a0c */ /* 0x000fe20003f46270 */
[----:B------:R-:W-:Y:S01]  /*0900*/  IMAD R0, R56, c[0x0][0x180], RZ ;  /* 0x0000600038007a24 */ /* 0x000fe200078e02ff */
[----:B------:R-:W-:Y:S01]  /*0910*/  IADD3.X R11, RZ, UR7, R7, P3, P1 ;  /* 0x00000007ff0b7c10 */ /* 0x000fe20009fe2407 */
[----:B------:R-:W-:Y:S01]  /*0920*/  UIMAD UR4, UR8, UR4, URZ ;  /* 0x00000004080472a4 */ /* 0x000fe2000f8e023f */
[----:B------:R-:W-:Y:S01]  /*0930*/  P2R R252, PR, RZ, 0x4 ;  /* 0x00000004fffc7803 */ /* 0x000fe20000000000 */
[----:B------:R-:W-:Y:S01]  /*0940*/  IMAD R0, R200, c[0x0][0x184], R0 ;  /* 0x00006100c8007a24 */ /* 0x000fe200078e0200 */
[----:B------:R-:W-:Y:S01]  /*0950*/  ISETP.LT.OR P1, PT, R12, 0x21, P0 ;  /* 0x000000210c00780c */ /* 0x000fe20000721670 */
[----:B------:R-:W-:Y:S01]  /*0960*/  UIMAD UR4, UR17, UR5, UR4 ;  /* 0x00000005110472a4 */ /* 0x000fe2000f8e0204 */
[----:B-1----:R-:W-:Y:S01]  /*0970*/  IMAD R2, R29, c[0x0][0x178], RZ ;  /* 0x00005e001d027a24 */ /* 0x002fe200078e02ff */
[----:B------:R-:W-:-:S02]  /*0980*/  ISETP.NE.AND P3, PT, R252, RZ, PT ;  /* 0x000000fffc00720c */ /* 0x000fc40003f65270 */
[----:B------:R-:W-:Y:S01]  /*0990*/  ISETP.LT.OR P2, PT, R12, 0x41, P0 ;  /* 0x000000410c00780c */ /* 0x000fe20000741670 */
[C---:B----4-:R-:W-:Y:S01]  /*09a0*/  IMAD R6, R28.reuse, c[0x0][0x17c], R2 ;  /* 0x00005f001c067a24 */ /* 0x050fe200078e0202 */
[----:B------:R-:W-:Y:S01]  /*09b0*/  SEL R7, RZ, 0x2, P3 ;  /* 0x00000002ff077807 */ /* 0x000fe20001800000 */
[----:B------:R-:W-:Y:S01]  /*09c0*/  IMAD.WIDE.U32 R2, R28, c[0x0][0x178], R14 ;  /* 0x00005e001c027a25 */ /* 0x000fe200078e000e */
[----:B------:R-:W-:-:S04]  /*09d0*/  ISETP.LT.OR P3, PT, R12, 0x61, P0 ;  /* 0x000000610c00780c */ /* 0x000fc80000761670 */
[----:B------:R1:W-:Y:S01]  /*09e0*/  LDGSTS.E.BYPASS.LTC128B.128 [R16+0x5080], [R10.64], !P1 ;  /* 0x050800000a107fae */ /* 0x0003e2000c901d56 */
[----:B------:R-:W-:Y:S02]  /*09f0*/  IMAD.IADD R3, R3, 0x1, R6 ;  /* 0x0000000103037824 */ /* 0x000fe400078e0206 */
[----:B------:R-:W-:Y:S01]  /*0a00*/  IMAD.IADD R12, R7, 0x1, R13 ;  /* 0x00000001070c7824 */ /* 0x000fe200078e020d */
[----:B------:R-:W-:Y:S01]  /*0a10*/  IADD3 R13, -R28, c[0x0][0x168], RZ ;  /* 0x00005a001c0d7a10 */ /* 0x000fe20007ffe1ff */
[----:B------:R-:W-:Y:S01]  /*0a20*/  IMAD.WIDE.U32 R6, R200, c[0x0][0x180], R2 ;  /* 0x00006000c8067a25 */ /* 0x000fe200078e0002 */
[----:B------:R-:W-:-:S03]  /*0a30*/  IADD3 R2, P0, R4, UR6, RZ ;  /* 0x0000000604027c10 */ /* 0x000fc6000ff1e0ff */
[----:B------:R-:W-:Y:S01]  /*0a40*/  IMAD.IADD R7, R7, 0x1, R0 ;  /* 0x0000000107077824 */ /* 0x000fe200078e0200 */
[----:B------:R-:W-:Y:S02]  /*0a50*/  IADD3.X R3, R5, UR7, RZ, P0, !PT ;  /* 0x0000000705037c10 */ /* 0x000fe400087fe4ff */
[----:B--2---:R-:W-:-:S03]  /*0a60*/  IADD3 R4, P0, R4, UR10, RZ ;  /* 0x0000000a04047c10 */ /* 0x004fc6000ff1e0ff */
[----:B------:R2:W-:Y:S01]  /*0a70*/  LDGSTS.E.BYPASS.LTC128B.128 [R16+0x2080], [R2.64], !P4 ;  /* 0x0208000002107fae */ /* 0x0005e2000e101d56 */
[----:B------:R-:W-:-:S05]  /*0a80*/  IADD3.X R5, R5, UR9, RZ, P0, !PT ;  /* 0x0000000905057c10 */ /* 0x000fca00087fe4ff */
[----:B------:R3:W-:Y:S01]  /*0a90*/  LDGSTS.E.BYPASS.LTC128B.128 [R16+0x6080], [R4.64], !P2 ;  /* 0x0608000004107fae */ /* 0x0007e2000d101d56 */
[----:B------:R-:W-:Y:S01]  /*0aa0*/  LOP3.LUT P2, RZ, R12, 0x1, RZ, 0xc0, !PT ;  /* 0x000000010cff7812 */ /* 0x000fe2000784c0ff */
[----:B-1----:R-:W-:-:S03]  /*0ab0*/  IMAD.U32 R10, RZ, RZ, UR17 ;  /* 0x00000011ff0a7e24 */ /* 0x002fc6000f8e00ff */
[----:B------:R-:W-:Y:S01]  /*0ac0*/  ISETP.LT.OR P4, PT, R13, 0x1, !P2 ;  /* 0x000000010d00780c */ /* 0x000fe20005781670 */
[----:B------:R-:W-:-:S05]  /*0ad0*/  IMAD.WIDE.U32 R6, R10, c[0x0][0x188], R6 ;  /* 0x000062000a067a25 */ /* 0x000fca00078e0006 */
[----:B------:R-:W-:Y:S01]  /*0ae0*/  IADD3 R0, R7, UR4, RZ ;  /* 0x0000000407007c10 */ /* 0x000fe2000fffe0ff */
[----:B------:R-:W-:Y:S01]  /*0af0*/  ULDC.64 UR4, c[0x0][0x278] ;  /* 0x00009e0000047ab9 */ /* 0x000fe20000000a00 */
[C---:B---3--:R-:W-:Y:S02]  /*0b00*/  IADD3 R4, P0, R2.reuse, UR6, RZ ;  /* 0x0000000602047c10 */ /* 0x048fe4000ff1e0ff */
[----:B--2---:R-:W-:Y:S02]  /*0b10*/  IADD3 R2, P1, R2, UR10, RZ ;  /* 0x0000000a02027c10 */ /* 0x004fe4000ff3e0ff */
[C---:B------:R-:W-:Y:S01]  /*0b20*/  IADD3.X R5, R3.reuse, UR7, RZ, P0, !PT ;  /* 0x0000000703057c10 */ /* 0x040fe200087fe4ff */
[----:B------:R-:W-:Y:S01]  /*0b30*/  UIMAD.WIDE.U32 UR6, UR17, UR4, URZ ;  /* 0x00000004110672a5 */ /* 0x000fe2000f8e003f */
[----:B------:R-:W-:Y:S01]  /*0b40*/  IADD3.X R3, R3, UR9, RZ, P1, !PT ;  /* 0x0000000903037c10 */ /* 0x000fe20008ffe4ff */
[----:B------:R-:W-:Y:S01]  /*0b50*/  UIMAD UR4, UR8, UR4, URZ ;  /* 0x00000004080472a4 */ /* 0x000fe2000f8e023f */
[----:B------:R-:W-:Y:S01]  /*0b60*/  LEA R30, P0, R6, c[0x0][0x160], 0x1 ;  /* 0x00005800061e7a11 */ /* 0x000fe200078008ff */
[----:B------:R1:W-:Y:S01]  /*0b70*/  LDGSTS.E.BYPASS.LTC128B.128 [R16+0x3080], [R4.64], !P5 ;  /* 0x0308000004107fae */ /* 0x0003e2000e901d56 */
[----:B------:R-:W-:Y:S01]  /*0b80*/  LOP3.LUT P1, RZ, R12, 0x2, RZ, 0xc0, !PT ;  /* 0x000000020cff7812 */ /* 0x000fe2000782c0ff */
[----:B------:R-:W-:Y:S01]  /*0b90*/  UIMAD UR4, UR17, UR5, UR4 ;  /* 0x00000005110472a4 */ /* 0x000fe2000f8e0204 */
[----:B------:R-:W-:Y:S01]  /*0ba0*/  LEA.HI.X R31, R6, c[0x0][0x164], R0, 0x1, P0 ;  /* 0x00005900061f7a11 */ /* 0x000fe200000f0c00 */
[----:B------:R2:W-:Y:S01]  /*0bb0*/  LDGSTS.E.BYPASS.LTC128B.128 [R16+0x7080], [R2.64], !P3 ;  /* 0x0708000002107fae */ /* 0x0005e2000d901d56 */
[----:B------:R-:W-:Y:S01]  /*0bc0*/  IMAD R0, R56, c[0x0][0x270], RZ ;  /* 0x00009c0038007a24 */ /* 0x000fe200078e02ff */
[----:B------:R-:W-:Y:S01]  /*0bd0*/  ISETP.LT.OR P3, PT, R13, 0x1, !P1 ;  /* 0x000000010d00780c */ /* 0x000fe20004f61670 */
[----:B------:R-:W-:Y:S01]  /*0be0*/  UIADD3 UR12, UR7, UR4, URZ ;  /* 0x00000004070c7290 */ /* 0x000fe2000fffe03f */
[----:B------:R-:W0:Y:S01]  /*0bf0*/  LDGDEPBAR ;  /* 0x00000000000079af */ /* 0x000e220000000000 */
[----:B------:R-:W-:Y:S01]  /*0c00*/  IMAD R6, R200, c[0x0][0x274], R0 ;  /* 0x00009d00c8067a24 */ /* 0x000fe200078e0200 */
[----:B------:R-:W-:Y:S01]  /*0c10*/  ULDC.64 UR4, c[0x0][0x178] ;  /* 0x00005e0000047ab9 */ /* 0x000fe20000000a00 */
[----:B------:R-:W-:Y:S01]  /*0c20*/  ISETP.GE.AND P5, PT, R22, c[0x0][0x1fc], PT ;  /* 0x00007f0016007a0c */ /* 0x000fe20003fa6270 */
[----:B------:R-:W-:Y:S01]  /*0c30*/  USHF.L.U32 UR15, UR4, 0x6, URZ ;  /* 0x00000006040f7899 */ /* 0x000fe2000800063f */
[----:B------:R3:W-:Y:S01]  /*0c40*/  LDGSTS.E.BYPASS.LTC128B.128 [R16+0x10080], [R30.64], !P4 ;  /* 0x100800001e107fae */ /* 0x0007e2000e101d56 */
[----:B------:R-:W-:Y:S01]  /*0c50*/  USHF.L.U64.HI UR14, UR4, UR14, UR5 ;  /* 0x0000000e040e7299 */ /* 0x000fe20008010205 */
[----:B------:R-:W-:-:S02]  /*0c60*/  ISETP.GE.AND P4, PT, R14, c[0x0][0x1fc], PT ;  /* 0x00007f000e007a0c */ /* 0x000fc40003f86270 */
[----:B------:R-:W-:Y:S01]  /*0c70*/  ULDC.64 UR4, c[0x0][0x218] ;  /* 0x0000860000047ab9 */ /* 0x000fe20000000a00 */
[----:B------:R3:W-:Y:S01]  /*0c80*/  STL.64 [R1+0x8], R30 ;  /* 0x0000081e01007387 */ /* 0x0007e20000100a00 */
[----:B------:R-:W-:-:S03]  /*0c90*/  UIMAD UR4, UR8, UR4, URZ ;  /* 0x00000004080472a4 */ /* 0x000fc6000f8e023f */
[----:B------:R3:W-:Y:S01]  /*0ca0*/  LDGSTS.E.BYPASS.LTC128B.128 [R16+0x12080], [R30.64+0x80], !P3 ;  /* 0x120800801e107fae */ /* 0x0007e2000d901d56 */
[C---:B------:R-:W-:Y:S01]  /*0cb0*/  ISETP.LT.OR P3, PT, R13.reuse, 0x21, !P2 ;  /* 0x000000210d00780c */ /* 0x040fe20005761670 */
[----:B------:R-:W-:Y:S01]  /*0cc0*/  UIMAD UR4, UR17, UR5, UR4 ;  /* 0x00000005110472a4 */ /* 0x000fe2000f8e0204 */
[----:B------:R-:W-:Y:S01]  /*0cd0*/  ISETP.LT.OR P2, PT, R13, 0x21, !P1 ;  /* 0x000000210d00780c */ /* 0x000fe20004f41670 */
[----:B-1----:R-:W-:Y:S02]  /*0ce0*/  IMAD R4, R56, c[0x0][0x210], RZ ;  /* 0x0000840038047a24 */ /* 0x002fe400078e02ff */
[----:B--2---:R-:W-:-:S04]  /*0cf0*/  IMAD.WIDE.U32 R2, R200, c[0x0][0x270], R250 ;  /* 0x00009c00c8027a25 */ /* 0x004fc800078e00fa */
[----:B------:R-:W-:Y:S01]  /*0d00*/  IMAD R7, R200, c[0x0][0x214], R4 ;  /* 0x00008500c8077a24 */ /* 0x000fe200078e0204 */
[----:B------:R-:W-:Y:S01]  /*0d10*/  IADD3 R0, P0, R2, UR6, RZ ;  /* 0x0000000602007c10 */ /* 0x000fe2000ff1e0ff */
[----:B------:R-:W-:Y:S01]  /*0d20*/  IMAD.WIDE.U32 R4, R200, c[0x0][0x210], R8 ;  /* 0x00008400c8047a25 */ /* 0x000fe200078e0008 */
[----:B------:R-:W-:Y:S02]  /*0d30*/  ULDC.64 UR6, c[0x0][0x290] ;  /* 0x0000a40000067ab9 */ /* 0x000fe40000000a00 */
[----:B------:R-:W-:Y:S01]  /*0d40*/  IADD3.X R2, R3, UR12, R6, P0, !PT ;  /* 0x0000000c03027c10 */ /* 0x000fe200087fe406 */
[----:B------:R-:W-:Y:S01]  /*0d50*/  IMAD.IADD R3, R5, 0x1, R7 ;  /* 0x0000000105037824 */ /* 0x000fe200078e0207 */
[C---:B------:R-:W-:Y:S01]  /*0d60*/  LEA R10, P0, R0.reuse, c[0x0][0x258], 0x2 ;  /* 0x00009600000a7a11 */ /* 0x040fe200078010ff */
[----:B------:R-:W-:Y:S01]  /*0d70*/  IMAD.U32 R8, RZ, RZ, UR17 ;  /* 0x00000011ff087e24 */ /* 0x000fe2000f8e00ff */
[----:B------:R-:W-:Y:S02]  /*0d80*/  UIMAD.WIDE.U32 UR10, UR17, UR6, URZ ;  /* 0x00000006110a72a5 */ /* 0x000fe4000f8e003f */
[----:B------:R-:W-:Y:S01]  /*0d90*/  LEA.HI.X R11, R0, c[0x0][0x25c], R2, 0x2, P0 ;  /* 0x00009700000b7a11 */ /* 0x000fe200000f1402 */
[----:B------:R-:W-:Y:S01]  /*0da0*/  IMAD.MOV.U32 R2, RZ, RZ, R4 ;  /* 0x000000ffff027224 */ /* 0x000fe200078e0004 */
[----:B------:R-:W-:Y:S01]  /*0db0*/  IADD3 R6, P0, R30, UR15, RZ ;  /* 0x0000000f1e067c10 */ /* 0x000fe2000ff1e0ff */
[----:B------:R-:W-:Y:S01]  /*0dc0*/  IMAD.U32 R4, RZ, RZ, UR15 ;  /* 0x0000000fff047e24 */ /* 0x000fe2000f8e00ff */
[----:B------:R-:W-:Y:S01]  /*0dd0*/  UIMAD UR6, UR8, UR6, URZ ;  /* 0x00000006080672a4 */ /* 0x000fe2000f8e023f */
[----:B------:R-:W-:Y:S01]  /*0de0*/  IMAD.WIDE.U32 R8, R8, c[0x0][0x218], R2 ;  /* 0x0000860008087a25 */ /* 0x000fe200078e0002 */
[----:B------:R-:W-:-:S02]  /*0df0*/  IADD3.X R7, R31, UR14, RZ, P0, !PT ;  /* 0x0000000e1f077c10 */ /* 0x000fc400087fe4ff */
[----:B------:R-:W-:Y:S01]  /*0e00*/  IADD3 R4, P1, P0, R4, 0x80, R30 ;  /* 0x0000008004047810 */ /* 0x000fe2000783e01e */
[----:B------:R-:W-:Y:S01]  /*0e10*/  IMAD.WIDE.U32 R2, R200, c[0x0][0x288], R250 ;  /* 0x0000a200c8027a25 */ /* 0x000fe200078e00fa */
[----:B------:R-:W-:Y:S01]  /*0e20*/  UIMAD UR6, UR17, UR7, UR6 ;  /* 0x00000007110672a4 */ /* 0x000fe2000f8e0206 */
[----:B------:R1:W-:Y:S01]  /*0e30*/  LDGSTS.E.BYPASS.LTC128B.128 [R16+0x11080], [R6.64], !P3 ;  /* 0x1108000006107fae */ /* 0x0003e2000d901d56 */
[----:B------:R-:W-:Y:S01]  /*0e40*/  IADD3.X R5, RZ, UR14, R31, P1, P0 ;  /* 0x0000000eff057c10 */ /* 0x000fe20008fe041f */
[----:B------:R-:W-:Y:S01]  /*0e50*/  IMAD R0, R56, c[0x0][0x288], RZ ;  /* 0x0000a20038007a24 */ /* 0x000fe200078e02ff */
[----:B------:R-:W-:Y:S01]  /*0e60*/  IADD3 R12, P0, R2, UR10, RZ ;  /* 0x0000000a020c7c10 */ /* 0x000fe2000ff1e0ff */
[----:B------:R-:W-:Y:S01]  /*0e70*/  UIADD3 UR13, UR11, UR6, URZ ;  /* 0x000000060b0d7290 */ /* 0x000fe2000fffe03f */
[----:B------:R-:W-:Y:S01]  /*0e80*/  ISETP.GT.AND P3, PT, R26, 0xf, PT ;  /* 0x0000000f1a00780c */ /* 0x000fe20003f64270 */
[----:B------:R2:W-:Y:S01]  /*0e90*/  LDGSTS.E.BYPASS.LTC128B.128 [R16+0x13080], [R4.64], !P2 ;  /* 0x1308000004107fae */ /* 0x0005e2000d101d56 */
[----:B---3--:R-:W-:Y:S01]  /*0ea0*/  LEA R30, P2, R8, c[0x0][0x1f0], 0x1 ;  /* 0x00007c00081e7a11 */ /* 0x008fe200078408ff */
[----:B------:R-:W-:Y:S01]  /*0eb0*/  UMOV UR6, 0x5 ;  /* 0x0000000500067882 */ /* 0x000fe20000000000 */
[----:B-1----:R-:W-:Y:S01]  /*0ec0*/  IMAD R6, R200, c[0x0][0x28c], R0 ;  /* 0x0000a300c8067a24 */ /* 0x002fe200078e0200 */
[----:B------:R-:W-:Y:S01]  /*0ed0*/  IADD3 R0, R9, UR4, RZ ;  /* 0x0000000409007c10 */ /* 0x000fe2000fffe0ff */
[----:B------:R-:W-:-:S02]  /*0ee0*/  ULDC.64 UR4, c[0x0][0x208] ;  /* 0x0000820000047ab9 */ /* 0x000fc40000000a00 */
[----:B------:R-:W-:Y:S01]  /*0ef0*/  USHF.L.U32 UR7, UR4, 0x5, URZ ;  /* 0x0000000504077899 */ /* 0x000fe2000800063f */
[----:B------:R-:W-:Y:S01]  /*0f00*/  IADD3.X R9, R3, UR13, R6, P0, !PT ;  /* 0x0000000d03097c10 */ /* 0x000fe200087fe406 */
[----:B------:R-:W-:Y:S01]  /*0f10*/  USHF.L.U64.HI UR5, UR4, UR6, UR5 ;  /* 0x0000000604057299 */ /* 0x000fe20008010205 */
[----:B--2---:R-:W-:Y:S01]  /*0f20*/  SEL R4, RZ, 0x1, P4 ;  /* 0x00000001ff047807 */ /* 0x004fe20002000000 */
[----:B------:R-:W-:Y:S01]  /*0f30*/  USHF.L.U32 UR4, UR7, 0x1, URZ ;  /* 0x0000000107047899 */ /* 0x000fe2000800063f */
[----:B------:R-:W-:Y:S01]  /*0f40*/  SEL R5, RZ, 0x2, P5 ;  /* 0x00000002ff057807 */ /* 0x000fe20002800000 */
[----:B------:R-:W-:Y:S01]  /*0f50*/  USHF.L.U64.HI UR5, UR7, 0x1, UR5 ;  /* 0x0000000107057899 */ /* 0x000fe20008010205 */
[----:B------:R-:W-:Y:S01]  /*0f60*/  LEA.HI.X R31, R8, c[0x0][0x1f4], R0, 0x1, P2 ;  /* 0x00007d00081f7a11 */ /* 0x000fe200010f0c00 */
[----:B------:R-:W-:Y:S01]  /*0f70*/  @!P3 IMAD.SHL.U32 R0, R26, 0x10, RZ ;  /* 0x000000101a00b824 */ /* 0x000fe200078e00ff */
[----:B------:R-:W-:Y:S01]  /*0f80*/  ULDC UR6, c[0x0][0x168] ;  /* 0x00005a0000067ab9 */ /* 0x000fe20000000800 */
[----:B------:R-:W-:Y:S01]  /*0f90*/  IMAD.IADD R2, R5, 0x1, R4 ;  /* 0x0000000105027824 */ /* 0x000fe200078e0204 */
[----:B------:R-:W-:Y:S01]  /*0fa0*/  SHF.R.S32.HI R5, RZ, 0x5, R17 ;  /* 0x00000005ff057819 */ /* 0x000fe20000011411 */
[----:B------:R1:W-:Y:S01]  /*0fb0*/  STL.64 [R1+0x10], R30 ;  /* 0x0000101e01007387 */ /* 0x0003e20000100a00 */
[----:B------:R-:W-:-:S02]  /*0fc0*/  UISETP.GE.AND UP0, UPT, UR6, 0x41, UPT ;  /* 0x000000410600788c */ /* 0x000fc4000bf06270 */
[----:B------:R-:W-:Y:S01]  /*0fd0*/  LOP3.LUT P1, RZ, R2, 0x1, RZ, 0xc0, !PT ;  /* 0x0000000102ff7812 */ /* 0x000fe2000782c0ff */
[----:B------:R2:W-:Y:S01]  /*0fe0*/  @!P3 LDGSTS.E.BYPASS.LTC128B.128 [R0+0x20080], [R10.64] ;  /* 0x200800000a00bfae */ /* 0x0005e2000b901d56 */
[----:B------:R-:W-:Y:S02]  /*0ff0*/  LEA.HI R3, R17, R5, RZ, 0x1 ;  /* 0x0000000511037211 */ /* 0x000fe400078f08ff */
[----:B------:R-:W-:Y:S01]  /*1000*/  ISETP.LT.OR P0, PT, R13, 0x1, !P1 ;  /* 0x000000010d00780c */ /* 0x000fe20004f01670 */
[----:B------:R-:W0:Y:S01]  /*1010*/  LDGDEPBAR ;  /* 0x00000000000079af */ /* 0x000e220000000000 */
[----:B------:R-:W-:-:S05]  /*1020*/  LOP3.LUT R3, R3, 0xfffffffe, RZ, 0xc0, !PT ;  /* 0xfffffffe03037812 */ /* 0x000fca00078ec0ff */
[----:B------:R-:W-:Y:S02]  /*1030*/  IMAD.IADD R20, R5, 0x1, -R3 ;  /* 0x0000000105147824 */ /* 0x000fe400078e0a03 */
[----:B------:R-:W-:-:S04]  /*1040*/  @!P3 IMAD.SHL.U32 R3, R26, 0x10, RZ ;  /* 0x000000101a03b824 */ /* 0x000fc800078e00ff */
[----:B------:R1:W-:Y:S01]  /*1050*/  LDGSTS.E.BYPASS.LTC128B.128 [R16+0x18080], [R30.64], !P0 ;  /* 0x180800001e107fae */ /* 0x0003e2000c101d56 */
[----:B------:R-:W-:-:S04]  /*1060*/  IADD3 R6, P0, R30, UR4, RZ ;  /* 0x000000041e067c10 */ /* 0x000fc8000ff1e0ff */
[----:B------:R-:W-:Y:S02]  /*1070*/  IADD3.X R7, R31, UR5, RZ, P0, !PT ;  /* 0x000000051f077c10 */ /* 0x000fe400087fe4ff */
[----:B------:R-:W-:Y:S02]  /*1080*/  LOP3.LUT P0, RZ, R2, 0x2, RZ, 0xc0, !PT ;  /* 0x0000000202ff7812 */ /* 0x000fe4000780c0ff */
[----:B--2---:R-:W-:Y:S02]  /*1090*/  LEA.HI R0, R18, R26, RZ, 0x4 ;  /* 0x0000001a12007211 */ /* 0x004fe400078f20ff */
[----:B------:R-:W-:Y:S02]  /*10a0*/  ISETP.LT.OR P2, PT, R13, 0x1, !P0 ;  /* 0x000000010d00780c */ /* 0x000fe40004741670 */
[----:B------:R-:W-:Y:S02]  /*10b0*/  LOP3.LUT R2, R0, 0xfffffff0, RZ, 0xc0, !PT ;  /* 0xfffffff000027812 */ /* 0x000fe400078ec0ff */
[----:B------:R-:W-:-:S03]  /*10c0*/  SHF.R.S32.HI R4, RZ, 0x4, R0 ;  /* 0x00000004ff047819 */ /* 0x000fc60000011400 */
[----:B------:R-:W-:Y:S01]  /*10d0*/  IMAD.IADD R2, R26, 0x1, -R2 ;  /* 0x000000011a027824 */ /* 0x000fe200078e0a02 */
[----:B------:R-:W-:-:S04]  /*10e0*/  LEA.HI R0, R0, R4, RZ, 0x1 ;  /* 0x0000000400007211 */ /* 0x000fc800078f08ff */
[----:B------:R-:W-:Y:S01]  /*10f0*/  SHF.R.S32.HI R8, RZ, 0x1f, R2 ;  /* 0x0000001fff087819 */ /* 0x000fe20000011402 */
[----:B------:R1:W-:Y:S01]  /*1100*/  LDGSTS.E.BYPASS.LTC128B.128 [R16+0x1a080], [R30.64+0x80], !P2 ;  /* 0x1a0800801e107fae */ /* 0x0003e2000d101d56 */
[----:B------:R-:W-:Y:S02]  /*1110*/  LOP3.LUT R0, R0, 0xfffffffe, RZ, 0xc0, !PT ;  /* 0xfffffffe00007812 */ /* 0x000fe400078ec0ff */
[----:B------:R-:W-:Y:S02]  /*1120*/  LEA.HI R8, R8, R2, RZ, 0x3 ;  /* 0x0000000208087211 */ /* 0x000fe400078f18ff */
[C---:B------:R-:W-:Y:S02]  /*1130*/  ISETP.LT.OR P2, PT, R13.reuse, 0x21, !P1 ;  /* 0x000000210d00780c */ /* 0x040fe40004f41670 */
[----:B------:R-:W-:Y:S01]  /*1140*/  ISETP.LT.OR P1, PT, R13, 0x21, !P0 ;  /* 0x000000210d00780c */ /* 0x000fe20004721670 */
[----:B------:R-:W-:Y:S01]  /*1150*/  IMAD.IADD R13, R4, 0x1, -R0 ;  /* 0x00000001040d7824 */ /* 0x000fe200078e0a00 */
[----:B------:R-:W-:Y:S01]  /*1160*/  LOP3.LUT R4, R8, 0xfffffff8, RZ, 0xc0, !PT ;  /* 0xfffffff808047812 */ /* 0x000fe200078ec0ff */
[----:B------:R-:W-:Y:S01]  /*1170*/  IMAD.SHL.U32 R0, R19, 0x8, RZ ;  /* 0x0000000813007824 */ /* 0x000fe200078e00ff */
[----:B------:R-:W-:Y:S01]  /*1180*/  LEA R10, P0, R12, c[0x0][0x280], 0x2 ;  /* 0x0000a0000c0a7a11 */ /* 0x000fe200078010ff */
[----:B------:R-:W-:-:S02]  /*1190*/  IMAD.SHL.U32 R5, R13, 0x8, RZ ;  /* 0x000000080d057824 */ /* 0x000fc400078e00ff */
[----:B------:R-:W-:Y:S01]  /*11a0*/  IMAD.IADD R4, R2, 0x1, -R4 ;  /* 0x0000000102047824 */ /* 0x000fe200078e0a04 */
[----:B------:R-:W-:Y:S01]  /*11b0*/  LEA.HI.X R11, R12, c[0x0][0x284], R9, 0x2, P0 ;  /* 0x0000a1000c0b7a11 */ /* 0x000fe200000f1409 */
[----:B------:R-:W-:Y:S01]  /*11c0*/  IMAD.SHL.U32 R8, R8, 0x40, RZ ;  /* 0x0000004008087824 */ /* 0x000fe200078e00ff */
[----:B------:R-:W-:Y:S01]  /*11d0*/  LOP3.LUT R23, R0, 0x18, RZ, 0xc0, !PT ;  /* 0x0000001800177812 */ /* 0x000fe200078ec0ff */
[----:B------:R-:W-:Y:S01]  /*11e0*/  IMAD.SHL.U32 R2, R4, 0x40, RZ ;  /* 0x0000004004027824 */ /* 0x000fe200078e00ff */
[----:B------:R1:W-:Y:S01]  /*11f0*/  LDGSTS.E.BYPASS.LTC128B.128 [R16+0x19080], [R6.64], !P2 ;  /* 0x1908000006107fae */ /* 0x0003e2000d101d56 */
[----:B------:R-:W-:Y:S01]  /*1200*/  IMAD.SHL.U32 R0, R13, 0x20, RZ ;  /* 0x000000200d007824 */ /* 0x000fe200078e00ff */
[----:B------:R-:W-:Y:S02]  /*1210*/  PLOP3.LUT P0, PT, PT, PT, UP0, 0x80, 0x0 ;  /* 0x000000000000781c */ /* 0x000fe40003f0f008 */
[----:B------:R-:W-:Y:S01]  /*1220*/  LOP3.LUT R2, R2, 0x1c0, RZ, 0xc0, !PT ;  /* 0x000001c002027812 */ /* 0x000fe200078ec0ff */
[----:B------:R1:W-:Y:S01]  /*1230*/  LDGSTS.E.BYPASS.LTC128B.128 [R16+0x1b080], [R6.64+0x80], !P1 ;  /* 0x1b08008006107fae */ /* 0x0003e2000c901d56 */
[----:B------:R-:W-:-:S02]  /*1240*/  LOP3.LUT R0, R23, 0x20, R0, 0xf8, !PT ;  /* 0x0000002017007812 */ /* 0x000fc400078ef800 */
[----:B------:R-:W-:Y:S01]  /*1250*/  LOP3.LUT R5, R2, 0x8, R5, 0xf8, !PT ;  /* 0x0000000802057812 */ /* 0x000fe200078ef805 */
[----:B------:R2:W-:Y:S04]  /*1260*/  @!P3 LDGSTS.E.BYPASS.LTC128B.128 [R3+0x20280], [R10.64] ;  /* 0x202800000a03bfae */ /* 0x0005e8000b901d56 */
[----:B------:R-:W0:Y:S04]  /*1270*/  LDGDEPBAR ;  /* 0x00000000000079af */ /* 0x000e280000000000 */
[----:B------:R-:W0:Y:S01]  /*1280*/  LDGDEPBAR ;  /* 0x00000000000079af */ /* 0x000e220000000000 */
[----:B--2---:R-:W-:-:S04]  /*1290*/  SHF.R.U32.HI R3, RZ, 0x3, R2 ;  /* 0x00000003ff037819 */ /* 0x004fc80000011602 */
[----:B------:R-:W-:Y:S02]  /*12a0*/  LOP3.LUT R2, R3, R0, R2, 0x1e, !PT ;  /* 0x0000000003027212 */ /* 0x000fe400078e1e02 */
[----:B------:R-:W-:Y:S01]  /*12b0*/  LOP3.LUT R3, R5, R3, RZ, 0x3c, !PT ;  /* 0x0000000305037212 */ /* 0x000fe200078e3cff */
[----:B------:R-:W-:Y:S01]  /*12c0*/  IMAD.SHL.U32 R5, R20, 0x400, RZ ;  /* 0x0000040014057824 */ /* 0x000fe200078e00ff */
[----:B------:R-:W-:-:S04]  /*12d0*/  LOP3.LUT R0, R8, 0xfffffe00, RZ, 0xc0, !PT ;  /* 0xfffffe0008007812 */ /* 0x000fc800078ec0ff */
[-C--:B------:R-:W-:Y:S02]  /*12e0*/  IADD3 R220, R3, R0.reuse, R5 ;  /* 0x0000000003dc7210 */ /* 0x080fe40007ffe005 */
[----:B------:R-:W-:Y:S02]  /*12f0*/  LOP3.LUT R227, R2, R0, RZ, 0xfc, !PT ;  /* 0x0000000002e37212 */ /* 0x000fe400078efcff */
[C---:B------:R-:W-:Y:S02]  /*1300*/  IADD3 R0, R16.reuse, 0x18080, RZ ;  /* 0x0001808010007810 */ /* 0x040fe40007ffe0ff */
[----:B------:R-:W-:-:S03]  /*1310*/  IADD3 R2, R16, 0x10080, RZ ;  /* 0x0001008010027810 */ /* 0x000fc60007ffe0ff */
[----:B------:R1:W-:Y:S04]  /*1320*/  STL [R1+0x20], R0 ;  /* 0x0000200001007387 */ /* 0x0003e80000100800 */
[----:B------:R1:W-:Y:S01]  /*1330*/  STL [R1+0x24], R2 ;  /* 0x0000240201007387 */ /* 0x0003e20000100800 */
[----:B------:R-:W-:Y:S05]  /*1340*/  @!P0 BRA `(.L_x_1101) ;  /* 0x0000015000008947 */ /* 0x000fea0003800000 */
[----:B-1----:R-:W-:Y:S01]  /*1350*/  IADD3 R2, P0, R6, UR4, RZ ;  /* 0x0000000406027c10 */ /* 0x002fe2000ff1e0ff */
[----:B------:R-:W-:Y:S01]  /*1360*/  BSSY B0, `(.L_x_1101) ;  /* 0x0000013000007945 */ /* 0x000fe20003800000 */
[----:B------:R-:W-:Y:S02]  /*1370*/  IADD3 R0, -R28, -0x40, RZ ;  /* 0xffffffc01c007810 */ /* 0x000fe40007ffe1ff */
[----:B------:R-:W-:Y:S02]  /*1380*/  IADD3.X R3, R7, UR5, RZ, P0, !PT ;  /* 0x0000000507037c10 */ /* 0x000fe400087fe4ff */
[----:B------:R-:W-:-:S02]  /*1390*/  IADD3 R6, P0, R2, UR4, RZ ;  /* 0x0000000402067c10 */ /* 0x000fc4000ff1e0ff */
[----:B------:R-:W-:Y:S02]  /*13a0*/  ISETP.GE.AND P1, PT, R14, c[0x0][0x1fc], PT ;  /* 0x00007f000e007a0c */ /* 0x000fe40003f26270 */
[----:B------:R-:W-:Y:S02]  /*13b0*/  IADD3 R0, R0, c[0x0][0x168], RZ ;  /* 0x00005a0000007a10 */ /* 0x000fe40007ffe0ff */
        /* <DEDUP_REMOVED lines=13> */
.L_x_1102:
[----:B------:R-:W-:Y:S05]  /*1490*/  BSYNC B0 ;  /* 0x0000000000007941 */ /* 0x000fea0003800000 */
.L_x_1101:
        /* <DEDUP_REMOVED lines=69> */
[----:B--2---:R-:W-:Y:S01]  /*18f0*/  LEA.HI R0, R18, R26, RZ, 0x2 ;  /* 0x0000001a12007211 */ /* 0x004fe200078f10ff */
[----:B------:R-:W-:Y:S01]  /*1900*/  IMAD.SHL.U32 R2, R28, 0x8, RZ ;  /* 0x000000081c027824 */ /* 0x000fe200078e00ff */
[----:B------:R-:W-:Y:S01]  /*1910*/  SHF.R.S32.HI R8, RZ, 0x1f, R19 ;  /* 0x0000001fff087819 */ /* 0x000fe20000011413 */
[----:B------:R-:W-:Y:S01]  /*1920*/  IMAD.SHL.U32 R11, R20, 0x10, RZ ;  /* 0x00000010140b7824 */ /* 0x000fe200078e00ff */
[----:B------:R-:W-:Y:S01]  /*1930*/  LOP3.LUT R12, R3, 0x1c0, RZ, 0xc0, !PT ;  /* 0x000001c0030c7812 */ /* 0x000fe200078ec0ff */
[----:B------:R-:W-:Y:S01]  /*1940*/  IMAD.MOV.U32 R221, RZ, RZ, 0x20 ;  /* 0x00000020ffdd7424 */ /* 0x000fe200078e00ff */
[----:B------:R-:W-:Y:S01]  /*1950*/  LOP3.LUT R2, R2, 0x8, RZ, 0xc0, !PT ;  /* 0x0000000802027812 */ /* 0x000fe200078ec0ff */
[----:B------:R-:W-:Y:S01]  /*1960*/  IMAD.MOV.U32 R222, RZ, RZ, 0x40 ;  /* 0x00000040ffde7424 */ /* 0x000fe200078e00ff */
[----:B------:R-:W-:Y:S01]  /*1970*/  SHF.R.U32.HI R10, RZ, 0x3, R12 ;  /* 0x00000003ff0a7819 */ /* 0x000fe2000001160c */
[----:B------:R-:W-:Y:S01]  /*1980*/  IMAD.MOV.U32 R232, RZ, RZ, 0x20 ;  /* 0x00000020ffe87424 */ /* 0x000fe200078e00ff */
[----:B------:R-:W-:Y:S01]  /*1990*/  LOP3.LUT R3, R12, 0x10, R11, 0xf8, !PT ;  /* 0x000000100c037812 */ /* 0x000fe200078ef80b */
[----:B------:R-:W-:Y:S01]  /*19a0*/  IMAD R223, R13, 0x800, R223 ;  /* 0x000008000ddf7824 */ /* 0x000fe200078e02df */
[----:B------:R-:W-:Y:S01]  /*19b0*/  LOP3.LUT R6, R0, 0x3ffffffc, RZ, 0xc0, !PT ;  /* 0x3ffffffc00067812 */ /* 0x000fe200078ec0ff */
[----:B------:R-:W-:Y:S01]  /*19c0*/  IMAD.MOV.U32 R228, RZ, RZ, 0x10 ;  /* 0x00000010ffe47424 */ /* 0x000fe200078e00ff */
[--C-:B------:R-:W-:Y:S01]  /*19d0*/  SHF.R.S32.HI R9, RZ, 0x2, R0.reuse ;  /* 0x00000002ff097819 */ /* 0x100fe20000011400 */
[----:B------:R-:W-:Y:S01]  /*19e0*/  UIADD3 UR6, UR6, 0x3f, URZ ;  /* 0x0000003f06067890 */ /* 0x000fe2000fffe03f */
[----:B------:R-:W-:Y:S01]  /*19f0*/  SHF.R.S32.HI R7, RZ, 0x1f, R0 ;  /* 0x0000001fff077819 */ /* 0x000fe20000011400 */
[----:B------:R-:W-:Y:S01]  /*1a00*/  IMAD.MOV.U32 R225, RZ, RZ, 0x40 ;  /* 0x00000040ffe17424 */ /* 0x000fe200078e00ff */
[C---:B------:R-:W-:Y:S01]  /*1a10*/  LOP3.LUT R12, R10.reuse, R2, R12, 0x1e, !PT ;  /* 0x000000020a0c7212 */ /* 0x040fe200078e1e0c */
[----:B------:R-:W-:Y:S01]  /*1a20*/  USHF.R.S32.HI UR4, URZ, 0x1f, UR6 ;  /* 0x0000001f3f047899 */ /* 0x000fe20008011406 */
[----:B------:R-:W-:Y:S01]  /*1a30*/  LOP3.LUT R216, R10, R3, R2, 0x1e, !PT ;  /* 0x000000030ad87212 */ /* 0x000fe200078e1e02 */
[----:B------:R-:W-:Y:S01]  /*1a40*/  IMAD.IADD R2, R26, 0x1, -R6 ;  /* 0x000000011a027824 */ /* 0x000fe200078e0a06 */
[----:B------:R-:W-:Y:S01]  /*1a50*/  LEA.HI R0, R8, R19, RZ, 0x2 ;  /* 0x0000001308007211 */ /* 0x000fe200078f10ff */
[----:B------:R-:W-:Y:S01]  /*1a60*/  IMAD.IADD R223, R223, 0x1, R12 ;  /* 0x00000001dfdf7824 */ /* 0x000fe200078e020c */
[----:B------:R-:W-:Y:S01]  /*1a70*/  LOP3.LUT R6, R17, 0xffffffe0, RZ, 0xc0, !PT ;  /* 0xffffffe011067812 */ /* 0x000fe200078ec0ff */
[----:B------:R-:W-:Y:S01]  /*1a80*/  IMAD R8, R2, 0x2, R5 ;  /* 0x0000000202087824 */ /* 0x000fe200078e0205 */
[----:B------:R-:W-:Y:S01]  /*1a90*/  LEA.HI R3, R7, R9, RZ, 0x3 ;  /* 0x0000000907037211 */ /* 0x000fe200078f18ff */
[----:B------:R-:W-:Y:S01]  /*1aa0*/  IMAD R216, R13, 0x200, R216 ;  /* 0x000002000dd87824 */ /* 0x000fe200078e02d8 */
[----:B------:R-:W-:Y:S01]  /*1ab0*/  LOP3.LUT R0, R0, 0xfffffffc, RZ, 0xc0, !PT ;  /* 0xfffffffc00007812 */ /* 0x000fe200078ec0ff */
[----:B------:R-:W-:Y:S01]  /*1ac0*/  IMAD.IADD R6, R26, 0x1, -R6 ;  /* 0x000000011a067824 */ /* 0x000fe200078e0a06 */
[----:B------:R-:W-:Y:S01]  /*1ad0*/  LOP3.LUT R2, R3, 0xfffffff8, RZ, 0xc0, !PT ;  /* 0xfffffff803027812 */ /* 0x000fe200078ec0ff */
[----:B------:R-:W-:Y:S01]  /*1ae0*/  IMAD.SHL.U32 R224, R223, 0x2, RZ ;  /* 0x00000002dfe07824 */ /* 0x000fe200078e00ff */
[----:B------:R-:W-:Y:S01]  /*1af0*/  LOP3.LUT P0, RZ, R21, 0x2, RZ, 0xc0, !PT ;  /* 0x0000000215ff7812 */ /* 0x000fe2000780c0ff */
[----:B------:R-:W-:Y:S01]  /*1b00*/  IMAD.IADD R3, R19, 0x1, -R0 ;  /* 0x0000000113037824 */ /* 0x000fe200078e0a00 */
[----:B------:R-:W-:Y:S01]  /*1b10*/  SHF.R.S32.HI R0, RZ, 0x1f, R6 ;  /* 0x0000001fff007819 */ /* 0x000fe20000011406 */
[----:B------:R-:W-:Y:S01]  /*1b20*/  IMAD.IADD R2, R9, 0x1, -R2 ;  /* 0x0000000109027824 */ /* 0x000fe200078e0a02 */
[----:B------:R-:W-:Y:S01]  /*1b30*/  SHF.R.S32.HI R27, RZ, 0x1f, R26 ;  /* 0x0000001fff1b7819 */ /* 0x000fe2000001141a */
[----:B------:R-:W-:Y:S01]  /*1b40*/  IMAD R7, R3, -0x8, R24 ;  /* 0xfffffff803077824 */ /* 0x000fe200078e0218 */
[----:B------:R-:W-:Y:S01]  /*1b50*/  LEA.HI R0, R0, R6, RZ, 0x2 ;  /* 0x0000000600007211 */ /* 0x000fe200078f10ff */
[----:B------:R-:W-:Y:S01]  /*1b60*/  IMAD.SHL.U32 R5, R2, 0x40, RZ ;  /* 0x0000004002057824 */ /* 0x000fe200078e00ff */
[----:B------:R-:W-:Y:S01]  /*1b70*/  SEL R221, R221, 0xffffffe0, !P0 ;  /* 0xffffffe0dddd7807 */ /* 0x000fe20004000000 */
[----:B------:R1:W-:Y:S01]  /*1b80*/  STL [R1+0x1c], R27 ;  /* 0x00001c1b01007387 */ /* 0x0003e20000100800 */
[----:B------:R-:W-:Y:S01]  /*1b90*/  LOP3.LUT R3, R0, 0xfffffffc, RZ, 0xc0, !PT ;  /* 0xfffffffc00037812 */ /* 0x000fe200078ec0ff */
[----:B------:R-:W-:Y:S01]  /*1ba0*/  IMAD.SHL.U32 R217, R216, 0x2, RZ ;  /* 0x00000002d8d97824 */ /* 0x000fe200078e00ff */
[----:B------:R-:W-:Y:S01]  /*1bb0*/  LEA.HI.SX32 R249, R0, R11, 0x1e ;  /* 0x0000000b00f97211 */ /* 0x000fe200078ff2ff */
[----:B------:R-:W-:Y:S01]  /*1bc0*/  IMAD R221, R223, 0x2, R221 ;  /* 0x00000002dfdd7824 */ /* 0x000fe200078e02dd */
[----:B------:R-:W-:Y:S01]  /*1bd0*/  LOP3.LUT R0, R5, 0x1c0, RZ, 0xc0, !PT ;  /* 0x000001c005007812 */ /* 0x000fe200078ec0ff */
[----:B------:R-:W-:Y:S01]  /*1be0*/  IMAD.IADD R6, R6, 0x1, -R3 ;  /* 0x0000000106067824 */ /* 0x000fe200078e0a03 */
[----:B------:R-:W-:Y:S01]  /*1bf0*/  LOP3.LUT P0, RZ, R2, 0x4, RZ, 0xc0, !PT ;  /* 0x0000000402ff7812 */ /* 0x000fe2000780c0ff */
[----:B------:R-:W-:Y:S01]  /*1c00*/  ULEA.HI UR4, UR4, UR6, URZ, 0x6 ;  /* 0x0000000604047291 */ /* 0x000fe2000f8f303f */
[----:B------:R-:W-:Y:S01]  /*1c10*/  SHF.R.U32.HI R3, RZ, 0x3, R0 ;  /* 0x00000003ff037819 */ /* 0x000fe20000011600 */
[----:B------:R-:W-:Y:S01]  /*1c20*/  IMAD R248, R6, -0x2, R7 ;  /* 0xfffffffe06f87824 */ /* 0x000fe200078e0207 */
[----:B------:R-:W-:Y:S01]  /*1c30*/  LOP3.LUT P1, RZ, R21, 0x4, RZ, 0xc0, !PT ;  /* 0x0000000415ff7812 */ /* 0x000fe2000782c0ff */
[----:B------:R-:W-:Y:S01]  /*1c40*/  CS2R R194, SRZ ;  /* 0x0000000000c27805 */ /* 0x000fe2000001ff00 */
[----:B------:R-:W-:Y:S01]  /*1c50*/  LOP3.LUT R0, R3, R0, R23, 0x1e, !PT ;  /* 0x0000000003007212 */ /* 0x000fe200078e1e17 */
[----:B------:R-:W-:Y:S01]  /*1c60*/  CS2R R192, SRZ ;  /* 0x0000000000c07805 */ /* 0x000fe2000001ff00 */
[----:B------:R-:W-:Y:S01]  /*1c70*/  SEL R222, R222, 0xffffffc0, !P1 ;  /* 0xffffffc0dede7807 */ /* 0x000fe20004800000 */
[----:B------:R-:W-:Y:S01]  /*1c80*/  CS2R R190, SRZ ;  /* 0x0000000000be7805 */ /* 0x000fe2000001ff00 */
[----:B------:R-:W-:Y:S01]  /*1c90*/  LOP3.LUT P1, RZ, R4, 0x4, RZ, 0xc0, !PT ;  /* 0x0000000404ff7812 */ /* 0x000fe2000782c0ff */
[----:B------:R-:W-:Y:S01]  /*1ca0*/  IMAD.IADD R0, R8, 0x1, R0 ;  /* 0x0000000108007824 */ /* 0x000fe200078e0200 */
[----:B------:R-:W-:Y:S01]  /*1cb0*/  CS2R R188, SRZ ;  /* 0x0000000000bc7805 */ /* 0x000fe2000001ff00 */
[--C-:B------:R-:W-:Y:S01]  /*1cc0*/  IMAD R223, R223, 0x2, R222.reuse ;  /* 0x00000002dfdf7824 */ /* 0x100fe200078e02de */
[----:B------:R-:W-:Y:S01]  /*1cd0*/  SEL R226, R232, 0xffffffe0, !P1 ;  /* 0xffffffe0e8e27807 */ /* 0x000fe20004800000 */
[----:B------:R-:W-:Y:S01]  /*1ce0*/  IMAD R216, R216, 0x2, R222 ;  /* 0x00000002d8d87824 */ /* 0x000fe200078e02de */
[----:B------:R-:W-:Y:S01]  /*1cf0*/  LEA R238, R0, 0x20480, 0x1 ;  /* 0x0002048000ee7811 */ /* 0x000fe200078e08ff */
[----:B------:R-:W-:Y:S01]  /*1d00*/  CS2R R186, SRZ ;  /* 0x0000000000ba7805 */ /* 0x000fe2000001ff00 */
[----:B------:R-:W-:Y:S01]  /*1d10*/  CS2R R184, SRZ ;  /* 0x0000000000b87805 */ /* 0x000fe2000001ff00 */
[----:B------:R-:W-:Y:S01]  /*1d20*/  IMAD.IADD R229, R220, 0x1, R226 ;  /* 0x00000001dce57824 */ /* 0x000fe200078e02e2 */
        /* <DEDUP_REMOVED lines=72> */
[----:B------:R-:W-:Y:S02]  /*21b0*/  USHF.R.S32.HI UR8, URZ, 0x1f, UR17 ;  /* 0x0000001f3f087899 */ /* 0x000fe40008011411 */
[----:B------:R-:W-:-:S02]  /*21c0*/  UIMAD UR10, UR17, UR10, URZ ;  /* 0x0000000a110a72a4 */ /* 0x000fc4000f8e023f */
[----:B------:R-:W-:Y:S02]  /*21d0*/  UIMAD UR9, UR17, UR9, URZ ;  /* 0x00000009110972a4 */ /* 0x000fe4000f8e023f */
[----:B------:R-:W-:Y:S02]  /*21e0*/  USHF.R.S32.HI UR16, URZ, 0x6, UR4 ;  /* 0x000000063f107899 */ /* 0x000fe40008011404 */
[----:B-1----:R-:W-:Y:S02]  /*21f0*/  ULDC UR11, c[0x0][0x168] ;  /* 0x00005a00000b7ab9 */ /* 0x002fe40000000800 */
.L_x_1106:
        /* <DEDUP_REMOVED lines=142> */
[----:B------:R-:W-:Y:S01]  /*2ae0*/  USHF.R.S32.HI UR4, URZ, 0x1f, UR21 ;  /* 0x0000001f3f047899 */ /* 0x000fe20008011415 */
[----:B------:R-:W-:Y:S01]  /*2af0*/  IMAD.U32 R40, RZ, RZ, UR15 ;  /* 0x0000000fff287e24 */ /* 0x000fe2000f8e00ff */
[----:B------:R-:W-:Y:S01]  /*2b00*/  ULDC.64 UR6, c[0x0][0x178] ;  /* 0x00005e0000067ab9 */ /* 0x000fe20000000a00 */
[----:B------:R-:W3:Y:S01]  /*2b10*/  LDL.64 R242, [R1] ;  /* 0x0000000001f27983 */ /* 0x000ee20000100a00 */
[----:B------:R-:W-:Y:S01]  /*2b20*/  UIMAD UR4, UR4, UR6, URZ ;  /* 0x00000006040472a4 */ /* 0x000fe2000f8e023f */
[----:B------:R-:W-:Y:S01]  /*2b30*/  @!P3 IMAD.MOV.U32 R36, RZ, RZ, R250 ;  /* 0x000000ffff24b224 */ /* 0x000fe200078e00fa */
[----:B------:R-:W-:Y:S01]  /*2b40*/  UIMAD.WIDE.U32 UR24, UR21, UR6, URZ ;  /* 0x00000006151872a5 */ /* 0x000fe2000f8e003f */
[----:B------:R-:W4:Y:S01]  /*2b50*/  LDL R240, [R1+0x24] ;  /* 0x0000240001f07983 */ /* 0x000f220000100800 */
[----:B------:R-:W-:Y:S01]  /*2b60*/  UIMAD UR4, UR21, UR7, UR4 ;  /* 0x00000007150472a4 */ /* 0x000fe2000f8e0204 */
[----:B------:R-:W-:Y:S01]  /*2b70*/  @!P3 IMAD.MOV.U32 R37, RZ, RZ, R251 ;  /* 0x000000ffff25b224 */ /* 0x000fe200078e00fb */
[----:B------:R-:W-:Y:S02]  /*2b80*/  UIMAD UR21, UR21, -0x40, UR11 ;  /* 0xffffffc0151578a4 */ /* 0x000fe4000f8e020b */
[----:B------:R-:W-:Y:S01]  /*2b90*/  UIADD3 UR4, UR25, UR4, URZ ;  /* 0x0000000419047290 */ /* 0x000fe2000fffe03f */
[----:B------:R-:W-:Y:S02]  /*2ba0*/  IMAD.U32 R2, RZ, RZ, UR24 ;  /* 0x00000018ff027e24 */ /* 0x000fe4000f8e00ff */
[----:B------:R-:W-:Y:S03]  /*2bb0*/  IMAD.U32 R3, RZ, RZ, UR24 ;  /* 0x00000018ff037e24 */ /* 0x000fe6000f8e00ff */
[----:B------:R-:W-:Y:S01]  /*2bc0*/  IMAD.U32 R0, RZ, RZ, UR4 ;  /* 0x00000004ff007e24 */ /* 0x000fe2000f8e00ff */
[----:B--2---:R-:W-:Y:S04]  /*2bd0*/  LEA R2, P1, R2, R244, 0x7 ;  /* 0x000000f402027211 */ /* 0x004fe800078238ff */
[----:B------:R-:W-:Y:S02]  /*2be0*/  LEA.HI.X R3, R3, R245, R0, 0x7, P1 ;  /* 0x000000f503037211 */ /* 0x000fe400008f3c00 */
[----:B------:R-:W-:Y:S01]  /*2bf0*/  IADD3 R40, P2, P1, R40, 0x80, R2 ;  /* 0x0000008028287810 */ /* 0x000fe2000795e002 */
[----:B------:R-:W2:Y:S03]  /*2c00*/  @!P3 S2R R0, SR_CTAID.Y ;  /* 0x000000000000b919 */ /* 0x000ea60000002600 */
[----:B------:R-:W-:Y:S02]  /*2c10*/  IADD3.X R41, RZ, UR14, R3, P2, P1 ;  /* 0x0000000eff297c10 */ /* 0x000fe400097e2403 */
[----:B------:R-:W-:Y:S02]  /*2c20*/  ISETP.NE.AND P2, PT, R252, RZ, PT ;  /* 0x000000fffc00720c */ /* 0x000fe40003f45270 */
        /* <DEDUP_REMOVED lines=34> */
.L_x_1104:
        /* <DEDUP_REMOVED lines=451> */
[----:B------:R-:W4:Y:S01]  /*4a80*/  LDL R207, [R1+0x20] ;  /* 0x0000200001cf7983 */ /* 0x000f220000100800 */
[----:B------:R-:W-:Y:S01]  /*4a90*/  UIMAD UR4, UR21, UR7, UR4 ;  /* 0x00000007150472a4 */ /* 0x000fe2000f8e0204 */
[C---:B------:R-:W-:Y:S01]  /*4aa0*/  IMAD.SHL.U32 R10, R11.reuse, 0x40, RZ ;  /* 0x000000400b0a7824 */ /* 0x040fe200078e00ff */
[----:B------:R-:W-:Y:S01]  /*4ab0*/  SHF.L.U64.HI R11, R11, R7, c[0x0][0x20c] ;  /* 0x000083000b0b7619 */ /* 0x000fe20000010207 */
[----:B------:R-:W1:Y:S01]  /*4ac0*/  S2R R8, SR_CTAID.Y ;  /* 0x0000000000087919 */ /* 0x000e620000002600 */
[----:B------:R-:W-:Y:S01]  /*4ad0*/  UIADD3 UR4, UR25, UR4, URZ ;  /* 0x0000000419047290 */ /* 0x000fe2000fffe03f */
[----:B------:R-:W-:Y:S01]  /*4ae0*/  IMAD.U32 R4, RZ, RZ, UR24 ;  /* 0x00000018ff047e24 */ /* 0x000fe2000f8e00ff */
[----:B------:R-:W-:Y:S01]  /*4af0*/  USHF.L.U32 UR21, UR21, 0x6, URZ ;  /* 0x0000000615157899 */ /* 0x000fe2000800063f */
[----:B------:R-:W-:Y:S02]  /*4b00*/  IMAD.U32 R6, RZ, RZ, UR24 ;  /* 0x00000018ff067e24 */ /* 0x000fe4000f8e00ff */
[----:B------:R-:W-:Y:S02]  /*4b10*/  IMAD.MOV.U32 R7, RZ, RZ, R251 ;  /* 0x000000ffff077224 */ /* 0x000fe400078e00fb */
        /* <DEDUP_REMOVED lines=24> */
[----:B----4-:R-:W-:Y:S11]  /*4ca0*/  LEA R6, R6, R207, 0xe ;  /* 0x000000cf06067211 */ /* 0x010ff600078e70ff */
        /* <DEDUP_REMOVED lines=17> */
.L_x_1105:
[-C--:B-12-4-:R-:W-:Y:S01]  /*4dc0*/  HMMA.16816.F32 R4, R36, R16.reuse, RZ ;  /* 0x000000102404723c */ /* 0x096fe200000018ff */
[----:B------:R-:W-:Y:S01]  /*4dd0*/  LDSM.16.MT88.4 R56, [R0+0x1080] ;  /* 0x001080000038783b */ /* 0x000fe20000004200 */
[----:B------:R-:W-:Y:S02]  /*4de0*/  ULDC.64 UR6, c[0x0][0x240] ;  /* 0x0000900000067ab9 */ /* 0x000fe40000000a00 */
[----:B------:R-:W-:Y:S01]  /*4df0*/  IMAD.IADD R210, R3, 0x1, R225 ;  /* 0x0000000103d27824 */ /* 0x000fe200078e02e1 */
[----:B------:R-:W-:Y:S01]  /*4e00*/  USHF.L.U32 UR21, UR19, 0xd, URZ ;  /* 0x0000000d13157899 */ /* 0x000fe2000800063f */
[----:B------:R-:W2:Y:S01]  /*4e10*/  LDL.64 R212, [R1+0x18] ;  /* 0x0000180001d47983 */ /* 0x000ea20000100a00 */
[----:B------:R-:W-:Y:S01]  /*4e20*/  UIMAD UR6, UR8, UR6, URZ ;  /* 0x00000006080672a4 */ /* 0x000fe2000f8e023f */
[C---:B------:R-:W-:Y:S01]  /*4e30*/  HMMA.16816.F32 R8, R28.reuse, R16, RZ ;  /* 0x000000101c08723c */ /* 0x040fe200000018ff */
[----:B------:R-:W-:Y:S02]  /*4e40*/  USHF.R.S32.HI UR4, URZ, 0x1f, UR21 ;  /* 0x0000001f3f047899 */ /* 0x000fe40008011415 */
[----:B------:R-:W1:Y:S01]  /*4e50*/  LDSM.16.M88.4 R52, [R210+0x24480] ;  /* 0x02448000d234783b */ /* 0x000e620000000200 */
[----:B------:R-:W-:Y:S01]  /*4e60*/  IMAD.IADD R204, R209, 0x1, R210 ;  /* 0x00000001d1cc7824 */ /* 0x000fe200078e02d2 */
[----:B------:R-:W-:Y:S02]  /*4e70*/  UIMAD UR6, UR17, UR7, UR6 ;  /* 0x00000007110672a4 */ /* 0x000fe4000f8e0206 */
[----:B------:R-:W-:Y:S01]  /*4e80*/  UIADD3 UR19, UR19, 0x1, URZ ;  /* 0x0000000113137890 */ /* 0x000fe2000fffe03f */
[-C--:B------:R-:W-:Y:S01]  /*4e90*/  HMMA.16816.F32 R12, R28, R18.reuse, RZ ;  /* 0x000000121c0c723c */ /* 0x080fe200000018ff */
[----:B------:R-:W3:Y:S01]  /*4ea0*/  LDSM.16.M88.4 R60, [R210+0x25480] ;  /* 0x02548000d23c783b */ /* 0x000ee20000000200 */
[----:B------:R-:W-:Y:S02]  /*4eb0*/  UIADD3 UR7, UR5, 0x1, URZ ;  /* 0x0000000105077890 */ /* 0x000fe4000fffe03f */
[----:B------:R-:W-:Y:S02]  /*4ec0*/  UISETP.GE.AND UP0, UPT, UR19, UR16, UPT ;  /* 0x000000101300728c */ /* 0x000fe4000bf06270 */
[----:B------:R-:W-:Y:S01]  /*4ed0*/  LDSM.16.MT88.4 R64, [R0+0x1880] ;  /* 0x001880000040783b */ /* 0x000fe20000004200 */
[----:B------:R-:W-:Y:S01]  /*4ee0*/  UISETP.GE.AND UP3, UPT, UR5, 0x1, UPT ;  /* 0x000000010500788c */ /* 0x000fe2000bf66270 */
[C---:B------:R-:W-:Y:S01]  /*4ef0*/  HMMA.16816.F32 R16, R36.reuse, R18, RZ ;  /* 0x000000122410723c */ /* 0x040fe200000018ff */
[----:B------:R-:W-:Y:S02]  /*4f00*/  UISETP.GE.AND UP2, UPT, UR20, 0x1, UPT ;  /* 0x000000011400788c */ /* 0x000fe4000bf46270 */
[----:B------:R-:W0:Y:S01]  /*4f10*/  LDGDEPBAR ;  /* 0x00000000000079af */ /* 0x000e220000000000 */
[----:B------:R-:W-:Y:S02]  /*4f20*/  UISETP.GE.AND UP1, UPT, UR18, 0x1, UPT ;  /* 0x000000011200788c */ /* 0x000fe4000bf26270 */
[----:B------:R-:W-:Y:S02]  /*4f30*/  USEL UR5, UR7, URZ, !UP3 ;  /* 0x0000003f07057287 */ /* 0x000fe4000d800000 */
[-C--:B------:R-:W-:Y:S08]  /*4f40*/  HMMA.16816.F32 R20, R36, R40.reuse, RZ ;  /* 0x000000282414723c */ /* 0x080ff000000018ff */
        /* <DEDUP_REMOVED lines=17> */
[----:B------:R4:W5:Y:S02]  /*5060*/  LDSM.16.M88.4 R200, [R3+0x27480] ;  /* 0x0274800003c8783b */ /* 0x0009640000000200 */
[-C--:B-1----:R-:W-:Y:S08]  /*5070*/  HMMA.16816.F32 R4, R52, R56.reuse, R4 ;  /* 0x000000383404723c */ /* 0x082ff00000001804 */
[C---:B---3--:R-:W-:Y:S08]  /*5080*/  HMMA.16816.F32 R8, R60.reuse, R56, R8 ;  /* 0x000000383c08723c */ /* 0x048ff00000001808 */
[-C--:B------:R-:W-:Y:S04]  /*5090*/  HMMA.16816.F32 R12, R60, R58.reuse, R12 ;  /* 0x0000003a3c0c723c */ /* 0x080fe8000000180c */
[----:B----4-:R-:W-:Y:S04]  /*50a0*/  IADD3 R3, R225, R3, R209 ;  /* 0x00000003e1037210 */ /* 0x010fe80007ffe0d1 */
[C---:B------:R-:W-:Y:S01]  /*50b0*/  HMMA.16816.F32 R16, R52.reuse, R58, R16 ;  /* 0x0000003a3410723c */ /* 0x040fe20000001810 */
[----:B------:R-:W-:Y:S07]  /*50c0*/  LDSM.16.MT88.4 R56, [R0+0x2880] ;  /* 0x002880000038783b */ /* 0x000fee0000004200 */
[-C--:B------:R-:W-:Y:S08]  /*50d0*/  HMMA.16816.F32 R20, R52, R36.reuse, R20 ;  /* 0x000000243414723c */ /* 0x080ff00000001814 */
        /* <DEDUP_REMOVED lines=20> */
[C---:B------:R-:W-:Y:S01]  /*5220*/  HMMA.16816.F32 R16, R48.reuse, R198, R16 ;  /* 0x000000c63010723c */ /* 0x040fe20000001810 */
[----:B------:R-:W-:Y:S07]  /*5230*/  LDSM.16.MT88.4 R196, [R0+0x3880] ;  /* 0x0038800000c4783b */ /* 0x000fee0000004200 */
[-C--:B-1----:R-:W-:Y:S08]  /*5240*/  HMMA.16816.F32 R20, R48, R36.reuse, R20 ;  /* 0x000000243014723c */ /* 0x082ff00000001814 */
[C---:B------:R-:W-:Y:S08]  /*5250*/  HMMA.16816.F32 R24, R200.reuse, R36, R24 ;  /* 0x00000024c818723c */ /* 0x040ff00000001818 */
[-C--:B------:R-:W-:Y:S01]  /*5260*/  HMMA.16816.F32 R28, R200, R38.reuse, R28 ;  /* 0x00000026c81c723c */ /* 0x080fe2000000181c */
[----:B------:R-:W1:Y:S07]  /*5270*/  S2R R200, SR_CTAID.Y ;  /* 0x0000000000c87919 */ /* 0x000e6e0000002600 */
[----:B------:R-:W-:Y:S01]  /*5280*/  HMMA.16816.F32 R32, R48, R38, R32 ;  /* 0x000000263020723c */ /* 0x000fe20000001820 */
[----:B------:R-:W5:Y:S05]  /*5290*/  LDSM.16.M88.4 R36, [R210+0x26480] ;  /* 0x02648000d224783b */ /* 0x000f6a0000000200 */
[----:B------:R-:W1:Y:S02]  /*52a0*/  LDSM.16.M88.4 R48, [R210+0x27480] ;  /* 0x02748000d230783b */ /* 0x000e640000000200 */
[-C--:B---3--:R-:W-:Y:S08]  /*52b0*/  HMMA.16816.F32 R4, R52, R56.reuse, R4 ;  /* 0x000000383404723c */ /* 0x088ff00000001804 */
[C---:B------:R-:W-:Y:S08]  /*52c0*/  HMMA.16816.F32 R8, R60.reuse, R56, R8 ;  /* 0x000000383c08723c */ /* 0x040ff00000001808 */
[-C--:B------:R-:W-:Y:S08]  /*52d0*/  HMMA.16816.F32 R12, R60, R58.reuse, R12 ;  /* 0x0000003a3c0c723c */ /* 0x080ff0000000180c */
[C---:B------:R-:W-:Y:S01]  /*52e0*/  HMMA.16816.F32 R16, R52.reuse, R58, R16 ;  /* 0x0000003a3410723c */ /* 0x040fe20000001810 */
[----:B------:R-:W3:Y:S07]  /*52f0*/  LDSM.16.MT88.4 R56, [R0+0x7080] ;  /* 0x007080000038783b */ /* 0x000eee0000004200 */
[-C--:B----4-:R-:W-:Y:S08]  /*5300*/  HMMA.16816.F32 R20, R52, R40.reuse, R20 ;  /* 0x000000283414723c */ /* 0x090ff00000001814 */
[C---:B------:R-:W-:Y:S08]  /*5310*/  HMMA.16816.F32 R24, R60.reuse, R40, R24 ;  /* 0x000000283c18723c */ /* 0x040ff00000001818 */
[-C--:B------:R-:W-:Y:S01]  /*5320*/  HMMA.16816.F32 R28, R60, R42.reuse, R28 ;  /* 0x0000002a3c1c723c */ /* 0x080fe2000000181c */
[----:B------:R4:W2:Y:S07]  /*5330*/  LDSM.16.M88.4 R60, [R3+0x27480] ;  /* 0x02748000033c783b */ /* 0x0008ae0000000200 */
[----:B------:R-:W-:Y:S01]  /*5340*/  HMMA.16816.F32 R32, R52, R42, R32 ;  /* 0x0000002a3420723c */ /* 0x000fe20000001820 */
[----:B------:R2:W2:Y:S05]  /*5350*/  LDSM.16.MT88.4 R40, [R0+0x7880] ;  /* 0x007880000028783b */ /* 0x0004aa0000004200 */
[----:B------:R-:W-:Y:S02]  /*5360*/  LDSM.16.MT88.4 R52, [R216+0x27c80] ;  /* 0x027c8000d834783b */ /* 0x000fe40000004200 */
[-C--:B-----5:R-:W-:Y:S08]  /*5370*/  HMMA.16816.F32 R4, R36, R44.reuse, R4 ;  /* 0x0000002c2404723c */ /* 0x0a0ff00000001804 */
[C---:B-1----:R-:W-:Y:S01]  /*5380*/  HMMA.16816.F32 R8, R48.reuse, R44, R8 ;  /* 0x0000002c3008723c */ /* 0x042fe20000001808 */
[----:B----4-:R-:W-:Y:S01]  /*5390*/  MOV R3, UR4 ;  /* 0x0000000400037c02 */ /* 0x010fe20008000f00 */
[----:B------:R-:W-:Y:S04]  /*53a0*/  UIADD3 UR4, UR18, 0x1, URZ ;  /* 0x0000000112047890 */ /* 0x000fe8000fffe03f */
[----:B------:R-:W-:Y:S02]  /*53b0*/  USEL UR18, UR4, URZ, !UP1 ;  /* 0x0000003f04127287 */ /* 0x000fe4000c800000 */
[-C--:B------:R-:W-:Y:S08]  /*53c0*/  HMMA.16816.F32 R12, R48, R46.reuse, R12 ;  /* 0x0000002e300c723c */ /* 0x080ff0000000180c */
[C---:B------:R-:W-:Y:S08]  /*53d0*/  HMMA.16816.F32 R16, R36.reuse, R46, R16 ;  /* 0x0000002e2410723c */ /* 0x040ff00000001810 */
[-C--:B---3--:R-:W-:Y:S08]  /*53e0*/  HMMA.16816.F32 R20, R36, R56.reuse, R20 ;  /* 0x000000382414723c */ /* 0x088ff00000001814 */
[C---:B------:R-:W-:Y:S07]  /*53f0*/  HMMA.16816.F32 R24, R48.reuse, R56, R24 ;  /* 0x000000383018723c */ /* 0x040fee0000001818 */
[----:B------:R-:W-:Y:S01]  /*5400*/  SHF.R.S32.HI R56, RZ, 0x1f, R200 ;  /* 0x0000001fff387819 */ /* 0x000fe200000114c8 */
[-C--:B------:R-:W-:Y:S01]  /*5410*/  HMMA.16816.F32 R28, R48, R58.reuse, R28 ;  /* 0x0000003a301c723c */ /* 0x080fe2000000181c */
[----:B------:R-:W-:Y:S03]  /*5420*/  LDSM.16.MT88.4 R48, [R217+0x27c80] ;  /* 0x027c8000d930783b */ /* 0x000fe60000004200 */
[----:B--2---:R-:W-:Y:S04]  /*5430*/  IMAD R0, R56, c[0x0][0x238], RZ ;  /* 0x00008e0038007a24 */ /* 0x004fe800078e02ff */
[----:B------:R-:W-:Y:S04]  /*5440*/  HMMA.16816.F32 R32, R36, R58, R32 ;  /* 0x0000003a2420723c */ /* 0x000fe80000001820 */
[C---:B------:R-:W-:Y:S03]  /*5450*/  IMAD R0, R200.reuse, c[0x0][0x23c], R0 ;  /* 0x00008f00c8007a24 */ /* 0x040fe600078e0200 */
[----:B------:R-:W-:Y:S01]  /*5460*/  IMAD.WIDE.U32 R36, R200, c[0x0][0x238], R212 ;  /* 0x00008e00c8247a25 */ /* 0x000fe200078e00d4 */
[-C--:B------:R-:W-:Y:S05]  /*5470*/  HMMA.16816.F32 R4, R64, R196.reuse, R4 ;  /* 0x000000c44004723c */ /* 0x080fea0000001804 */
[----:B------:R-:W-:Y:S01]  /*5480*/  IADD3 R37, R37, R0, RZ ;  /* 0x0000000025257210 */ /* 0x000fe20007ffe0ff */
[----:B------:R-:W-:Y:S02]  /*5490*/  IMAD.U32 R0, RZ, RZ, UR17 ;  /* 0x00000011ff007e24 */ /* 0x000fe4000f8e00ff */
[C---:B------:R-:W-:Y:S04]  /*54a0*/  HMMA.16816.F32 R8, R60.reuse, R196, R8 ;  /* 0x000000c43c08723c */ /* 0x040fe80000001808 */
[----:B------:R-:W-:Y:S04]  /*54b0*/  IMAD.WIDE.U32 R36, R0, c[0x0][0x240], R36 ;  /* 0x0000900000247a25 */ /* 0x000fe800078e0024 */
[-C--:B------:R-:W-:Y:S04]  /*54c0*/  HMMA.16816.F32 R12, R60, R198.reuse, R12 ;  /* 0x000000c63c0c723c */ /* 0x080fe8000000180c */
[----:B------:R-:W-:Y:S04]  /*54d0*/  IADD3 R0, P1, R36, UR21, RZ ;  /* 0x0000001524007c10 */ /* 0x000fe8000ff3e0ff */
[C---:B------:R-:W-:Y:S04]  /*54e0*/  HMMA.16816.F32 R16, R64.reuse, R198, R16 ;  /* 0x000000c64010723c */ /* 0x040fe80000001810 */
[----:B------:R-:W-:Y:S01]  /*54f0*/  IADD3.X R36, R3, UR6, R37, P1, !PT ;  /* 0x0000000603247c10 */ /* 0x000fe20008ffe425 */
[----:B------:R-:W-:Y:S01]  /*5500*/  UIADD3 UR6, UR20, 0x1, URZ ;  /* 0x0000000114067890 */ /* 0x000fe2000fffe03f */
[C---:B------:R-:W-:Y:S02]  /*5510*/  LEA R44, P1, R0.reuse, c[0x0][0x220], 0x2 ;  /* 0x00008800002c7a11 */ /* 0x040fe400078210ff */
[-C--:B------:R-:W-:Y:S01]  /*5520*/  HMMA.16816.F32 R20, R64, R40.reuse, R20 ;  /* 0x000000284014723c */ /* 0x080fe20000001814 */
[----:B------:R-:W-:Y:S03]  /*5530*/  USEL UR20, UR6, URZ, !UP2 ;  /* 0x0000003f06147287 */ /* 0x000fe6000d000000 */
[----:B------:R-:W-:Y:S02]  /*5540*/  LEA.HI.X R45, R0, c[0x0][0x224], R36, 0x2, P1 ;  /* 0x00008900002d7a11 */ /* 0x000fe400008f1424 */
[----:B------:R-:W-:Y:S01]  /*5550*/  LDSM.16.MT88.4 R36, [R2+0x10880] ;  /* 0x010880000224783b */ /* 0x000fe20000004200 */
[----:B------:R-:W-:Y:S01]  /*5560*/  PLOP3.LUT P1, PT, PT, PT, UP0, 0x80, 0x0 ;  /* 0x000000000000781c */ /* 0x000fe20003f2f008 */
[C---:B------:R-:W-:Y:S03]  /*5570*/  HMMA.16816.F32 R24, R60.reuse, R40, R24 ;  /* 0x000000283c18723c */ /* 0x040fe60000001818 */
[----:B------:R-:W-:Y:S05]  /*5580*/  RED.E.ADD.F32.FTZ.RN.STRONG.GPU [R44.64], R4 ;  /* 0x000000042c00798e */ /* 0x000fea000c10e796 */
        /* <DEDUP_REMOVED lines=31> */
[----:B------:R-:W-:Y:S01]  /*5780*/  RED.E.ADD.F32.FTZ.RN.STRONG.GPU [R44.64+0x5800], R26 ;  /* 0x0058001a2c00798e */ /* 0x000fe2000c10e796 */
[-C--:B---3--:R-:W-:Y:S04]  /*5790*/  HMMA.16816.F32 R140, R16, R8.reuse, R140 ;  /* 0x00000008108c723c */ /* 0x088fe8000000188c */
[----:B------:R-:W-:Y:S05]  /*57a0*/  RED.E.ADD.F32.FTZ.RN.STRONG.GPU [R44.64+0x5c00], R27 ;  /* 0x005c001b2c00798e */ /* 0x000fea000c10e796 */
[----:B------:R-:W2:Y:S05]  /*57b0*/  LDSM.16.MT88.4 R24, [R2+0x12080] ;  /* 0x012080000218783b */ /* 0x000eaa0000004200 */
[----:B------:R-:W-:Y:S01]  /*57c0*/  RED.E.ADD.F32.FTZ.RN.STRONG.GPU [R44.64+0x6000], R32 ;  /* 0x006000202c00798e */ /* 0x000fe2000c10e796 */
[C---:B-1----:R-:W-:Y:S04]  /*57d0*/  HMMA.16816.F32 R144, R20.reuse, R8, R144 ;  /* 0x000000081490723c */ /* 0x042fe80000001890 */
[----:B------:R-:W-:Y:S05]  /*57e0*/  RED.E.ADD.F32.FTZ.RN.STRONG.GPU [R44.64+0x6400], R33 ;  /* 0x006400212c00798e */ /* 0x000fea000c10e796 */
[----:B------:R-:W-:Y:S01]  /*57f0*/  RED.E.ADD.F32.FTZ.RN.STRONG.GPU [R44.64+0x6800], R34 ;  /* 0x006800222c00798e */ /* 0x000fe2000c10e796 */
[-C--:B------:R-:W-:Y:S04]  /*5800*/  HMMA.16816.F32 R148, R20, R10.reuse, R148 ;  /* 0x0000000a1494723c */ /* 0x080fe80000001894 */
[----:B------:R-:W-:Y:S04]  /*5810*/  RED.E.ADD.F32.FTZ.RN.STRONG.GPU [R44.64+0x6c00], R35 ;  /* 0x006c00232c00798e */ /* 0x000fe8000c10e796 */
[-C--:B------:R-:W-:Y:S01]  /*5820*/  HMMA.16816.F32 R152, R16, R10.reuse, R152 ;  /* 0x0000000a1098723c */ /* 0x080fe20000001898 */
[----:B------:R-:W1:Y:S05]  /*5830*/  LDSM.16.MT88.4 R32, [R217+0x24c80] ;  /* 0x024c8000d920783b */ /* 0x000e6a0000004200 */
[----:B------:R-:W-:Y:S02]  /*5840*/  RED.E.ADD.F32.FTZ.RN.STRONG.GPU [R44.64+0x7000], R28 ;  /* 0x0070001c2c00798e */ /* 0x000fe4000c10e796 */
        /* <DEDUP_REMOVED lines=8> */
[----:B------:R-:W2:Y:S05]  /*58d0*/  LDSM.16.MT88.4 R28, [R217+0x26c80] ;  /* 0x026c8000d91c783b */ /* 0x000eaa0000004200 */
[----:B------:R-:W3:Y:S02]  /*58e0*/  LDSM.16.MT88.4 R44, [R216+0x26c80] ;  /* 0x026c8000d82c783b */ /* 0x000ee40000004200 */
[-C--:B------:R-:W-:Y:S08]  /*58f0*/  HMMA.16816.F32 R172, R16, R24.reuse, R172 ;  /* 0x0000001810ac723c */ /* 0x080ff000000018ac */
        /* <DEDUP_REMOVED lines=8> */
[----:B------:R-:W4:Y:S05]  /*5980*/  LDSM.16.MT88.4 R4, [R217+0x25480] ;  /* 0x02548000d904783b */ /* 0x000f2a0000004200 */
[----:B------:R-:W5:Y:S02]  /*5990*/  LDSM.16.MT88.4 R24, [R216+0x27480] ;  /* 0x02748000d818783b */ /* 0x000f640000004200 */
[-C--:B-1----:R-:W-:Y:S08]  /*59a0*/  HMMA.16816.F32 R132, R32, R36.reuse, R132 ;  /* 0x000000242084723c */ /* 0x082ff00000001884 */
[-C--:B------:R-:W-:Y:S08]  /*59b0*/  HMMA.16816.F32 R136, R40, R36.reuse, R136 ;  /* 0x000000242888723c */ /* 0x080ff00000001888 */
[-C--:B--2---:R-:W-:Y:S08]  /*59c0*/  HMMA.16816.F32 R140, R28, R36.reuse, R140 ;  /* 0x000000241c8c723c */ /* 0x084ff0000000188c */
[C---:B---3--:R-:W-:Y:S08]  /*59d0*/  HMMA.16816.F32 R144, R44.reuse, R36, R144 ;  /* 0x000000242c90723c */ /* 0x048ff00000001890 */
        /* <DEDUP_REMOVED lines=16> */
[----:B------:R-:W3:Y:S07]  /*5ae0*/  LDSM.16.MT88.4 R8, [R2+0x13880] ;  /* 0x013880000208783b */ /* 0x000eee0000004200 */
[-C--:B----4-:R-:W-:Y:S08]  /*5af0*/  HMMA.16816.F32 R132, R4, R12.reuse, R132 ;  /* 0x0000000c0484723c */ /* 0x090ff00000001884 */
[-C--:B------:R-:W-:Y:S08]  /*5b00*/  HMMA.16816.F32 R136, R16, R12.reuse, R136 ;  /* 0x0000000c1088723c */ /* 0x080ff00000001888 */
[-C--:B------:R-:W-:Y:S08]  /*5b10*/  HMMA.16816.F32 R140, R20, R12.reuse, R140 ;  /* 0x0000000c148c723c */ /* 0x080ff0000000188c */
[C---:B-----5:R-:W-:Y:S08]  /*5b20*/  HMMA.16816.F32 R144, R24.reuse, R12, R144 ;  /* 0x0000000c1890723c */ /* 0x060ff00000001890 */
        /* <DEDUP_REMOVED lines=29> */
.L_x_1103:
[----:B-1----:R-:W3:Y:S01]  /*5d00*/  LDL.64 R6, [R1+0x18] ;  /* 0x0000180001067983 */ /* 0x002ee20000100a00 */
[----:B--2---:R-:W-:Y:S01]  /*5d10*/  MOV R0, c[0x0][0x338] ;  /* 0x0000ce0000007a02 */ /* 0x004fe20000000f00 */
[----:B------:R-:W1:Y:S01]  /*5d20*/  S2UR UR4, SR_CTAID.X ;  /* 0x00000000000479c3 */ /* 0x000e620000002500 */
[----:B------:R-:W-:Y:S01]  /*5d30*/  ULDC UR5, c[0x0][0x358] ;  /* 0x0000d60000057ab9 */ /* 0x000fe20000000800 */
[----:B------:R-:W2:Y:S01]  /*5d40*/  S2R R16, SR_CTAID.Z ;  /* 0x0000000000107919 */ /* 0x000ea20000002700 */
[----:B------:R-:W-:Y:S01]  /*5d50*/  ISETP.NE.AND P0, PT, R0, 0x1, PT ;  /* 0x000000010000780c */ /* 0x000fe20003f05270 */
[----:B------:R-:W-:Y:S01]  /*5d60*/  ULDC UR6, c[0x0][0x2f4] ;  /* 0x0000bd0000067ab9 */ /* 0x000fe20000000800 */
[----:B------:R-:W-:Y:S01]  /*5d70*/  MOV R0, R200 ;  /* 0x000000c800007202 */ /* 0x000fe20000000f00 */
[----:B------:R-:W-:Y:S01]  /*5d80*/  BSSY B0, `(.L_x_1107) ;  /* 0x000005d000007945 */ /* 0x000fe20003800000 */
[----:B------:R-:W-:Y:S01]  /*5d90*/  MOV R9, R56 ;  /* 0x0000003800097202 */ /* 0x000fe20000000f00 */
[----:B------:R-:W-:Y:S01]  /*5da0*/  FMUL.FTZ R132, R132, c[0x0][0x298] ;  /* 0x0000a60084847a20 */ /* 0x000fe20000410000 */
[----:B------:R-:W-:Y:S01]  /*5db0*/  MOV R8, R200 ;  /* 0x000000c800087202 */ /* 0x000fe20000000f00 */
[----:B------:R-:W-:-:S02]  /*5dc0*/  FMUL.FTZ R133, R133, c[0x0][0x298] ;  /* 0x0000a60085857a20 */ /* 0x000fc40000410000 */
[----:B------:R-:W-:Y:S02]  /*5dd0*/  FMUL.FTZ R134, R134, c[0x0][0x298] ;  /* 0x0000a60086867a20 */ /* 0x000fe40000410000 */
[----:B------:R-:W-:Y:S02]  /*5de0*/  FMUL.FTZ R135, R135, c[0x0][0x298] ;  /* 0x0000a60087877a20 */ /* 0x000fe40000410000 */
[----:B------:R-:W-:-:S04]  /*5df0*/  @P0 IMAD.HI.U32 R2, R200, c[0x0][0x33c], RZ ;  /* 0x0000cf00c8020a27 */ /* 0x000fc800078e00ff */
[----:B------:R-:W-:Y:S01]  /*5e00*/  FMUL.FTZ R136, R136, c[0x0][0x298] ;  /* 0x0000a60088887a20 */ /* 0x000fe20000410000 */
[----:B------:R-:W-:Y:S01]  /*5e10*/  @P0 SHF.R.U32.HI R0, RZ, c[0x0][0x340], R2 ;  /* 0x0000d000ff000a19 */ /* 0x000fe20000011602 */
[----:B------:R-:W-:Y:S01]  /*5e20*/  FMUL.FTZ R137, R137, c[0x0][0x298] ;  /* 0x0000a60089897a20 */ /* 0x000fe20000410000 */
[----:B-1----:R-:W-:Y:S02]  /*5e30*/  UIMAD UR5, UR4, UR5, URZ ;  /* 0x00000005040572a4 */ /* 0x002fe4000f8e023f */
[----:B------:R-:W-:Y:S01]  /*5e40*/  @P0 SHF.R.S32.HI R2, RZ, 0x1f, R0 ;  /* 0x0000001fff020819 */ /* 0x000fe20000011400 */
[----:B------:R-:W-:Y:S01]  /*5e50*/  FMUL.FTZ R138, R138, c[0x0][0x298] ;  /* 0x0000a6008a8a7a20 */ /* 0x000fe20000410000 */
[----:B------:R-:W-:Y:S01]  /*5e60*/  @P0 MOV R8, R0 ;  /* 0x0000000000080202 */ /* 0x000fe20000000f00 */
[----:B------:R-:W-:Y:S01]  /*5e70*/  UIMAD UR6, UR5, UR6, URZ ;  /* 0x00000006050672a4 */ /* 0x000fe2000f8e023f */
[----:B------:R-:W-:Y:S01]  /*5e80*/  @P0 MOV R9, R2 ;  /* 0x0000000200090202 */ /* 0x000fe20000000f00 */
[----:B--2---:R-:W-:-:S02]  /*5e90*/  IMAD R2, R16, c[0x0][0x2f4], RZ ;  /* 0x0000bd0010027a24 */ /* 0x004fc400078e02ff */
[----:B------:R-:W-:Y:S01]  /*5ea0*/  USHF.R.S32.HI UR5, URZ, 0x1f, UR6 ;  /* 0x0000001f3f057899 */ /* 0x000fe20008011406 */
[----:B------:R-:W-:Y:S02]  /*5eb0*/  FMUL.FTZ R139, R139, c[0x0][0x298] ;  /* 0x0000a6008b8b7a20 */ /* 0x000fe40000410000 */
[--C-:B------:R-:W-:Y:S01]  /*5ec0*/  SHF.R.S32.HI R15, RZ, 0x1f, R2.reuse ;  /* 0x0000001fff0f7819 */ /* 0x100fe20000011402 */
[----:B------:R-:W-:Y:S01]  /*5ed0*/  FMUL.FTZ R140, R140, c[0x0][0x298] ;  /* 0x0000a6008c8c7a20 */ /* 0x000fe20000410000 */
[----:B------:R-:W-:Y:S01]  /*5ee0*/  IADD3 R2, P1, P0, R8, UR6, R2 ;  /* 0x0000000608027c10 */ /* 0x000fe2000f83e002 */
[----:B------:R-:W-:Y:S02]  /*5ef0*/  FMUL.FTZ R141, R141, c[0x0][0x298] ;  /* 0x0000a6008d8d7a20 */ /* 0x000fe40000410000 */
[----:B------:R-:W-:Y:S01]  /*5f00*/  FMUL.FTZ R142, R142, c[0x0][0x298] ;  /* 0x0000a6008e8e7a20 */ /* 0x000fe20000410000 */
[----:B------:R-:W-:Y:S01]  /*5f10*/  IADD3.X R15, R9, UR5, R15, P1, P0 ;  /* 0x00000005090f7c10 */ /* 0x000fe20008fe040f */
        /* <DEDUP_REMOVED lines=56> */
[----:B------:R-:W-:Y:S01]  /*62a0*/  FMUL.FTZ R183, R183, c[0x0][0x298] ;  /* 0x0000a600b7b77a20 */ /* 0x000fe20000410000 */
[----:B------:R-:W-:Y:S01]  /*62b0*/  BAR.SYNC.DEFER_BLOCKING 0x1, 0x100 ;  /* 0x0044000000007b1d */ /* 0x000fe20000010000 */
[----:B---3--:R-:W-:Y:S02]  /*62c0*/  ISETP.NE.AND P1, PT, R6, RZ, PT ;  /* 0x000000ff0600720c */ /* 0x008fe40003f25270 */
[----:B------:R-:W-:-:S05]  /*62d0*/  IADD3 R6, -R0, RZ, RZ ;  /* 0x000000ff00067210 */ /* 0x000fca0007ffe1ff */
[----:B------:R-:W-:-:S06]  /*62e0*/  IMAD R6, R6, c[0x0][0x338], R200 ;  /* 0x0000ce0006067a24 */ /* 0x000fcc00078e02c8 */
[----:B------:R-:W-:Y:S05]  /*62f0*/  @P1 BRA `(.L_x_1108) ;  /* 0x0000005000001947 */ /* 0x000fea0003800000 */
.L_x_1109:
[----:B------:R-:W2:Y:S01]  /*6300*/  LDG.E.STRONG.GPU R0, [R4.64] ;  /* 0x0000001604007981 */ /* 0x000ea2000c1ef900 */
[----:B------:R-:W-:Y:S01]  /*6310*/  YIELD ;  /* 0x0000000000007946 */ /* 0x000fe20003800000 */
[----:B--2---:R-:W-:Y:S01]  /*6320*/  ISETP.NE.AND P0, PT, R0, R6, PT ;  /* 0x000000060000720c */ /* 0x004fe20003f05270 */
[----:B------:R-:W-:-:S12]  /*6330*/  CCTL.IVALL ;  /* 0x00000000ff00798f */ /* 0x000fd80002000000 */
[----:B------:R-:W-:Y:S05]  /*6340*/  @P0 BRA `(.L_x_1109) ;  /* 0xffffffb000000947 */ /* 0x000fea000383ffff */
.L_x_1108:
[----:B------:R-:W-:Y:S05]  /*6350*/  BSYNC B0 ;  /* 0x0000000000007941 */ /* 0x000fea0003800000 */
.L_x_1107:
[----:B------:R-:W-:Y:S01]  /*6360*/  MOV R17, 0xffffffff ;  /* 0xffffffff00117802 */ /* 0x000fe20000000f00 */
[----:B------:R-:W-:Y:S05]  /*6370*/  BRA.CONV ~URZ, `(.L_x_1110) ;  /* 0x000000237f007947 */ /* 0x000fea000b800000 */
[----:B------:R-:W-:Y:S02]  /*6380*/  MOV R2, 0x63a0 ;  /* 0x000063a000027802 */ /* 0x000fe40000000f00 */
[----:B------:R-:W-:Y:S05]  /*6390*/  CALL.REL.NOINC `($__internal_6_$__cuda_sm70_warpsync) ;  /* 0x00000cb000007944 */ /* 0x000fea0003c00000 */
.L_x_1110:
[----:B------:R-:W2:Y:S01]  /*63a0*/  LDL.LU.64 R2, [R1+0x18] ;  /* 0x0000180001027983 */ /* 0x000ea20000300a00 */
[----:B------:R-:W-:Y:S01]  /*63b0*/  USHF.L.U32 UR6, UR4, 0xe, URZ ;  /* 0x0000000e04067899 */ /* 0x000fe2000800063f */
[----:B------:R-:W-:Y:S01]  /*63c0*/  IMAD R0, R9, c[0x0][0x328], RZ ;  /* 0x0000ca0009007a24 */ /* 0x000fe200078e02ff */
[----:B------:R-:W-:Y:S02]  /*63d0*/  MOV R7, UR17 ;  /* 0x0000001100077c02 */ /* 0x000fe40008000f00 */
[----:B------:R-:W-:Y:S01]  /*63e0*/  USHF.R.S32.HI UR5, URZ, 0x1f, UR6 ;  /* 0x0000001f3f057899 */ /* 0x000fe20008011406 */
[----:B------:R-:W-:Y:S01]  /*63f0*/  IMAD R0, R8, c[0x0][0x32c], R0 ;  /* 0x0000cb0008007a24 */ /* 0x000fe200078e0200 */
[----:B------:R-:W-:-:S05]  /*6400*/  SHF.R.S32.HI R7, RZ, 0x1f, R7 ;  /* 0x0000001fff077819 */ /* 0x000fca0000011407 */
[----:B------:R-:W-:Y:S01]  /*6410*/  IMAD R12, R7, c[0x0][0x330], RZ ;  /* 0x0000cc00070c7a24 */ /* 0x000fe200078e02ff */
[----:B------:R-:W-:-:S06]  /*6420*/  NOP ;  /* 0x0000000000007918 */ /* 0x000fcc0000000000 */
[----:B--2---:R-:W-:-:S04]  /*6430*/  IADD3 R10, P0, R2, UR6, RZ ;  /* 0x00000006020a7c10 */ /* 0x004fc8000ff1e0ff */
        /* <DEDUP_REMOVED lines=74> */
[----:B------:R-:W-:Y:S05]  /*68e0*/  CALL.REL.NOINC `($__internal_6_$__cuda_sm70_warpsync) ;  /* 0x0000076000007944 */ /* 0x000fea0003c00000 */
.L_x_1111:
        /* <DEDUP_REMOVED lines=12> */
.L_x_1113:
[----:B------:R-:W-:Y:S05]  /*69b0*/  BSYNC B0 ;  /* 0x0000000000007941 */ /* 0x000fea0003800000 */
.L_x_1112:
[----:B--2---:R-:W-:Y:S01]  /*69c0*/  IADD3 R4, P0, R14, c[0x0][0x348], RZ ;  /* 0x0000d2000e047a10 */ /* 0x004fe20007f1e0ff */
[----:B------:R-:W-:Y:S03]  /*69d0*/  BSSY B0, `(.L_x_1114) ;  /* 0x0000008000007945 */ /* 0x000fe60003800000 */
[----:B------:R-:W-:Y:S01]  /*69e0*/  IADD3.X R5, R15, c[0x0][0x34c], RZ, P0, !PT ;  /* 0x0000d3000f057a10 */ /* 0x000fe200007fe4ff */
[----:B------:R-:W-:Y:S05]  /*69f0*/  @P1 BRA `(.L_x_1115) ;  /* 0x0000005000001947 */ /* 0x000fea0003800000 */
.L_x_1116:
[----:B------:R-:W2:Y:S01]  /*6a00*/  LDG.E.STRONG.GPU R0, [R4.64] ;  /* 0x0000001604007981 */ /* 0x000ea2000c1ef900 */
[----:B------:R-:W-:Y:S01]  /*6a10*/  YIELD ;  /* 0x0000000000007946 */ /* 0x000fe20003800000 */
[----:B--2---:R-:W-:Y:S01]  /*6a20*/  ISETP.NE.AND P0, PT, R0, R6, PT ;  /* 0x000000060000720c */ /* 0x004fe20003f05270 */
[----:B------:R-:W-:-:S12]  /*6a30*/  CCTL.IVALL ;  /* 0x00000000ff00798f */ /* 0x000fd80002000000 */
[----:B------:R-:W-:Y:S05]  /*6a40*/  @P0 BRA `(.L_x_1116) ;  /* 0xffffffb000000947 */ /* 0x000fea000383ffff */
.L_x_1115:
[----:B------:R-:W-:Y:S05]  /*6a50*/  BSYNC B0 ;  /* 0x0000000000007941 */ /* 0x000fea0003800000 */
.L_x_1114:
[----:B------:R-:W-:Y:S05]  /*6a60*/  BRA.CONV ~URZ, `(.L_x_1117) ;  /* 0x000000237f007947 */ /* 0x000fea000b800000 */
[----:B-1----:R-:W-:Y:S02]  /*6a70*/  MOV R2, 0x6a90 ;  /* 0x00006a9000027802 */ /* 0x002fe40000000f00 */
[----:B------:R-:W-:Y:S05]  /*6a80*/  CALL.REL.NOINC `($__internal_6_$__cuda_sm70_warpsync) ;  /* 0x000005c000007944 */ /* 0x000fea0003c00000 */
.L_x_1117:
        /* <DEDUP_REMOVED lines=80> */
.L_x_1118:
        /* <DEDUP_REMOVED lines=12> */
        .weak           $__internal_6_$__cuda_sm70_warpsync
        .type           $__internal_6_$__cuda_sm70_warpsync,@function
        .size           $__internal_6_$__cuda_sm70_warpsync,(.L_x_2319 - $__internal_6_$__cuda_sm70_warpsync)
$__internal_6_$__cuda_sm70_warpsync:
[----:B------:R-:W-:Y:S01]  /*7050*/  MOV R3, 0x0 ;  /* 0x0000000000037802 */ /* 0x000fe20000000f00 */
[----:B------:R-:W-:Y:S04]  /*7060*/  WARPSYNC R17 ;  /* 0x0000001100007348 */ /* 0x000fe80003800000 */
[----:B------:R-:W-:Y:S05]  /*7070*/  RET.REL.NODEC R2 `(_ZN7cutlass13device_kernelIN5flash19enable_sm80_to_sm89INS1_16FlashAttnBwdSm80INS1_25CollectiveMainloopBwdSm80ILi2ELi2EN4cute5tupleIJNS5_1CILi64EEENS7_ILi128EEES9_EEENS_6half_tEfNS_4arch4Sm80ELb0ELb0ELb0ELb0ELb1ELb0ELb0ELb0ELi2ELi2ELi2ELi2ELb0EEENS1_24CollectiveEpilogueBwdGQAISA_fSD_Li256ELb0ELb1EEENS1_19SingleTileSchedulerILb0ELb0ELb0ELi128EEEEEEEEEvNT_6ParamsE) ;  /* 0xffff8f8002007950 */ /* 0x000fea0003c3ffff */
.L_x_1119:
        /* <DEDUP_REMOVED lines=16> */
.L_x_2319:


//--------------------- .text._ZN7cutlass13device_kernelIN5flash19enable_sm80_to_sm89INS1_16FlashAttnBwdSm80INS1_25CollectiveMainloopBwdSm80ILi2ELi2EN4cute5tupleIJNS5_1CILi64EEENS7_ILi128EEES9_EEENS_6half_tEfNS_4arch4Sm80ELb0ELb0ELb0ELb1ELb0ELb0ELb0ELb0ELi2ELi2ELi2ELi2ELb0EEENS1_21CollectiveEpilogueBwdISA_SB_SD_Li256ELb1ELb0ELi4EEENS1_19SingleTileSchedulerILb1ELb0ELb0ELi128EEEEEEEEEvNT_6ParamsE --------------------------
	.section	.text._ZN7cutlass13device_kernelIN5flash19enable_sm80_to_sm89INS1_16FlashAttnBwdSm80INS1_25CollectiveMainloopBwdSm80ILi2ELi2EN4cute5tupleIJNS5_1CILi64EEENS7_ILi128EEES9_EEENS_6half_tEfNS_4arch4Sm80ELb0ELb0ELb0ELb1ELb0ELb0ELb0ELb0ELi2ELi2ELi2ELi2ELb0EEENS1_21CollectiveEpilogueBwdISA_SB_SD_Li256ELb1ELb0ELi4EEENS1_19SingleTileSchedulerILb1ELb0ELb0ELi128EEEEEEEEEvNT_6ParamsE,"ax",@progbits
	.sectioninfo	@"SHI_REGISTERS=255"
	.align	128
.text._ZN7cutlass13device_kernelIN5flash19enable_sm80_to_sm89INS1_16FlashAttnBwdSm80INS1_25CollectiveMainloopBwdSm80ILi2ELi2EN4cute5tupleIJNS5_1CILi64EEENS7_ILi128EEES9_EEENS_6half_tEfNS_4arch4Sm80ELb0ELb0ELb0ELb1ELb0ELb0ELb0ELb0ELi2ELi2ELi2ELi2ELb0EEENS1_21CollectiveEpilogueBwdISA_SB_SD_Li256ELb1ELb0ELi4EEENS1_19SingleTileSchedulerILb1ELb0ELb0ELi128EEEEEEEEEvNT_6ParamsE:
        .type           _ZN7cutlass13device_kernelIN5flash19enable_sm80_to_sm89INS1_16FlashAttnBwdSm80INS1_25CollectiveMainloopBwdSm80ILi2ELi2EN4cute5tupleIJNS5_1CILi64EEENS7_ILi128EEES9_EEENS_6half_tEfNS_4arch4Sm80ELb0ELb0ELb0ELb1ELb0ELb0ELb0ELb0ELi2ELi2ELi2ELi2ELb0EEENS1_21CollectiveEpilogueBwdISA_SB_SD_Li256ELb1ELb0ELi4EEENS1_19SingleTileSchedulerILb1ELb0ELb0ELi128EEEEEEEEEvNT_6ParamsE,@function
        .size           _ZN7cutlass13device_kernelIN5flash19enable_sm80_to_sm89INS1_16FlashAttnBwdSm80INS1_25CollectiveMainloopBwdSm80ILi2ELi2EN4cute5tupleIJNS5_1CILi64EEENS7_ILi128EEES9_EEENS_6half_tEfNS_4arch4Sm80ELb0ELb0ELb0ELb1ELb0ELb0ELb0ELb0ELi2ELi2ELi2ELi2ELb0EEENS1_21CollectiveEpilogueBwdISA_SB_SD_Li256ELb1ELb0ELi4EEENS1_19SingleTileSchedulerILb1ELb0ELb0ELi128EEEEEEEEEvNT_6ParamsE,(.L_x_2321 - _ZN7cutlass13device_kernelIN5flash19enable_sm80_to_sm89INS1_16FlashAttnBwdSm80INS1_25CollectiveMainloopBwdSm80ILi2ELi2EN4cute5tupleIJNS5_1CILi64EEENS7_ILi128EEES9_EEENS_6half_tEfNS_4arch4Sm80ELb0ELb0ELb0ELb1ELb0ELb0ELb0ELb0ELi2ELi2ELi2ELi2ELb0EEENS1_21CollectiveEpilogueBwdISA_SB_SD_Li256ELb1ELb0ELi4EEENS1_19SingleTileSchedulerILb1ELb0ELb0ELi128EEEEEEEEEvNT_6ParamsE)
        .other          _ZN7cutlass13device_kernelIN5flash19enable_sm80_to_sm89INS1_16FlashAttnBwdSm80INS1_25CollectiveMainloopBwdSm80ILi2ELi2EN4cute5tupleIJNS5_1CILi64EEENS7_ILi128EEES9_EEENS_6half_tEfNS_4arch4Sm80ELb0ELb0ELb0ELb1ELb0ELb0ELb0ELb0ELi2ELi2ELi2ELi2ELb0EEENS1_21CollectiveEpilogueBwdISA_SB_SD_Li256ELb1ELb0ELi4EEENS1_19SingleTileSchedulerILb1ELb0ELb0ELi128EEEEEEEEEvNT_6ParamsE,@"STO_CUDA_ENTRY STV_DEFAULT"
_ZN7cutlass13device_kernelIN5flash19enable_sm80_to_sm89INS1_16FlashAttnBwdSm80INS1_25CollectiveMainloopBwdSm80ILi2ELi2EN4cute5tupleIJNS5_1CILi64EEENS7_ILi128EEES9_EEENS_6half_tEfNS_4arch4Sm80ELb0ELb0ELb0ELb1ELb0ELb0ELb0ELb0ELi2ELi2ELi2ELi2ELb0EEENS1_21CollectiveEpilogueBwdISA_SB_SD_Li256ELb1ELb0ELi4EEENS1_19SingleTileSchedulerILb1ELb0ELb0ELi128EEEEEEEEEvNT_6ParamsE:
        /* <DEDUP_REMOVED lines=18> */
.L_x_1121:
        /* <DEDUP_REMOVED lines=8> */
.L_x_1123:
[----:B------:R-:W-:Y:S02]  /*01a0*/  MOV R0, c[0x0][0x3a4] ;  /* 0x0000e90000007a02 */ /* 0x000fe40000000f00 */
.L_x_1122:
[----:B-1----:R-:W-:-:S05]  /*01b0*/  IMAD.SHL.U32 R2, R37, 0x80, RZ ;  /* 0x0000008025027824 */ /* 0x002fca00078e00ff */
[----:B-----5:R-:W-:-:S04]  /*01c0*/  ISETP.GE.AND P0, PT, R2, R0, PT ;  /* 0x000000000200720c */ /* 0x020fc80003f06270 */
[----:B------:R-:W-:-:S05]  /*01d0*/  SEL R0, R5, 0xffffffff, !P0 ;  /* 0xffffffff05007807 */ /* 0x000fca0004000000 */
[----:B------:R1:W-:Y:S01]  /*01e0*/  STL [R1+0x44], R0 ;  /* 0x0000440001007387 */ /* 0x0003e20000100800 */
[----:B------:R-:W-:Y:S05]  /*01f0*/  BRA `(.L_x_1124) ;  /* 0x0000012000007947 */ /* 0x000fea0003800000 */
.L_x_1120:
[----:B---34-:R-:W-:-:S04]  /*0200*/  ISETP.NE.U32.AND P0, PT, RZ, c[0x0][0x3c0], PT ;  /* 0x0000f000ff007a0c */ /* 0x018fc80003f05070 */
[----:B------:R-:W-:-:S13]  /*0210*/  ISETP.NE.AND.EX P0, PT, RZ, c[0x0][0x3c4], PT, P0 ;  /* 0x0000f100ff007a0c */ /* 0x000fda0003f05300 */
[----:B------:R-:W-:Y:S05]  /*0220*/  @!P0 BRA `(.L_x_1125) ;  /* 0x0000002000008947 */ /* 0x000fea0003800000 */
[----:B------:R1:W5:Y:S01]  /*0230*/  LDG.E R0, [R2.64] ;  /* 0x0000001002007981 */ /* 0x000362000c1e1900 */
[----:B------:R-:W-:Y:S05]  /*0240*/  BRA `(.L_x_1126) ;  /* 0x0000009000007947 */ /* 0x000fea0003800000 */
.L_x_1125:
        /* <DEDUP_REMOVED lines=8> */
.L_x_1127:
[----:B------:R-:W-:Y:S02]  /*02d0*/  MOV R0, c[0x0][0x3a4] ;  /* 0x0000e90000007a02 */ /* 0x000fe40000000f00 */
.L_x_1126:
[----:B-1----:R-:W-:-:S05]  /*02e0*/  IMAD.SHL.U32 R2, R37, 0x80, RZ ;  /* 0x0000008025027824 */ /* 0x002fca00078e00ff */
[----:B-----5:R-:W-:-:S04]  /*02f0*/  ISETP.GE.AND P0, PT, R2, R0, PT ;  /* 0x000000000200720c */ /* 0x020fc80003f06270 */
[----:B------:R-:W-:-:S05]  /*0300*/  SEL R0, R5, 0xffffffff, !P0 ;  /* 0xffffffff05007807 */ /* 0x000fca0004000000 */
[----:B------:R1:W-:Y:S04]  /*0310*/  STL [R1+0x44], R0 ;  /* 0x0000440001007387 */ /* 0x0003e80000100800 */
.L_x_1124:
[----:B------:R-:W2:Y:S02]  /*0320*/  LDL R39, [R1+0x44] ;  /* 0x0000440001277983 */ /* 0x000ea40000100800 */
[----:B--2---:R-:W-:-:S13]  /*0330*/  ISETP.GE.AND P0, PT, R39, RZ, PT ;  /* 0x000000ff2700720c */ /* 0x004fda0003f06270 */
[----:B------:R-:W-:Y:S05]  /*0340*/  @!P0 EXIT ;  /* 0x000000000000894d */ /* 0x000fea0003800000 */
[----:B------:R-:W-:Y:S01]  /*0350*/  ISETP.NE.U32.AND P0, PT, RZ, c[0x0][0x2d8], PT ;  /* 0x0000b600ff007a0c */ /* 0x000fe20003f05070 */
[----:B------:R-:W-:Y:S01]  /*0360*/  IMAD.WIDE R6, R39, R9, c[0x0][0x2c8] ;  /* 0x0000b20027067625 */ /* 0x000fe200078e0209 */
[----:B------:R-:W-:Y:S02]  /*0370*/  ISETP.NE.U32.AND P2, PT, RZ, c[0x0][0x2c8], PT ;  /* 0x0000b200ff007a0c */ /* 0x000fe40003f45070 */
[----:B------:R-:W-:Y:S02]  /*0380*/  ISETP.NE.AND.EX P0, PT, RZ, c[0x0][0x2dc], PT, P0 ;  /* 0x0000b700ff007a0c */ /* 0x000fe40003f05300 */
[----:B------:R-:W-:Y:S02]  /*0390*/  ISETP.NE.AND.EX P2, PT, RZ, c[0x0][0x2cc], PT, P2 ;  /* 0x0000b300ff007a0c */ /* 0x000fe40003f45320 */
[----:B------:R-:W-:-:S09]  /*03a0*/  ISETP.NE.U32.AND P4, PT, RZ, c[0x0][0x2d0], PT ;  /* 0x0000b400ff007a0c */ /* 0x000fd20003f85070 */
[----:B------:R-:W-:Y:S02]  /*03b0*/  @P0 IMAD.WIDE R2, R39, R9, c[0x0][0x2d8] ;  /* 0x0000b60027020625 */ /* 0x000fe400078e0209 */
[----:B-1----:R-:W2:Y:S01]  /*03c0*/  @P2 LDG.E R0, [R6.64] ;  /* 0x0000001006002981 */ /* 0x002ea2000c1e1900 */
[----:B------:R-:W-:-:S03]  /*03d0*/  ISETP.NE.AND.EX P4, PT, RZ, c[0x0][0x2d4], PT, P4 ;  /* 0x0000b500ff007a0c */ /* 0x000fc60003f85340 */
[----:B------:R-:W3:Y:S01]  /*03e0*/  @P0 LDG.E R2, [R2.64] ;  /* 0x0000001002020981 */ /* 0x000ee2000c1e1900 */
[----:B------:R-:W-:Y:S01]  /*03f0*/  CS2R R14, SRZ ;  /* 0x00000000000e7805 */ /* 0x000fe2000001ff00 */
[----:B------:R-:W-:-:S05]  /*0400*/  IMAD.WIDE R4, R39, R9, c[0x0][0x2d0] ;  /* 0x0000b40027047625 */ /* 0x000fca00078e0209 */
[----:B------:R1:W5:Y:S04]  /*0410*/  @P2 LDG.E R14, [R6.64] ;  /* 0x00000010060e2981 */ /* 0x000368000c1e1900 */
[----:B------:R1:W5:Y:S01]  /*0420*/  @P4 LDG.E R15, [R4.64] ;  /* 0x00000010040f4981 */ /* 0x000362000c1e1900 */
[----:B------:R-:W-:Y:S01]  /*0430*/  ULDC UR14, c[0x0][0x168] ;  /* 0x00005a00000e7ab9 */ /* 0x000fe20000000800 */
[----:B------:R-:W-:Y:S02]  /*0440*/  IMAD.MOV.U32 R8, RZ, RZ, RZ ;  /* 0x000000ffff087224 */ /* 0x000fe400078e00ff */
[----:B------:R-:W-:Y:S02]  /*0450*/  IMAD.MOV.U32 R13, RZ, RZ, c[0x0][0x198] ;  /* 0x00006600ff0d7624 */ /* 0x000fe400078e00ff */
[----:B--2---:R-:W-:Y:S01]  /*0460*/  @P2 IMAD R0, R39, 0x40, R0 ;  /* 0x0000004027002824 */ /* 0x004fe200078e0200 */
[----:B---3--:R2:W3:Y:S04]  /*0470*/  @P0 R2UR UR14, R2 ;  /* 0x00000000020e03c2 */ /* 0x0084e800000e0000 */
[----:B--2---:R-:W-:-:S04]  /*0480*/  @P2 SHF.R.S32.HI R2, RZ, 0x1f, R0 ;  /* 0x0000001fff022819 */ /* 0x004fc80000011400 */
[----:B------:R-:W-:-:S04]  /*0490*/  @P2 LEA.HI R0, R2, R0, RZ, 0x6 ;  /* 0x0000000002002211 */ /* 0x000fc800078f30ff */
[----:B------:R-:W-:Y:S01]  /*04a0*/  @P2 LOP3.LUT R8, R0, 0xffffffc0, RZ, 0xc0, !PT ;  /* 0xffffffc000082812 */ /* 0x000fe200078ec0ff */
[----:B------:R-:W-:Y:S05]  /*04b0*/  @P0 BRA `(.L_x_1128) ;  /* 0x0000006000000947 */ /* 0x000fea0003800000 */
[----:B-1-3--:R-:W-:Y:S05]  /*04c0*/  @!P2 BRA `(.L_x_1128) ;  /* 0x000000500000a947 */ /* 0x00afea0003800000 */
[----:B------:R-:W2:Y:S04]  /*04d0*/  LDG.E R2, [R6.64] ;  /* 0x0000001006027981 */ /* 0x000ea8000c1e1900 */
[----:B------:R-:W3:Y:S01]  /*04e0*/  LDG.E R0, [R6.64+0x4] ;  /* 0x0000041006007981 */ /* 0x000ee2000c1e1900 */
[----:B--2---:R-:W1:Y:S08]  /*04f0*/  R2UR UR14, R2 ;  /* 0x00000000020e73c2 */ /* 0x004e7000000e0000 */
[----:B---3--:R-:W1:Y:S02]  /*0500*/  R2UR UR4, R0 ;  /* 0x00000000000473c2 */ /* 0x008e6400000e0000 */
[----:B-1----:R-:W-:-:S06]  /*0510*/  UIADD3 UR14, -UR14, UR4, URZ ;  /* 0x000000040e0e7290 */ /* 0x002fcc000fffe13f */
.L_x_1128:
[----:B-1-3--:R-:W-:-:S04]  /*0520*/  ISETP.NE.U32.AND P0, PT, RZ, c[0x0][0x2e0], PT ;  /* 0x0000b800ff007a0c */ /* 0x00afc80003f05070 */
[----:B------:R-:W-:-:S13]  /*0530*/  ISETP.NE.AND.EX P0, PT, RZ, c[0x0][0x2e4], PT, P0 ;  /* 0x0000b900ff007a0c */ /* 0x000fda0003f05300 */
[----:B------:R-:W-:Y:S05]  /*0540*/  @!P0 BRA `(.L_x_1129) ;  /* 0x0000003000008947 */ /* 0x000fea0003800000 */
[----:B------:R-:W-:-:S05]  /*0550*/  IMAD.WIDE R2, R39, R9, c[0x0][0x2e0] ;  /* 0x0000b80027027625 */ /* 0x000fca00078e0209 */
[----:B------:R1:W5:Y:S01]  /*0560*/  LDG.E R13, [R2.64] ;  /* 0x00000010020d7981 */ /* 0x000362000c1e1900 */
[----:B------:R-:W-:Y:S05]  /*0570*/  BRA `(.L_x_1130) ;  /* 0x0000004000007947 */ /* 0x000fea0003800000 */
.L_x_1129:
[----:B------:R-:W-:Y:S05]  /*0580*/  @!P4 BRA `(.L_x_1130) ;  /* 0x000000300000c947 */ /* 0x000fea0003800000 */
[----:B------:R-:W2:Y:S04]  /*0590*/  LDG.E R0, [R4.64] ;  /* 0x0000001004007981 */ /* 0x000ea8000c1e1900 */
[----:B------:R-:W2:Y:S02]  /*05a0*/  LDG.E R2, [R4.64+0x4] ;  /* 0x0000041004027981 */ /* 0x000ea4000c1e1900 */
[----:B--2---:R-:W-:Y:S02]  /*05b0*/  IADD3 R13, -R0, R2, RZ ;  /* 0x00000002000d7210 */ /* 0x004fe40007ffe1ff */
.L_x_1130:
[----:B------:R-:W-:Y:S01]  /*05c0*/  UISETP.GE.AND UP0, UPT, UR14, 0x1, UPT ;  /* 0x000000010e00788c */ /* 0x000fe2000bf06270 */
[----:B------:R-:W-:Y:S01]  /*05d0*/  PLOP3.LUT P0, PT, PT, PT, PT, 0x80, 0x0 ;  /* 0x000000000000781c */ /* 0x000fe20003f0f070 */
[----:B------:R-:W-:Y:S01]  /*05e0*/  CS2R R10, SRZ ;  /* 0x00000000000a7805 */ /* 0x000fe2000001ff00 */
[----:B------:R-:W-:Y:S01]  /*05f0*/  IMAD.MOV.U32 R154, RZ, RZ, RZ ;  /* 0x000000ffff9a7224 */ /* 0x000fe200078e00ff */
[----:B------:R-:W-:Y:S01]  /*0600*/  CS2R R158, SRZ ;  /* 0x00000000009e7805 */ /* 0x000fe2000001ff00 */
[----:B------:R-:W-:Y:S01]  /*0610*/  IMAD.MOV.U32 R152, RZ, RZ, RZ ;  /* 0x000000ffff987224 */ /* 0x000fe200078e00ff */
[----:B------:R-:W-:Y:S01]  /*0620*/  PLOP3.LUT P1, PT, PT, PT, UP0, 0x80, 0x0 ;  /* 0x000000000000781c */ /* 0x000fe20003f2f008 */
[----:B------:R-:W-:Y:S01]  /*0630*/  CS2R R156, SRZ ;  /* 0x00000000009c7805 */ /* 0x000fe2000001ff00 */
        /* <DEDUP_REMOVED lines=76> */
[--C-:B------:R-:W-:Y:S01]  /*0b00*/  SHF.R.S32.HI R34, RZ, 0x1f, R36.reuse ;  /* 0x0000001fff227819 */ /* 0x100fe20000011424 */
[----:B------:R-:W-:Y:S01]  /*0b10*/  IMAD.SHL.U32 R5, R35, 0x4, RZ ;  /* 0x0000000423057824 */ /* 0x000fe200078e00ff */
[-C--:B------:R-:W-:Y:S01]  /*0b20*/  IADD3 R28, P0, R0, R35.reuse, RZ ;  /* 0x00000023001c7210 */ /* 0x080fe20007f1e0ff */
[----:B------:R-:W-:Y:S01]  /*0b30*/  IMAD.MOV.U32 R12, RZ, RZ, R36 ;  /* 0x000000ffff0c7224 */ /* 0x000fe200078e0024 */
[----:B------:R-:W-:Y:S01]  /*0b40*/  ISETP.NE.AND P3, PT, R3, 0x1, PT ;  /* 0x000000010300780c */ /* 0x000fe20003f65270 */
[----:B------:R-:W-:Y:S01]  /*0b50*/  IMAD R4, R34, c[0x0][0x270], RZ ;  /* 0x00009c0022047a24 */ /* 0x000fe200078e02ff */
[----:B------:R-:W-:Y:S01]  /*0b60*/  LEA.HI.X.SX32 R29, R0, R2, 0x1, P0 ;  /* 0x00000002001d7211 */ /* 0x000fe200000f0eff */
[----:B------:R-:W-:Y:S01]  /*0b70*/  IMAD R7, R34, c[0x0][0x288], RZ ;  /* 0x0000a20022077a24 */ /* 0x000fe200078e02ff */
[----:B------:R-:W-:Y:S01]  /*0b80*/  SHF.R.S32.HI R0, RZ, 0x1f, R8 ;  /* 0x0000001fff007819 */ /* 0x000fe20000011408 */
[----:B-----5:R-:W-:Y:S01]  /*0b90*/  IMAD R32, R37, -0x80, R13 ;  /* 0xffffff8025207824 */ /* 0x020fe200078e020d */
[C---:B------:R-:W-:Y:S01]  /*0ba0*/  IADD3 R2, P0, R5.reuse, R8, RZ ;  /* 0x0000000805027210 */ /* 0x040fe20007f1e0ff */
[C---:B------:R-:W-:Y:S01]  /*0bb0*/  IMAD R7, R36.reuse, c[0x0][0x28c], R7 ;  /* 0x0000a30024077a24 */ /* 0x040fe200078e0207 */
[----:B------:R-:W-:Y:S01]  /*0bc0*/  SHF.R.S32.HI R33, RZ, 0x1f, R35 ;  /* 0x0000001fff217819 */ /* 0x000fe20000011423 */
[----:B------:R-:W-:Y:S01]  /*0bd0*/  ULDC.64 UR4, c[0x0][0x1d8] ;  /* 0x0000760000047ab9 */ /* 0x000fe20000000a00 */
[----:B------:R-:W-:Y:S01]  /*0be0*/  LEA.HI.X.SX32 R3, R5, R0, 0x1, P0 ;  /* 0x0000000005037211 */ /* 0x000fe200000f0eff */
[C---:B------:R-:W-:Y:S01]  /*0bf0*/  IMAD R0, R36.reuse, c[0x0][0x274], R4 ;  /* 0x00009d0024007a24 */ /* 0x040fe200078e0204 */
[----:B------:R-:W-:Y:S01]  /*0c00*/  LEA.HI R9, R33, R35, RZ, 0x3 ;  /* 0x0000002321097211 */ /* 0x000fe200078f18ff */
[----:B------:R-:W-:Y:S01]  /*0c10*/  @P3 IMAD.HI.U32 R10, R36, c[0x0][0x24c], RZ ;  /* 0x00009300240a3a27 */ /* 0x000fe200078e00ff */
[----:B------:R-:W-:-:S02]  /*0c20*/  SHF.R.S32.HI R23, RZ, 0x1f, R39 ;  /* 0x0000001fff177819 */ /* 0x000fc40000011427 */
[----:B------:R-:W-:Y:S01]  /*0c30*/  SHF.R.S32.HI R38, RZ, 0x3, R9 ;  /* 0x00000003ff267819 */ /* 0x000fe20000011409 */
[C---:B------:R-:W-:Y:S01]  /*0c40*/  IMAD.WIDE.U32 R4, R36.reuse, c[0x0][0x270], R2 ;  /* 0x00009c0024047a25 */ /* 0x040fe200078e0002 */
[----:B------:R-:W-:Y:S02]  /*0c50*/  @P3 SHF.R.U32.HI R12, RZ, c[0x0][0x250], R10 ;  /* 0x00009400ff0c3a19 */ /* 0x000fe4000001160a */
[----:B------:R-:W-:Y:S01]  /*0c60*/  SHF.R.S32.HI R11, RZ, 0x1f, R38 ;  /* 0x0000001fff0b7819 */ /* 0x000fe20000011426 */
[----:B------:R-:W-:Y:S01]  /*0c70*/  IMAD.WIDE.U32 R2, R36, c[0x0][0x288], R2 ;  /* 0x0000a20024027a25 */ /* 0x000fe200078e0002 */
[C---:B------:R-:W-:Y:S01]  /*0c80*/  IADD3 R8, P1, R38.reuse, R14, RZ ;  /* 0x0000000e26087210 */ /* 0x040fe20007f3e0ff */
[----:B------:R-:W-:Y:S01]  /*0c90*/  STL [R1], R38 ;  /* 0x0000002601007387 */ /* 0x000fe20000100800 */
[----:B------:R-:W-:Y:S01]  /*0ca0*/  IADD3 R6, P0, R38, R15, RZ ;  /* 0x0000000f26067210 */ /* 0x000fe20007f1e0ff */
[----:B------:R-:W-:Y:S01]  /*0cb0*/  IMAD.IADD R5, R5, 0x1, R0 ;  /* 0x0000000105057824 */ /* 0x000fe200078e0200 */
[----:B------:R-:W-:Y:S01]  /*0cc0*/  LOP3.LUT R0, R9, 0xfffffff8, RZ, 0xc0, !PT ;  /* 0xfffffff809007812 */ /* 0x000fe200078ec0ff */
[----:B------:R-:W-:Y:S01]  /*0cd0*/  IMAD.IADD R3, R3, 0x1, R7 ;  /* 0x0000000103037824 */ /* 0x000fe200078e0207 */
[----:B------:R-:W-:-:S02]  /*0ce0*/  LEA.HI.X.SX32 R10, R14, R11, 0x1, P1 ;  /* 0x0000000b0e0a7211 */ /* 0x000fc400008f0eff */
[----:B------:R-:W-:Y:S01]  /*0cf0*/  LEA.HI.X.SX32 R7, R15, R11, 0x1, P0 ;  /* 0x0000000b0f077211 */ /* 0x000fe200000f0eff */
[----:B------:R-:W-:Y:S01]  /*0d00*/  IMAD.SHL.U32 R11, R38, 0x40, RZ ;  /* 0x00000040260b7824 */ /* 0x000fe200078e00ff */
[----:B------:R-:W-:Y:S01]  /*0d10*/  LEA.HI R9, R33, R35, RZ, 0x6 ;  /* 0x0000002321097211 */ /* 0x000fe200078f30ff */
[----:B------:R-:W-:Y:S01]  /*0d20*/  IMAD.IADD R27, R35, 0x1, -R0 ;  /* 0x00000001231b7824 */ /* 0x000fe200078e0a00 */
[----:B------:R-:W-:Y:S01]  /*0d30*/  SEL R25, R23, RZ, !P2 ;  /* 0x000000ff17197207 */ /* 0x000fe20005000000 */
[----:B------:R-:W-:Y:S01]  /*0d40*/  IMAD.WIDE R14, R37, 0x80, R6 ;  /* 0x00000080250e7825 */ /* 0x000fe200078e0206 */
[----:B------:R-:W-:Y:S02]  /*0d50*/  SHF.R.S32.HI R26, RZ, 0x6, R9 ;  /* 0x00000006ff1a7819 */ /* 0x000fe40000011409 */
[----:B------:R-:W-:Y:S01]  /*0d60*/  LOP3.LUT R0, R11, 0x1c0, RZ, 0xc0, !PT ;  /* 0x000001c00b007812 */ /* 0x000fe200078ec0ff */
[----:B------:R-:W-:Y:S01]  /*0d70*/  IMAD.SHL.U32 R16, R27, 0x8, RZ ;  /* 0x000000081b107824 */ /* 0x000fe200078e00ff */
[----:B------:R-:W-:Y:S01]  /*0d80*/  SEL R30, R39, RZ, !P2 ;  /* 0x000000ff271e7207 */ /* 0x000fe20005000000 */
[----:B------:R-:W-:-:S02]  /*0d90*/  IMAD.SHL.U32 R218, R26, 0x200, RZ ;  /* 0x000002001ada7824 */ /* 0x000fc400078e00ff */
[C---:B------:R-:W-:Y:S01]  /*0da0*/  IMAD R7, R25.reuse, c[0x0][0x278], RZ ;  /* 0x00009e0019077a24 */ /* 0x040fe200078e02ff */
[----:B------:R-:W-:Y:S01]  /*0db0*/  LOP3.LUT R9, R0, 0x38, R16, 0xf8, !PT ;  /* 0x0000003800097812 */ /* 0x000fe200078ef810 */
[----:B------:R-:W-:Y:S01]  /*0dc0*/  IMAD R6, R25, c[0x0][0x290], RZ ;  /* 0x0000a40019067a24 */ /* 0x000fe200078e02ff */
[----:B------:R-:W-:Y:S01]  /*0dd0*/  SHF.R.U32.HI R0, RZ, 0x3, R0 ;  /* 0x00000003ff007819 */ /* 0x000fe20000011600 */
[C---:B------:R-:W-:Y:S01]  /*0de0*/  IMAD R22, R30.reuse, c[0x0][0x27c], R7 ;  /* 0x00009f001e167a24 */ /* 0x040fe200078e0207 */
[----:B------:R-:W-:Y:S01]  /*0df0*/  SHF.R.S32.HI R17, RZ, 0x1f, R16 ;  /* 0x0000001fff117819 */ /* 0x000fe20000011410 */
[----:B------:R-:W-:Y:S01]  /*0e00*/  IMAD R18, R30, c[0x0][0x294], R6 ;  /* 0x0000a5001e127a24 */ /* 0x000fe200078e0206 */
[----:B------:R-:W-:Y:S01]  /*0e10*/  LOP3.LUT R31, R218, R9, R0, 0xf6, !PT ;  /* 0x00000009da1f7212 */ /* 0x000fe200078ef600 */
[----:B------:R-:W-:Y:S01]  /*0e20*/  IMAD R7, R10, c[0x0][0x208], RZ ;  /* 0x000082000a077a24 */ /* 0x000fe200078e02ff */
[----:B------:R-:W-:Y:S01]  /*0e30*/  SHF.R.S32.HI R0, RZ, 0x1f, R12 ;  /* 0x0000001fff007819 */ /* 0x000fe2000001140c */
[----:B------:R-:W-:-:S04]  /*0e40*/  IMAD.WIDE.U32 R2, R30, c[0x0][0x290], R2 ;  /* 0x0000a4001e027a25 */ /* 0x000fc800078e0002 */
[----:B------:R-:W-:Y:S01]  /*0e50*/  IMAD R6, R0, c[0x0][0x1e0], RZ ;  /* 0x0000780000067a24 */ /* 0x000fe200078e02ff */
[----:B------:R-:W-:Y:S01]  /*0e60*/  LEA R40, P0, R2, c[0x0][0x280], 0x2 ;  /* 0x0000a00002287a11 */ /* 0x000fe200078010ff */
[----:B------:R-:W-:Y:S02]  /*0e70*/  IMAD R0, R0, c[0x0][0x1b0], RZ ;  /* 0x00006c0000007a24 */ /* 0x000fe400078e02ff */
[----:B------:R-:W-:Y:S02]  /*0e80*/  IMAD R20, R8, c[0x0][0x20c], R7 ;  /* 0x0000830008147a24 */ /* 0x000fe400078e0207 */
[----:B------:R-:W-:Y:S02]  /*0e90*/  IMAD R21, R12, c[0x0][0x1e4], R6 ;  /* 0x000079000c157a24 */ /* 0x000fe400078e0206 */
[----:B------:R-:W-:-:S04]  /*0ea0*/  IMAD.WIDE.U32 R6, R30, c[0x0][0x278], R4 ;  /* 0x00009e001e067a25 */ /* 0x000fc800078e0004 */
[----:B------:R-:W-:Y:S01]  /*0eb0*/  IMAD R24, R12, c[0x0][0x1b4], R0 ;  /* 0x00006d000c187a24 */ /* 0x000fe200078e0200 */
[----:B------:R-:W-:Y:S01]  /*0ec0*/  LEA R42, P1, R6, c[0x0][0x258], 0x2 ;  /* 0x00009600062a7a11 */ /* 0x000fe200078210ff */
[----:B------:R-:W-:Y:S02]  /*0ed0*/  IMAD.IADD R0, R7, 0x1, R22 ;  /* 0x0000000107007824 */ /* 0x000fe400078e0216 */
[----:B------:R-:W-:Y:S02]  /*0ee0*/  IMAD.IADD R18, R3, 0x1, R18 ;  /* 0x0000000103127824 */ /* 0x000fe400078e0212 */
[----:B------:R-:W-:Y:S01]  /*0ef0*/  IMAD R9, R10, c[0x0][0x178], RZ ;  /* 0x00005e000a097a24 */ /* 0x000fe200078e02ff */
[----:B------:R-:W-:Y:S01]  /*0f00*/  LEA.HI.X R43, R6, c[0x0][0x25c], R0, 0x2, P1 ;  /* 0x00009700062b7a11 */ /* 0x000fe200008f1400 */
[----:B------:R-:W-:Y:S01]  /*0f10*/  IMAD.WIDE.U32 R4, R8, c[0x0][0x178], R16 ;  /* 0x00005e0008047a25 */ /* 0x000fe200078e0010 */
[----:B------:R-:W-:Y:S02]  /*0f20*/  LEA.HI.X R41, R2, c[0x0][0x284], R18, 0x2, P0 ;  /* 0x0000a10002297a11 */ /* 0x000fe400000f1412 */
[----:B------:R-:W-:Y:S01]  /*0f30*/  SEL R0, R23, RZ, !P4 ;  /* 0x000000ff17007207 */ /* 0x000fe20006000000 */
[----:B------:R-:W-:Y:S01]  /*0f40*/  IMAD R19, R8, c[0x0][0x17c], R9 ;  /* 0x00005f0008137a24 */ /* 0x000fe200078e0209 */
[----:B------:R-:W-:Y:S01]  /*0f50*/  STL.64 [R1+0x28], R42 ;  /* 0x0000282a01007387 */ /* 0x000fe20000100a00 */
[----:B------:R-:W-:-:S03]  /*0f60*/  IMAD.WIDE.U32 R10, R12, c[0x0][0x1e0], R16 ;  /* 0x000078000c0a7a25 */ /* 0x000fc600078e0010 */
[----:B------:R-:W-:Y:S01]  /*0f70*/  STL.64 [R1+0x20], R40 ;  /* 0x0000202801007387 */ /* 0x000fe20000100a00 */
[----:B------:R-:W-:Y:S02]  /*0f80*/  IMAD.IADD R7, R5, 0x1, R19 ;  /* 0x0000000105077824 */ /* 0x000fe400078e0213 */
[--C-:B------:R-:W-:Y:S01]  /*0f90*/  IMAD.WIDE.U32 R8, R8, c[0x0][0x208], R16.reuse ;  /* 0x0000820008087a25 */ /* 0x100fe200078e0010 */
[----:B------:R-:W2:Y:S03]  /*0fa0*/  LDL.LU R19, [R1+0x18] ;  /* 0x0000180001137983 */ /* 0x000ea60000300800 */
[----:B------:R-:W-:-:S04]  /*0fb0*/  IMAD.WIDE.U32 R12, R12, c[0x0][0x1b0], R16 ;  /* 0x00006c000c0c7a25 */ /* 0x000fc800078e0010 */
[----:B------:R-:W-:Y:S02]  /*0fc0*/  IMAD.IADD R3, R11, 0x1, R21 ;  /* 0x000000010b037824 */ /* 0x000fe400078e0215 */
[----:B------:R-:W-:Y:S02]  /*0fd0*/  IMAD R11, R34, c[0x0][0x180], RZ ;  /* 0x00006000220b7a24 */ /* 0x000fe400078e02ff */
[----:B------:R-:W-:Y:S02]  /*0fe0*/  IMAD.MOV.U32 R6, RZ, RZ, R4 ;  /* 0x000000ffff067224 */ /* 0x000fe400078e0004 */
[----:B------:R-:W-:Y:S02]  /*0ff0*/  IMAD.MOV.U32 R4, RZ, RZ, R8 ;  /* 0x000000ffff047224 */ /* 0x000fe400078e0008 */
[----:B------:R-:W-:Y:S02]  /*1000*/  IMAD.MOV.U32 R8, RZ, RZ, R12 ;  /* 0x000000ffff087224 */ /* 0x000fe400078e000c */
[----:B------:R-:W-:Y:S01]  /*1010*/  IMAD.MOV.U32 R2, RZ, RZ, R10 ;  /* 0x000000ffff027224 */ /* 0x000fe200078e000a */
[----:B------:R-:W-:Y:S01]  /*1020*/  SEL R10, R39, RZ, !P4 ;  /* 0x000000ff270a7207 */ /* 0x000fe20006000000 */
[----:B------:R-:W-:-:S02]  /*1030*/  IMAD R12, R36, c[0x0][0x184], R11 ;  /* 0x00006100240c7a24 */ /* 0x000fc400078e020b */
[----:B------:R-:W-:Y:S02]  /*1040*/  IMAD.IADD R5, R9, 0x1, R20 ;  /* 0x0000000109057824 */ /* 0x000fe400078e0214 */
[C---:B------:R-:W-:Y:S02]  /*1050*/  IMAD R11, R0.reuse, c[0x0][0x1e8], RZ ;  /* 0x00007a00000b7a24 */ /* 0x040fe400078e02ff */
[----:B------:R-:W-:Y:S02]  /*1060*/  IMAD.IADD R9, R13, 0x1, R24 ;  /* 0x000000010d097824 */ /* 0x000fe400078e0218 */
[----:B------:R-:W-:Y:S02]  /*1070*/  IMAD R0, R0, c[0x0][0x1b8], RZ ;  /* 0x00006e0000007a24 */ /* 0x000fe400078e02ff */
[----:B------:R-:W-:-:S04]  /*1080*/  IMAD.WIDE.U32 R6, R36, c[0x0][0x180], R6 ;  /* 0x0000600024067a25 */ /* 0x000fc800078e0006 */
[C---:B------:R-:W-:Y:S02]  /*1090*/  IMAD R11, R10.reuse, c[0x0][0x1ec], R11 ;  /* 0x00007b000a0b7a24 */ /* 0x040fe400078e020b */
[----:B------:R-:W-:-:S04]  /*10a0*/  IMAD.WIDE.U32 R2, R10, c[0x0][0x1e8], R2 ;  /* 0x00007a000a027a25 */ /* 0x000fc800078e0002 */
[C---:B------:R-:W-:Y:S02]  /*10b0*/  IMAD R18, R10.reuse, c[0x0][0x1bc], R0 ;  /* 0x00006f000a127a24 */ /* 0x040fe400078e0200 */
[----:B------:R-:W-:-:S04]  /*10c0*/  IMAD.WIDE.U32 R8, R10, c[0x0][0x1b8], R8 ;  /* 0x00006e000a087a25 */ /* 0x000fc800078e0008 */
[----:B------:R-:W-:Y:S02]  /*10d0*/  IMAD R10, R25, c[0x0][0x188], RZ ;  /* 0x00006200190a7a24 */ /* 0x000fe400078e02ff */
[----:B------:R-:W-:Y:S02]  /*10e0*/  IMAD.IADD R7, R7, 0x1, R12 ;  /* 0x0000000107077824 */ /* 0x000fe400078e020c */
[----:B------:R-:W-:Y:S02]  /*10f0*/  IMAD R13, R34, c[0x0][0x210], RZ ;  /* 0x00008400220d7a24 */ /* 0x000fe400078e02ff */
[----:B------:R-:W-:Y:S02]  /*1100*/  IMAD R12, R30, c[0x0][0x18c], R10 ;  /* 0x000063001e0c7a24 */ /* 0x000fe400078e020a */
[----:B------:R-:W-:Y:S02]  /*1110*/  IMAD R10, R15, c[0x0][0x1d8], RZ ;  /* 0x000076000f0a7a24 */ /* 0x000fe400078e02ff */
[----:B------:R-:W-:-:S02]  /*1120*/  IMAD R13, R36, c[0x0][0x214], R13 ;  /* 0x00008500240d7a24 */ /* 0x000fc400078e020d */
[----:B------:R-:W-:-:S04]  /*1130*/  IMAD.WIDE.U32 R4, R36, c[0x0][0x210], R4 ;  /* 0x0000840024047a25 */ /* 0x000fc800078e0004 */
[----:B------:R-:W-:Y:S02]  /*1140*/  IMAD.IADD R9, R9, 0x1, R18 ;  /* 0x0000000109097824 */ /* 0x000fe400078e0212 */
[----:B------:R-:W-:Y:S02]  /*1150*/  IMAD.IADD R3, R3, 0x1, R11 ;  /* 0x0000000103037824 */ /* 0x000fe400078e020b */
[----:B------:R-:W-:Y:S02]  /*1160*/  IMAD R0, R25, c[0x0][0x218], RZ ;  /* 0x0000860019007a24 */ /* 0x000fe400078e02ff */
[----:B------:R-:W-:Y:S02]  /*1170*/  IMAD R18, R14, c[0x0][0x1dc], R10 ;  /* 0x000077000e127a24 */ /* 0x000fe400078e020a */
[----:B------:R-:W-:-:S04]  /*1180*/  IMAD.WIDE.U32 R10, R30, c[0x0][0x188], R6 ;  /* 0x000062001e0a7a25 */ /* 0x000fc800078e0006 */
[----:B------:R-:W-:Y:S02]  /*1190*/  IMAD.IADD R5, R5, 0x1, R13 ;  /* 0x0000000105057824 */ /* 0x000fe400078e020d */
[----:B------:R-:W-:Y:S02]  /*11a0*/  IMAD R13, R30, c[0x0][0x21c], R0 ;  /* 0x000087001e0d7a24 */ /* 0x000fe400078e0200 */
[----:B------:R-:W-:Y:S01]  /*11b0*/  IMAD.WIDE.U32 R6, R14, c[0x0][0x1d8], R2 ;  /* 0x000076000e067a25 */ /* 0x000fe200078e0002 */
[----:B------:R-:W-:-:S03]  /*11c0*/  LEA R22, P2, R10, c[0x0][0x160], 0x1 ;  /* 0x000058000a167a11 */ /* 0x000fc600078408ff */
[----:B------:R-:W-:Y:S02]  /*11d0*/  IMAD.IADD R0, R11, 0x1, R12 ;  /* 0x000000010b007824 */ /* 0x000fe400078e020c */
[----:B------:R-:W-:Y:S01]  /*11e0*/  IMAD.IADD R3, R7, 0x1, R18 ;  /* 0x0000000107037824 */ /* 0x000fe200078e0212 */
[----:B------:R-:W-:Y:S01]  /*11f0*/  IADD3 R18, R16, 0x40, RZ ;  /* 0x0000004010127810 */ /* 0x000fe20007ffe0ff */
[----:B------:R-:W-:Y:S01]  /*1200*/  IMAD.WIDE.U32 R4, R30, c[0x0][0x218], R4 ;  /* 0x000086001e047a25 */ /* 0x000fe200078e0004 */
[----:B------:R-:W-:Y:S02]  /*1210*/  LEA.HI.X R23, R10, c[0x0][0x164], R0, 0x1, P2 ;  /* 0x000059000a177a11 */ /* 0x000fe400010f0c00 */
[----:B------:R-:W-:Y:S01]  /*1220*/  ISETP.GE.AND P4, PT, R16, c[0x0][0x1cc], PT ;  /* 0x0000730010007a0c */ /* 0x000fe20003f86270 */
[----:B------:R-:W-:Y:S02]  /*1230*/  IMAD R15, R15, c[0x0][0x1a8], RZ ;  /* 0x00006a000f0f7a24 */ /* 0x000fe400078e02ff */
[----:B------:R-:W-:Y:S01]  /*1240*/  IMAD.IADD R0, R32, 0x1, -R38 ;  /* 0x0000000120007824 */ /* 0x000fe200078e0a26 */
[----:B------:R-:W-:Y:S01]  /*1250*/  ISETP.GE.AND P3, PT, R18, c[0x0][0x1cc], PT ;  /* 0x0000730012007a0c */ /* 0x000fe20003f66270 */
[----:B------:R-:W-:Y:S01]  /*1260*/  IMAD.IADD R5, R5, 0x1, R13 ;  /* 0x0000000105057824 */ /* 0x000fe200078e020d */
[----:B------:R-:W-:Y:S01]  /*1270*/  LEA R20, P1, R4, c[0x0][0x1f0], 0x1 ;  /* 0x00007c0004147a11 */ /* 0x000fe200078208ff */
[----:B------:R-:W-:Y:S01]  /*1280*/  IMAD R15, R14, c[0x0][0x1ac], R15 ;  /* 0x00006b000e0f7a24 */ /* 0x000fe200078e020f */
[----:B------:R-:W-:Y:S01]  /*1290*/  LEA R2, P0, R6, c[0x0][0x1c0], 0x1 ;  /* 0x0000700006027a11 */ /* 0x000fe200078008ff */
[----:B------:R-:W-:Y:S01]  /*12a0*/  IMAD.WIDE.U32 R12, R14, c[0x0][0x1a8], R8 ;  /* 0x00006a000e0c7a25 */ /* 0x000fe200078e0008 */
[----:B------:R-:W-:-:S02]  /*12b0*/  ISETP.LT.OR P2, PT, R0, 0x1, P4 ;  /* 0x000000010000780c */ /* 0x000fc40002741670 */
[----:B------:R-:W-:Y:S01]  /*12c0*/  ISETP.LT.OR P6, PT, R0, 0x1, P3 ;  /* 0x000000010000780c */ /* 0x000fe20001fc1670 */
[----:B------:R-:W-:Y:S01]  /*12d0*/  USHF.L.U32 UR7, UR4, 0x6, URZ ;  /* 0x0000000604077899 */ /* 0x000fe2000800063f */
[----:B------:R-:W-:Y:S01]  /*12e0*/  LEA.HI.X R21, R4, c[0x0][0x1f4], R5, 0x1, P1 ;  /* 0x00007d0004157a11 */ /* 0x000fe200008f0c05 */
[----:B------:R-:W-:Y:S01]  /*12f0*/  IMAD.IADD R5, R13, 0x1, R15 ;  /* 0x000000010d057824 */ /* 0x000fe200078e020f */
[----:B------:R-:W-:Y:S01]  /*1300*/  LEA.HI.X R3, R6, c[0x0][0x1c4], R3, 0x1, P0 ;  /* 0x0000710006037a11 */ /* 0x000fe200000f0c03 */
[----:B------:R-:W-:Y:S01]  /*1310*/  UMOV UR10, 0x6 ;  /* 0x00000006000a7882 */ /* 0x000fe20000000000 */
[----:B------:R-:W-:Y:S02]  /*1320*/  LEA R6, P0, R12, c[0x0][0x190], 0x1 ;  /* 0x000064000c067a11 */ /* 0x000fe400078008ff */
[----:B------:R-:W-:Y:S01]  /*1330*/  ISETP.LT.OR P5, PT, R0, 0x21, P4 ;  /* 0x000000210000780c */ /* 0x000fe200027a1670 */
[----:B------:R-:W-:Y:S01]  /*1340*/  USHF.L.U64.HI UR6, UR4, UR10, UR5 ;  /* 0x0000000a04067299 */ /* 0x000fe20008010205 */
[----:B------:R-:W-:Y:S01]  /*1350*/  IMAD.SHL.U32 R8, R31, 0x2, RZ ;  /* 0x000000021f087824 */ /* 0x000fe200078e00ff */
[----:B------:R-:W-:Y:S01]  /*1360*/  LEA.HI.X R7, R12, c[0x0][0x194], R5, 0x1, P0 ;  /* 0x000065000c077a11 */ /* 0x000fe200000f0c05 */
[----:B------:R-:W-:Y:S01]  /*1370*/  IMAD.U32 R12, RZ, RZ, UR7 ;  /* 0x00000007ff0c7e24 */ /* 0x000fe2000f8e00ff */
[----:B------:R-:W-:Y:S01]  /*1380*/  IADD3 R4, P1, R2, UR7, RZ ;  /* 0x0000000702047c10 */ /* 0x000fe2000ff3e0ff */
[----:B------:R-:W-:Y:S01]  /*1390*/  UIADD3 UR9, UP0, UR7, 0x80, URZ ;  /* 0x0000008007097890 */ /* 0x000fe2000ff1e03f */
[----:B------:R-:W-:Y:S01]  /*13a0*/  @!PT LDS RZ, [RZ] ;  /* 0x00000000fffff984 */ /* 0x000fe20000000800 */
[----:B------:R-:W-:Y:S01]  /*13b0*/  @!PT LDS RZ, [RZ] ;  /* 0x00000000fffff984 */ /* 0x000fe20000000800 */
[----:B------:R-:W-:Y:S01]  /*13c0*/  @!PT LDS RZ, [RZ] ;  /* 0x00000000fffff984 */ /* 0x000fe20000000800 */
[----:B------:R1:W-:Y:S01]  /*13d0*/  LDGSTS.E.BYPASS.LTC128B.128 [R8+0x8080], [R2.64], !P2 ;  /* 0x0808000002087fae */ /* 0x0003e2000d101d50 */
[----:B------:R-:W-:Y:S01]  /*13e0*/  ULDC.64 UR4, c[0x0][0x1a8] ;  /* 0x00006a0000047ab9 */ /* 0x000fe20000000a00 */
[----:B------:R-:W-:-:S02]  /*13f0*/  IADD3.X R5, R3, UR6, RZ, P1, !PT ;  /* 0x0000000603057c10 */ /* 0x000fc40008ffe4ff */
[----:B------:R-:W-:Y:S01]  /*1400*/  IADD3 R12, P2, P1, R12, 0x80, R2 ;  /* 0x000000800c0c7810 */ /* 0x000fe2000795e002 */
[----:B------:R1:W-:Y:S01]  /*1410*/  LDGSTS.E.BYPASS.LTC128B.128 [R8+0xc080], [R2.64+0x80], !P6 ;  /* 0x0c08008002087fae */ /* 0x0003e2000f101d50 */
[C---:B------:R-:W-:Y:S01]  /*1420*/  ISETP.LT.OR P6, PT, R0.reuse, 0x21, P3 ;  /* 0x000000210000780c */ /* 0x040fe20001fc1670 */
[----:B------:R-:W-:Y:S01]  /*1430*/  UIADD3.X UR8, URZ, UR6, URZ, UP0, !UPT ;  /* 0x000000063f087290 */ /* 0x000fe200087fe43f */
[----:B------:R-:W-:Y:S01]  /*1440*/  IADD3.X R13, RZ, UR6, R3, P2, P1 ;  /* 0x00000006ff0d7c10 */ /* 0x000fe200097e2403 */
[----:B------:R3:W-:Y:S01]  /*1450*/  LDGSTS.E.BYPASS.LTC128B.128 [R8+0x9080], [R4.64], !P5 ;  /* 0x0908000004087fae */ /* 0x0007e2000e901d50 */
[C---:B------:R-:W-:Y:S02]  /*1460*/  ISETP.LT.OR P5, PT, R0.reuse, 0x41, P4 ;  /* 0x000000410000780c */ /* 0x040fe400027a1670 */
[C---:B------:R-:W-:Y:S02]  /*1470*/  ISETP.LT.OR P2, PT, R0.reuse, 0x41, P3 ;  /* 0x000000410000780c */ /* 0x040fe40001f41670 */
[----:B------:R-:W-:-:S02]  /*1480*/  ISETP.LT.OR P1, PT, R0, 0x61, P4 ;  /* 0x000000610000780c */ /* 0x000fc40002721670 */
[----:B------:R-:W-:Y:S02]  /*1490*/  ISETP.LT.OR P4, PT, R0, 0x61, P3 ;  /* 0x000000610000780c */ /* 0x000fe40001f81670 */
[----:B------:R-:W-:Y:S01]  /*14a0*/  ISETP.GE.AND P3, PT, R16, c[0x0][0x19c], PT ;  /* 0x0000670010007a0c */ /* 0x000fe20003f66270 */
[----:B------:R4:W-:Y:S01]  /*14b0*/  LDGSTS.E.BYPASS.LTC128B.128 [R8+0xd080], [R12.64], !P6 ;  /* 0x0d0800000c087fae */ /* 0x0009e2000f101d50 */
[----:B-1----:R-:W-:-:S04]  /*14c0*/  IADD3 R2, P0, R4, UR7, RZ ;  /* 0x0000000704027c10 */ /* 0x002fc8000ff1e0ff */
[C---:B------:R-:W-:Y:S02]  /*14d0*/  IADD3.X R3, R5.reuse, UR6, RZ, P0, !PT ;  /* 0x0000000605037c10 */ /* 0x040fe400087fe4ff */
[----:B------:R-:W-:Y:S02]  /*14e0*/  IADD3 R10, P0, R4, UR9, RZ ;  /* 0x00000009040a7c10 */ /* 0x000fe4000ff1e0ff */
[----:B------:R-:W-:Y:S01]  /*14f0*/  ISETP.LT.OR P6, PT, R0, 0x1, P3 ;  /* 0x000000010000780c */ /* 0x000fe20001fc1670 */
[----:B------:R1:W-:Y:S01]  /*1500*/  LDGSTS.E.BYPASS.LTC128B.128 [R8+0xa080], [R2.64], !P5 ;  /* 0x0a08000002087fae */ /* 0x0003e2000e901d50 */
[----:B------:R-:W-:Y:S02]  /*1510*/  IADD3.X R11, R5, UR8, RZ, P0, !PT ;  /* 0x00000008050b7c10 */ /* 0x000fe400087fe4ff */
[----:B---3--:R-:W-:-:S03]  /*1520*/  IADD3 R4, P0, R2, UR7, RZ ;  /* 0x0000000702047c10 */ /* 0x008fc6000ff1e0ff */
[----:B------:R3:W-:Y:S01]  /*1530*/  LDGSTS.E.BYPASS.LTC128B.128 [R8+0xe080], [R10.64], !P2 ;  /* 0x0e0800000a087fae */ /* 0x0007e2000d101d50 */
[----:B------:R-:W-:Y:S01]  /*1540*/  IADD3.X R5, R3, UR6, RZ, P0, !PT ;  /* 0x0000000603057c10 */ /* 0x000fe200087fe4ff */
[----:B------:R-:W-:Y:S01]  /*1550*/  USHF.L.U32 UR6, UR4, 0x6, URZ ;  /* 0x0000000604067899 */ /* 0x000fe2000800063f */
[----:B------:R-:W-:Y:S01]  /*1560*/  ISETP.GE.AND P2, PT, R18, c[0x0][0x19c], PT ;  /* 0x0000670012007a0c */ /* 0x000fe20003f46270 */
[----:B------:R-:W-:Y:S02]  /*1570*/  USHF.L.U64.HI UR5, UR4, UR10, UR5 ;  /* 0x0000000a04057299 */ /* 0x000fe40008010205 */
[----:B------:R4:W-:Y:S01]  /*1580*/  LDGSTS.E.BYPASS.LTC128B.128 [R8+0xb080], [R4.64], !P1 ;  /* 0x0b08000004087fae */ /* 0x0009e2000c901d50 */
[----:B------:R-:W-:Y:S02]  /*1590*/  ISETP.LT.OR P5, PT, R0, 0x1, P2 ;  /* 0x000000010000780c */ /* 0x000fe400017a1670 */
[----:B-1----:R-:W-:-:S04]  /*15a0*/  IADD3 R2, P0, R2, UR9, RZ ;  /* 0x0000000902027c10 */ /* 0x002fc8000ff1e0ff */
[----:B------:R-:W-:Y:S01]  /*15b0*/  IADD3.X R3, R3, UR8, RZ, P0, !PT ;  /* 0x0000000803037c10 */ /* 0x000fe200087fe4ff */
[----:B---3--:R-:W-:-:S04]  /*15c0*/  IMAD.U32 R10, RZ, RZ, UR6 ;  /* 0x00000006ff0a7e24 */ /* 0x008fc8000f8e00ff */
[----:B------:R1:W-:Y:S01]  /*15d0*/  LDGSTS.E.BYPASS.LTC128B.128 [R8+0xf080], [R2.64], !P4 ;  /* 0x0f08000002087fae */ /* 0x0003e2000e101d50 */
[----:B------:R-:W-:-:S03]  /*15e0*/  IADD3 R10, P1, P0, R10, 0x80, R6 ;  /* 0x000000800a0a7810 */ /* 0x000fc6000783e006 */
[----:B------:R3:W-:Y:S01]  /*15f0*/  LDGSTS.E.BYPASS.LTC128B.128 [R8+0x80], [R6.64], !P6 ;  /* 0x0008000006087fae */ /* 0x0007e2000f101d50 */
[----:B------:R-:W-:Y:S02]  /*1600*/  ISETP.GE.AND P6, PT, R18, c[0x0][0x16c], PT ;  /* 0x00005b0012007a0c */ /* 0x000fe40003fc6270 */
[C---:B------:R-:W-:Y:S01]  /*1610*/  ISETP.LT.OR P4, PT, R0.reuse, 0x21, P3 ;  /* 0x000000210000780c */ /* 0x040fe20001f81670 */
[----:B------:R3:W-:Y:S01]  /*1620*/  LDGSTS.E.BYPASS.LTC128B.128 [R8+0x4080], [R6.64+0x80], !P5 ;  /* 0x0408008006087fae */ /* 0x0007e2000e901d50 */
[----:B------:R-:W-:Y:S02]  /*1630*/  IADD3.X R11, RZ, UR5, R7, P1, P0 ;  /* 0x00000005ff0b7c10 */ /* 0x000fe40008fe0407 */
[----:B------:R-:W-:Y:S02]  /*1640*/  ISETP.LT.OR P1, PT, R0, 0x21, P2 ;  /* 0x000000210000780c */ /* 0x000fe40001721670 */
[----:B----4-:R-:W-:-:S04]  /*1650*/  IADD3 R4, P0, R6, UR6, RZ ;  /* 0x0000000606047c10 */ /* 0x010fc8000ff1e0ff */
[----:B------:R-:W-:Y:S01]  /*1660*/  IADD3.X R5, R7, UR5, RZ, P0, !PT ;  /* 0x0000000507057c10 */ /* 0x000fe200087fe4ff */
[----:B------:R-:W-:Y:S01]  /*1670*/  UIADD3 UR4, UP0, UR6, 0x80, URZ ;  /* 0x0000008006047890 */ /* 0x000fe2000ff1e03f */
[----:B------:R-:W-:-:S03]  /*1680*/  ISETP.GE.AND P5, PT, R16, c[0x0][0x16c], PT ;  /* 0x00005b0010007a0c */ /* 0x000fc60003fa6270 */
[----:B------:R4:W-:Y:S04]  /*1690*/  LDGSTS.E.BYPASS.LTC128B.128 [R8+0x1080], [R4.64], !P4 ;  /* 0x0108000004087fae */ /* 0x0009e8000e101d50 */
[----:B------:R3:W-:Y:S01]  /*16a0*/  LDGSTS.E.BYPASS.LTC128B.128 [R8+0x5080], [R10.64], !P1 ;  /* 0x050800000a087fae */ /* 0x0007e2000c901d50 */
[----:B-1----:R-:W-:Y:S02]  /*16b0*/  IADD3 R2, P0, R4, UR6, RZ ;  /* 0x0000000604027c10 */ /* 0x002fe4000ff1e0ff */
[C---:B------:R-:W-:Y:S01]  /*16c0*/  ISETP.LT.OR P1, PT, R0.reuse, 0x41, P2 ;  /* 0x000000410000780c */ /* 0x040fe20001721670 */
[----:B------:R-:W-:Y:S01]  /*16d0*/  UIADD3.X UR7, URZ, UR5, URZ, UP0, !UPT ;  /* 0x000000053f077290 */ /* 0x000fe200087fe43f */
[C---:B------:R-:W-:Y:S02]  /*16e0*/  ISETP.LT.OR P4, PT, R0.reuse, 0x41, P3 ;  /* 0x000000410000780c */ /* 0x040fe40001f81670 */
[----:B------:R-:W-:-:S02]  /*16f0*/  ISETP.LT.OR P3, PT, R0, 0x61, P3 ;  /* 0x000000610000780c */ /* 0x000fc40001f61670 */
[----:B------:R-:W-:Y:S02]  /*1700*/  IADD3.X R3, R5, UR5, RZ, P0, !PT ;  /* 0x0000000505037c10 */ /* 0x000fe400087fe4ff */
[----:B------:R-:W-:-:S07]  /*1710*/  IADD3 R9, -R38, UR14, RZ ;  /* 0x0000000e26097c10 */ /* 0x000fce000fffe1ff */
[----:B------:R1:W-:Y:S01]  /*1720*/  LDGSTS.E.BYPASS.LTC128B.128 [R8+0x2080], [R2.64], !P4 ;  /* 0x0208000002087fae */ /* 0x0003e2000e101d50 */
[----:B----4-:R-:W-:-:S04]  /*1730*/  IADD3 R4, P0, R4, UR4, RZ ;  /* 0x0000000404047c10 */ /* 0x010fc8000ff1e0ff */
[----:B------:R-:W-:Y:S02]  /*1740*/  IADD3.X R5, R5, UR7, RZ, P0, !PT ;  /* 0x0000000705057c10 */ /* 0x000fe400087fe4ff */
[----:B---3--:R-:W-:Y:S02]  /*1750*/  IADD3 R6, P0, R2, UR6, RZ ;  /* 0x0000000602067c10 */ /* 0x008fe4000ff1e0ff */
[----:B------:R-:W-:Y:S01]  /*1760*/  P2R R10, PR, RZ, 0x20 ;  /* 0x00000020ff0a7803 */ /* 0x000fe20000000000 */
[----:B------:R3:W-:Y:S01]  /*1770*/  LDGSTS.E.BYPASS.LTC128B.128 [R8+0x6080], [R4.64], !P1 ;  /* 0x0608000004087fae */ /* 0x0007e2000c901d50 */
[----:B------:R-:W-:Y:S02]  /*1780*/  ISETP.GE.AND P4, PT, R16, c[0x0][0x1fc], PT ;  /* 0x00007f0010007a0c */ /* 0x000fe40003f86270 */
[----:B-1----:R-:W-:Y:S02]  /*1790*/  IADD3 R2, P1, R2, UR4, RZ ;  /* 0x0000000402027c10 */ /* 0x002fe4000ff3e0ff */
[----:B--2---:R-:W-:-:S04]  /*17a0*/  LOP3.LUT R19, R19, 0xfffffffe, RZ, 0xc0, !PT ;  /* 0xfffffffe13137812 */ /* 0x004fc800078ec0ff */
[----:B------:R-:W-:Y:S02]  /*17b0*/  @P6 LOP3.LUT R19, R19, 0x1, RZ, 0xfc, !PT ;  /* 0x0000000113136812 */ /* 0x000fe400078efcff */
[----:B------:R-:W-:Y:S02]  /*17c0*/  ISETP.LT.OR P6, PT, R0, 0x61, P2 ;  /* 0x000000610000780c */ /* 0x000fe400017c1670 */
[----:B------:R-:W-:Y:S02]  /*17d0*/  LOP3.LUT P2, RZ, R19, 0x1, RZ, 0xc0, !PT ;  /* 0x0000000113ff7812 */ /* 0x000fe4000784c0ff */
[----:B------:R-:W-:Y:S02]  /*17e0*/  SEL R0, RZ, 0x1, P5 ;  /* 0x00000001ff007807 */ /* 0x000fe40002800000 */
[----:B------:R-:W-:-:S05]  /*17f0*/  SEL R7, RZ, 0x2, P2 ;  /* 0x00000002ff077807 */ /* 0x000fca0001000000 */
[----:B------:R-:W-:Y:S01]  /*1800*/  IMAD.IADD R0, R7, 0x1, R0 ;  /* 0x0000000107007824 */ /* 0x000fe200078e0200 */
[----:B------:R-:W-:Y:S01]  /*1810*/  IADD3.X R7, R3, UR5, RZ, P0, !PT ;  /* 0x0000000503077c10 */ /* 0x000fe200087fe4ff */
[----:B------:R-:W-:-:S03]  /*1820*/  ULDC.64 UR4, c[0x0][0x178] ;  /* 0x00005e0000047ab9 */ /* 0x000fc60000000a00 */
[C---:B------:R-:W-:Y:S01]  /*1830*/  LOP3.LUT P0, RZ, R0.reuse, 0x1, RZ, 0xc0, !PT ;  /* 0x0000000100ff7812 */ /* 0x040fe2000780c0ff */
[----:B------:R1:W-:Y:S01]  /*1840*/  LDGSTS.E.BYPASS.LTC128B.128 [R8+0x3080], [R6.64], !P3 ;  /* 0x0308000006087fae */ /* 0x0003e2000d901d50 */
[----:B------:R-:W-:Y:S02]  /*1850*/  LOP3.LUT P5, RZ, R0, 0x2, RZ, 0xc0, !PT ;  /* 0x0000000200ff7812 */ /* 0x000fe400078ac0ff */
[C---:B------:R-:W-:Y:S02]  /*1860*/  ISETP.LT.OR P2, PT, R9.reuse, 0x1, !P0 ;  /* 0x000000010900780c */ /* 0x040fe40004741670 */
[----:B------:R-:W-:Y:S01]  /*1870*/  ISETP.LT.OR P3, PT, R9, 0x1, !P5 ;  /* 0x000000010900780c */ /* 0x000fe20006f61670 */
[----:B------:R-:W-:Y:S01]  /*1880*/  USHF.L.U32 UR11, UR4, 0x6, URZ ;  /* 0x00000006040b7899 */ /* 0x000fe2000800063f */
[----:B------:R-:W-:Y:S01]  /*1890*/  IADD3.X R3, R3, UR7, RZ, P1, !PT ;  /* 0x0000000703037c10 */ /* 0x000fe20008ffe4ff */
[----:B------:R-:W-:Y:S01]  /*18a0*/  USHF.L.U64.HI UR10, UR4, UR10, UR5 ;  /* 0x0000000a040a7299 */ /* 0x000fe20008010205 */
[----:B------:R-:W-:-:S02]  /*18b0*/  ISETP.LT.OR P5, PT, R9, 0x21, !P0 ;  /* 0x000000210900780c */ /* 0x000fc400047a1670 */
[----:B------:R-:W-:Y:S01]  /*18c0*/  LEA.HI R11, R33, R35, RZ, 0x4 ;  /* 0x00000023210b7211 */ /* 0x000fe200078f20ff */
[----:B------:R2:W-:Y:S01]  /*18d0*/  LDGSTS.E.BYPASS.LTC128B.128 [R8+0x7080], [R2.64], !P6 ;  /* 0x0708000002087fae */ /* 0x0005e2000f101d50 */
[----:B------:R-:W-:Y:S01]  /*18e0*/  ISETP.GE.AND P6, PT, R18, c[0x0][0x1fc], PT ;  /* 0x00007f0012007a0c */ /* 0x000fe20003fc6270 */
[----:B------:R-:W-:Y:S02]  /*18f0*/  ULDC.64 UR4, c[0x0][0x208] ;  /* 0x0000820000047ab9 */ /* 0x000fe40000000a00 */
[----:B------:R-:W0:Y:S04]  /*1900*/  LDGDEPBAR ;  /* 0x00000000000079af */ /* 0x000e280000000000 */
[----:B------:R4:W-:Y:S04]  /*1910*/  LDGSTS.E.BYPASS.LTC128B.128 [R8+0x10080], [R22.64], !P2 ;  /* 0x1008000016087fae */ /* 0x0009e8000d101d50 */
[----:B------:R4:W-:Y:S01]  /*1920*/  LDGSTS.E.BYPASS.LTC128B.128 [R8+0x12080], [R22.64+0x80], !P3 ;  /* 0x1208008016087fae */ /* 0x0009e2000d901d50 */
[----:B------:R-:W-:-:S02]  /*1930*/  LOP3.LUT P3, RZ, R0, 0x2, RZ, 0xc0, !PT ;  /* 0x0000000200ff7812 */ /* 0x000fc4000786c0ff */
[----:B------:R-:W-:Y:S02]  /*1940*/  SEL R0, RZ, 0x1, P4 ;  /* 0x00000001ff007807 */ /* 0x000fe40002000000 */
[----:B-1----:R-:W-:Y:S01]  /*1950*/  SEL R6, RZ, 0x2, P6 ;  /* 0x00000002ff067807 */ /* 0x002fe20003000000 */
[----:B--2---:R-:W-:-:S05]  /*1960*/  IMAD.U32 R2, RZ, RZ, UR11 ;  /* 0x0000000bff027e24 */ /* 0x004fca000f8e00ff */
[----:B------:R-:W-:Y:S01]  /*1970*/  IADD3 R2, P2, P1, R2, 0x80, R22 ;  /* 0x0000008002027810 */ /* 0x000fe2000795e016 */
[----:B------:R-:W-:-:S03]  /*1980*/  IMAD.IADD R0, R6, 0x1, R0 ;  /* 0x0000000106007824 */ /* 0x000fc600078e0200 */
[----:B------:R-:W-:Y:S02]  /*1990*/  IADD3.X R3, RZ, UR10, R23, P2, P1 ;  /* 0x0000000aff037c10 */ /* 0x000fe400097e2417 */
[----:B------:R-:W-:Y:S02]  /*19a0*/  ISETP.LT.OR P2, PT, R9, 0x21, !P3 ;  /* 0x000000210900780c */ /* 0x000fe40005f41670 */
[----:B------:R-:W-:Y:S02]  /*19b0*/  ISETP.GT.AND P3, PT, R35, 0xf, PT ;  /* 0x0000000f2300780c */ /* 0x000fe40003f64270 */
[----:B---3--:R-:W-:Y:S02]  /*19c0*/  IADD3 R4, P0, R22, UR11, RZ ;  /* 0x0000000b16047c10 */ /* 0x008fe4000ff1e0ff */
[----:B------:R-:W-:Y:S02]  /*19d0*/  LOP3.LUT P1, RZ, R0, 0x1, RZ, 0xc0, !PT ;  /* 0x0000000100ff7812 */ /* 0x000fe4000782c0ff */
[----:B------:R-:W-:-:S02]  /*19e0*/  IADD3.X R5, R23, UR10, RZ, P0, !PT ;  /* 0x0000000a17057c10 */ /* 0x000fc400087fe4ff */
[----:B------:R-:W-:-:S03]  /*19f0*/  ISETP.LT.OR P0, PT, R9, 0x1, !P1 ;  /* 0x000000010900780c */ /* 0x000fc60004f01670 */
[----:B------:R1:W-:Y:S04]  /*1a00*/  LDGSTS.E.BYPASS.LTC128B.128 [R8+0x11080], [R4.64], !P5 ;  /* 0x1108000004087fae */ /* 0x0003e8000e901d50 */
[----:B------:R2:W-:Y:S01]  /*1a10*/  LDGSTS.E.BYPASS.LTC128B.128 [R8+0x13080], [R2.64], !P2 ;  /* 0x1308000002087fae */ /* 0x0005e2000d101d50 */
[----:B------:R-:W-:Y:S01]  /*1a20*/  ISETP.NE.AND P5, PT, R10, RZ, PT ;  /* 0x000000ff0a00720c */ /* 0x000fe20003fa5270 */
[----:B------:R-:W-:Y:S01]  /*1a30*/  IMAD R10, R34, c[0x0][0x238], RZ ;  /* 0x00008e00220a7a24 */ /* 0x000fe200078e02ff */
[----:B------:R-:W-:Y:S01]  /*1a40*/  USHF.L.U32 UR7, UR4, 0x5, URZ ;  /* 0x0000000504077899 */ /* 0x000fe2000800063f */
[----:B------:R-:W-:Y:S01]  /*1a50*/  ISETP.LT.OR P1, PT, R9, 0x21, !P1 ;  /* 0x000000210900780c */ /* 0x000fe20004f21670 */
[----:B------:R-:W-:Y:S01]  /*1a60*/  UMOV UR6, 0x5 ;  /* 0x0000000500067882 */ /* 0x000fe20000000000 */
[----:B------:R-:W-:Y:S01]  /*1a70*/  IMAD R10, R36, c[0x0][0x23c], R10 ;  /* 0x00008f00240a7a24 */ /* 0x000fe200078e020a */
[----:B------:R-:W-:Y:S01]  /*1a80*/  USHF.L.U64.HI UR5, UR4, UR6, UR5 ;  /* 0x0000000604057299 */ /* 0x000fe20008010205 */
[----:B--2---:R-:W-:Y:S01]  /*1a90*/  @!P3 IMAD.SHL.U32 R2, R35, 0x10, RZ ;  /* 0x000000102302b824 */ /* 0x004fe200078e00ff */
[----:B-1----:R-:W-:-:S04]  /*1aa0*/  LOP3.LUT R5, R11, 0xfffffff0, RZ, 0xc0, !PT ;  /* 0xfffffff00b057812 */ /* 0x002fc800078ec0ff */
[----:B------:R1:W-:Y:S04]  /*1ab0*/  @!P3 LDGSTS.E.BYPASS.LTC128B.128 [R2+0x20080], [R42.64] ;  /* 0x200800002a02bfae */ /* 0x0003e8000b901d50 */
[----:B------:R-:W0:Y:S04]  /*1ac0*/  LDGDEPBAR ;  /* 0x00000000000079af */ /* 0x000e280000000000 */
[----:B------:R2:W-:Y:S01]  /*1ad0*/  LDGSTS.E.BYPASS.LTC128B.128 [R8+0x18080], [R20.64], !P0 ;  /* 0x1808000014087fae */ /* 0x0005e2000c101d50 */
[----:B------:R-:W-:Y:S01]  /*1ae0*/  LOP3.LUT P0, RZ, R0, 0x2, RZ, 0xc0, !PT ;  /* 0x0000000200ff7812 */ /* 0x000fe2000780c0ff */
[----:B------:R-:W-:Y:S01]  /*1af0*/  IMAD.IADD R5, R35, 0x1, -R5 ;  /* 0x0000000123057824 */ /* 0x000fe200078e0a05 */
[----:B------:R-:W-:-:S02]  /*1b00*/  SHF.R.S32.HI R0, RZ, 0x4, R11 ;  /* 0x00000004ff007819 */ /* 0x000fc4000001140b */
[----:B------:R-:W-:Y:S02]  /*1b10*/  ISETP.LT.OR P2, PT, R9, 0x1, !P0 ;  /* 0x000000010900780c */ /* 0x000fe40004741670 */
[----:B------:R-:W-:Y:S02]  /*1b20*/  LEA.HI R11, R11, R0, RZ, 0x1 ;  /* 0x000000000b0b7211 */ /* 0x000fe400078f08ff */
[----:B------:R-:W-:Y:S02]  /*1b30*/  ISETP.LT.OR P0, PT, R9, 0x21, !P0 ;  /* 0x000000210900780c */ /* 0x000fe40004701670 */
[----:B------:R-:W-:Y:S01]  /*1b40*/  SHF.R.S32.HI R9, RZ, 0x1f, R5 ;  /* 0x0000001fff097819 */ /* 0x000fe20000011405 */
[----:B------:R-:W-:Y:S01]  /*1b50*/  USHF.L.U32 UR4, UR7, 0x1, URZ ;  /* 0x0000000107047899 */ /* 0x000fe2000800063f */
[----:B------:R-:W-:Y:S01]  /*1b60*/  LOP3.LUT R11, R11, 0xfffffffe, RZ, 0xc0, !PT ;  /* 0xfffffffe0b0b7812 */ /* 0x000fe200078ec0ff */
[----:B------:R-:W-:Y:S01]  /*1b70*/  USHF.L.U64.HI UR5, UR7, 0x1, UR5 ;  /* 0x0000000107057899 */ /* 0x000fe20008010205 */
[----:B------:R-:W-:-:S03]  /*1b80*/  LEA.HI R15, R33, R35, RZ, 0x5 ;  /* 0x00000023210f7211 */ /* 0x000fc600078f28ff */
[----:B------:R2:W-:Y:S01]  /*1b90*/  LDGSTS.E.BYPASS.LTC128B.128 [R8+0x1a080], [R20.64+0x80], !P2 ;  /* 0x1a08008014087fae */ /* 0x0005e2000d101d50 */
[----:B-1----:R-:W-:-:S04]  /*1ba0*/  IMAD.WIDE.U32 R2, R36, c[0x0][0x238], R28 ;  /* 0x00008e0024027a25 */ /* 0x002fc800078e001c */
[----:B------:R-:W-:Y:S01]  /*1bb0*/  IMAD.IADD R3, R3, 0x1, R10 ;  /* 0x0000000103037824 */ /* 0x000fe200078e020a */
[----:B------:R-:W-:Y:S01]  /*1bc0*/  LEA.HI R10, R9, R5, RZ, 0x3 ;  /* 0x00000005090a7211 */ /* 0x000fe200078f18ff */
[----:B------:R-:W-:Y:S01]  /*1bd0*/  IMAD.IADD R212, R0, 0x1, -R11 ;  /* 0x0000000100d47824 */ /* 0x000fe200078e0a0b */
[----:B------:R-:W-:Y:S02]  /*1be0*/  IADD3 R6, P2, R20, UR4, RZ ;  /* 0x0000000414067c10 */ /* 0x000fe4000ff5e0ff */
[----:B------:R-:W-:Y:S02]  /*1bf0*/  LOP3.LUT R0, R10, 0xfffffff8, RZ, 0xc0, !PT ;  /* 0xfffffff80a007812 */ /* 0x000fe400078ec0ff */
[----:B------:R-:W-:Y:S02]  /*1c00*/  IADD3.X R7, R21, UR5, RZ, P2, !PT ;  /* 0x0000000515077c10 */ /* 0x000fe400097fe4ff */
[----:B------:R-:W-:Y:S01]  /*1c10*/  SHF.R.S32.HI R4, RZ, 0x5, R15 ;  /* 0x00000005ff047819 */ /* 0x000fe2000001140f */
[----:B------:R-:W-:-:S02]  /*1c20*/  IMAD.IADD R5, R5, 0x1, -R0 ;  /* 0x0000000105057824 */ /* 0x000fc400078e0a00 */
[----:B------:R-:W-:Y:S01]  /*1c30*/  @!P3 IMAD.SHL.U32 R0, R35, 0x10, RZ ;  /* 0x000000102300b824 */ /* 0x000fe200078e00ff */
[----:B------:R4:W-:Y:S01]  /*1c40*/  LDGSTS.E.BYPASS.LTC128B.128 [R8+0x19080], [R6.64], !P1 ;  /* 0x1908000006087fae */ /* 0x0009e2000c901d50 */
[----:B------:R-:W-:-:S03]  /*1c50*/  LEA.HI R12, R15, R4, RZ, 0x1 ;  /* 0x000000040f0c7211 */ /* 0x000fc600078f08ff */
[----:B------:R-:W-:Y:S04]  /*1c60*/  STL.64 [R1+0x8], R22 ;  /* 0x0000081601007387 */ /* 0x000fe80000100a00 */
[----:B------:R4:W-:Y:S01]  /*1c70*/  LDGSTS.E.BYPASS.LTC128B.128 [R8+0x1b080], [R6.64+0x80], !P0 ;  /* 0x1b08008006087fae */ /* 0x0009e2000c101d50 */
[----:B------:R-:W-:-:S03]  /*1c80*/  LOP3.LUT R12, R12, 0xfffffffe, RZ, 0xc0, !PT ;  /* 0xfffffffe0c0c7812 */ /* 0x000fc600078ec0ff */
[----:B------:R2:W-:Y:S04]  /*1c90*/  STL.64 [R1+0x10], R20 ;  /* 0x0000101401007387 */ /* 0x0005e80000100a00 */
[----:B------:R1:W-:Y:S01]  /*1ca0*/  @!P3 LDGSTS.E.BYPASS.LTC128B.128 [R0+0x20280], [R40.64] ;  /* 0x202800002800bfae */ /* 0x0003e2000b901d50 */
[----:B------:R-:W-:Y:S02]  /*1cb0*/  IMAD R9, R25, c[0x0][0x240], RZ ;  /* 0x0000900019097a24 */ /* 0x000fe400078e02ff */
[----:B------:R-:W-:Y:S02]  /*1cc0*/  IMAD.IADD R13, R4, 0x1, -R12 ;  /* 0x00000001040d7824 */ /* 0x000fe400078e0a0c */
[----:B--2---:R-:W-:Y:S01]  /*1cd0*/  IMAD.WIDE.U32 R20, R30, c[0x0][0x240], R2 ;  /* 0x000090001e147a25 */ /* 0x004fe200078e0002 */
[----:B------:R4:W-:Y:S03]  /*1ce0*/  STL [R1+0x18], R19 ;  /* 0x0000181301007387 */ /* 0x0009e60000100800 */
[----:B-1----:R-:W-:Y:S01]  /*1cf0*/  IMAD.SHL.U32 R0, R26, 0x8, RZ ;  /* 0x000000081a007824 */ /* 0x002fe200078e00ff */
[----:B------:R-:W-:Y:S01]  /*1d00*/  UISETP.GE.AND UP0, UPT, UR14, 0x41, UPT ;  /* 0x000000410e00788c */ /* 0x000fe2000bf06270 */
[----:B------:R-:W-:Y:S01]  /*1d10*/  IMAD.SHL.U32 R3, R5, 0x40, RZ ;  /* 0x0000004005037824 */ /* 0x000fe200078e00ff */
[----:B------:R-:W0:Y:S01]  /*1d20*/  LDGDEPBAR ;  /* 0x00000000000079af */ /* 0x000e220000000000 */
[----:B------:R-:W-:Y:S01]  /*1d30*/  IMAD.SHL.U32 R2, R212, 0x8, RZ ;  /* 0x00000008d4027824 */ /* 0x000fe200078e00ff */
[----:B------:R-:W-:Y:S01]  /*1d40*/  LOP3.LUT R14, R0, 0x18, RZ, 0xc0, !PT ;  /* 0x00000018000e7812 */ /* 0x000fe200078ec0ff */
[----:B------:R-:W-:Y:S01]  /*1d50*/  IMAD.SHL.U32 R0, R212, 0x20, RZ ;  /* 0x00000020d4007824 */ /* 0x000fe200078e00ff */
[----:B------:R-:W-:Y:S01]  /*1d60*/  LOP3.LUT R3, R3, 0x1c0, RZ, 0xc0, !PT ;  /* 0x000001c003037812 */ /* 0x000fe200078ec0ff */
[----:B------:R-:W-:-:S02]  /*1d70*/  IMAD.SHL.U32 R4, R10, 0x40, RZ ;  /* 0x000000400a047824 */ /* 0x000fc400078e00ff */
[----:B------:R-:W-:Y:S01]  /*1d80*/  IMAD R12, R30, c[0x0][0x244], R9 ;  /* 0x000091001e0c7a24 */ /* 0x000fe200078e0209 */
[----:B------:R-:W-:Y:S01]  /*1d90*/  LOP3.LUT R11, R3, 0x8, R2, 0xf8, !PT ;  /* 0x00000008030b7812 */ /* 0x000fe200078ef802 */
[----:B------:R4:W-:Y:S01]  /*1da0*/  STL.64 [R1+0x30], R20 ;  /* 0x0000301401007387 */ /* 0x0009e20000100a00 */
[--C-:B------:R-:W-:Y:S02]  /*1db0*/  SHF.R.U32.HI R9, RZ, 0x3, R3.reuse ;  /* 0x00000003ff097819 */ /* 0x100fe40000011603 */
[----:B------:R-:W-:Y:S01]  /*1dc0*/  LOP3.LUT R10, R14, 0x20, R0, 0xf8, !PT ;  /* 0x000000200e0a7812 */ /* 0x000fe200078ef800 */
[----:B------:R-:W-:Y:S01]  /*1dd0*/  IMAD.SHL.U32 R0, R13, 0x400, RZ ;  /* 0x000004000d007824 */ /* 0x000fe200078e00ff */
[----:B------:R-:W-:Y:S01]  /*1de0*/  LOP3.LUT R2, R4, 0xfffffe00, RZ, 0xc0, !PT ;  /* 0xfffffe0004027812 */ /* 0x000fe200078ec0ff */
[----:B------:R-:W0:Y:S01]  /*1df0*/  LDGDEPBAR ;  /* 0x00000000000079af */ /* 0x000e220000000000 */
[----:B------:R-:W-:Y:S02]  /*1e00*/  LOP3.LUT R4, R11, R9, RZ, 0x3c, !PT ;  /* 0x000000090b047212 */ /* 0x000fe400078e3cff */
[----:B------:R-:W-:-:S02]  /*1e10*/  LOP3.LUT R3, R9, R10, R3, 0x1e, !PT ;  /* 0x0000000a09037212 */ /* 0x000fc400078e1e03 */
[-C--:B------:R-:W-:Y:S01]  /*1e20*/  IADD3 R215, R4, R2.reuse, R0 ;  /* 0x0000000204d77210 */ /* 0x080fe20007ffe000 */
[----:B------:R-:W-:Y:S01]  /*1e30*/  IMAD.IADD R4, R21, 0x1, R12 ;  /* 0x0000000115047824 */ /* 0x000fe200078e020c */
[----:B------:R-:W-:Y:S02]  /*1e40*/  LOP3.LUT R222, R3, R2, RZ, 0xfc, !PT ;  /* 0x0000000203de7212 */ /* 0x000fe400078efcff */
[C---:B------:R-:W-:Y:S02]  /*1e50*/  IADD3 R2, R8.reuse, 0x18080, RZ ;  /* 0x0001808008027810 */ /* 0x040fe40007ffe0ff */
[----:B------:R-:W-:Y:S01]  /*1e60*/  IADD3 R3, R8, 0x10080, RZ ;  /* 0x0001008008037810 */ /* 0x000fe20007ffe0ff */
[----:B------:R4:W-:Y:S04]  /*1e70*/  STL [R1+0x38], R4 ;  /* 0x0000380401007387 */ /* 0x0009e80000100800 */
[----:B------:R4:W-:Y:S04]  /*1e80*/  STL [R1+0x3c], R2 ;  /* 0x00003c0201007387 */ /* 0x0009e80000100800 */
[----:B------:R4:W-:Y:S01]  /*1e90*/  STL [R1+0x40], R3 ;  /* 0x0000400301007387 */ /* 0x0009e20000100800 */
[----:B------:R-:W-:-:S13]  /*1ea0*/  PLOP3.LUT P0, PT, PT, PT, UP0, 0x80, 0x0 ;  /* 0x000000000000781c */ /* 0x000fda0003f0f008 */
[----:B------:R-:W-:Y:S05]  /*1eb0*/  @!P0 BRA `(.L_x_1132) ;  /* 0x0000015000008947 */ /* 0x000fea0003800000 */
[----:B----4-:R-:W-:Y:S01]  /*1ec0*/  IADD3 R2, P0, R6, UR4, RZ ;  /* 0x0000000406027c10 */ /* 0x010fe2000ff1e0ff */
[----:B------:R-:W-:Y:S01]  /*1ed0*/  IMAD.U32 R4, RZ, RZ, UR14 ;  /* 0x0000000eff047e24 */ /* 0x000fe2000f8e00ff */
[----:B------:R-:W-:Y:S01]  /*1ee0*/  ISETP.GE.AND P1, PT, R16, c[0x0][0x1fc], PT ;  /* 0x00007f0010007a0c */ /* 0x000fe20003f26270 */
[----:B------:R-:W-:Y:S01]  /*1ef0*/  BSSY B0, `(.L_x_1132) ;  /* 0x0000011000007945 */ /* 0x000fe20003800000 */
[----:B------:R-:W-:Y:S02]  /*1f00*/  IADD3.X R3, R7, UR5, RZ, P0, !PT ;  /* 0x0000000507037c10 */ /* 0x000fe400087fe4ff */
[----:B------:R-:W-:Y:S02]  /*1f10*/  IADD3 R6, P0, R2, UR4, RZ ;  /* 0x0000000402067c10 */ /* 0x000fe4000ff1e0ff */
[----:B------:R-:W-:Y:S02]  /*1f20*/  IADD3 R4, R4, -0x40, -R38 ;  /* 0xffffffc004047810 */ /* 0x000fe40007ffe826 */
[----:B------:R-:W-:-:S02]  /*1f30*/  IADD3.X R7, R3, UR5, RZ, P0, !PT ;  /* 0x0000000503077c10 */ /* 0x000fc400087fe4ff */
        /* <DEDUP_REMOVED lines=10> */
[----:B-1----:R-:W-:-:S05]  /*1fe0*/  SHF.L.U32 R2, R35, 0x4, RZ ;  /* 0x0000000423027819 */ /* 0x002fca00000006ff */
[----:B------:R1:W-:Y:S02]  /*1ff0*/  LDGSTS.E.BYPASS.LTC128B.128 [R2+0x20380], [R40.64+0x100] ;  /* 0x2038010028027fae */ /* 0x0003e4000b901d50 */
.L_x_1133:
[----:B------:R-:W-:Y:S05]  /*2000*/  BSYNC B0 ;  /* 0x0000000000007941 */ /* 0x000fea0003800000 */
.L_x_1132:
[----:B-1--4-:R-:W-:Y:S01]  /*2010*/  LEA.HI R7, R33, R35, RZ, 0x2 ;  /* 0x0000002321077211 */ /* 0x012fe200078f10ff */
[----:B------:R-:W-:Y:S01]  /*2020*/  IMAD.SHL.U32 R3, R38, 0x8, RZ ;  /* 0x0000000826037824 */ /* 0x000fe200078e00ff */
[----:B------:R-:W-:Y:S01]  /*2030*/  LOP3.LUT R6, R15, 0xffffffe0, RZ, 0xc0, !PT ;  /* 0xffffffe00f067812 */ /* 0x000fe200078ec0ff */
[----:B------:R-:W-:Y:S01]  /*2040*/  IMAD.SHL.U32 R13, R13, 0x10, RZ ;  /* 0x000000100d0d7824 */ /* 0x000fe200078e00ff */
[----:B------:R-:W-:Y:S01]  /*2050*/  LOP3.LUT R2, R7, 0x3ffffffc, RZ, 0xc0, !PT ;  /* 0x3ffffffc07027812 */ /* 0x000fe200078ec0ff */
[----:B------:R-:W-:Y:S01]  /*2060*/  IMAD.MOV.U32 R216, RZ, RZ, 0x20 ;  /* 0x00000020ffd87424 */ /* 0x000fe200078e00ff */
[--C-:B------:R-:W-:Y:S01]  /*2070*/  SHF.R.S32.HI R4, RZ, 0x2, R7.reuse ;  /* 0x00000002ff047819 */ /* 0x100fe20000011407 */
[C---:B------:R-:W-:Y:S01]  /*2080*/  IMAD.IADD R6, R35.reuse, 0x1, -R6 ;  /* 0x0000000123067824 */ /* 0x040fe200078e0a06 */
[----:B------:R-:W-:Y:S01]  /*2090*/  SHF.R.S32.HI R7, RZ, 0x1f, R7 ;  /* 0x0000001fff077819 */ /* 0x000fe20000011407 */
[----:B------:R-:W-:Y:S01]  /*20a0*/  IMAD.IADD R11, R35, 0x1, -R2 ;  /* 0x00000001230b7824 */ /* 0x000fe200078e0a02 */
[----:B------:R-:W-:Y:S01]  /*20b0*/  LOP3.LUT R3, R3, 0x8, RZ, 0xc0, !PT ;  /* 0x0000000803037812 */ /* 0x000fe200078ec0ff */
[----:B------:R-:W-:Y:S01]  /*20c0*/  IMAD.SHL.U32 R2, R27, 0x40, RZ ;  /* 0x000000401b027824 */ /* 0x000fe200078e00ff */
[----:B------:R-:W-:Y:S01]  /*20d0*/  LEA.HI R7, R7, R4, RZ, 0x3 ;  /* 0x0000000407077211 */ /* 0x000fe200078f18ff */
[----:B------:R-:W-:Y:S01]  /*20e0*/  IMAD R11, R11, 0x2, R0 ;  /* 0x000000020b0b7824 */ /* 0x000fe200078e0200 */
[----:B------:R-:W-:Y:S01]  /*20f0*/  SHF.R.S32.HI R9, RZ, 0x1f, R26 ;  /* 0x0000001fff097819 */ /* 0x000fe2000001141a */
[----:B------:R-:W0:Y:S01]  /*2100*/  LDGDEPBAR ;  /* 0x00000000000079af */ /* 0x000e220000000000 */
[----:B------:R-:W-:Y:S01]  /*2110*/  LOP3.LUT R2, R2, 0x1c0, RZ, 0xc0, !PT ;  /* 0x000001c002027812 */ /* 0x000fe200078ec0ff */
[----:B------:R-:W-:Y:S01]  /*2120*/  IMAD.MOV.U32 R217, RZ, RZ, 0x40 ;  /* 0x00000040ffd97424 */ /* 0x000fe200078e00ff */
[----:B------:R-:W-:Y:S01]  /*2130*/  LEA.HI R9, R9, R26, RZ, 0x2 ;  /* 0x0000001a09097211 */ /* 0x000fe200078f10ff */
[----:B------:R-:W-:Y:S01]  /*2140*/  IMAD.MOV.U32 R227, RZ, RZ, 0x20 ;  /* 0x00000020ffe37424 */ /* 0x000fe200078e00ff */
[----:B------:R-:W-:Y:S01]  /*2150*/  SHF.R.U32.HI R8, RZ, 0x3, R2 ;  /* 0x00000003ff087819 */ /* 0x000fe20000011602 */
[----:B------:R-:W-:Y:S01]  /*2160*/  IMAD R218, R212, 0x800, R218 ;  /* 0x00000800d4da7824 */ /* 0x000fe200078e02da */
[----:B------:R-:W-:Y:S01]  /*2170*/  LOP3.LUT R10, R2, 0x10, R13, 0xf8, !PT ;  /* 0x00000010020a7812 */ /* 0x000fe200078ef80d */
[----:B------:R-:W-:Y:S01]  /*2180*/  IMAD.MOV.U32 R223, RZ, RZ, 0x10 ;  /* 0x00000010ffdf7424 */ /* 0x000fe200078e00ff */
[----:B------:R-:W-:Y:S01]  /*2190*/  LOP3.LUT R12, R8, R3, R2, 0x1e, !PT ;  /* 0x00000003080c7212 */ /* 0x000fe200078e1e02 */
[----:B------:R-:W-:Y:S01]  /*21a0*/  UIADD3 UR6, UR14, 0x3f, URZ ;  /* 0x0000003f0e067890 */ /* 0x000fe2000fffe03f */
[----:B------:R-:W-:Y:S01]  /*21b0*/  LOP3.LUT R2, R7, 0xfffffff8, RZ, 0xc0, !PT ;  /* 0xfffffff807027812 */ /* 0x000fe200078ec0ff */
[----:B------:R-:W-:Y:S01]  /*21c0*/  IMAD.MOV.U32 R221, RZ, RZ, 0x40 ;  /* 0x00000040ffdd7424 */ /* 0x000fe200078e00ff */
[----:B------:R-:W-:Y:S01]  /*21d0*/  LOP3.LUT R0, R9, 0xfffffffc, RZ, 0xc0, !PT ;  /* 0xfffffffc09007812 */ /* 0x000fe200078ec0ff */
[----:B------:R-:W-:Y:S01]  /*21e0*/  IMAD.IADD R218, R12, 0x1, R218 ;  /* 0x000000010cda7824 */ /* 0x000fe200078e02da */
[----:B------:R-:W-:Y:S01]  /*21f0*/  SHF.R.S32.HI R7, RZ, 0x1f, R6 ;  /* 0x0000001fff077819 */ /* 0x000fe20000011406 */
[----:B------:R-:W-:Y:S01]  /*2200*/  IMAD.IADD R4, R4, 0x1, -R2 ;  /* 0x0000000104047824 */ /* 0x000fe200078e0a02 */
[----:B------:R-:W-:Y:S01]  /*2210*/  LOP3.LUT R10, R8, R10, R3, 0x1e, !PT ;  /* 0x0000000a080a7212 */ /* 0x000fe200078e1e03 */
[----:B------:R-:W-:Y:S01]  /*2220*/  IMAD.IADD R3, R26, 0x1, -R0 ;  /* 0x000000011a037824 */ /* 0x000fe200078e0a00 */
[----:B------:R-:W-:Y:S01]  /*2230*/  LEA.HI R0, R7, R6, RZ, 0x2 ;  /* 0x0000000607007211 */ /* 0x000fe200078f10ff */
[----:B------:R-:W-:Y:S01]  /*2240*/  IMAD.SHL.U32 R2, R4, 0x40, RZ ;  /* 0x0000004004027824 */ /* 0x000fe200078e00ff */
[----:B------:R-:W-:Y:S01]  /*2250*/  LOP3.LUT P0, RZ, R27, 0x2, RZ, 0xc0, !PT ;  /* 0x000000021bff7812 */ /* 0x000fe2000780c0ff */
[----:B------:R-:W-:Y:S01]  /*2260*/  IMAD R7, R3, -0x8, R32 ;  /* 0xfffffff803077824 */ /* 0x000fe200078e0220 */
[----:B------:R-:W-:Y:S01]  /*2270*/  LOP3.LUT R3, R0, 0xfffffffc, RZ, 0xc0, !PT ;  /* 0xfffffffc00037812 */ /* 0x000fe200078ec0ff */
[----:B------:R-:W-:Y:S01]  /*2280*/  IMAD R212, R212, 0x200, R10 ;  /* 0x00000200d4d47824 */ /* 0x000fe200078e020a */
[----:B------:R-:W-:Y:S01]  /*2290*/  LOP3.LUT R2, R2, 0x1c0, RZ, 0xc0, !PT ;  /* 0x000001c002027812 */ /* 0x000fe200078ec0ff */
[----:B------:R-:W-:Y:S01]  /*22a0*/  USHF.R.S32.HI UR4, URZ, 0x1f, UR6 ;  /* 0x0000001f3f047899 */ /* 0x000fe20008011406 */
[----:B------:R-:W-:Y:S01]  /*22b0*/  LEA.HI.SX32 R8, R0, R13, 0x1e ;  /* 0x0000000d00087211 */ /* 0x000fe200078ff2ff */
[----:B------:R-:W-:Y:S01]  /*22c0*/  IMAD.IADD R6, R6, 0x1, -R3 ;  /* 0x0000000106067824 */ /* 0x000fe200078e0a03 */
[----:B------:R-:W-:Y:S01]  /*22d0*/  SHF.R.U32.HI R0, RZ, 0x3, R2 ;  /* 0x00000003ff007819 */ /* 0x000fe20000011602 */
[----:B------:R-:W-:Y:S01]  /*22e0*/  IMAD.SHL.U32 R219, R218, 0x2, RZ ;  /* 0x00000002dadb7824 */ /* 0x000fe200078e00ff */
[----:B------:R-:W-:Y:S01]  /*22f0*/  SEL R216, R216, 0xffffffe0, !P0 ;  /* 0xffffffe0d8d87807 */ /* 0x000fe20004000000 */
[----:B------:R1:W-:Y:S01]  /*2300*/  STL [R1+0x1c], R8 ;  /* 0x00001c0801007387 */ /* 0x0003e20000100800 */
[----:B------:R-:W-:Y:S01]  /*2310*/  LOP3.LUT R2, R0, R2, R14, 0x1e, !PT ;  /* 0x0000000200027212 */ /* 0x000fe200078e1e0e */
[----:B------:R-:W-:Y:S01]  /*2320*/  IMAD.SHL.U32 R213, R212, 0x2, RZ ;  /* 0x00000002d4d57824 */ /* 0x000fe200078e00ff */
[----:B------:R-:W-:Y:S01]  /*2330*/  LOP3.LUT P0, RZ, R4, 0x4, RZ, 0xc0, !PT ;  /* 0x0000000404ff7812 */ /* 0x000fe2000780c0ff */
[----:B------:R-:W-:Y:S01]  /*2340*/  IMAD R216, R218, 0x2, R216 ;  /* 0x00000002dad87824 */ /* 0x000fe200078e02d8 */
[----:B------:R-:W-:Y:S01]  /*2350*/  LOP3.LUT P1, RZ, R27, 0x4, RZ, 0xc0, !PT ;  /* 0x000000041bff7812 */ /* 0x000fe2000782c0ff */
[----:B------:R-:W-:Y:S01]  /*2360*/  IMAD.IADD R2, R2, 0x1, R11 ;  /* 0x0000000102027824 */ /* 0x000fe200078e020b */
[----:B------:R-:W-:Y:S01]  /*2370*/  ULEA.HI UR4, UR4, UR6, URZ, 0x6 ;  /* 0x0000000604047291 */ /* 0x000fe2000f8f303f */
[----:B------:R-:W-:Y:S01]  /*2380*/  IMAD R234, R6, -0x2, R7 ;  /* 0xfffffffe06ea7824 */ /* 0x000fe200078e0207 */
[----:B------:R-:W-:Y:S01]  /*2390*/  SEL R217, R217, 0xffffffc0, !P1 ;  /* 0xffffffc0d9d97807 */ /* 0x000fe20004800000 */
[----:B------:R-:W-:Y:S01]  /*23a0*/  CS2R R166, SRZ ;  /* 0x0000000000a67805 */ /* 0x000fe2000001ff00 */
[----:B------:R-:W-:Y:S01]  /*23b0*/  LEA R232, R2, 0x20480, 0x1 ;  /* 0x0002048002e87811 */ /* 0x000fe200078e08ff */
[----:B------:R-:W-:Y:S01]  /*23c0*/  CS2R R164, SRZ ;  /* 0x0000000000a47805 */ /* 0x000fe2000001ff00 */
[C---:B------:R-:W-:Y:S01]  /*23d0*/  LOP3.LUT P1, RZ, R5.reuse, 0x4, RZ, 0xc0, !PT ;  /* 0x0000000405ff7812 */ /* 0x040fe2000782c0ff */
[--C-:B------:R-:W-:Y:S01]  /*23e0*/  IMAD R218, R218, 0x2, R217.reuse ;  /* 0x00000002dada7824 */ /* 0x100fe200078e02d9 */
[----:B------:R-:W-:Y:S01]  /*23f0*/  IADD3 R233, R232, 0x40, RZ ;  /* 0x00000040e8e97810 */ /* 0x000fe20007ffe0ff */
[----:B------:R-:W-:Y:S01]  /*2400*/  IMAD R212, R212, 0x2, R217 ;  /* 0x00000002d4d47824 */ /* 0x000fe200078e02d9 */
[----:B------:R-:W-:Y:S01]  /*2410*/  @P0 IADD3 R233, R232, -0x40, RZ ;  /* 0xffffffc0e8e90810 */ /* 0x000fe20007ffe0ff */
[----:B------:R-:W-:Y:S01]  /*2420*/  CS2R R162, SRZ ;  /* 0x0000000000a27805 */ /* 0x000fe2000001ff00 */
[----:B------:R-:W-:Y:S01]  /*2430*/  LOP3.LUT P0, RZ, R5, 0x2, RZ, 0xc0, !PT ;  /* 0x0000000205ff7812 */ /* 0x000fe2000780c0ff */
[----:B------:R-:W-:Y:S01]  /*2440*/  CS2R R160, SRZ ;  /* 0x0000000000a07805 */ /* 0x000fe2000001ff00 */
[----:B------:R-:W-:Y:S01]  /*2450*/  SEL R220, R227, 0xffffffe0, !P1 ;  /* 0xffffffe0e3dc7807 */ /* 0x000fe20004800000 */
[----:B------:R-:W-:Y:S01]  /*2460*/  CS2R R158, SRZ ;  /* 0x00000000009e7805 */ /* 0x000fe2000001ff00 */
[----:B------:R-:W-:Y:S01]  /*2470*/  SEL R223, R223, 0xfffffff0, !P0 ;  /* 0xfffffff0dfdf7807 */ /* 0x000fe20004000000 */
[----:B------:R-:W-:Y:S01]  /*2480*/  CS2R R156, SRZ ;  /* 0x00000000009c7805 */ /* 0x000fe2000001ff00 */
[----:B------:R-:W-:Y:S01]  /*2490*/  CS2R R154, SRZ ;  /* 0x00000000009a7805 */ /* 0x000fe2000001ff00 */
        /* <DEDUP_REMOVED lines=61> */
[----:B------:R-:W-:Y:S01]  /*2870*/  UMOV UR5, URZ ;  /* 0x0000003f00057c82 */ /* 0x000fe20008000000 */
[----:B------:R-:W-:Y:S01]  /*2880*/  IMAD.IADD R226, R223, 0x1, R224 ;  /* 0x00000001dfe27824 */ /* 0x000fe200078e02e0 */
[----:B------:R-:W-:-:S02]  /*2890*/  UMOV UR13, 0x1 ;  /* 0x00000001000d7882 */ /* 0x000fc40000000000 */
[----:B------:R-:W-:Y:S02]  /*28a0*/  UMOV UR8, URZ ;  /* 0x0000003f00087c82 */ /* 0x000fe40008000000 */
[----:B------:R-:W-:Y:S02]  /*28b0*/  USHF.R.S32.HI UR9, URZ, 0x6, UR4 ;  /* 0x000000063f097899 */ /* 0x000fe40008011404 */
[----:B-1----:R-:W-:Y:S02]  /*28c0*/  UMOV UR12, URZ ;  /* 0x0000003f000c7c82 */ /* 0x002fe40008000000 */
.L_x_1136:
        /* <DEDUP_REMOVED lines=8> */
[----:B------:R-:W-:Y:S01]  /*2950*/  LEA R3, R2, R223, 0xd ;  /* 0x000000df02037211 */ /* 0x000fe200078e68ff */
[----:B------:R-:W-:Y:S01]  /*2960*/  IMAD.U32 R231, RZ, RZ, UR5 ;  /* 0x00000005ffe77e24 */ /* 0x000fe2000f8e00ff */
[----:B------:R-:W-:Y:S02]  /*2970*/  SHF.L.U32 R0, R0, 0x1, RZ ;  /* 0x0000000100007819 */ /* 0x000fe400000006ff */
[----:B------:R-:W-:Y:S01]  /*2980*/  LEA R12, R12, R220, 0xd ;  /* 0x000000dc0c0c7211 */ /* 0x000fe200078e68ff */
[C---:B------:R-:W-:Y:S01]  /*2990*/  IMAD.IADD R2, R215.reuse, 0x1, R3 ;  /* 0x00000001d7027824 */ /* 0x040fe200078e0203 */
[----:B------:R-:W-:Y:S02]  /*29a0*/  IADD3 R3, R215, R3, R220 ;  /* 0x00000003d7037210 */ /* 0x000fe40007ffe0dc */
[----:B------:R-:W-:Y:S02]  /*29b0*/  PLOP3.LUT P1, PT, PT, PT, UP0, 0x80, 0x0 ;  /* 0x000000000000781c */ /* 0x000fe40003f2f008 */
[----:B------:R-:W-:Y:S01]  /*29c0*/  SHF.L.U32 R205, R2, 0x1, RZ ;  /* 0x0000000102cd7819 */ /* 0x000fe200000006ff */
[----:B------:R-:W-:Y:S01]  /*29d0*/  IMAD.U32 R2, RZ, RZ, UR5 ;  /* 0x00000005ff027e24 */ /* 0x000fe2000f8e00ff */
[----:B------:R-:W-:Y:S03]  /*29e0*/  SHF.L.U32 R3, R3, 0x1, RZ ;  /* 0x0000000103037819 */ /* 0x000fe600000006ff */
[----:B------:R-:W-:Y:S01]  /*29f0*/  IMAD R2, R2, 0x2000, R224 ;  /* 0x0000200002027824 */ /* 0x000fe200078e02e0 */
[----:B------:R-:W-:Y:S03]  /*2a00*/  LDSM.16.M88.4 R16, [R219+0x80] ;  /* 0x00008000db10783b */ /* 0x000fe60000000200 */
[----:B------:R-:W-:Y:S01]  /*2a10*/  IMAD.SHL.U32 R204, R2, 0x2, RZ ;  /* 0x0000000202cc7824 */ /* 0x000fe200078e00ff */
[----:B------:R-:W-:Y:S01]  /*2a20*/  MOV R2, UR5 ;  /* 0x0000000500027c02 */ /* 0x000fe20008000f00 */
[----:B------:R-:W1:Y:S04]  /*2a30*/  LDSM.16.M88.4 R32, [R0+0x10080] ;  /* 0x010080000020783b */ /* 0x000e680000000200 */
[----:B------:R-:W-:Y:S01]  /*2a40*/  IMAD R2, R2, 0x2000, R226 ;  /* 0x0000200002027824 */ /* 0x000fe200078e02e2 */
[----:B------:R-:W2:Y:S03]  /*2a50*/  LDSM.16.M88.4 R28, [R0+0x11080] ;  /* 0x01108000001c783b */ /* 0x000ea60000000200 */
[----:B------:R-:W-:Y:S02]  /*2a60*/  IMAD.SHL.U32 R2, R2, 0x2, RZ ;  /* 0x0000000202027824 */ /* 0x000fe400078e00ff */
[----:B------:R-:W3:Y:S05]  /*2a70*/  LDSM.16.M88.4 R36, [R219+0x2080] ;  /* 0x00208000db24783b */ /* 0x000eea0000000200 */
[----:B------:R-:W-:Y:S05]  /*2a80*/  LDSM.16.M88.4 R172, [R216+0x80] ;  /* 0x00008000d8ac783b */ /* 0x000fea0000000200 */
[----:B------:R-:W4:Y:S05]  /*2a90*/  LDSM.16.M88.4 R168, [R205+0x10080] ;  /* 0x01008000cda8783b */ /* 0x000f2a0000000200 */
[----:B------:R-:W3:Y:S05]  /*2aa0*/  LDSM.16.M88.4 R176, [R205+0x11080] ;  /* 0x01108000cdb0783b */ /* 0x000eea0000000200 */
[----:B------:R-:W3:Y:S05]  /*2ab0*/  LDSM.16.M88.4 R180, [R216+0x2080] ;  /* 0x00208000d8b4783b */ /* 0x000eea0000000200 */
[----:B------:R-:W-:Y:S01]  /*2ac0*/  LDSM.16.M88.4 R188, [R218+0x80] ;  /* 0x00008000dabc783b */ /* 0x000fe20000000200 */
[-C--:B-1----:R-:W-:Y:S04]  /*2ad0*/  HMMA.16816.F32 R4, R32, R16.reuse, RZ ;  /* 0x000000102004723c */ /* 0x082fe800000018ff */
[----:B------:R-:W-:Y:S05]  /*2ae0*/  LDSM.16.M88.4 R192, [R204+0x11080] ;  /* 0x01108000ccc0783b */ /* 0x000fea0000000200 */
[----:B------:R-:W5:Y:S01]  /*2af0*/  LDL R206, [R1+0x1c] ;  /* 0x00001c0001ce7983 */ /* 0x000f620000100800 */
[C---:B--2---:R-:W-:Y:S04]  /*2b00*/  HMMA.16816.F32 R8, R28.reuse, R16, RZ ;  /* 0x000000101c08723c */ /* 0x044fe800000018ff */
[----:B------:R-:W-:Y:S03]  /*2b10*/  LDSM.16.M88.4 R196, [R217+0x80] ;  /* 0x00008000d9c4783b */ /* 0x000fe60000000200 */
[----:B------:R-:W-:Y:S02]  /*2b20*/  IADD3 R16, R215, R12, RZ ;  /* 0x0000000cd7107210 */ /* 0x000fe40007ffe0ff */
[----:B------:R-:W-:Y:S01]  /*2b30*/  LDSM.16.M88.4 R200, [R2+0x11080] ;  /* 0x0110800002c8783b */ /* 0x000fe20000000200 */
[-C--:B------:R-:W-:Y:S02]  /*2b40*/  HMMA.16816.F32 R12, R28, R18.reuse, RZ ;  /* 0x000000121c0c723c */ /* 0x080fe400000018ff */
[----:B------:R-:W-:Y:S06]  /*2b50*/  SHF.L.U32 R214, R16, 0x1, RZ ;  /* 0x0000000110d67819 */ /* 0x000fec00000006ff */
[C---:B------:R-:W-:Y:S01]  /*2b60*/  HMMA.16816.F32 R16, R32.reuse, R18, RZ ;  /* 0x000000122010723c */ /* 0x040fe200000018ff */
[----:B------:R-:W1:Y:S07]  /*2b70*/  LDSM.16.M88.4 R184, [R214+0x10080] ;  /* 0x01008000d6b8783b */ /* 0x000e6e0000000200 */
[-C--:B---3--:R-:W-:Y:S08]  /*2b80*/  HMMA.16816.F32 R20, R32, R36.reuse, RZ ;  /* 0x000000242014723c */ /* 0x088ff000000018ff */
[C---:B------:R-:W-:Y:S08]  /*2b90*/  HMMA.16816.F32 R24, R28.reuse, R36, RZ ;  /* 0x000000241c18723c */ /* 0x040ff000000018ff */
[-C--:B------:R-:W-:Y:S08]  /*2ba0*/  HMMA.16816.F32 R28, R28, R38.reuse, RZ ;  /* 0x000000261c1c723c */ /* 0x080ff000000018ff */
[----:B------:R-:W-:Y:S01]  /*2bb0*/  HMMA.16816.F32 R32, R32, R38, RZ ;  /* 0x000000262020723c */ /* 0x000fe200000018ff */
[----:B------:R-:W2:Y:S07]  /*2bc0*/  LDSM.16.M88.4 R36, [R218+0x2080] ;  /* 0x00208000da24783b */ /* 0x000eae0000000200 */
[-C--:B----4-:R-:W-:Y:S08]  /*2bd0*/  HMMA.16816.F32 R4, R168, R172.reuse, R4 ;  /* 0x000000aca804723c */ /* 0x090ff00000001804 */
[C---:B------:R-:W-:Y:S08]  /*2be0*/  HMMA.16816.F32 R8, R176.reuse, R172, R8 ;  /* 0x000000acb008723c */ /* 0x040ff00000001808 */
[-C--:B------:R-:W-:Y:S08]  /*2bf0*/  HMMA.16816.F32 R12, R176, R174.reuse, R12 ;  /* 0x000000aeb00c723c */ /* 0x080ff0000000180c */
[C---:B------:R-:W-:Y:S01]  /*2c00*/  HMMA.16816.F32 R16, R168.reuse, R174, R16 ;  /* 0x000000aea810723c */ /* 0x040fe20000001810 */
[----:B------:R-:W3:Y:S07]  /*2c10*/  LDSM.16.M88.4 R172, [R3+0x10080] ;  /* 0x0100800003ac783b */ /* 0x000eee0000000200 */
[-C--:B------:R-:W-:Y:S08]  /*2c20*/  HMMA.16816.F32 R20, R168, R180.reuse, R20 ;  /* 0x000000b4a814723c */ /* 0x080ff00000001814 */
[C---:B------:R-:W-:Y:S08]  /*2c30*/  HMMA.16816.F32 R24, R176.reuse, R180, R24 ;  /* 0x000000b4b018723c */ /* 0x040ff00000001818 */
[-C--:B------:R-:W-:Y:S01]  /*2c40*/  HMMA.16816.F32 R28, R176, R182.reuse, R28 ;  /* 0x000000b6b01c723c */ /* 0x080fe2000000181c */
[----:B------:R-:W-:Y:S07]  /*2c50*/  LDSM.16.M88.4 R176, [R219+0x4080] ;  /* 0x00408000dbb0783b */ /* 0x000fee0000000200 */
[----:B------:R-:W-:Y:S01]  /*2c60*/  HMMA.16816.F32 R32, R168, R182, R32 ;  /* 0x000000b6a820723c */ /* 0x000fe20000001820 */
[----:B------:R-:W4:Y:S05]  /*2c70*/  LDSM.16.M88.4 R168, [R217+0x2080] ;  /* 0x00208000d9a8783b */ /* 0x000f2a0000000200 */
[----:B------:R-:W-:Y:S02]  /*2c80*/  LDSM.16.M88.4 R180, [R0+0x13080] ;  /* 0x0130800000b4783b */ /* 0x000fe40000000200 */
[-C--:B-1----:R-:W-:Y:S08]  /*2c90*/  HMMA.16816.F32 R4, R184, R188.reuse, R4 ;  /* 0x000000bcb804723c */ /* 0x082ff00000001804 */
[C---:B------:R-:W-:Y:S08]  /*2ca0*/  HMMA.16816.F32 R8, R192.reuse, R188, R8 ;  /* 0x000000bcc008723c */ /* 0x040ff00000001808 */
[-C--:B------:R-:W-:Y:S08]  /*2cb0*/  HMMA.16816.F32 R12, R192, R190.reuse, R12 ;  /* 0x000000bec00c723c */ /* 0x080ff0000000180c */
[C---:B------:R-:W-:Y:S08]  /*2cc0*/  HMMA.16816.F32 R16, R184.reuse, R190, R16 ;  /* 0x000000beb810723c */ /* 0x040ff00000001810 */
[-C--:B--2---:R-:W-:Y:S08]  /*2cd0*/  HMMA.16816.F32 R20, R184, R36.reuse, R20 ;  /* 0x00000024b814723c */ /* 0x084ff00000001814 */
[C---:B------:R-:W-:Y:S08]  /*2ce0*/  HMMA.16816.F32 R24, R192.reuse, R36, R24 ;  /* 0x00000024c018723c */ /* 0x040ff00000001818 */
[-C--:B------:R-:W-:Y:S01]  /*2cf0*/  HMMA.16816.F32 R28, R192, R38.reuse, R28 ;  /* 0x00000026c01c723c */ /* 0x080fe2000000181c */
[----:B------:R-:W-:Y:S07]  /*2d00*/  LDSM.16.M88.4 R192, [R216+0x4080] ;  /* 0x00408000d8c0783b */ /* 0x000fee0000000200 */
[----:B------:R-:W-:Y:S01]  /*2d10*/  HMMA.16816.F32 R32, R184, R38, R32 ;  /* 0x00000026b820723c */ /* 0x000fe20000001820 */
[----:B------:R-:W1:Y:S05]  /*2d20*/  LDSM.16.M88.4 R36, [R0+0x12080] ;  /* 0x012080000024783b */ /* 0x000e6a0000000200 */
[----:B------:R-:W2:Y:S02]  /*2d30*/  LDSM.16.M88.4 R184, [R219+0x6080] ;  /* 0x00608000dbb8783b */ /* 0x000ea40000000200 */
[-C--:B---3--:R-:W-:Y:S08]  /*2d40*/  HMMA.16816.F32 R4, R172, R196.reuse, R4 ;  /* 0x000000c4ac04723c */ /* 0x088ff00000001804 */
[C---:B------:R-:W-:Y:S07]  /*2d50*/  HMMA.16816.F32 R8, R200.reuse, R196, R8 ;  /* 0x000000c4c808723c */ /* 0x040fee0000001808 */
[----:B------:R-:W-:Y:S01]  /*2d60*/  MOV R196, UR5 ;  /* 0x0000000500c47c02 */ /* 0x000fe20008000f00 */
[-C--:B------:R-:W-:Y:S04]  /*2d70*/  HMMA.16816.F32 R12, R200, R198.reuse, R12 ;  /* 0x000000c6c80c723c */ /* 0x080fe8000000180c */
[----:B------:R-:W-:Y:S04]  /*2d80*/  IMAD R196, R196, 0x2000, R225 ;  /* 0x00002000c4c47824 */ /* 0x000fe800078e02e1 */
[C---:B------:R-:W-:Y:S04]  /*2d90*/  HMMA.16816.F32 R16, R172.reuse, R198, R16 ;  /* 0x000000c6ac10723c */ /* 0x040fe80000001810 */
[----:B------:R-:W-:Y:S04]  /*2da0*/  SHF.L.U32 R196, R196, 0x1, RZ ;  /* 0x00000001c4c47819 */ /* 0x000fe800000006ff */
[-C--:B----4-:R-:W-:Y:S01]  /*2db0*/  HMMA.16816.F32 R20, R172, R168.reuse, R20 ;  /* 0x000000a8ac14723c */ /* 0x090fe20000001814 */
[----:B------:R-:W3:Y:S05]  /*2dc0*/  LDSM.16.M88.4 R188, [R196+0x12080] ;  /* 0x01208000c4bc783b */ /* 0x000eea0000000200 */
[----:B------:R-:W4:Y:S02]  /*2dd0*/  LDSM.16.M88.4 R196, [R196+0x13080] ;  /* 0x01308000c4c4783b */ /* 0x000f240000000200 */
[C---:B------:R-:W-:Y:S08]  /*2de0*/  HMMA.16816.F32 R24, R200.reuse, R168, R24 ;  /* 0x000000a8c818723c */ /* 0x040ff00000001818 */
[-C--:B------:R-:W-:Y:S01]  /*2df0*/  HMMA.16816.F32 R28, R200, R170.reuse, R28 ;  /* 0x000000aac81c723c */ /* 0x080fe2000000181c */
[----:B------:R-:W2:Y:S07]  /*2e00*/  LDSM.16.M88.4 R200, [R216+0x6080] ;  /* 0x00608000d8c8783b */ /* 0x000eae0000000200 */
[----:B------:R-:W-:Y:S01]  /*2e10*/  HMMA.16816.F32 R32, R172, R170, R32 ;  /* 0x000000aaac20723c */ /* 0x000fe20000001820 */
[----:B------:R-:W-:Y:S05]  /*2e20*/  LDSM.16.M88.4 R172, [R218+0x4080] ;  /* 0x00408000daac783b */ /* 0x000fea0000000200 */
[----:B------:R-:W3:Y:S02]  /*2e30*/  LDSM.16.M88.4 R168, [R204+0x12080] ;  /* 0x01208000cca8783b */ /* 0x000ee40000000200 */
        /* <DEDUP_REMOVED lines=8> */
[----:B------:R-:W2:Y:S03]  /*2ec0*/  LDSM.16.M88.4 R180, [R218+0x6080] ;  /* 0x00608000dab4783b */ /* 0x000ea60000000200 */
[----:B-----5:R-:W-:Y:S04]  /*2ed0*/  LEA R231, R231, R206, 0x6 ;  /* 0x000000cee7e77211 */ /* 0x020fe800078e30ff */
[----:B------:R-:W-:Y:S01]  /*2ee0*/  HMMA.16816.F32 R32, R36, R186, R32 ;  /* 0x000000ba2420723c */ /* 0x000fe20000001820 */
[----:B------:R-:W-:Y:S03]  /*2ef0*/  LDSM.16.M88.4 R184, [R217+0x4080] ;  /* 0x00408000d9b8783b */ /* 0x000fe60000000200 */
[----:B------:R-:W-:Y:S02]  /*2f00*/  IMAD.SHL.U32 R231, R231, 0x4, RZ ;  /* 0x00000004e7e77824 */ /* 0x000fe400078e00ff */
[----:B------:R-:W5:Y:S02]  /*2f10*/  LDSM.16.M88.4 R36, [R2+0x12080] ;  /* 0x012080000224783b */ /* 0x000f640000000200 */
[-C--:B---3--:R-:W-:Y:S03]  /*2f20*/  HMMA.16816.F32 R4, R188, R192.reuse, R4 ;  /* 0x000000c0bc04723c */ /* 0x088fe60000001804 */
[----:B------:R-:W-:Y:S05]  /*2f30*/  LDS R228, [R231+0x200a0] ;  /* 0x0200a000e7e47984 */ /* 0x000fea0000000800 */
[C---:B----4-:R-:W-:Y:S01]  /*2f40*/  HMMA.16816.F32 R8, R196.reuse, R192, R8 ;  /* 0x000000c0c408723c */ /* 0x050fe20000001808 */
[----:B------:R-:W-:Y:S05]  /*2f50*/  LDS R229, [R231+0x20100] ;  /* 0x02010000e7e57984 */ /* 0x000fea0000000800 */
[----:B------:R-:W-:Y:S02]  /*2f60*/  LDS R230, [R231+0x20120] ;  /* 0x02012000e7e67984 */ /* 0x000fe40000000800 */
[-C--:B------:R-:W-:Y:S08]  /*2f70*/  HMMA.16816.F32 R12, R196, R194.reuse, R12 ;  /* 0x000000c2c40c723c */ /* 0x080ff0000000180c */
[C---:B------:R-:W-:Y:S08]  /*2f80*/  HMMA.16816.F32 R16, R188.reuse, R194, R16 ;  /* 0x000000c2bc10723c */ /* 0x040ff00000001810 */
[-C--:B------:R-:W-:Y:S08]  /*2f90*/  HMMA.16816.F32 R20, R188, R200.reuse, R20 ;  /* 0x000000c8bc14723c */ /* 0x080ff00000001814 */
[C---:B------:R-:W-:Y:S08]  /*2fa0*/  HMMA.16816.F32 R24, R196.reuse, R200, R24 ;  /* 0x000000c8c418723c */ /* 0x040ff00000001818 */
[-C--:B------:R-:W-:Y:S08]  /*2fb0*/  HMMA.16816.F32 R28, R196, R202.reuse, R28 ;  /* 0x000000cac41c723c */ /* 0x080ff0000000181c */
[----:B------:R-:W-:Y:S01]  /*2fc0*/  HMMA.16816.F32 R32, R188, R202, R32 ;  /* 0x000000cabc20723c */ /* 0x000fe20000001820 */
[----:B------:R-:W3:Y:S05]  /*2fd0*/  LDSM.16.M88.4 R188, [R2+0x13080] ;  /* 0x0130800002bc783b */ /* 0x000eea0000000200 */
[----:B------:R-:W-:Y:S02]  /*2fe0*/  LDS R2, [R231+0x20080] ;  /* 0x02008000e7027984 */ /* 0x000fe40000000800 */
[-C--:B------:R-:W-:Y:S08]  /*2ff0*/  HMMA.16816.F32 R4, R168, R172.reuse, R4 ;  /* 0x000000aca804723c */ /* 0x080ff00000001804 */
[C---:B-1----:R-:W-:Y:S08]  /*3000*/  HMMA.16816.F32 R8, R176.reuse, R172, R8 ;  /* 0x000000acb008723c */ /* 0x042ff00000001808 */
[-C--:B------:R-:W-:Y:S08]  /*3010*/  HMMA.16816.F32 R12, R176, R174.reuse, R12 ;  /* 0x000000aeb00c723c */ /* 0x080ff0000000180c */
[C---:B------:R-:W-:Y:S01]  /*3020*/  HMMA.16816.F32 R16, R168.reuse, R174, R16 ;  /* 0x000000aea810723c */ /* 0x040fe20000001810 */
[----:B------:R-:W1:Y:S01]  /*3030*/  LDSM.16.M88.4 R172, [R217+0x6080] ;  /* 0x00608000d9ac783b */ /* 0x000e620000000200 */
[----:B------:R-:W-:Y:S04]  /*3040*/  DEPBAR.LE SB0, 0x1 ;  /* 0x000080400000791a */ /* 0x000fe80000000000 */
[----:B------:R-:W-:Y:S02]  /*3050*/  BAR.SYNC.DEFER_BLOCKING 0x0 ;  /* 0x0000000000007b1d */ /* 0x000fe40000010000 */
[-C--:B--2---:R-:W-:Y:S08]  /*3060*/  HMMA.16816.F32 R20, R168, R180.reuse, R20 ;  /* 0x000000b4a814723c */ /* 0x084ff00000001814 */
[C---:B------:R-:W-:Y:S08]  /*3070*/  HMMA.16816.F32 R24, R176.reuse, R180, R24 ;  /* 0x000000b4b018723c */ /* 0x040ff00000001818 */
[-C--:B------:R-:W-:Y:S01]  /*3080*/  HMMA.16816.F32 R28, R176, R182.reuse, R28 ;  /* 0x000000b6b01c723c */ /* 0x080fe2000000181c */
[----:B------:R2:W4:Y:S07]  /*3090*/  LDSM.16.M88.4 R196, [R205+0x18080] ;  /* 0x01808000cdc4783b */ /* 0x00052e0000000200 */
[----:B------:R-:W-:Y:S01]  /*30a0*/  HMMA.16816.F32 R32, R168, R182, R32 ;  /* 0x000000b6a820723c */ /* 0x000fe20000001820 */
[----:B------:R2:W2:Y:S07]  /*30b0*/  LDSM.16.M88.4 R168, [R0+0x18080] ;  /* 0x0180800000a8783b */ /* 0x0004ae0000000200 */
[-C--:B-----5:R-:W-:Y:S01]  /*30c0*/  HMMA.16816.F32 R4, R36, R184.reuse, R4 ;  /* 0x000000b82404723c */ /* 0x0a0fe20000001804 */
[----:B------:R1:W2:Y:S05]  /*30d0*/  LDSM.16.M88.4 R180, [R0+0x19080] ;  /* 0x0190800000b4783b */ /* 0x0002aa0000000200 */
[----:B------:R-:W2:Y:S02]  /*30e0*/  LDSM.16.M88.4 R204, [R205+0x19080] ;  /* 0x01908000cdcc783b */ /* 0x000ea40000000200 */
[C---:B---3--:R-:W-:Y:S03]  /*30f0*/  HMMA.16816.F32 R8, R188.reuse, R184, R8 ;  /* 0x000000b8bc08723c */ /* 0x048fe60000001808 */
[----:B------:R3:W2:Y:S05]  /*3100*/  LDSM.16.M88.4 R176, [R219+0x8080] ;  /* 0x00808000dbb0783b */ /* 0x0006aa0000000200 */
[-C--:B------:R-:W-:Y:S01]  /*3110*/  HMMA.16816.F32 R12, R188, R186.reuse, R12 ;  /* 0x000000babc0c723c */ /* 0x080fe2000000180c */
[----:B------:R3:W2:Y:S05]  /*3120*/  LDSM.16.M88.4 R192, [R219+0xa080] ;  /* 0x00a08000dbc0783b */ /* 0x0006aa0000000200 */
[----:B------:R3:W2:Y:S02]  /*3130*/  LDSM.16.M88.4 R200, [R216+0x8080] ;  /* 0x00808000d8c8783b */ /* 0x0006a40000000200 */
[C---:B------:R-:W-:Y:S03]  /*3140*/  HMMA.16816.F32 R16, R36.reuse, R186, R16 ;  /* 0x000000ba2410723c */ /* 0x040fe60000001810 */
[----:B------:R3:W2:Y:S05]  /*3150*/  LDSM.16.M88.4 R208, [R216+0xa080] ;  /* 0x00a08000d8d0783b */ /* 0x0006aa0000000200 */
[-C--:B-1----:R-:W-:Y:S08]  /*3160*/  HMMA.16816.F32 R20, R36, R172.reuse, R20 ;  /* 0x000000ac2414723c */ /* 0x082ff00000001814 */
[C---:B------:R-:W-:Y:S08]  /*3170*/  HMMA.16816.F32 R24, R188.reuse, R172, R24 ;  /* 0x000000acbc18723c */ /* 0x040ff00000001818 */
[-C--:B------:R-:W-:Y:S08]  /*3180*/  HMMA.16816.F32 R28, R188, R174.reuse, R28 ;  /* 0x000000aebc1c723c */ /* 0x080ff0000000181c */
[----:B------:R-:W-:Y:S01]  /*3190*/  HMMA.16816.F32 R32, R36, R174, R32 ;  /* 0x000000ae2420723c */ /* 0x000fe20000001820 */
[----:B------:R-:W-:-:S07]  /*31a0*/  @P1 BRA `(.L_x_1134) ;  /* 0x0000036000001947 */ /* 0x000fce0003800000 */
[----:B---34-:R-:W3:Y:S01]  /*31b0*/  LDL.64 R238, [R1+0x8] ;  /* 0x0000080001ee7983 */ /* 0x018ee20000100a00 */
[----:B------:R-:W-:Y:S01]  /*31c0*/  ULDC.64 UR6, c[0x0][0x178] ;  /* 0x00005e0000067ab9 */ /* 0x000fe20000000a00 */
[----:B------:R-:W-:Y:S01]  /*31d0*/  IMAD.U32 R172, RZ, RZ, UR11 ;  /* 0x0000000bffac7e24 */ /* 0x000fe2000f8e00ff */
[----:B------:R-:W-:Y:S01]  /*31e0*/  UIMAD.WIDE.U32 UR18, UR15, UR6, URZ ;  /* 0x000000060f1272a5 */ /* 0x000fe2000f8e003f */
[----:B------:R-:W4:Y:S01]  /*31f0*/  LDL R235, [R1+0x40] ;  /* 0x0000400001eb7983 */ /* 0x000f220000100800 */
[----:B------:R-:W-:Y:S03]  /*3200*/  USHF.R.S32.HI UR4, URZ, 0x1f, UR15 ;  /* 0x0000001f3f047899 */ /* 0x000fe6000801140f */
[----:B------:R-:W5:Y:S01]  /*3210*/  LDL R240, [R1+0x18] ;  /* 0x0000180001f07983 */ /* 0x000f620000100800 */
[----:B------:R-:W-:Y:S01]  /*3220*/  IMAD.U32 R36, RZ, RZ, UR18 ;  /* 0x00000012ff247e24 */ /* 0x000fe2000f8e00ff */
[----:B------:R-:W-:Y:S01]  /*3230*/  UIMAD UR4, UR4, UR6, URZ ;  /* 0x00000006040472a4 */ /* 0x000fe2000f8e023f */
[----:B------:R-:W-:Y:S01]  /*3240*/  IMAD.U32 R37, RZ, RZ, UR18 ;  /* 0x00000012ff257e24 */ /* 0x000fe2000f8e00ff */
[----:B--2---:R-:W2:Y:S02]  /*3250*/  LDL.64 R236, [R1+0x28] ;  /* 0x0000280001ec7983 */ /* 0x004ea40000100a00 */
[----:B------:R-:W-:Y:S02]  /*3260*/  UIMAD UR4, UR15, UR7, UR4 ;  /* 0x000000070f0472a4 */ /* 0x000fe4000f8e0204 */
[----:B------:R-:W-:Y:S02]  /*3270*/  UIMAD UR15, UR15, -0x40, UR14 ;  /* 0xffffffc00f0f78a4 */ /* 0x000fe4000f8e020e */
[----:B------:R-:W-:Y:S06]  /*3280*/  UIADD3 UR4, UR19, UR4, URZ ;  /* 0x0000000413047290 */ /* 0x000fec000fffe03f */
[----:B------:R-:W-:Y:S01]  /*3290*/  IMAD.U32 R0, RZ, RZ, UR4 ;  /* 0x00000004ff007e24 */ /* 0x000fe2000f8e00ff */
[----:B---3--:R-:W-:Y:S02]  /*32a0*/  LEA R36, P1, R36, R238, 0x7 ;  /* 0x000000ee24247211 */ /* 0x008fe400078238ff */
[----:B------:R-:W1:Y:S02]  /*32b0*/  S2R R238, SR_TID.X ;  /* 0x0000000000ee7919 */ /* 0x000e640000002100 */
[----:B------:R-:W-:Y:S01]  /*32c0*/  LEA.HI.X R37, R37, R239, R0, 0x7, P1 ;  /* 0x000000ef25257211 */ /* 0x000fe200008f3c00 */
[----:B------:R-:W-:Y:S01]  /*32d0*/  IMAD.U32 R0, RZ, RZ, UR13 ;  /* 0x0000000dff007e24 */ /* 0x000fe2000f8e00ff */
[----:B------:R-:W3:Y:S01]  /*32e0*/  S2R R239, SR_TID.X ;  /* 0x0000000000ef7919 */ /* 0x000ee20000002100 */
[----:B------:R-:W-:Y:S02]  /*32f0*/  IADD3 R172, P2, P1, R172, 0x80, R36 ;  /* 0x00000080acac7810 */ /* 0x000fe4000795e024 */
[----:B----4-:R-:W-:Y:S02]  /*3300*/  IMAD R0, R0, 0x4000, R235 ;  /* 0x0000400000007824 */ /* 0x010fe400078e02eb */
[----:B------:R-:W-:Y:S01]  /*3310*/  IADD3.X R173, RZ, UR10, R37, P2, P1 ;  /* 0x0000000affad7c10 */ /* 0x000fe200097e2425 */
[----:B------:R-:W4:Y:S01]  /*3320*/  S2R R235, SR_TID.X ;  /* 0x0000000000eb7919 */ /* 0x000f220000002100 */
[----:B------:R-:W-:Y:S02]  /*3330*/  IADD3 R174, P1, R36, UR11, RZ ;  /* 0x0000000b24ae7c10 */ /* 0x000fe4000ff3e0ff */
[----:B-----5:R-:W-:Y:S02]  /*3340*/  LOP3.LUT P2, RZ, R240, 0x1, RZ, 0xc0, !PT ;  /* 0x00000001f0ff7812 */ /* 0x020fe4000784c0ff */
[----:B------:R-:W-:Y:S02]  /*3350*/  IADD3.X R175, R37, UR10, RZ, P1, !PT ;  /* 0x0000000a25af7c10 */ /* 0x000fe40008ffe4ff */
[----:B-1----:R-:W-:Y:S04]  /*3360*/  SHF.R.S32.HI R238, RZ, 0x1f, R238 ;  /* 0x0000001fffee7819 */ /* 0x002fe800000114ee */
[----:B---3--:R-:W-:Y:S04]  /*3370*/  LEA.HI R238, R238, R239, RZ, 0x3 ;  /* 0x000000efeeee7211 */ /* 0x008fe800078f18ff */
[----:B------:R-:W-:Y:S01]  /*3380*/  SHF.R.S32.HI R238, RZ, 0x3, R238 ;  /* 0x00000003ffee7819 */ /* 0x000fe200000114ee */
[----:B----4-:R-:W-:Y:S03]  /*3390*/  IMAD.SHL.U32 R235, R235, 0x4, RZ ;  /* 0x00000004ebeb7824 */ /* 0x010fe600078e00ff */
[----:B------:R-:W-:Y:S04]  /*33a0*/  IADD3 R38, -R238, UR15, RZ ;  /* 0x0000000fee267c10 */ /* 0x000fe8000fffe1ff */
[C---:B------:R-:W-:Y:S11]  /*33b0*/  ISETP.LT.OR P1, PT, R38.reuse, 0x1, P5 ;  /* 0x000000012600780c */ /* 0x040ff60002f21670 */
[----:B------:R-:W-:Y:S02]  /*33c0*/  @!UPT UIADD3 URZ, URZ, URZ, URZ ;  /* 0x0000003f3f3ff290 */ /* 0x000fe4000fffe03f */
        /* <DEDUP_REMOVED lines=14> */
[----:B------:R-:W-:Y:S04]  /*34b0*/  IMAD.U32 R36, RZ, RZ, UR13 ;  /* 0x0000000dff247e24 */ /* 0x000fe8000f8e00ff */
[----:B------:R-:W-:Y:S01]  /*34c0*/  @!P3 IMAD R38, R36, 0x40, R235 ;  /* 0x000000402426b824 */ /* 0x000fe200078e02eb */
[----:B------:R-:W-:Y:S03]  /*34d0*/  @!P3 LEA R36, R37, 0x40, 0x6 ;  /* 0x000000402524b811 */ /* 0x000fe600078e30ff */
[----:B------:R-:W-:Y:S02]  /*34e0*/  @!P3 IMAD.SHL.U32 R38, R38, 0x4, RZ ;  /* 0x000000042626b824 */ /* 0x000fe400078e00ff */
[----:B--2---:R-:W-:Y:S05]  /*34f0*/  @!P3 IMAD.WIDE R36, R36, 0x4, R236 ;  /* 0x000000042424b825 */ /* 0x004fea00078e02ec */
[----:B------:R3:W-:Y:S02]  /*3500*/  @!P3 LDGSTS.E.BYPASS.LTC128B.128 [R38+0x20080], [R36.64] ;  /* 0x200800002426bfae */ /* 0x0007e4000b901d50 */
.L_x_1134:
[----:B---34-:R-:W-:Y:S01]  /*3510*/  ISETP.GT.AND P1, PT, R234, RZ, PT ;  /* 0x000000ffea00720c */ /* 0x018fe20003f24270 */
[----:B------:R-:W-:Y:S01]  /*3520*/  USHF.L.U32 UR4, UR5, 0xd, URZ ;  /* 0x0000000d05047899 */ /* 0x000fe2000800063f */
[----:B------:R-:W0:Y:S01]  /*3530*/  LDGDEPBAR ;  /* 0x00000000000079af */ /* 0x000e220000000000 */
[----:B------:R-:W-:Y:S01]  /*3540*/  UIADD3 UR15, UR8, 0x2, URZ ;  /* 0x00000002080f7890 */ /* 0x000fe2000fffe03f */
[----:B------:R-:W-:Y:S01]  /*3550*/  FSEL R173, R6, -INF , P1 ;  /* 0xff80000006ad7808 */ /* 0x000fe20000800000 */
[----:B------:R-:W-:Y:S01]  /*3560*/  UIADD3 UR6, UR4, 0x10, URZ ;  /* 0x0000001004067890 */ /* 0x000fe2000fffe03f */
[----:B------:R-:W-:Y:S01]  /*3570*/  FSEL R175, R8, -INF , P1 ;  /* 0xff80000008af7808 */ /* 0x000fe20000800000 */
[----:B------:R-:W-:Y:S01]  /*3580*/  UISETP.GE.AND UP0, UPT, UR15, UR9, UPT ;  /* 0x000000090f00728c */ /* 0x000fe2000bf06270 */
[----:B------:R-:W-:Y:S01]  /*3590*/  FSEL R184, R10, -INF , P1 ;  /* 0xff8000000ab87808 */ /* 0x000fe20000800000 */
[----:B------:R-:W-:Y:S01]  /*35a0*/  FFMA.FTZ R244, R173, c[0x0][0x29c], -R228 ;  /* 0x0000a700adf47a23 */ /* 0x000fe200000108e4 */
[----:B------:R-:W-:Y:S01]  /*35b0*/  FSEL R39, R4, -INF , P1 ;  /* 0xff80000004277808 */ /* 0x000fe20000800000 */
[--C-:B------:R-:W-:Y:S01]  /*35c0*/  FFMA.FTZ R238, R175, c[0x0][0x29c], -R229.reuse ;  /* 0x0000a700afee7a23 */ /* 0x100fe200000108e5 */
[----:B------:R-:W-:Y:S04]  /*35d0*/  ISETP.GT.AND P1, PT, R234, 0x1, PT ;  /* 0x00000001ea00780c */ /* 0x000fe80003f24270 */
[----:B------:R-:W-:Y:S02]  /*35e0*/  FSEL R36, R5, -INF , P1 ;  /* 0xff80000005247808 */ /* 0x000fe40000800000 */
[----:B------:R-:W-:Y:S02]  /*35f0*/  FSEL R38, R7, -INF , P1 ;  /* 0xff80000007267808 */ /* 0x000fe40000800000 */
[-C--:B--2---:R-:W-:Y:S03]  /*3600*/  HMMA.16816.F32 R4, R168, R176.reuse, RZ ;  /* 0x000000b0a804723c */ /* 0x084fe600000018ff */
[----:B------:R-:W-:Y:S01]  /*3610*/  FSEL R174, R9, -INF , P1 ;  /* 0xff80000009ae7808 */ /* 0x000fe20000800000 */
[----:B------:R-:W-:Y:S01]  /*3620*/  FFMA.FTZ R189, R36, c[0x0][0x29c], -R2 ;  /* 0x0000a70024bd7a23 */ /* 0x000fe20000010802 */
[----:B------:R-:W-:Y:S01]  /*3630*/  FSEL R185, R11, -INF , P1 ;  /* 0xff8000000bb97808 */ /* 0x000fe20000800000 */
[----:B------:R-:W-:Y:S01]  /*3640*/  FFMA.FTZ R243, R38, c[0x0][0x29c], -R228 ;  /* 0x0000a70026f37a23 */ /* 0x000fe200000108e4 */
[----:B------:R-:W-:Y:S01]  /*3650*/  ISETP.GT.AND P1, PT, R234, 0x20, PT ;  /* 0x00000020ea00780c */ /* 0x000fe20003f24270 */
[C---:B------:R-:W-:Y:S02]  /*3660*/  HMMA.16816.F32 R8, R180.reuse, R176, RZ ;  /* 0x000000b0b408723c */ /* 0x040fe400000018ff */
[----:B------:R-:W-:Y:S02]  /*3670*/  MUFU.EX2 R189, R189 ;  /* 0x000000bd00bd7308 */ /* 0x000fe40000000800 */
[----:B------:R-:W-:Y:S01]  /*3680*/  FSEL R172, R12, -INF , P1 ;  /* 0xff8000000cac7808 */ /* 0x000fe20000800000 */
[--C-:B------:R-:W-:Y:S01]  /*3690*/  FFMA.FTZ R237, R174, c[0x0][0x29c], -R229.reuse ;  /* 0x0000a700aeed7a23 */ /* 0x100fe200000108e5 */
[----:B------:R-:W-:Y:S02]  /*36a0*/  FSEL R186, R14, -INF , P1 ;  /* 0xff8000000eba7808 */ /* 0x000fe40000800000 */
[----:B------:R-:W-:Y:S01]  /*36b0*/  FSEL R16, R16, -INF , P1 ;  /* 0xff80000010107808 */ /* 0x000fe20000800000 */
[--C-:B------:R-:W-:Y:S02]  /*36c0*/  FFMA.FTZ R236, R172, c[0x0][0x29c], -R229.reuse ;  /* 0x0000a700acec7a23 */ /* 0x100fe400000108e5 */
[----:B------:R-:W-:Y:S01]  /*36d0*/  LDSM.16.M88.4 R172, [R218+0x8080] ;  /* 0x00808000daac783b */ /* 0x000fe20000000200 */
[----:B------:R-:W-:Y:S01]  /*36e0*/  FSEL R18, R18, -INF , P1 ;  /* 0xff80000012127808 */ /* 0x000fe20000800000 */
[----:B------:R-:W-:Y:S01]  /*36f0*/  FFMA.FTZ R190, R16, c[0x0][0x29c], -R2 ;  /* 0x0000a70010be7a23 */ /* 0x000fe20000010802 */
[----:B------:R-:W-:Y:S03]  /*3700*/  ISETP.GT.AND P1, PT, R234, 0x21, PT ;  /* 0x00000021ea00780c */ /* 0x000fe60003f24270 */
[----:B------:R-:W-:Y:S01]  /*3710*/  FFMA.FTZ R191, R18, c[0x0][0x29c], -R228 ;  /* 0x0000a70012bf7a23 */ /* 0x000fe200000108e4 */
[----:B------:R-:W-:Y:S01]  /*3720*/  FSEL R187, R15, -INF , P1 ;  /* 0xff8000000fbb7808 */ /* 0x000fe20000800000 */
[----:B------:R-:W-:Y:S01]  /*3730*/  MUFU.EX2 R190, R190 ;  /* 0x000000be00be7308 */ /* 0x000fe20000000800 */
[----:B------:R-:W-:Y:S02]  /*3740*/  FSEL R37, R13, -INF , P1 ;  /* 0xff8000000d257808 */ /* 0x000fe40000800000 */
[-C--:B------:R-:W-:Y:S01]  /*3750*/  HMMA.16816.F32 R12, R180, R178.reuse, RZ ;  /* 0x000000b2b40c723c */ /* 0x080fe200000018ff */
[----:B------:R-:W-:Y:S02]  /*3760*/  FSEL R17, R17, -INF , P1 ;  /* 0xff80000011117808 */ /* 0x000fe40000800000 */
[----:B------:R-:W-:Y:S01]  /*3770*/  FSEL R0, R19, -INF , P1 ;  /* 0xff80000013007808 */ /* 0x000fe20000800000 */
[--C-:B------:R-:W-:Y:S01]  /*3780*/  FFMA.FTZ R235, R37, c[0x0][0x29c], -R229.reuse ;  /* 0x0000a70025eb7a23 */ /* 0x100fe200000108e5 */
[----:B------:R-:W-:Y:S01]  /*3790*/  ISETP.GT.AND P1, PT, R234, 0x40, PT ;  /* 0x00000040ea00780c */ /* 0x000fe20003f24270 */
[----:B------:R-:W-:Y:S01]  /*37a0*/  FFMA.FTZ R188, R17, c[0x0][0x29c], -R2 ;  /* 0x0000a70011bc7a23 */ /* 0x000fe20000010802 */
[----:B------:R-:W-:Y:S01]  /*37b0*/  MUFU.EX2 R191, R191 ;  /* 0x000000bf00bf7308 */ /* 0x000fe20000000800 */
[C---:B------:R-:W-:Y:S04]  /*37c0*/  HMMA.16816.F32 R16, R168.reuse, R178, RZ ;  /* 0x000000b2a810723c */ /* 0x040fe800000018ff */
[----:B------:R-:W-:Y:S01]  /*37d0*/  FSEL R20, R20, -INF , P1 ;  /* 0xff80000014147808 */ /* 0x000fe20000800000 */
[----:B------:R-:W-:Y:S01]  /*37e0*/  FFMA.FTZ R241, R0, c[0x0][0x29c], -R228 ;  /* 0x0000a70000f17a23 */ /* 0x000fe200000108e4 */
[----:B------:R-:W-:Y:S02]  /*37f0*/  FSEL R22, R22, -INF , P1 ;  /* 0xff80000016167808 */ /* 0x000fe40000800000 */
[----:B------:R-:W-:Y:S01]  /*3800*/  FSEL R24, R24, -INF , P1 ;  /* 0xff80000018187808 */ /* 0x000fe20000800000 */
[----:B------:R-:W-:Y:S03]  /*3810*/  FFMA.FTZ R247, R20, c[0x0][0x29c], -R2 ;  /* 0x0000a70014f77a23 */ /* 0x000fe60000010802 */
[----:B------:R-:W-:Y:S01]  /*3820*/  FSEL R26, R26, -INF , P1 ;  /* 0xff8000001a1a7808 */ /* 0x000fe20000800000 */
[----:B------:R-:W-:Y:S01]  /*3830*/  FFMA.FTZ R240, R22, c[0x0][0x29c], -R228 ;  /* 0x0000a70016f07a23 */ /* 0x000fe200000108e4 */
[----:B------:R-:W-:Y:S01]  /*3840*/  ISETP.GT.AND P1, PT, R234, 0x41, PT ;  /* 0x00000041ea00780c */ /* 0x000fe20003f24270 */
[--C-:B------:R-:W-:Y:S01]  /*3850*/  FFMA.FTZ R248, R24, c[0x0][0x29c], -R229.reuse ;  /* 0x0000a70018f87a23 */ /* 0x100fe200000108e5 */
[----:B------:R-:W-:Y:S02]  /*3860*/  MOV R177, R26 ;  /* 0x0000001a00b17202 */ /* 0x000fe40000000f00 */
[----:B------:R-:W-:Y:S02]  /*3870*/  FSEL R21, R21, -INF , P1 ;  /* 0xff80000015157808 */ /* 0x000fe40000800000 */
[----:B------:R-:W-:Y:S02]  /*3880*/  FSEL R23, R23, -INF , P1 ;  /* 0xff80000017177808 */ /* 0x000fe40000800000 */
[----:B------:R-:W-:Y:S01]  /*3890*/  FSEL R25, R25, -INF , P1 ;  /* 0xff80000019197808 */ /* 0x000fe20000800000 */
[----:B------:R-:W-:Y:S01]  /*38a0*/  FFMA.FTZ R246, R21, c[0x0][0x29c], -R2 ;  /* 0x0000a70015f67a23 */ /* 0x000fe20000010802 */
[----:B------:R-:W-:Y:S01]  /*38b0*/  FSEL R252, R27, -INF , P1 ;  /* 0xff8000001bfc7808 */ /* 0x000fe20000800000 */
[----:B------:R-:W-:Y:S01]  /*38c0*/  FFMA.FTZ R239, R23, c[0x0][0x29c], -R228 ;  /* 0x0000a70017ef7a23 */ /* 0x000fe200000108e4 */
[----:B------:R-:W-:Y:S01]  /*38d0*/  IADD3 R0, R215, UR4, RZ ;  /* 0x00000004d7007c10 */ /* 0x000fe2000fffe0ff */
[-C--:B------:R-:W-:Y:S01]  /*38e0*/  HMMA.16816.F32 R20, R168, R192.reuse, RZ ;  /* 0x000000c0a814723c */ /* 0x080fe200000018ff */
[----:B------:R-:W-:Y:S01]  /*38f0*/  ISETP.GT.AND P1, PT, R234, 0x60, PT ;  /* 0x00000060ea00780c */ /* 0x000fe20003f24270 */
[--C-:B------:R-:W-:Y:S01]  /*3900*/  FFMA.FTZ R249, R25, c[0x0][0x29c], -R229.reuse ;  /* 0x0000a70019f97a23 */ /* 0x100fe200000108e5 */
[----:B------:R-:W-:Y:S02]  /*3910*/  SHF.L.U32 R0, R0, 0x1, RZ ;  /* 0x0000000100007819 */ /* 0x000fe400000006ff */
[----:B------:R-:W-:Y:S02]  /*3920*/  FSEL R32, R32, -INF , P1 ;  /* 0xff80000020207808 */ /* 0x000fe40000800000 */
[----:B------:R-:W-:Y:S01]  /*3930*/  FSEL R34, R34, -INF , P1 ;  /* 0xff80000022227808 */ /* 0x000fe20000800000 */
[C---:B------:R-:W-:Y:S01]  /*3940*/  HMMA.16816.F32 R24, R180.reuse, R192, RZ ;  /* 0x000000c0b418723c */ /* 0x040fe200000018ff */
[----:B------:R-:W-:Y:S03]  /*3950*/  MUFU.EX2 R193, R240 ;  /* 0x000000f000c17308 */ /* 0x000fe60000000800 */
[----:B------:R-:W-:Y:S01]  /*3960*/  FSEL R251, R30, -INF , P1 ;  /* 0xff8000001efb7808 */ /* 0x000fe20000800000 */
[--C-:B------:R-:W-:Y:S01]  /*3970*/  FFMA.FTZ R30, R39, c[0x0][0x29c], -R2.reuse ;  /* 0x0000a700271e7a23 */ /* 0x100fe20000010802 */
[----:B------:R-:W-:Y:S01]  /*3980*/  FSEL R28, R28, -INF , P1 ;  /* 0xff8000001c1c7808 */ /* 0x000fe20000800000 */
[----:B------:R-:W-:Y:S01]  /*3990*/  FFMA.FTZ R245, R32, c[0x0][0x29c], -R2 ;  /* 0x0000a70020f57a23 */ /* 0x000fe20000010802 */
[----:B------:R-:W-:Y:S01]  /*39a0*/  ISETP.GT.AND P1, PT, R234, 0x61, PT ;  /* 0x00000061ea00780c */ /* 0x000fe20003f24270 */
[----:B------:R-:W-:Y:S02]  /*39b0*/  FFMA.FTZ R242, R34, c[0x0][0x29c], -R228 ;  /* 0x0000a70022f27a23 */ /* 0x000fe400000108e4 */
[----:B------:R-:W-:Y:S01]  /*39c0*/  MUFU.EX2 R192, R241 ;  /* 0x000000f100c07308 */ /* 0x000fe20000000800 */
[----:B------:R-:W-:Y:S01]  /*39d0*/  FSEL R33, R33, -INF , P1 ;  /* 0xff80000021217808 */ /* 0x000fe20000800000 */
[--C-:B------:R-:W-:Y:S01]  /*39e0*/  FFMA.FTZ R250, R28, c[0x0][0x29c], -R229.reuse ;  /* 0x0000a7001cfa7a23 */ /* 0x100fe200000108e5 */
[----:B------:R-:W-:Y:S02]  /*39f0*/  FSEL R35, R35, -INF , P1 ;  /* 0xff80000023237808 */ /* 0x000fe40000800000 */
[----:B------:R-:W-:Y:S01]  /*3a00*/  MOV R28, UR4 ;  /* 0x00000004001c7c02 */ /* 0x000fe20008000f00 */
[----:B------:R-:W-:Y:S01]  /*3a10*/  FFMA.FTZ R2, R33, c[0x0][0x29c], -R2 ;  /* 0x0000a70021027a23 */ /* 0x000fe20000010802 */
[----:B------:R-:W-:Y:S01]  /*3a20*/  FSEL R31, R31, -INF , P1 ;  /* 0xff8000001f1f7808 */ /* 0x000fe20000800000 */
[----:B------:R-:W-:Y:S01]  /*3a30*/  FFMA.FTZ R228, R35, c[0x0][0x29c], -R228 ;  /* 0x0000a70023e47a23 */ /* 0x000fe200000108e4 */
[----:B------:R-:W-:Y:S01]  /*3a40*/  FSEL R29, R29, -INF , P1 ;  /* 0xff8000001d1d7808 */ /* 0x000fe20000800000 */
[-C--:B------:R-:W-:Y:S01]  /*3a50*/  HMMA.16816.F32 R32, R180, R194.reuse, RZ ;  /* 0x000000c2b420723c */ /* 0x080fe200000018ff */
[----:B------:R-:W-:Y:S01]  /*3a60*/  LDSM.16.M88.4 R180, [R218+0xa080] ;  /* 0x00a08000dab4783b */ /* 0x000fe20000000200 */
[----:B------:R-:W-:Y:S02]  /*3a70*/  PLOP3.LUT P1, PT, PT, PT, UP0, 0x80, 0x0 ;  /* 0x000000000000781c */ /* 0x000fe40003f2f008 */
[----:B------:R-:W-:Y:S01]  /*3a80*/  MUFU.EX2 R228, R228 ;  /* 0x000000e400e47308 */ /* 0x000fe20000000800 */
[----:B------:R-:W-:Y:S03]  /*3a90*/  FFMA.FTZ R229, R29, c[0x0][0x29c], -R229 ;  /* 0x0000a7001de57a23 */ /* 0x000fe600000108e5 */
[----:B------:R-:W-:Y:S01]  /*3aa0*/  HMMA.16816.F32 R36, R168, R194, RZ ;  /* 0x000000c2a824723c */ /* 0x000fe200000018ff */
[----:B------:R-:W1:Y:S05]  /*3ab0*/  LDSM.16.M88.4 R168, [R214+0x18080] ;  /* 0x01808000d6a8783b */ /* 0x000e6a0000000200 */
[----:B------:R-:W-:Y:S02]  /*3ac0*/  MUFU.EX2 R195, R30 ;  /* 0x0000001e00c37308 */ /* 0x000fe40000000800 */
[-C--:B------:R-:W-:Y:S08]  /*3ad0*/  HMMA.16816.F32 R4, R196, R200.reuse, R4 ;  /* 0x000000c8c404723c */ /* 0x080ff00000001804 */
[C---:B------:R-:W-:Y:S01]  /*3ae0*/  HMMA.16816.F32 R8, R204.reuse, R200, R8 ;  /* 0x000000c8cc08723c */ /* 0x040fe20000001808 */
[----:B------:R-:W-:Y:S07]  /*3af0*/  MUFU.EX2 R194, R239 ;  /* 0x000000ef00c27308 */ /* 0x000fee0000000800 */
[-C--:B------:R-:W-:Y:S03]  /*3b00*/  HMMA.16816.F32 R12, R204, R202.reuse, R12 ;  /* 0x000000cacc0c723c */ /* 0x080fe6000000180c */
[----:B------:R-:W-:Y:S05]  /*3b10*/  MUFU.EX2 R200, R237 ;  /* 0x000000ed00c87308 */ /* 0x000fea0000000800 */
[C---:B------:R-:W-:Y:S05]  /*3b20*/  HMMA.16816.F32 R16, R196.reuse, R202, R16 ;  /* 0x000000cac410723c */ /* 0x040fea0000001810 */
[----:B------:R-:W-:Y:S02]  /*3b30*/  MUFU.EX2 R201, R236 ;  /* 0x000000ec00c97308 */ /* 0x000fe40000000800 */
[----:B------:R-:W-:Y:S01]  /*3b40*/  MOV R203, R177 ;  /* 0x000000b100cb7202 */ /* 0x000fe20000000f00 */
[-C--:B------:R-:W-:Y:S01]  /*3b50*/  HMMA.16816.F32 R20, R196, R208.reuse, R20 ;  /* 0x000000d0c414723c */ /* 0x080fe20000001814 */
[----:B------:R-:W2:Y:S06]  /*3b60*/  LDSM.16.M88.4 R176, [R214+0x19080] ;  /* 0x01908000d6b0783b */ /* 0x000eac0000000200 */
[----:B------:R-:W-:Y:S01]  /*3b70*/  MUFU.EX2 R202, R235 ;  /* 0x000000eb00ca7308 */ /* 0x000fe20000000800 */
[C---:B------:R-:W-:Y:S07]  /*3b80*/  HMMA.16816.F32 R24, R204.reuse, R208, R24 ;  /* 0x000000d0cc18723c */ /* 0x040fee0000001818 */
[----:B------:R-:W-:Y:S01]  /*3b90*/  MOV R209, R187 ;  /* 0x000000bb00d17202 */ /* 0x000fe20000000f00 */
[-C--:B------:R-:W-:Y:S01]  /*3ba0*/  HMMA.16816.F32 R32, R204, R210.reuse, R32 ;  /* 0x000000d2cc20723c */ /* 0x080fe20000001820 */
[----:B------:R-:W-:Y:S03]  /*3bb0*/  MUFU.EX2 R29, R188 ;  /* 0x000000bc001d7308 */ /* 0x000fe60000000800 */
[----:B------:R-:W-:Y:S03]  /*3bc0*/  MOV R208, R186 ;  /* 0x000000ba00d07202 */ /* 0x000fe60000000f00 */
[----:B------:R-:W-:Y:S01]  /*3bd0*/  MOV R207, R185 ;  /* 0x000000b900cf7202 */ /* 0x000fe20000000f00 */
[----:B------:R-:W-:Y:S03]  /*3be0*/  HMMA.16816.F32 R36, R196, R210, R36 ;  /* 0x000000d2c424723c */ /* 0x000fe60000001824 */
[----:B------:R-:W-:Y:S01]  /*3bf0*/  MUFU.EX2 R188, R243 ;  /* 0x000000f300bc7308 */ /* 0x000fe20000000800 */
[----:B------:R-:W-:Y:S02]  /*3c00*/  MOV R206, R184 ;  /* 0x000000b800ce7202 */ /* 0x000fe40000000f00 */
[----:B------:R-:W-:Y:S01]  /*3c10*/  LDSM.16.M88.4 R184, [R3+0x19080] ;  /* 0x0190800003b8783b */ /* 0x000fe20000000200 */
[----:B------:R-:W-:Y:S01]  /*3c20*/  SHF.L.U32 R204, R215, 0x1, RZ ;  /* 0x00000001d7cc7819 */ /* 0x000fe200000006ff */
[-C--:B-1----:R-:W-:Y:S05]  /*3c30*/  HMMA.16816.F32 R4, R168, R172.reuse, R4 ;  /* 0x000000aca804723c */ /* 0x082fea0000001804 */
[----:B------:R-:W-:Y:S03]  /*3c40*/  MUFU.EX2 R198, R238 ;  /* 0x000000ee00c67308 */ /* 0x000fe60000000800 */
[C---:B--2---:R-:W-:Y:S07]  /*3c50*/  HMMA.16816.F32 R8, R176.reuse, R172, R8 ;  /* 0x000000acb008723c */ /* 0x044fee0000001808 */
[----:B------:R-:W-:Y:S01]  /*3c60*/  MUFU.EX2 R196, R242 ;  /* 0x000000f200c47308 */ /* 0x000fe20000000800 */
[-C--:B------:R-:W-:Y:S08]  /*3c70*/  HMMA.16816.F32 R12, R176, R174.reuse, R12 ;  /* 0x000000aeb00c723c */ /* 0x080ff0000000180c */
[C---:B------:R-:W-:Y:S01]  /*3c80*/  HMMA.16816.F32 R16, R168.reuse, R174, R16 ;  /* 0x000000aea810723c */ /* 0x040fe20000001810 */
[----:B------:R-:W-:Y:S01]  /*3c90*/  LDSM.16.M88.4 R172, [R3+0x18080] ;  /* 0x0180800003ac783b */ /* 0x000fe20000000200 */
[----:B------:R-:W-:Y:S06]  /*3ca0*/  MUFU.EX2 R199, R248 ;  /* 0x000000f800c77308 */ /* 0x000fec0000000800 */
[-C--:B------:R-:W-:Y:S04]  /*3cb0*/  HMMA.16816.F32 R20, R168, R180.reuse, R20 ;  /* 0x000000b4a814723c */ /* 0x080fe80000001814 */
[----:B------:R-:W-:Y:S04]  /*3cc0*/  MUFU.EX2 R197, R249 ;  /* 0x000000f900c57308 */ /* 0x000fe80000000800 */
[C---:B------:R-:W-:Y:S06]  /*3cd0*/  HMMA.16816.F32 R24, R176.reuse, R180, R24 ;  /* 0x000000b4b018723c */ /* 0x040fec0000001818 */
[----:B------:R-:W-:Y:S02]  /*3ce0*/  MUFU.EX2 R30, R246 ;  /* 0x000000f6001e7308 */ /* 0x000fe40000000800 */
[-C--:B------:R-:W-:Y:S01]  /*3cf0*/  HMMA.16816.F32 R32, R176, R182.reuse, R32 ;  /* 0x000000b6b020723c */ /* 0x080fe20000001820 */
[----:B------:R-:W1:Y:S07]  /*3d00*/  LDSM.16.M88.4 R176, [R217+0x8080] ;  /* 0x00808000d9b0783b */ /* 0x000e6e0000000200 */
[----:B------:R-:W-:Y:S01]  /*3d10*/  HMMA.16816.F32 R36, R168, R182, R36 ;  /* 0x000000b6a824723c */ /* 0x000fe20000001824 */
[----:B------:R-:W2:Y:S01]  /*3d20*/  LDSM.16.M88.4 R168, [R217+0xa080] ;  /* 0x00a08000d9a8783b */ /* 0x000ea20000000200 */
[----:B------:R-:W-:Y:S07]  /*3d30*/  MUFU.EX2 R229, R229 ;  /* 0x000000e500e57308 */ /* 0x000fee0000000800 */
[----:B------:R-:W-:Y:S01]  /*3d40*/  LDSM.16.M88.4 R180, [R219+0xc080] ;  /* 0x00c08000dbb4783b */ /* 0x000fe20000000200 */
        /* <DEDUP_REMOVED lines=8> */
[----:B------:R2:W3:Y:S07]  /*3dd0*/  LDSM.16.M88.4 R184, [R0+0x1b080] ;  /* 0x01b0800000b8783b */ /* 0x0004ee0000000200 */
[----:B------:R-:W-:Y:S01]  /*3de0*/  HMMA.16816.F32 R36, R172, R170, R36 ;  /* 0x000000aaac24723c */ /* 0x000fe20000001824 */
[----:B------:R-:W4:Y:S07]  /*3df0*/  LDSM.16.M88.4 R168, [R219+0xe080] ;  /* 0x00e08000dba8783b */ /* 0x000f2e0000000200 */
[-C--:B-1----:R-:W-:Y:S01]  /*3e00*/  HMMA.16816.F32 R4, R176, R180.reuse, R4 ;  /* 0x000000b4b004723c */ /* 0x082fe20000001804 */
[----:B--2---:R-:W-:Y:S04]  /*3e10*/  MOV R0, UR6 ;  /* 0x0000000600007c02 */ /* 0x004fe80008000f00 */
[----:B------:R-:W-:Y:S01]  /*3e20*/  @P0 IADD3 R0, R28, -0x10, RZ ;  /* 0xfffffff01c000810 */ /* 0x000fe20007ffe0ff */
[--C-:B------:R-:W-:Y:S03]  /*3e30*/  FFMA.FTZ R28, R207, c[0x0][0x29c], -R230.reuse ;  /* 0x0000a700cf1c7a23 */ /* 0x100fe600000108e6 */
[----:B------:R-:W-:Y:S01]  /*3e40*/  IADD3 R0, R215, R0, RZ ;  /* 0x00000000d7007210 */ /* 0x000fe20007ffe0ff */
[C---:B---3--:R-:W-:Y:S08]  /*3e50*/  HMMA.16816.F32 R8, R184.reuse, R180, R8 ;  /* 0x000000b4b808723c */ /* 0x048ff00000001808 */
[-C--:B------:R-:W-:Y:S08]  /*3e60*/  HMMA.16816.F32 R12, R184, R182.reuse, R12 ;  /* 0x000000b6b80c723c */ /* 0x080ff0000000180c */
[C---:B------:R-:W-:Y:S01]  /*3e70*/  HMMA.16816.F32 R16, R176.reuse, R182, R16 ;  /* 0x000000b6b010723c */ /* 0x040fe20000001810 */
[----:B------:R-:W-:Y:S07]  /*3e80*/  LDSM.16.M88.4 R180, [R216+0xc080] ;  /* 0x00c08000d8b4783b */ /* 0x000fee0000000200 */
[-C--:B----4-:R-:W-:Y:S08]  /*3e90*/  HMMA.16816.F32 R20, R176, R168.reuse, R20 ;  /* 0x000000a8b014723c */ /* 0x090ff00000001814 */
[C---:B------:R-:W-:Y:S08]  /*3ea0*/  HMMA.16816.F32 R24, R184.reuse, R168, R24 ;  /* 0x000000a8b818723c */ /* 0x040ff00000001818 */
[-C--:B------:R-:W-:Y:S07]  /*3eb0*/  HMMA.16816.F32 R32, R184, R170.reuse, R32 ;  /* 0x000000aab820723c */ /* 0x080fee0000001820 */
[----:B------:R-:W-:Y:S01]  /*3ec0*/  SHF.L.U32 R184, R0, 0x1, RZ ;  /* 0x0000000100b87819 */ /* 0x000fe200000006ff */
[----:B------:R-:W-:Y:S01]  /*3ed0*/  HMMA.16816.F32 R36, R176, R170, R36 ;  /* 0x000000aab024723c */ /* 0x000fe20000001824 */
[----:B------:R-:W-:Y:S08]  /*3ee0*/  LDSM.16.M88.4 R168, [R216+0xe080] ;  /* 0x00e08000d8a8783b */ /* 0x000ff00000000200 */
[----:B------:R-:W1:Y:S08]  /*3ef0*/  LDSM.16.M88.4 R172, [R184+0x1a080] ;  /* 0x01a08000b8ac783b */ /* 0x000e700000000200 */
[----:B------:R-:W2:Y:S08]  /*3f00*/  LDSM.16.M88.4 R184, [R184+0x1b080] ;  /* 0x01b08000b8b8783b */ /* 0x000eb00000000200 */
[----:B------:R-:W-:Y:S08]  /*3f10*/  LDSM.16.M88.4 R176, [R214+0x1a080] ;  /* 0x01a08000d6b0783b */ /* 0x000ff00000000200 */
[----:B------:R-:W-:Y:S01]  /*3f20*/  LDS R0, [R231+0x202a0] ;  /* 0x0202a000e7007984 */ /* 0x000fe20000000800 */
[-C--:B-1----:R-:W-:Y:S08]  /*3f30*/  HMMA.16816.F32 R4, R172, R180.reuse, R4 ;  /* 0x000000b4ac04723c */ /* 0x082ff00000001804 */
[C---:B--2---:R-:W-:Y:S08]  /*3f40*/  HMMA.16816.F32 R8, R184.reuse, R180, R8 ;  /* 0x000000b4b808723c */ /* 0x044ff00000001808 */
        /* <DEDUP_REMOVED lines=20> */
[----:B------:R-:W-:Y:S01]  /*4090*/  LDSM.16.M88.4 R168, [R217+0xe080] ;  /* 0x00e08000d9a8783b */ /* 0x000fe20000000200 */
[----:B------:R3:W-:Y:S06]  /*40a0*/  MUFU.EX2 R178, R2 ;  /* 0x0000000200b27308 */ /* 0x0007ec0000000800 */
[-C--:B-1----:R-:W-:Y:S01]  /*40b0*/  HMMA.16816.F32 R4, R172, R180.reuse, R4 ;  /* 0x000000b4ac04723c */ /* 0x082fe20000001804 */
[----:B------:R-:W1:Y:S03]  /*40c0*/  LDS R3, [R231+0x20280] ;  /* 0x02028000e7037984 */ /* 0x000e660000000800 */
[----:B------:R-:W4:Y:S10]  /*40d0*/  MUFU.EX2 R179, R244 ;  /* 0x000000f400b37308 */ /* 0x000f340000000800 */
[----:B------:R-:W-:Y:S01]  /*40e0*/  MUFU.EX2 R176, R247 ;  /* 0x000000f700b07308 */ /* 0x000fe20000000800 */
[----:B---3--:R-:W-:Y:S01]  /*40f0*/  FFMA.FTZ R2, R206, c[0x0][0x29c], -R230 ;  /* 0x0000a700ce027a23 */ /* 0x008fe200000108e6 */
[----:B------:R-:W-:Y:S08]  /*4100*/  SEL R206, R227, 0xffffffe0, !P0 ;  /* 0xffffffe0e3ce7807 */ /* 0x000ff00004000000 */
[----:B------:R-:W3:Y:S01]  /*4110*/  MUFU.EX2 R177, R245 ;  /* 0x000000f500b17308 */ /* 0x000ee20000000800 */
[C---:B--2---:R-:W-:Y:S04]  /*4120*/  HMMA.16816.F32 R8, R184.reuse, R180, R8 ;  /* 0x000000b4b808723c */ /* 0x044fe80000001808 */
[--C-:B------:R-:W-:Y:S02]  /*4130*/  FADD.FTZ R6, R6, -R0.reuse ;  /* 0x8000000006067221 */ /* 0x100fe40000010000 */
[----:B------:R-:W-:Y:S02]  /*4140*/  FADD.FTZ R7, R7, -R0 ;  /* 0x8000000007077221 */ /* 0x000fe40000010000 */
[-C--:B------:R-:W-:Y:S01]  /*4150*/  HMMA.16816.F32 R12, R184, R182.reuse, R12 ;  /* 0x000000b6b80c723c */ /* 0x080fe2000000180c */
[----:B------:R2:W-:Y:S03]  /*4160*/  MUFU.EX2 R181, R2 ;  /* 0x0000000200b57308 */ /* 0x0005e60000000800 */
[----:B----4-:R-:W-:Y:S02]  /*4170*/  FMUL.FTZ R6, R179, R6 ;  /* 0x00000006b3067220 */ /* 0x010fe40000410000 */
[----:B------:R-:W-:Y:S02]  /*4180*/  FMUL.FTZ R7, R188, R7 ;  /* 0x00000007bc077220 */ /* 0x000fe40000410000 */
[C---:B------:R-:W-:Y:S03]  /*4190*/  HMMA.16816.F32 R16, R172.reuse, R182, R16 ;  /* 0x000000b6ac10723c */ /* 0x040fe60000001810 */
[----:B------:R3:W4:Y:S01]  /*41a0*/  MUFU.EX2 R180, R28 ;  /* 0x0000001c00b47308 */ /* 0x0007220000000800 */
[--C-:B-1----:R-:W-:Y:S02]  /*41b0*/  FADD.FTZ R4, R4, -R3.reuse ;  /* 0x8000000304047221 */ /* 0x102fe40000010000 */
[--C-:B------:R-:W-:Y:S02]  /*41c0*/  FADD.FTZ R5, R5, -R3.reuse ;  /* 0x8000000305057221 */ /* 0x100fe40000010000 */
[-C--:B------:R-:W-:Y:S04]  /*41d0*/  HMMA.16816.F32 R20, R172, R168.reuse, R20 ;  /* 0x000000a8ac14723c */ /* 0x080fe80000001814 */
[----:B------:R-:W-:Y:S01]  /*41e0*/  FMUL.FTZ R4, R195, R4 ;  /* 0x00000004c3047220 */ /* 0x000fe20000410000 */
[----:B------:R-:W-:Y:S01]  /*41f0*/  MUFU.EX2 R183, R250 ;  /* 0x000000fa00b77308 */ /* 0x000fe20000000800 */
[----:B------:R-:W-:Y:S02]  /*4200*/  FMUL.FTZ R5, R189, R5 ;  /* 0x00000005bd057220 */ /* 0x000fe40000410000 */
[C---:B------:R-:W-:Y:S01]  /*4210*/  HMMA.16816.F32 R24, R184.reuse, R168, R24 ;  /* 0x000000a8b818723c */ /* 0x040fe20000001818 */
[----:B--2---:R-:W1:Y:S03]  /*4220*/  LDS R2, [R231+0x20300] ;  /* 0x02030000e7027984 */ /* 0x004e660000000800 */
[----:B------:R-:W-:Y:S03]  /*4230*/  FFMA.FTZ R182, R251, c[0x0][0x29c], -R230 ;  /* 0x0000a700fbb67a23 */ /* 0x000fe600000108e6 */
[----:B------:R-:W-:Y:S01]  /*4240*/  F2FP.PACK_AB R168, R5, R4 ;  /* 0x0000000405a8723e */ /* 0x000fe200000000ff */
[-C--:B------:R-:W-:Y:S04]  /*4250*/  HMMA.16816.F32 R32, R184, R170.reuse, R32 ;  /* 0x000000aab820723c */ /* 0x080fe80000001820 */
[--C-:B------:R-:W-:Y:S01]  /*4260*/  FADD.FTZ R18, R18, -R0.reuse ;  /* 0x8000000012127221 */ /* 0x100fe20000010000 */
[----:B---3--:R-:W-:Y:S01]  /*4270*/  F2FP.PACK_AB R28, R178, R177 ;  /* 0x000000b1b21c723e */ /* 0x008fe200000000ff */
[--C-:B------:R-:W-:Y:S02]  /*4280*/  FADD.FTZ R19, R19, -R0.reuse ;  /* 0x8000000013137221 */ /* 0x100fe40000010000 */
[----:B------:R-:W-:Y:S04]  /*4290*/  HMMA.16816.F32 R36, R172, R170, R36 ;  /* 0x000000aaac24723c */ /* 0x000fe80000001824 */
[--C-:B------:R-:W-:Y:S02]  /*42a0*/  FADD.FTZ R22, R22, -R0.reuse ;  /* 0x8000000016167221 */ /* 0x100fe40000010000 */
[----:B------:R-:W-:Y:S02]  /*42b0*/  FADD.FTZ R23, R23, -R0 ;  /* 0x8000000017177221 */ /* 0x000fe40000010000 */
[--C-:B------:R-:W-:Y:S04]  /*42c0*/  FADD.FTZ R16, R16, -R3.reuse ;  /* 0x8000000310107221 */ /* 0x100fe80000010000 */
[--C-:B------:R-:W-:Y:S02]  /*42d0*/  FADD.FTZ R17, R17, -R3.reuse ;  /* 0x8000000311117221 */ /* 0x100fe40000010000 */
[--C-:B------:R-:W-:Y:S02]  /*42e0*/  FADD.FTZ R20, R20, -R3.reuse ;  /* 0x8000000314147221 */ /* 0x100fe40000010000 */
[--C-:B------:R-:W-:Y:S02]  /*42f0*/  FADD.FTZ R21, R21, -R3.reuse ;  /* 0x8000000315157221 */ /* 0x100fe40000010000 */
[--C-:B------:R-:W-:Y:S02]  /*4300*/  FFMA.FTZ R172, R209, c[0x0][0x29c], -R230.reuse ;  /* 0x0000a700d1ac7a23 */ /* 0x100fe400000108e6 */
[----:B------:R-:W-:Y:S02]  /*4310*/  FFMA.FTZ R171, R208, c[0x0][0x29c], -R230 ;  /* 0x0000a700d0ab7a23 */ /* 0x000fe400000108e6 */
[----:B------:R-:W-:Y:S02]  /*4320*/  FMUL.FTZ R20, R176, R20 ;  /* 0x00000014b0147220 */ /* 0x000fe40000410000 */
[--C-:B------:R-:W-:Y:S01]  /*4330*/  FADD.FTZ R38, R38, -R0.reuse ;  /* 0x8000000026267221 */ /* 0x100fe20000010000 */
[----:B------:R-:W-:Y:S01]  /*4340*/  MUFU.EX2 R173, R171 ;  /* 0x000000ab00ad7308 */ /* 0x000fe20000000800 */
[----:B------:R-:W-:Y:S02]  /*4350*/  FADD.FTZ R39, R39, -R0 ;  /* 0x8000000027277221 */ /* 0x000fe40000010000 */
[--C-:B------:R-:W-:Y:S01]  /*4360*/  FADD.FTZ R36, R36, -R3.reuse ;  /* 0x8000000324247221 */ /* 0x100fe20000010000 */
[----:B------:R-:W2:Y:S01]  /*4370*/  LDS R0, [R231+0x20320] ;  /* 0x02032000e7007984 */ /* 0x000ea20000000800 */
[----:B------:R-:W-:Y:S01]  /*4380*/  FADD.FTZ R37, R37, -R3 ;  /* 0x8000000325257221 */ /* 0x000fe20000010000 */
[----:B------:R-:W-:Y:S01]  /*4390*/  F2FP.PACK_AB R3, R188, R179 ;  /* 0x000000b3bc03723e */ /* 0x000fe200000000ff */
[C---:B------:R-:W-:Y:S01]  /*43a0*/  FMUL.FTZ R21, R30.reuse, R21 ;  /* 0x000000151e157220 */ /* 0x040fe20000410000 */
[----:B------:R-:W-:Y:S01]  /*43b0*/  F2FP.PACK_AB R30, R30, R176 ;  /* 0x000000b01e1e723e */ /* 0x000fe200000000ff */
[--C-:B------:R-:W-:Y:S01]  /*43c0*/  FFMA.FTZ R174, R203, c[0x0][0x29c], -R230.reuse ;  /* 0x0000a700cbae7a23 */ /* 0x100fe200000108e6 */
[----:B------:R-:W3:Y:S01]  /*43d0*/  MUFU.EX2 R172, R172 ;  /* 0x000000ac00ac7308 */ /* 0x000ee20000000800 */
[----:B------:R4:W-:Y:S01]  /*43e0*/  STS [R232+0x400], R3 ;  /* 0x00040003e8007388 */ /* 0x0009e20000000800 */
[--C-:B------:R-:W-:Y:S01]  /*43f0*/  FFMA.FTZ R175, R252, c[0x0][0x29c], -R230.reuse ;  /* 0x0000a700fcaf7a23 */ /* 0x100fe200000108e6 */
[----:B------:R-:W-:Y:S01]  /*4400*/  F2FP.PACK_AB R170, R21, R20 ;  /* 0x0000001415aa723e */ /* 0x000fe200000000ff */
[----:B------:R-:W-:Y:S01]  /*4410*/  FFMA.FTZ R230, R31, c[0x0][0x29c], -R230 ;  /* 0x0000a7001fe67a23 */ /* 0x000fe200000108e6 */
[----:B------:R-:W-:Y:S01]  /*4420*/  F2FP.PACK_AB R31, R189, R195 ;  /* 0x000000c3bd1f723e */ /* 0x000fe200000000ff */
[----:B------:R-:W-:Y:S01]  /*4430*/  FMUL.FTZ R4, R193, R22 ;  /* 0x00000016c1047220 */ /* 0x000fe20000410000 */
[----:B------:R-:W-:Y:S01]  /*4440*/  F2FP.PACK_AB R20, R192, R191 ;  /* 0x000000bfc014723e */ /* 0x000fe200000000ff */
[----:B------:R-:W-:Y:S02]  /*4450*/  FMUL.FTZ R21, R194, R23 ;  /* 0x00000017c2157220 */ /* 0x000fe40000410000 */
[C---:B------:R-:W-:Y:S01]  /*4460*/  FMUL.FTZ R17, R29.reuse, R17 ;  /* 0x000000111d117220 */ /* 0x040fe20000410000 */
[----:B------:R-:W-:Y:S01]  /*4470*/  F2FP.PACK_AB R29, R29, R190 ;  /* 0x000000be1d1d723e */ /* 0x000fe200000000ff */
[----:B------:R-:W-:Y:S01]  /*4480*/  STS [R232], R31 ;  /* 0x0000001fe8007388 */ /* 0x000fe20000000800 */
[----:B------:R-:W-:Y:S01]  /*4490*/  F2FP.PACK_AB R21, R21, R4 ;  /* 0x000000041515723e */ /* 0x000fe200000000ff */
[--C-:B-1----:R-:W-:Y:S01]  /*44a0*/  FADD.FTZ R4, R9, -R2.reuse ;  /* 0x8000000209047221 */ /* 0x102fe20000010000 */
[----:B------:R-:W-:Y:S01]  /*44b0*/  F2FP.PACK_AB R9, R200, R198 ;  /* 0x000000c6c809723e */ /* 0x000fe200000000ff */
[----:B------:R-:W-:Y:S01]  /*44c0*/  STS [R233], R29 ;  /* 0x0000001de9007388 */ /* 0x000fe20000000800 */
[----:B------:R-:W-:Y:S01]  /*44d0*/  FMUL.FTZ R36, R177, R36 ;  /* 0x00000024b1247220 */ /* 0x000fe20000410000 */
[----:B------:R-:W-:Y:S01]  /*44e0*/  MUFU.EX2 R171, R174 ;  /* 0x000000ae00ab7308 */ /* 0x000fe20000000800 */
[----:B------:R-:W-:Y:S01]  /*44f0*/  FMUL.FTZ R37, R178, R37 ;  /* 0x00000025b2257220 */ /* 0x000fe20000410000 */
[----:B------:R-:W-:Y:S01]  /*4500*/  STS [R233+0x400], R20 ;  /* 0x00040014e9007388 */ /* 0x000fe20000000800 */
[--C-:B------:R-:W-:Y:S02]  /*4510*/  FADD.FTZ R25, R25, -R2.reuse ;  /* 0x8000000219197221 */ /* 0x100fe40000010000 */
[--C-:B------:R-:W-:Y:S01]  /*4520*/  FADD.FTZ R33, R33, -R2.reuse ;  /* 0x8000000221217221 */ /* 0x100fe20000010000 */
[----:B------:R-:W-:Y:S01]  /*4530*/  STS [R232+0x1000], R9 ;  /* 0x00100009e8007388 */ /* 0x000fe20000000800 */
[--C-:B------:R-:W-:Y:S01]  /*4540*/  FADD.FTZ R8, R8, -R2.reuse ;  /* 0x8000000208087221 */ /* 0x100fe20000010000 */
[----:B----4-:R-:W-:Y:S01]  /*4550*/  F2FP.PACK_AB R3, R180, R181 ;  /* 0x000000b5b403723e */ /* 0x010fe200000000ff */
[--C-:B------:R-:W-:Y:S01]  /*4560*/  FADD.FTZ R12, R12, -R2.reuse ;  /* 0x800000020c0c7221 */ /* 0x100fe20000010000 */
[----:B------:R-:W-:Y:S01]  /*4570*/  F2FP.PACK_AB R23, R37, R36 ;  /* 0x000000242517723e */ /* 0x000fe200000000ff */
[--C-:B------:R-:W-:Y:S01]  /*4580*/  FADD.FTZ R13, R13, -R2.reuse ;  /* 0x800000020d0d7221 */ /* 0x100fe20000010000 */
[----:B------:R-:W1:Y:S01]  /*4590*/  MUFU.EX2 R37, R175 ;  /* 0x000000af00257308 */ /* 0x000e620000000800 */
[--C-:B------:R-:W-:Y:S01]  /*45a0*/  FADD.FTZ R24, R24, -R2.reuse ;  /* 0x8000000218187221 */ /* 0x100fe20000010000 */
[----:B------:R-:W-:Y:S01]  /*45b0*/  STS [R232+0x1400], R3 ;  /* 0x00140003e8007388 */ /* 0x000fe20000000800 */
[----:B------:R-:W-:Y:S01]  /*45c0*/  FADD.FTZ R32, R32, -R2 ;  /* 0x8000000220207221 */ /* 0x000fe20000010000 */
[----:B---3--:R-:W-:Y:S01]  /*45d0*/  F2FP.PACK_AB R2, R172, R173 ;  /* 0x000000adac02723e */ /* 0x008fe200000000ff */
[----:B------:R-:W-:Y:S02]  /*45e0*/  FMUL.FTZ R16, R190, R16 ;  /* 0x00000010be107220 */ /* 0x000fe40000410000 */
[----:B------:R-:W-:Y:S01]  /*45f0*/  FMUL.FTZ R5, R191, R18 ;  /* 0x00000012bf057220 */ /* 0x000fe20000410000 */
[----:B------:R-:W-:Y:S01]  /*4600*/  F2FP.PACK_AB R18, R194, R193 ;  /* 0x000000c1c212723e */ /* 0x000fe200000000ff */
[----:B------:R1:W-:Y:S01]  /*4610*/  STS [R233+0x1400], R2 ;  /* 0x00140002e9007388 */ /* 0x0003e20000000800 */
[----:B------:R-:W-:Y:S01]  /*4620*/  F2FP.PACK_AB R169, R17, R16 ;  /* 0x0000001011a9723e */ /* 0x000fe200000000ff */
[----:B------:R-:W-:Y:S01]  /*4630*/  MUFU.EX2 R36, R182 ;  /* 0x000000b600247308 */ /* 0x000fe20000000800 */
[----:B------:R-:W-:Y:S01]  /*4640*/  F2FP.PACK_AB R17, R7, R6 ;  /* 0x000000060711723e */ /* 0x000fe200000000ff */
[----:B------:R-:W-:Y:S01]  /*4650*/  FMUL.FTZ R19, R192, R19 ;  /* 0x00000013c0137220 */ /* 0x000fe20000410000 */
[----:B------:R-:W-:Y:S01]  /*4660*/  F2FP.PACK_AB R7, R202, R201 ;  /* 0x000000c9ca07723e */ /* 0x000fe200000000ff */
[----:B------:R-:W-:Y:S01]  /*4670*/  FMUL.FTZ R6, R200, R4 ;  /* 0x00000004c8067220 */ /* 0x000fe20000410000 */
[----:B------:R-:W-:Y:S01]  /*4680*/  F2FP.PACK_AB R16, R228, R196 ;  /* 0x000000c4e410723e */ /* 0x000fe200000000ff */
[--C-:B--2---:R-:W-:Y:S01]  /*4690*/  FADD.FTZ R10, R10, -R0.reuse ;  /* 0x800000000a0a7221 */ /* 0x104fe20000010000 */
[----:B------:R-:W-:Y:S01]  /*46a0*/  F2FP.PACK_AB R4, R197, R199 ;  /* 0x000000c7c504723e */ /* 0x000fe200000000ff */
[----:B------:R-:W-:Y:S01]  /*46b0*/  STS [R233+0x1000], R7 ;  /* 0x00100007e9007388 */ /* 0x000fe20000000800 */
[----:B------:R-:W-:Y:S01]  /*46c0*/  F2FP.PACK_AB R19, R19, R5 ;  /* 0x000000051313723e */ /* 0x000fe200000000ff */
[----:B------:R-:W2:Y:S01]  /*46d0*/  MUFU.EX2 R230, R230 ;  /* 0x000000e600e67308 */ /* 0x000ea20000000800 */
[----:B------:R-:W-:Y:S01]  /*46e0*/  F2FP.PACK_AB R5, R229, R183 ;  /* 0x000000b7e505723e */ /* 0x000fe200000000ff */
[----:B------:R-:W-:Y:S01]  /*46f0*/  STS [R232+0x2000], R30 ;  /* 0x0020001ee8007388 */ /* 0x000fe20000000800 */
[--C-:B------:R-:W-:Y:S02]  /*4700*/  FADD.FTZ R11, R11, -R0.reuse ;  /* 0x800000000b0b7221 */ /* 0x100fe40000010000 */
[----:B------:R-:W-:Y:S01]  /*4710*/  FMUL.FTZ R10, R181, R10 ;  /* 0x0000000ab50a7220 */ /* 0x000fe20000410000 */
[----:B------:R-:W-:Y:S01]  /*4720*/  STS [R232+0x2400], R18 ;  /* 0x00240012e8007388 */ /* 0x000fe20000000800 */
[----:B------:R-:W-:Y:S02]  /*4730*/  FMUL.FTZ R11, R180, R11 ;  /* 0x0000000bb40b7220 */ /* 0x000fe40000410000 */
[----:B------:R-:W-:Y:S01]  /*4740*/  FMUL.FTZ R38, R196, R38 ;  /* 0x00000026c4267220 */ /* 0x000fe20000410000 */
[----:B------:R-:W-:Y:S01]  /*4750*/  STS [R233+0x2000], R28 ;  /* 0x0020001ce9007388 */ /* 0x000fe20000000800 */
[----:B------:R-:W-:Y:S01]  /*4760*/  FMUL.FTZ R22, R228, R39 ;  /* 0x00000027e4167220 */ /* 0x000fe20000410000 */
[----:B-1----:R-:W-:Y:S02]  /*4770*/  F2FP.PACK_AB R2, R37, R171 ;  /* 0x000000ab2502723e */ /* 0x002fe400000000ff */
[----:B------:R-:W-:Y:S01]  /*4780*/  STS [R233+0x2400], R16 ;  /* 0x00240010e9007388 */ /* 0x000fe20000000800 */
[----:B------:R-:W-:Y:S01]  /*4790*/  FMUL.FTZ R39, R198, R8 ;  /* 0x00000008c6277220 */ /* 0x000fe20000410000 */
[----:B------:R-:W-:Y:S01]  /*47a0*/  F2FP.PACK_AB R22, R22, R38 ;  /* 0x000000261616723e */ /* 0x000fe200000000ff */
[--C-:B------:R-:W-:Y:S01]  /*47b0*/  FADD.FTZ R15, R15, -R0.reuse ;  /* 0x800000000f0f7221 */ /* 0x100fe20000010000 */
[----:B------:R2:W-:Y:S01]  /*47c0*/  STS [R232+0x3400], R2 ;  /* 0x00340002e8007388 */ /* 0x0005e20000000800 */
[--C-:B------:R-:W-:Y:S01]  /*47d0*/  FADD.FTZ R14, R14, -R0.reuse ;  /* 0x800000000e0e7221 */ /* 0x100fe20000010000 */
[----:B------:R-:W-:Y:S01]  /*47e0*/  F2FP.PACK_AB R6, R6, R39 ;  /* 0x000000270606723e */ /* 0x000fe200000000ff */
[----:B------:R-:W-:Y:S01]  /*47f0*/  FMUL.FTZ R38, R201, R12 ;  /* 0x0000000cc9267220 */ /* 0x000fe20000410000 */
[----:B------:R1:W-:Y:S01]  /*4800*/  STS [R232+0x3000], R4 ;  /* 0x00300004e8007388 */ /* 0x0003e20000000800 */
[----:B------:R-:W-:Y:S02]  /*4810*/  FMUL.FTZ R8, R202, R13 ;  /* 0x0000000dca087220 */ /* 0x000fe40000410000 */
[----:B------:R-:W-:Y:S01]  /*4820*/  FMUL.FTZ R14, R173, R14 ;  /* 0x0000000ead0e7220 */ /* 0x000fe20000410000 */
[----:B------:R-:W-:Y:S01]  /*4830*/  STS [R233+0x3000], R5 ;  /* 0x00300005e9007388 */ /* 0x000fe20000000800 */
[--C-:B------:R-:W-:Y:S01]  /*4840*/  FADD.FTZ R27, R27, -R0.reuse ;  /* 0x800000001b1b7221 */ /* 0x100fe20000010000 */
[----:B------:R-:W-:Y:S01]  /*4850*/  F2FP.PACK_AB R8, R8, R38 ;  /* 0x000000260808723e */ /* 0x000fe200000000ff */
[--C-:B------:R-:W-:Y:S02]  /*4860*/  FADD.FTZ R26, R26, -R0.reuse ;  /* 0x800000001a1a7221 */ /* 0x100fe40000010000 */
[----:B------:R-:W-:Y:S02]  /*4870*/  FMUL.FTZ R24, R199, R24 ;  /* 0x00000018c7187220 */ /* 0x000fe40000410000 */
[----:B------:R-:W-:Y:S02]  /*4880*/  FMUL.FTZ R12, R197, R25 ;  /* 0x00000019c50c7220 */ /* 0x000fe40000410000 */
[--C-:B------:R-:W-:Y:S02]  /*4890*/  FADD.FTZ R35, R35, -R0.reuse ;  /* 0x8000000023237221 */ /* 0x100fe40000010000 */
[----:B------:R-:W-:Y:S01]  /*48a0*/  FMUL.FTZ R26, R171, R26 ;  /* 0x0000001aab1a7220 */ /* 0x000fe20000410000 */
[----:B------:R-:W-:Y:S01]  /*48b0*/  F2FP.PACK_AB R12, R12, R24 ;  /* 0x000000180c0c723e */ /* 0x000fe200000000ff */
[----:B------:R-:W-:Y:S02]  /*48c0*/  FMUL.FTZ R3, R37, R27 ;  /* 0x0000001b25037220 */ /* 0x000fe40000410000 */
[----:B------:R-:W-:Y:S01]  /*48d0*/  FADD.FTZ R34, R34, -R0 ;  /* 0x8000000022227221 */ /* 0x000fe20000010000 */
[----:B--2---:R-:W-:Y:S01]  /*48e0*/  F2FP.PACK_AB R2, R230, R36 ;  /* 0x00000024e602723e */ /* 0x004fe200000000ff */
[----:B------:R-:W-:Y:S01]  /*48f0*/  FMUL.FTZ R32, R183, R32 ;  /* 0x00000020b7207220 */ /* 0x000fe20000410000 */
[----:B------:R-:W-:Y:S01]  /*4900*/  F2FP.PACK_AB R3, R3, R26 ;  /* 0x0000001a0303723e */ /* 0x000fe200000000ff */
[----:B------:R-:W-:Y:S02]  /*4910*/  FMUL.FTZ R13, R229, R33 ;  /* 0x00000021e50d7220 */ /* 0x000fe40000410000 */
[----:B------:R2:W-:Y:S01]  /*4920*/  STS [R233+0x3400], R2 ;  /* 0x00340002e9007388 */ /* 0x0005e20000000800 */
[----:B-1----:R-:W-:Y:S02]  /*4930*/  FMUL.FTZ R4, R172, R15 ;  /* 0x0000000fac047220 */ /* 0x002fe40000410000 */
[----:B------:R-:W-:Y:S01]  /*4940*/  FMUL.FTZ R34, R36, R34 ;  /* 0x0000002224227220 */ /* 0x000fe20000410000 */
[----:B------:R-:W-:Y:S01]  /*4950*/  BAR.SYNC.DEFER_BLOCKING 0x0 ;  /* 0x0000000000007b1d */ /* 0x000fe20000010000 */
[----:B------:R-:W-:Y:S01]  /*4960*/  FMUL.FTZ R0, R230, R35 ;  /* 0x00000023e6007220 */ /* 0x000fe20000410000 */
[----:B------:R-:W-:Y:S02]  /*4970*/  F2FP.PACK_AB R4, R4, R14 ;  /* 0x0000000e0404723e */ /* 0x000fe400000000ff */
[----:B------:R-:W-:Y:S02]  /*4980*/  F2FP.PACK_AB R13, R13, R32 ;  /* 0x000000200d0d723e */ /* 0x000fe400000000ff */
[----:B------:R-:W-:Y:S02]  /*4990*/  F2FP.PACK_AB R0, R0, R34 ;  /* 0x000000220000723e */ /* 0x000fe400000000ff */
[----:B--2---:R-:W-:Y:S01]  /*49a0*/  F2FP.PACK_AB R2, R11, R10 ;  /* 0x0000000a0b02723e */ /* 0x004fe200000000ff */
        /* <DEDUP_REMOVED lines=11> */
[----:B-1----:R-:W-:Y:S03]  /*4a60*/  IADD3 R2, R222, UR4, RZ ;  /* 0x00000004de027c10 */ /* 0x002fe6000fffe0ff */
        /* <DEDUP_REMOVED lines=8> */
[----:B-1----:R-:W-:Y:S07]  /*4af0*/  SHF.L.U32 R3, R215, 0x1, RZ ;  /* 0x00000001d7037819 */ /* 0x002fee00000006ff */
[----:B------:R-:W1:Y:S01]  /*4b00*/  LDSM.16.MT88.4 R12, [R212+0x20480] ;  /* 0x02048000d40c783b */ /* 0x000e620000004200 */
[----:B------:R-:W-:Y:S02]  /*4b10*/  IADD3 R205, R3, R206, RZ ;  /* 0x000000ce03cd7210 */ /* 0x000fe40007ffe0ff */
[----:B--2---:R-:W-:Y:S05]  /*4b20*/  SHF.L.U32 R0, R222, 0x1, RZ ;  /* 0x00000001de007819 */ /* 0x004fea00000006ff */
        /* <DEDUP_REMOVED lines=95> */
[----:B-12-4-:R-:W2:Y:S01]  /*5120*/  LDL R209, [R1] ;  /* 0x0000000001d17983 */ /* 0x016ea20000100800 */
[----:B------:R-:W-:Y:S01]  /*5130*/  ULDC.64 UR6, c[0x0][0x208] ;  /* 0x0000820000067ab9 */ /* 0x000fe20000000a00 */
[----:B------:R-:W-:Y:S01]  /*5140*/  IMAD.MOV.U32 R7, RZ, RZ, c[0x0][0x208] ;  /* 0x00008200ff077624 */ /* 0x000fe200078e00ff */
[----:B------:R-:W-:Y:S01]  /*5150*/  UIMAD.WIDE.U32 UR18, UR15, UR6, URZ ;  /* 0x000000060f1272a5 */ /* 0x000fe2000f8e003f */
[----:B------:R-:W3:Y:S01]  /*5160*/  LDL.64 R236, [R1+0x10] ;  /* 0x0000100001ec7983 */ /* 0x000ee20000100a00 */
[----:B------:R-:W-:Y:S01]  /*5170*/  IMAD.MOV.U32 R6, RZ, RZ, 0x6 ;  /* 0x00000006ff067424 */ /* 0x000fe200078e00ff */
[----:B------:R-:W-:Y:S01]  /*5180*/  USHF.R.S32.HI UR4, URZ, 0x1f, UR15 ;  /* 0x0000001f3f047899 */ /* 0x000fe2000801140f */
[C---:B------:R-:W-:Y:S01]  /*5190*/  IMAD.SHL.U32 R10, R7.reuse, 0x40, RZ ;  /* 0x00000040070a7824 */ /* 0x040fe200078e00ff */
[----:B------:R-:W4:Y:S01]  /*51a0*/  LDL R207, [R1+0x3c] ;  /* 0x00003c0001cf7983 */ /* 0x000f220000100800 */
[----:B------:R-:W-:Y:S01]  /*51b0*/  MOV R5, UR18 ;  /* 0x0000001200057c02 */ /* 0x000fe20008000f00 */
[----:B------:R-:W-:Y:S01]  /*51c0*/  UIMAD UR4, UR4, UR6, URZ ;  /* 0x00000006040472a4 */ /* 0x000fe2000f8e023f */
[----:B------:R-:W-:Y:S01]  /*51d0*/  IMAD.U32 R4, RZ, RZ, UR18 ;  /* 0x00000012ff047e24 */ /* 0x000fe2000f8e00ff */
[----:B------:R-:W-:Y:S02]  /*51e0*/  SHF.L.U64.HI R7, R7, R6, c[0x0][0x20c] ;  /* 0x0000830007077619 */ /* 0x000fe40000010206 */
[----:B------:R-:W-:Y:S02]  /*51f0*/  UIMAD UR4, UR15, UR7, UR4 ;  /* 0x000000070f0472a4 */ /* 0x000fe4000f8e0204 */
[----:B------:R-:W-:Y:S02]  /*5200*/  USHF.L.U32 UR15, UR15, 0x6, URZ ;  /* 0x000000060f0f7899 */ /* 0x000fe4000800063f */
[----:B------:R-:W-:Y:S04]  /*5210*/  UIADD3 UR4, UR19, UR4, URZ ;  /* 0x0000000413047290 */ /* 0x000fe8000fffe03f */
[----:B------:R-:W-:Y:S02]  /*5220*/  IMAD.U32 R6, RZ, RZ, UR15 ;  /* 0x0000000fff067e24 */ /* 0x000fe4000f8e00ff */
[----:B------:R-:W-:Y:S02]  /*5230*/  IMAD.U32 R3, RZ, RZ, UR4 ;  /* 0x00000004ff037e24 */ /* 0x000fe4000f8e00ff */
[----:B--2---:R-:W-:Y:S02]  /*5240*/  IMAD.MOV.U32 R211, RZ, RZ, R209 ;  /* 0x000000ffffd37224 */ /* 0x004fe400078e00d1 */
[----:B------:R-:W2:Y:S01]  /*5250*/  LDL.64 R208, [R1+0x20] ;  /* 0x0000200001d07983 */ /* 0x000ea20000100a00 */
[----:B---3--:R-:W-:Y:S02]  /*5260*/  LEA R4, P1, R4, R236, 0x7 ;  /* 0x000000ec04047211 */ /* 0x008fe400078238ff */
[----:B------:R-:W-:Y:S02]  /*5270*/  IADD3 R6, -R211, UR14, -R6 ;  /* 0x0000000ed3067c10 */ /* 0x000fe4000fffe906 */
[----:B------:R-:W-:Y:S01]  /*5280*/  LEA.HI.X R5, R5, R237, R3, 0x7, P1 ;  /* 0x000000ed05057211 */ /* 0x000fe200008f3c03 */
[----:B------:R-:W-:Y:S01]  /*5290*/  IMAD.U32 R3, RZ, RZ, UR12 ;  /* 0x0000000cff037e24 */ /* 0x000fe2000f8e00ff */
[C---:B------:R-:W-:Y:S03]  /*52a0*/  IADD3 R8, P2, P1, R10.reuse, 0x80, R4 ;  /* 0x000000800a087810 */ /* 0x040fe6000795e004 */
[----:B----4-:R-:W-:Y:S01]  /*52b0*/  IMAD R3, R3, 0x4000, R207 ;  /* 0x0000400003037824 */ /* 0x010fe200078e02cf */
[C---:B------:R-:W-:Y:S01]  /*52c0*/  IADD3.X R9, R7.reuse, RZ, R5, P2, P1 ;  /* 0x000000ff07097210 */ /* 0x040fe200017e2405 */
[----:B------:R-:W1:Y:S01]  /*52d0*/  S2R R207, SR_TID.X ;  /* 0x0000000000cf7919 */ /* 0x000e620000002100 */
[----:B------:R-:W-:Y:S04]  /*52e0*/  IADD3 R10, P1, R10, R4, RZ ;  /* 0x000000040a0a7210 */ /* 0x000fe80007f3e0ff */
[----:B------:R-:W-:Y:S02]  /*52f0*/  IADD3.X R11, R7, R5, RZ, P1, !PT ;  /* 0x00000005070b7210 */ /* 0x000fe40000ffe4ff */
[C---:B------:R-:W-:Y:S11]  /*5300*/  ISETP.LT.OR P1, PT, R6.reuse, 0x1, P4 ;  /* 0x000000010600780c */ /* 0x040ff60002721670 */
[----:B------:R-:W-:Y:S02]  /*5310*/  @!UPT UIADD3 URZ, URZ, URZ, URZ ;  /* 0x0000003f3f3ff290 */ /* 0x000fe4000fffe03f */
[----:B------:R-:W-:Y:S01]  /*5320*/  @!PT LDS RZ, [RZ] ;  /* 0x00000000fffff984 */ /* 0x000fe20000000800 */
[----:B------:R-:W-:Y:S01]  /*5330*/  @!PT LDS RZ, [RZ] ;  /* 0x00000000fffff984 */ /* 0x000fe20000000800 */
[----:B------:R-:W-:Y:S01]  /*5340*/  @!PT LDS RZ, [RZ] ;  /* 0x00000000fffff984 */ /* 0x000fe20000000800 */
[----:B------:R3:W-:Y:S01]  /*5350*/  LDGSTS.E.BYPASS.LTC128B.128 [R3], [R4.64], !P1 ;  /* 0x0000000004037fae */ /* 0x0007e2000c901d50 */
[C---:B------:R-:W-:Y:S02]  /*5360*/  ISETP.LT.OR P1, PT, R6.reuse, 0x1, P6 ;  /* 0x000000010600780c */ /* 0x040fe40003721670 */
[----:B-1----:R-:W-:Y:S11]  /*5370*/  SHF.L.U32 R207, R207, 0x2, RZ ;  /* 0x00000002cfcf7819 */ /* 0x002ff600000006ff */
[----:B------:R3:W-:Y:S01]  /*5380*/  LDGSTS.E.BYPASS.LTC128B.128 [R3+0x2000], [R4.64+0x80], !P1 ;  /* 0x0200008004037fae */ /* 0x0007e2000c901d50 */
[C---:B------:R-:W-:Y:S11]  /*5390*/  ISETP.LT.OR P1, PT, R6.reuse, 0x21, P4 ;  /* 0x000000210600780c */ /* 0x040ff60002721670 */
[----:B------:R-:W-:Y:S02]  /*53a0*/  @!UPT UIADD3 URZ, URZ, URZ, URZ ;  /* 0x0000003f3f3ff290 */ /* 0x000fe4000fffe03f */
[----:B------:R1:W-:Y:S01]  /*53b0*/  LDGSTS.E.BYPASS.LTC128B.128 [R3+0x1000], [R10.64], !P1 ;  /* 0x010000000a037fae */ /* 0x0003e2000c901d50 */
[----:B------:R-:W-:Y:S01]  /*53c0*/  ISETP.LT.OR P1, PT, R6, 0x21, P6 ;  /* 0x000000210600780c */ /* 0x000fe20003721670 */
[----:B---3--:R-:W-:Y:S11]  /*53d0*/  IMAD.U32 R4, RZ, RZ, UR12 ;  /* 0x0000000cff047e24 */ /* 0x008ff6000f8e00ff */
[----:B------:R-:W-:Y:S01]  /*53e0*/  @!UPT UIADD3 URZ, URZ, URZ, URZ ;  /* 0x0000003f3f3ff290 */ /* 0x000fe2000fffe03f */
[----:B------:R1:W-:Y:S01]  /*53f0*/  LDGSTS.E.BYPASS.LTC128B.128 [R3+0x3000], [R8.64], !P1 ;  /* 0x0300000008037fae */ /* 0x0003e2000c901d50 */
[----:B------:R-:W-:Y:S01]  /*5400*/  MOV R5, UR15 ;  /* 0x0000000f00057c02 */ /* 0x000fe20008000f00 */
[----:B------:R-:W-:Y:S04]  /*5410*/  @!P3 IMAD R4, R4, 0x40, R207 ;  /* 0x000000400404b824 */ /* 0x000fe800078e02cf */
[----:B------:R-:W-:Y:S02]  /*5420*/  @!P3 IMAD.SHL.U32 R6, R4, 0x4, RZ ;  /* 0x000000040406b824 */ /* 0x000fe400078e00ff */
[----:B--2---:R-:W-:Y:S05]  /*5430*/  @!P3 IMAD.WIDE R4, R5, 0x4, R208 ;  /* 0x000000040504b825 */ /* 0x004fea00078e02d0 */
[----:B------:R1:W-:Y:S02]  /*5440*/  @!P3 LDGSTS.E.BYPASS.LTC128B.128 [R6+0x20280], [R4.64] ;  /* 0x202800000406bfae */ /* 0x0003e4000b901d50 */
.L_x_1135:
[-C--:B-12-4-:R-:W-:Y:S01]  /*5450*/  HMMA.16816.F32 R4, R36, R16.reuse, RZ ;  /* 0x000000102404723c */ /* 0x096fe200000018ff */
[----:B------:R-:W-:Y:S01]  /*5460*/  LDSM.16.MT88.4 R184, [R0+0x1080] ;  /* 0x0010800000b8783b */ /* 0x000fe20000004200 */
[----:B------:R-:W-:Y:S02]  /*5470*/  USHF.L.U32 UR4, UR8, 0xd, URZ ;  /* 0x0000000d08047899 */ /* 0x000fe4000800063f */
[----:B------:R-:W-:Y:S01]  /*5480*/  IMAD.IADD R3, R204, 0x1, R221 ;  /* 0x00000001cc037824 */ /* 0x000fe200078e02dd */
[----:B------:R-:W-:Y:S01]  /*5490*/  UIADD3 UR8, UR8, 0x1, URZ ;  /* 0x0000000108087890 */ /* 0x000fe2000fffe03f */
[----:B------:R-:W-:Y:S01]  /*54a0*/  LDSM.16.MT88.4 R192, [R0+0x5080] ;  /* 0x0050800000c0783b */ /* 0x000fe20000004200 */
[----:B------:R-:W-:Y:S01]  /*54b0*/  UIADD3 UR7, UR5, 0x1, URZ ;  /* 0x0000000105077890 */ /* 0x000fe2000fffe03f */
[C---:B------:R-:W-:Y:S01]  /*54c0*/  HMMA.16816.F32 R8, R28.reuse, R16, RZ ;  /* 0x000000101c08723c */ /* 0x040fe200000018ff */
[----:B------:R-:W-:Y:S02]  /*54d0*/  UISETP.GE.AND UP0, UPT, UR8, UR9, UPT ;  /* 0x000000090800728c */ /* 0x000fe4000bf06270 */
[----:B------:R-:W1:Y:S01]  /*54e0*/  LDSM.16.M88.4 R180, [R3+0x24480] ;  /* 0x0244800003b4783b */ /* 0x000e620000000200 */
[----:B------:R-:W-:Y:S02]  /*54f0*/  UISETP.GE.AND UP3, UPT, UR5, 0x1, UPT ;  /* 0x000000010500788c */ /* 0x000fe4000bf66270 */
[----:B------:R-:W-:Y:S02]  /*5500*/  UIADD3 UR6, UR13, 0x1, URZ ;  /* 0x000000010d067890 */ /* 0x000fe4000fffe03f */
[-C--:B------:R-:W-:Y:S01]  /*5510*/  HMMA.16816.F32 R12, R28, R18.reuse, RZ ;  /* 0x000000121c0c723c */ /* 0x080fe200000018ff */
[----:B------:R-:W2:Y:S01]  /*5520*/  LDSM.16.M88.4 R188, [R3+0x25480] ;  /* 0x0254800003bc783b */ /* 0x000ea20000000200 */
[----:B------:R-:W-:Y:S02]  /*5530*/  UISETP.GE.AND UP2, UPT, UR13, 0x1, UPT ;  /* 0x000000010d00788c */ /* 0x000fe4000bf46270 */
[----:B------:R-:W-:Y:S02]  /*5540*/  UISETP.GE.AND UP1, UPT, UR12, 0x1, UPT ;  /* 0x000000010c00788c */ /* 0x000fe4000bf26270 */
[----:B------:R-:W3:Y:S01]  /*5550*/  LDL.64 R208, [R1+0x30] ;  /* 0x0000300001d07983 */ /* 0x000ee20000100a00 */
[----:B------:R-:W-:Y:S01]  /*5560*/  USEL UR5, UR7, URZ, !UP3 ;  /* 0x0000003f07057287 */ /* 0x000fe2000d800000 */
[C---:B------:R-:W-:Y:S01]  /*5570*/  HMMA.16816.F32 R16, R36.reuse, R18, RZ ;  /* 0x000000122410723c */ /* 0x040fe200000018ff */
[----:B------:R-:W-:Y:S02]  /*5580*/  USEL UR13, UR6, URZ, !UP2 ;  /* 0x0000003f060d7287 */ /* 0x000fe4000d000000 */
[----:B------:R-:W4:Y:S05]  /*5590*/  LDL R207, [R1+0x38] ;  /* 0x0000380001cf7983 */ /* 0x000f2a0000100800 */
[-C--:B------:R-:W-:Y:S01]  /*55a0*/  HMMA.16816.F32 R20, R36, R168.reuse, RZ ;  /* 0x000000a82414723c */ /* 0x080fe200000018ff */
[----:B------:R-:W0:Y:S07]  /*55b0*/  LDGDEPBAR ;  /* 0x00000000000079af */ /* 0x000e2e0000000000 */
[C---:B------:R-:W-:Y:S08]  /*55c0*/  HMMA.16816.F32 R24, R28.reuse, R168, RZ ;  /* 0x000000a81c18723c */ /* 0x040ff000000018ff */
[-C--:B------:R-:W-:Y:S08]  /*55d0*/  HMMA.16816.F32 R28, R28, R170.reuse, RZ ;  /* 0x000000aa1c1c723c */ /* 0x080ff000000018ff */
[----:B------:R-:W-:Y:S01]  /*55e0*/  HMMA.16816.F32 R32, R36, R170, RZ ;  /* 0x000000aa2420723c */ /* 0x000fe200000018ff */
[----:B------:R-:W-:Y:S07]  /*55f0*/  LDSM.16.MT88.4 R168, [R0+0x1880] ;  /* 0x0018800000a8783b */ /* 0x000fee0000004200 */
[-C--:B------:R-:W-:Y:S08]  /*5600*/  HMMA.16816.F32 R4, R172, R176.reuse, R4 ;  /* 0x000000b0ac04723c */ /* 0x080ff00000001804 */
[C---:B------:R-:W-:Y:S07]  /*5610*/  HMMA.16816.F32 R8, R196.reuse, R176, R8 ;  /* 0x000000b0c408723c */ /* 0x040fee0000001808 */
[----:B------:R-:W-:Y:S01]  /*5620*/  IMAD.IADD R176, R206, 0x1, R3 ;  /* 0x00000001ceb07824 */ /* 0x000fe200078e0203 */
[-C--:B------:R-:W-:Y:S04]  /*5630*/  HMMA.16816.F32 R12, R196, R178.reuse, R12 ;  /* 0x000000b2c40c723c */ /* 0x080fe8000000180c */
[----:B------:R-:W5:Y:S04]  /*5640*/  LDSM.16.M88.4 R36, [R176+0x24480] ;  /* 0x02448000b024783b */ /* 0x000f680000000200 */
[C---:B------:R-:W-:Y:S01]  /*5650*/  HMMA.16816.F32 R16, R172.reuse, R178, R16 ;  /* 0x000000b2ac10723c */ /* 0x040fe20000001810 */
[----:B------:R-:W2:Y:S07]  /*5660*/  LDSM.16.M88.4 R176, [R176+0x25480] ;  /* 0x02548000b0b0783b */ /* 0x000eae0000000200 */
[-C--:B------:R-:W-:Y:S08]  /*5670*/  HMMA.16816.F32 R20, R172, R200.reuse, R20 ;  /* 0x000000c8ac14723c */ /* 0x080ff00000001814 */
[C---:B------:R-:W-:Y:S08]  /*5680*/  HMMA.16816.F32 R24, R196.reuse, R200, R24 ;  /* 0x000000c8c418723c */ /* 0x040ff00000001818 */
[-C--:B------:R-:W-:Y:S01]  /*5690*/  HMMA.16816.F32 R28, R196, R202.reuse, R28 ;  /* 0x000000cac41c723c */ /* 0x080fe2000000181c */
[----:B------:R-:W5:Y:S07]  /*56a0*/  LDSM.16.MT88.4 R196, [R0+0x5880] ;  /* 0x0058800000c4783b */ /* 0x000f6e0000004200 */
[----:B------:R-:W-:Y:S01]  /*56b0*/  HMMA.16816.F32 R32, R172, R202, R32 ;  /* 0x000000caac20723c */ /* 0x000fe20000001820 */
[----:B------:R-:W-:Y:S05]  /*56c0*/  LDSM.16.M88.4 R172, [R204+0x26480] ;  /* 0x02648000ccac783b */ /* 0x000fea0000000200 */
[----:B------:R-:W-:Y:S02]  /*56d0*/  LDSM.16.M88.4 R200, [R3+0x27480] ;  /* 0x0274800003c8783b */ /* 0x000fe40000000200 */
[-C--:B-1----:R-:W-:Y:S08]  /*56e0*/  HMMA.16816.F32 R4, R180, R184.reuse, R4 ;  /* 0x000000b8b404723c */ /* 0x082ff00000001804 */
[C---:B--2---:R-:W-:Y:S08]  /*56f0*/  HMMA.16816.F32 R8, R188.reuse, R184, R8 ;  /* 0x000000b8bc08723c */ /* 0x044ff00000001808 */
[-C--:B------:R-:W-:Y:S08]  /*5700*/  HMMA.16816.F32 R12, R188, R186.reuse, R12 ;  /* 0x000000babc0c723c */ /* 0x080ff0000000180c */
[C---:B------:R-:W-:Y:S01]  /*5710*/  HMMA.16816.F32 R16, R180.reuse, R186, R16 ;  /* 0x000000bab410723c */ /* 0x040fe20000001810 */
[----:B------:R-:W1:Y:S07]  /*5720*/  LDSM.16.MT88.4 R184, [R0+0x2080] ;  /* 0x0020800000b8783b */ /* 0x000e6e0000004200 */
[-C--:B------:R-:W-:Y:S08]  /*5730*/  HMMA.16816.F32 R20, R180, R192.reuse, R20 ;  /* 0x000000c0b414723c */ /* 0x080ff00000001814 */
[C---:B------:R-:W-:Y:S08]  /*5740*/  HMMA.16816.F32 R24, R188.reuse, R192, R24 ;  /* 0x000000c0bc18723c */ /* 0x040ff00000001818 */
[-C--:B------:R-:W-:Y:S01]  /*5750*/  HMMA.16816.F32 R28, R188, R194.reuse, R28 ;  /* 0x000000c2bc1c723c */ /* 0x080fe2000000181c */
[----:B------:R-:W2:Y:S07]  /*5760*/  LDSM.16.M88.4 R188, [R204+0x27480] ;  /* 0x02748000ccbc783b */ /* 0x000eae0000000200 */
[----:B------:R-:W-:Y:S01]  /*5770*/  HMMA.16816.F32 R32, R180, R194, R32 ;  /* 0x000000c2b420723c */ /* 0x000fe20000001820 */
[----:B------:R-:W1:Y:S05]  /*5780*/  LDSM.16.MT88.4 R180, [R0+0x6080] ;  /* 0x0060800000b4783b */ /* 0x000e6a0000004200 */
[----:B------:R-:W-:Y:S02]  /*5790*/  LDSM.16.M88.4 R192, [R205+0x27480] ;  /* 0x02748000cdc0783b */ /* 0x000fe40000000200 */
[-C--:B-----5:R-:W-:Y:S08]  /*57a0*/  HMMA.16816.F32 R4, R36, R168.reuse, R4 ;  /* 0x000000a82404723c */ /* 0x0a0ff00000001804 */
[C---:B------:R-:W-:Y:S08]  /*57b0*/  HMMA.16816.F32 R8, R176.reuse, R168, R8 ;  /* 0x000000a8b008723c */ /* 0x040ff00000001808 */
[-C--:B------:R-:W-:Y:S08]  /*57c0*/  HMMA.16816.F32 R12, R176, R170.reuse, R12 ;  /* 0x000000aab00c723c */ /* 0x080ff0000000180c */
[C---:B------:R-:W-:Y:S01]  /*57d0*/  HMMA.16816.F32 R16, R36.reuse, R170, R16 ;  /* 0x000000aa2410723c */ /* 0x040fe20000001810 */
[----:B------:R-:W-:Y:S07]  /*57e0*/  LDSM.16.M88.4 R168, [R205+0x26480] ;  /* 0x02648000cda8783b */ /* 0x000fee0000000200 */
[-C--:B------:R-:W-:Y:S08]  /*57f0*/  HMMA.16816.F32 R20, R36, R196.reuse, R20 ;  /* 0x000000c42414723c */ /* 0x080ff00000001814 */
[C---:B------:R-:W-:Y:S08]  /*5800*/  HMMA.16816.F32 R24, R176.reuse, R196, R24 ;  /* 0x000000c4b018723c */ /* 0x040ff00000001818 */
[-C--:B------:R-:W-:Y:S01]  /*5810*/  HMMA.16816.F32 R28, R176, R198.reuse, R28 ;  /* 0x000000c6b01c723c */ /* 0x080fe2000000181c */
[----:B------:R-:W5:Y:S07]  /*5820*/  LDSM.16.MT88.4 R176, [R0+0x2880] ;  /* 0x0028800000b0783b */ /* 0x000f6e0000004200 */
[----:B------:R-:W-:Y:S01]  /*5830*/  HMMA.16816.F32 R32, R36, R198, R32 ;  /* 0x000000c62420723c */ /* 0x000fe20000001820 */
[----:B------:R-:W3:Y:S05]  /*5840*/  LDSM.16.MT88.4 R36, [R0+0x6880] ;  /* 0x006880000024783b */ /* 0x000eea0000004200 */
[----:B------:R-:W-:Y:S02]  /*5850*/  LDSM.16.MT88.4 R196, [R0+0x3080] ;  /* 0x0030800000c4783b */ /* 0x000fe40000004200 */
[-C--:B-1----:R-:W-:Y:S08]  /*5860*/  HMMA.16816.F32 R4, R172, R184.reuse, R4 ;  /* 0x000000b8ac04723c */ /* 0x082ff00000001804 */
[C---:B--2---:R-:W-:Y:S08]  /*5870*/  HMMA.16816.F32 R8, R188.reuse, R184, R8 ;  /* 0x000000b8bc08723c */ /* 0x044ff00000001808 */
[-C--:B------:R-:W-:Y:S08]  /*5880*/  HMMA.16816.F32 R12, R188, R186.reuse, R12 ;  /* 0x000000babc0c723c */ /* 0x080ff0000000180c */
[C---:B------:R-:W-:Y:S01]  /*5890*/  HMMA.16816.F32 R16, R172.reuse, R186, R16 ;  /* 0x000000baac10723c */ /* 0x040fe20000001810 */
[----:B------:R1:W2:Y:S07]  /*58a0*/  LDSM.16.M88.4 R184, [R3+0x26480] ;  /* 0x0264800003b8783b */ /* 0x0002ae0000000200 */
[-C--:B------:R-:W-:Y:S08]  /*58b0*/  HMMA.16816.F32 R20, R172, R180.reuse, R20 ;  /* 0x000000b4ac14723c */ /* 0x080ff00000001814 */
[C---:B------:R-:W-:Y:S08]  /*58c0*/  HMMA.16816.F32 R24, R188.reuse, R180, R24 ;  /* 0x000000b4bc18723c */ /* 0x040ff00000001818 */
[-C--:B------:R-:W-:Y:S01]  /*58d0*/  HMMA.16816.F32 R28, R188, R182.reuse, R28 ;  /* 0x000000b6bc1c723c */ /* 0x080fe2000000181c */
[----:B-1----:R-:W-:Y:S06]  /*58e0*/  IMAD.U32 R3, RZ, RZ, UR4 ;  /* 0x00000004ff037e24 */ /* 0x002fec000f8e00ff */
[----:B------:R-:W-:Y:S01]  /*58f0*/  IADD3 R188, R221, R204, R206 ;  /* 0x000000ccddbc7210 */ /* 0x000fe20007ffe0ce */
[----:B------:R-:W-:Y:S01]  /*5900*/  HMMA.16816.F32 R32, R172, R182, R32 ;  /* 0x000000b6ac20723c */ /* 0x000fe20000001820 */
[----:B------:R-:W1:Y:S05]  /*5910*/  LDSM.16.MT88.4 R172, [R0+0x7080] ;  /* 0x0070800000ac783b */ /* 0x000e6a0000004200 */
[----:B------:R-:W-:Y:S02]  /*5920*/  LDSM.16.MT88.4 R180, [R0+0x3880] ;  /* 0x0038800000b4783b */ /* 0x000fe40000004200 */
[-C--:B-----5:R-:W-:Y:S08]  /*5930*/  HMMA.16816.F32 R4, R168, R176.reuse, R4 ;  /* 0x000000b0a804723c */ /* 0x0a0ff00000001804 */
[C---:B------:R-:W-:Y:S08]  /*5940*/  HMMA.16816.F32 R8, R192.reuse, R176, R8 ;  /* 0x000000b0c008723c */ /* 0x040ff00000001808 */
[-C--:B------:R-:W-:Y:S08]  /*5950*/  HMMA.16816.F32 R12, R192, R178.reuse, R12 ;  /* 0x000000b2c00c723c */ /* 0x080ff0000000180c */
[C---:B------:R-:W-:Y:S01]  /*5960*/  HMMA.16816.F32 R16, R168.reuse, R178, R16 ;  /* 0x000000b2a810723c */ /* 0x040fe20000001810 */
[----:B------:R-:W5:Y:S05]  /*5970*/  LDSM.16.M88.4 R176, [R188+0x26480] ;  /* 0x02648000bcb0783b */ /* 0x000f6a0000000200 */
[----:B------:R-:W1:Y:S02]  /*5980*/  LDSM.16.M88.4 R188, [R188+0x27480] ;  /* 0x02748000bcbc783b */ /* 0x000e640000000200 */
[-C--:B---3--:R-:W-:Y:S08]  /*5990*/  HMMA.16816.F32 R20, R168, R36.reuse, R20 ;  /* 0x00000024a814723c */ /* 0x088ff00000001814 */
[C---:B------:R-:W-:Y:S08]  /*59a0*/  HMMA.16816.F32 R24, R192.reuse, R36, R24 ;  /* 0x00000024c018723c */ /* 0x040ff00000001818 */
[-C--:B------:R-:W-:Y:S08]  /*59b0*/  HMMA.16816.F32 R28, R192, R38.reuse, R28 ;  /* 0x00000026c01c723c */ /* 0x080ff0000000181c */
[----:B------:R-:W-:Y:S01]  /*59c0*/  HMMA.16816.F32 R32, R168, R38, R32 ;  /* 0x00000026a820723c */ /* 0x000fe20000001820 */
[----:B------:R3:W5:Y:S07]  /*59d0*/  LDSM.16.MT88.4 R36, [R0+0x7880] ;  /* 0x007880000024783b */ /* 0x00076e0000004200 */
[-C--:B--2---:R-:W-:Y:S08]  /*59e0*/  HMMA.16816.F32 R4, R184, R196.reuse, R4 ;  /* 0x000000c4b804723c */ /* 0x084ff00000001804 */
[C---:B------:R-:W-:Y:S08]  /*59f0*/  HMMA.16816.F32 R8, R200.reuse, R196, R8 ;  /* 0x000000c4c808723c */ /* 0x040ff00000001808 */
[-C--:B------:R-:W-:Y:S04]  /*5a00*/  HMMA.16816.F32 R12, R200, R198.reuse, R12 ;  /* 0x000000c6c80c723c */ /* 0x080fe8000000180c */
[----:B---3--:R-:W-:Y:S01]  /*5a10*/  IADD3 R0, P1, R208, UR4, RZ ;  /* 0x00000004d0007c10 */ /* 0x008fe2000ff3e0ff */
[----:B------:R-:W-:Y:S03]  /*5a20*/  UIADD3 UR4, UR12, 0x1, URZ ;  /* 0x000000010c047890 */ /* 0x000fe6000fffe03f */
[C---:B------:R-:W-:Y:S01]  /*5a30*/  HMMA.16816.F32 R16, R184.reuse, R198, R16 ;  /* 0x000000c6b810723c */ /* 0x040fe20000001810 */
[----:B------:R-:W-:Y:S03]  /*5a40*/  USEL UR12, UR4, URZ, !UP1 ;  /* 0x0000003f040c7287 */ /* 0x000fe6000c800000 */
[----:B----4-:R-:W-:Y:S02]  /*5a50*/  LEA.HI.X.SX32 R3, R3, R207, 0x1, P1 ;  /* 0x000000cf03037211 */ /* 0x010fe400008f0eff */
[C---:B------:R-:W-:Y:S02]  /*5a60*/  LEA R168, P1, R0.reuse, c[0x0][0x220], 0x2 ;  /* 0x0000880000a87a11 */ /* 0x040fe400078210ff */
[-C--:B-1----:R-:W-:Y:S04]  /*5a70*/  HMMA.16816.F32 R20, R184, R172.reuse, R20 ;  /* 0x000000acb814723c */ /* 0x082fe80000001814 */
[----:B------:R-:W-:Y:S02]  /*5a80*/  LEA.HI.X R169, R0, c[0x0][0x224], R3, 0x2, P1 ;  /* 0x0000890000a97a11 */ /* 0x000fe400008f1403 */
[----:B------:R-:W-:Y:S02]  /*5a90*/  PLOP3.LUT P1, PT, PT, PT, UP0, 0x80, 0x0 ;  /* 0x000000000000781c */ /* 0x000fe40003f2f008 */
[C---:B------:R-:W-:Y:S08]  /*5aa0*/  HMMA.16816.F32 R24, R200.reuse, R172, R24 ;  /* 0x000000acc818723c */ /* 0x040ff00000001818 */
[-C--:B------:R-:W-:Y:S08]  /*5ab0*/  HMMA.16816.F32 R28, R200, R174.reuse, R28 ;  /* 0x000000aec81c723c */ /* 0x080ff0000000181c */
[----:B------:R-:W-:Y:S01]  /*5ac0*/  HMMA.16816.F32 R32, R184, R174, R32 ;  /* 0x000000aeb820723c */ /* 0x000fe20000001820 */
[----:B------:R-:W-:Y:S07]  /*5ad0*/  LDSM.16.MT88.4 R172, [R212+0x26c80] ;  /* 0x026c8000d4ac783b */ /* 0x000fee0000004200 */
[-C--:B-----5:R-:W-:Y:S08]  /*5ae0*/  HMMA.16816.F32 R4, R176, R180.reuse, R4 ;  /* 0x000000b4b004723c */ /* 0x0a0ff00000001804 */
[C---:B------:R-:W-:Y:S08]  /*5af0*/  HMMA.16816.F32 R8, R188.reuse, R180, R8 ;  /* 0x000000b4bc08723c */ /* 0x040ff00000001808 */
[-C--:B------:R-:W-:Y:S07]  /*5b00*/  HMMA.16816.F32 R12, R188, R182.reuse, R12 ;  /* 0x000000b6bc0c723c */ /* 0x080fee000000180c */
[----:B------:R-:W-:Y:S01]  /*5b10*/  RED.E.ADD.F32.FTZ.RN.STRONG.GPU [R168.64], R4 ;  /* 0x00000004a800798e */ /* 0x000fe2000c10e790 */
[C---:B------:R-:W-:Y:S04]  /*5b20*/  HMMA.16816.F32 R16, R176.reuse, R182, R16 ;  /* 0x000000b6b010723c */ /* 0x040fe80000001810 */
[----:B------:R-:W-:Y:S04]  /*5b30*/  RED.E.ADD.F32.FTZ.RN.STRONG.GPU [R168.64+0x400], R5 ;  /* 0x00040005a800798e */ /* 0x000fe8000c10e790 */
[-C--:B------:R-:W-:Y:S01]  /*5b40*/  HMMA.16816.F32 R20, R176, R36.reuse, R20 ;  /* 0x00000024b014723c */ /* 0x080fe20000001814 */
        /* <DEDUP_REMOVED lines=34> */
[----:B------:R-:W-:Y:S05]  /*5d70*/  LDSM.16.MT88.4 R180, [R212+0x27c80] ;  /* 0x027c8000d4b4783b */ /* 0x000fea0000004200 */
[----:B------:R-:W-:Y:S01]  /*5d80*/  RED.E.ADD.F32.FTZ.RN.STRONG.GPU [R168.64+0x5c00], R27 ;  /* 0x005c001ba800798e */ /* 0x000fe2000c10e790 */
[C---:B-1----:R-:W-:Y:S04]  /*5d90*/  HMMA.16816.F32 R116, R20.reuse, R8, R116 ;  /* 0x000000081474723c */ /* 0x042fe80000001874 */
[----:B------:R-:W1:Y:S05]  /*5da0*/  LDSM.16.MT88.4 R24, [R2+0x12080] ;  /* 0x012080000218783b */ /* 0x000e6a0000004200 */
[----:B------:R-:W-:Y:S01]  /*5db0*/  RED.E.ADD.F32.FTZ.RN.STRONG.GPU [R168.64+0x6000], R32 ;  /* 0x00600020a800798e */ /* 0x000fe2000c10e790 */
[-C--:B------:R-:W-:Y:S04]  /*5dc0*/  HMMA.16816.F32 R120, R20, R10.reuse, R120 ;  /* 0x0000000a1478723c */ /* 0x080fe80000001878 */
[----:B------:R-:W-:Y:S04]  /*5dd0*/  RED.E.ADD.F32.FTZ.RN.STRONG.GPU [R168.64+0x6400], R33 ;  /* 0x00640021a800798e */ /* 0x000fe8000c10e790 */
[-C--:B------:R-:W-:Y:S01]  /*5de0*/  HMMA.16816.F32 R124, R16, R10.reuse, R124 ;  /* 0x0000000a107c723c */ /* 0x080fe2000000187c */
[----:B------:R-:W-:Y:S05]  /*5df0*/  RED.E.ADD.F32.FTZ.RN.STRONG.GPU [R168.64+0x6800], R34 ;  /* 0x00680022a800798e */ /* 0x000fea000c10e790 */
[----:B------:R-:W-:Y:S02]  /*5e00*/  RED.E.ADD.F32.FTZ.RN.STRONG.GPU [R168.64+0x6c00], R35 ;  /* 0x006c0023a800798e */ /* 0x000fe4000c10e790 */
[-C--:B------:R-:W-:Y:S03]  /*5e10*/  HMMA.16816.F32 R128, R12, R10.reuse, R128 ;  /* 0x0000000a0c80723c */ /* 0x080fe60000001880 */
[----:B------:R-:W2:Y:S05]  /*5e20*/  LDSM.16.MT88.4 R32, [R213+0x24c80] ;  /* 0x024c8000d520783b */ /* 0x000eaa0000004200 */
[C---:B------:R-:W-:Y:S01]  /*5e30*/  HMMA.16816.F32 R132, R4.reuse, R10, R132 ;  /* 0x0000000a0484723c */ /* 0x040fe20000001884 */
[----:B------:R-:W-:Y:S05]  /*5e40*/  LDSM.16.MT88.4 R8, [R2+0x12880] ;  /* 0x012880000208783b */ /* 0x000fea0000004200 */
[----:B------:R-:W-:Y:S02]  /*5e50*/  RED.E.ADD.F32.FTZ.RN.STRONG.GPU [R168.64+0x7000], R28 ;  /* 0x0070001ca800798e */ /* 0x000fe4000c10e790 */
[-C--:B-1----:R-:W-:Y:S03]  /*5e60*/  HMMA.16816.F32 R136, R4, R24.reuse, R136 ;  /* 0x000000180488723c */ /* 0x082fe60000001888 */
[----:B------:R-:W-:Y:S05]  /*5e70*/  RED.E.ADD.F32.FTZ.RN.STRONG.GPU [R168.64+0x7400], R29 ;  /* 0x0074001da800798e */ /* 0x000fea000c10e790 */
[----:B------:R-:W-:Y:S01]  /*5e80*/  RED.E.ADD.F32.FTZ.RN.STRONG.GPU [R168.64+0x7800], R30 ;  /* 0x0078001ea800798e */ /* 0x000fe2000c10e790 */
[-C--:B------:R-:W-:Y:S04]  /*5e90*/  HMMA.16816.F32 R140, R12, R24.reuse, R140 ;  /* 0x000000180c8c723c */ /* 0x080fe8000000188c */
[----:B------:R-:W-:Y:S04]  /*5ea0*/  RED.E.ADD.F32.FTZ.RN.STRONG.GPU [R168.64+0x7c00], R31 ;  /* 0x007c001fa800798e */ /* 0x000fe8000c10e790 */
[-C--:B------:R-:W-:Y:S01]  /*5eb0*/  HMMA.16816.F32 R144, R16, R24.reuse, R144 ;  /* 0x000000181090723c */ /* 0x080fe20000001890 */
[----:B------:R-:W1:Y:S05]  /*5ec0*/  LDSM.16.MT88.4 R168, [R212+0x24c80] ;  /* 0x024c8000d4a8783b */ /* 0x000e6a0000004200 */
[----:B------:R-:W3:Y:S02]  /*5ed0*/  LDSM.16.MT88.4 R28, [R213+0x26c80] ;  /* 0x026c8000d51c783b */ /* 0x000ee40000004200 */
        /* <DEDUP_REMOVED lines=10> */
[-C--:B--2---:R-:W-:Y:S08]  /*5f80*/  HMMA.16816.F32 R104, R32, R36.reuse, R104 ;  /* 0x000000242068723c */ /* 0x084ff00000001868 */
[-C--:B-1----:R-:W-:Y:S08]  /*5f90*/  HMMA.16816.F32 R108, R168, R36.reuse, R108 ;  /* 0x00000024a86c723c */ /* 0x082ff0000000186c */
[-C--:B---3--:R-:W-:Y:S08]  /*5fa0*/  HMMA.16816.F32 R112, R28, R36.reuse, R112 ;  /* 0x000000241c70723c */ /* 0x088ff00000001870 */
        /* <DEDUP_REMOVED lines=116> */
.L_x_1131:
[----:B------:R-:W-:Y:S05]  /*66f0*/  @P0 BRA `(.L_x_1137) ;  /* 0x00001ec000000947 */ /* 0x000fea0003800000 */
[----:B------:R-:W2:Y:S01]  /*6700*/  LDL R105, [R1+0x44] ;  /* 0x0000440001697983 */ /* 0x000ea20000100800 */
[----:B------:R-:W-:Y:S02]  /*6710*/  F2FP.PACK_AB R40, R41, R40 ;  /* 0x000000282928723e */ /* 0x000fe400000000ff */
[----:B------:R-:W-:Y:S01]  /*6720*/  F2FP.PACK_AB R42, R43, R42 ;  /* 0x0000002a2b2a723e */ /* 0x000fe200000000ff */
[----:B------:R-:W3:Y:S01]  /*6730*/  S2R R36, SR_TID.X ;  /* 0x0000000000247919 */ /* 0x000ee20000002100 */
        /* <DEDUP_REMOVED lines=12> */
[----:B---3--:R-:W-:Y:S02]  /*6800*/  SHF.R.S32.HI R35, RZ, 0x1f, R36 ;  /* 0x0000001fff237819 */ /* 0x008fe40000011424 */
[----:B------:R-:W-:Y:S02]  /*6810*/  F2FP.PACK_AB R56, R57, R56 ;  /* 0x000000383938723e */ /* 0x000fe400000000ff */
[----:B------:R-:W-:-:S02]  /*6820*/  LEA.HI R5, R35, R36, RZ, 0x2 ;  /* 0x0000002423057211 */ /* 0x000fc400078f10ff */
[CC--:B-1----:R-:W-:Y:S02]  /*6830*/  LEA.HI R2, R35.reuse, R36.reuse, RZ, 0x5 ;  /* 0x0000002423027211 */ /* 0x0c2fe400078f28ff */
[--C-:B------:R-:W-:Y:S02]  /*6840*/  SHF.R.S32.HI R7, RZ, 0x2, R5.reuse ;  /* 0x00000002ff077819 */ /* 0x100fe40000011405 */
[----:B------:R-:W-:Y:S02]  /*6850*/  SHF.R.S32.HI R0, RZ, 0x1f, R5 ;  /* 0x0000001fff007819 */ /* 0x000fe40000011405 */
[----:B------:R-:W-:Y:S02]  /*6860*/  SHF.R.S32.HI R3, RZ, 0x5, R2 ;  /* 0x00000005ff037819 */ /* 0x000fe40000011402 */
[----:B------:R-:W-:Y:S02]  /*6870*/  LEA.HI R0, R0, R7, RZ, 0x3 ;  /* 0x0000000700007211 */ /* 0x000fe400078f18ff */
[----:B------:R-:W-:-:S02]  /*6880*/  LEA.HI R6, R35, R36, RZ, 0x6 ;  /* 0x0000002423067211 */ /* 0x000fc400078f30ff */
[----:B------:R-:W-:Y:S02]  /*6890*/  LOP3.LUT R0, R0, 0xfffffff8, RZ, 0xc0, !PT ;  /* 0xfffffff800007812 */ /* 0x000fe400078ec0ff */
[----:B------:R-:W-:Y:S02]  /*68a0*/  SHF.R.U32.HI R6, RZ, 0x3, R6 ;  /* 0x00000003ff067819 */ /* 0x000fe40000011606 */
[----:B------:R-:W-:Y:S01]  /*68b0*/  LOP3.LUT R5, R5, 0x3ffffffc, RZ, 0xc0, !PT ;  /* 0x3ffffffc05057812 */ /* 0x000fe200078ec0ff */
[----:B------:R-:W-:Y:S01]  /*68c0*/  IMAD.IADD R7, R7, 0x1, -R0 ;  /* 0x0000000107077824 */ /* 0x000fe200078e0a00 */
[----:B------:R-:W-:Y:S02]  /*68d0*/  LEA.HI R0, R2, R3, RZ, 0x1 ;  /* 0x0000000302007211 */ /* 0x000fe400078f08ff */
[----:B------:R-:W-:Y:S01]  /*68e0*/  F2FP.PACK_AB R58, R59, R58 ;  /* 0x0000003a3b3a723e */ /* 0x000fe200000000ff */
[----:B------:R-:W-:Y:S01]  /*68f0*/  IMAD.SHL.U32 R2, R7, 0x40, RZ ;  /* 0x0000004007027824 */ /* 0x000fe200078e00ff */
[----:B------:R-:W-:-:S02]  /*6900*/  LOP3.LUT R4, R0, 0x1ffffe, RZ, 0xc0, !PT ;  /* 0x001ffffe00047812 */ /* 0x000fc400078ec0ff */
[----:B------:R-:W-:Y:S02]  /*6910*/  LOP3.LUT P0, RZ, R7, 0x4, RZ, 0xc0, !PT ;  /* 0x0000000407ff7812 */ /* 0x000fe4000780c0ff */
[----:B------:R-:W-:Y:S01]  /*6920*/  LOP3.LUT R0, R2, 0x1c0, RZ, 0xc0, !PT ;  /* 0x000001c002007812 */ /* 0x000fe200078ec0ff */
[----:B------:R-:W-:Y:S01]  /*6930*/  IMAD.IADD R3, R3, 0x1, -R4 ;  /* 0x0000000103037824 */ /* 0x000fe200078e0a04 */
[----:B------:R-:W-:Y:S01]  /*6940*/  F2FP.PACK_AB R72, R73, R72 ;  /* 0x000000484948723e */ /* 0x000fe200000000ff */
[----:B------:R-:W-:Y:S01]  /*6950*/  IMAD.IADD R2, R36, 0x1, -R5 ;  /* 0x0000000124027824 */ /* 0x000fe200078e0a05 */
[----:B------:R-:W-:Y:S02]  /*6960*/  LOP3.LUT R4, R0, 0x18, R6, 0xf8, !PT ;  /* 0x0000001800047812 */ /* 0x000fe400078ef806 */
[----:B------:R-:W-:Y:S01]  /*6970*/  SHF.R.U32.HI R0, RZ, 0x3, R0 ;  /* 0x00000003ff007819 */ /* 0x000fe20000011600 */
[----:B------:R-:W-:Y:S01]  /*6980*/  IMAD R2, R3, 0x200, R2 ;  /* 0x0000020003027824 */ /* 0x000fe200078e0202 */
[----:B------:R-:W-:-:S02]  /*6990*/  F2FP.PACK_AB R74, R75, R74 ;  /* 0x0000004a4b4a723e */ /* 0x000fc400000000ff */
[----:B------:R-:W-:Y:S02]  /*69a0*/  LOP3.LUT R0, R4, R0, RZ, 0x3c, !PT ;  /* 0x0000000004007212 */ /* 0x000fe400078e3cff */
[----:B------:R-:W-:Y:S02]  /*69b0*/  F2FP.PACK_AB R100, R101, R100 ;  /* 0x000000646564723e */ /* 0x000fe400000000ff */
[----:B------:R-:W-:Y:S01]  /*69c0*/  F2FP.PACK_AB R102, R103, R102 ;  /* 0x000000666766723e */ /* 0x000fe200000000ff */
[----:B------:R-:W-:Y:S01]  /*69d0*/  IMAD.U32 R0, R2, 0x2, R0 ;  /* 0x0000000202007824 */ /* 0x000fe200078e0000 */
[----:B------:R-:W-:Y:S02]  /*69e0*/  F2FP.PACK_AB R76, R77, R76 ;  /* 0x0000004c4d4c723e */ /* 0x000fe400000000ff */
[----:B------:R-:W-:Y:S01]  /*69f0*/  F2FP.PACK_AB R78, R79, R78 ;  /* 0x0000004e4f4e723e */ /* 0x000fe200000000ff */
[----:B------:R-:W-:Y:S01]  /*6a00*/  IMAD.SHL.U32 R0, R0, 0x2, RZ ;  /* 0x0000000200007824 */ /* 0x000fe200078e00ff */
[----:B------:R-:W-:Y:S01]  /*6a10*/  BAR.SYNC.DEFER_BLOCKING 0x1, 0x100 ;  /* 0x0044000000007b1d */ /* 0x000fe20000010000 */
[----:B------:R-:W-:-:S02]  /*6a20*/  F2FP.PACK_AB R96, R97, R96 ;  /* 0x000000606160723e */ /* 0x000fc400000000ff */
[----:B------:R-:W-:Y:S02]  /*6a30*/  F2FP.PACK_AB R98, R99, R98 ;  /* 0x000000626362723e */ /* 0x000fe400000000ff */
[C---:B------:R-:W-:Y:S02]  /*6a40*/  IADD3 R2, R0.reuse, 0x40, RZ ;  /* 0x0000004000027810 */ /* 0x040fe40007ffe0ff */
[----:B------:R-:W-:Y:S02]  /*6a50*/  @P0 IADD3 R2, R0, -0x40, RZ ;  /* 0xffffffc000020810 */ /* 0x000fe40007ffe0ff */
[----:B------:R-:W-:Y:S02]  /*6a60*/  F2FP.PACK_AB R80, R81, R80 ;  /* 0x000000505150723e */ /* 0x000fe400000000ff */
[----:B------:R-:W-:Y:S02]  /*6a70*/  F2FP.PACK_AB R82, R83, R82 ;  /* 0x000000525352723e */ /* 0x000fe400000000ff */
[----:B------:R-:W-:-:S02]  /*6a80*/  F2FP.PACK_AB R92, R93, R92 ;  /* 0x0000005c5d5c723e */ /* 0x000fc400000000ff */
[----:B------:R-:W-:Y:S02]  /*6a90*/  F2FP.PACK_AB R94, R95, R94 ;  /* 0x0000005e5f5e723e */ /* 0x000fe400000000ff */
[----:B------:R-:W-:Y:S02]  /*6aa0*/  F2FP.PACK_AB R84, R85, R84 ;  /* 0x000000545554723e */ /* 0x000fe400000000ff */
[----:B------:R-:W-:Y:S02]  /*6ab0*/  F2FP.PACK_AB R86, R87, R86 ;  /* 0x000000565756723e */ /* 0x000fe400000000ff */
        /* <DEDUP_REMOVED lines=34> */
[----:B-----5:R-:W-:Y:S01]  /*6ce0*/  F2FP.PACK_AB R15, R143, R142 ;  /* 0x0000008e8f0f723e */ /* 0x020fe200000000ff */
        /* <DEDUP_REMOVED lines=16> */
[----:B------:R-:W-:-:S03]  /*6df0*/  ISETP.NE.U32.AND P0, PT, RZ, c[0x0][0x358], PT ;  /* 0x0000d600ff007a0c */ /* 0x000fc60003f05070 */
[----:B------:R-:W-:Y:S01]  /*6e00*/  STS [R0+0xc480], R74 ;  /* 0x00c4804a00007388 */ /* 0x000fe20000000800 */
[----:B------:R-:W-:Y:S02]  /*6e10*/  ISETP.NE.AND.EX P1, PT, RZ, c[0x0][0x35c], PT, P0 ;  /* 0x0000d700ff007a0c */ /* 0x000fe40003f25300 */
[----:B------:R-:W-:Y:S01]  /*6e20*/  ISETP.NE.U32.AND P0, PT, RZ, c[0x0][0x360], PT ;  /* 0x0000d800ff007a0c */ /* 0x000fe20003f05070 */
[----:B------:R-:W-:Y:S03]  /*6e30*/  STS [R2+0xc080], R100 ;  /* 0x00c0806402007388 */ /* 0x000fe60000000800 */
        /* <DEDUP_REMOVED lines=43> */
[----:B-1----:R-:W-:-:S03]  /*70f0*/  IMAD.MOV.U32 R6, RZ, RZ, 0x4 ;  /* 0x00000004ff067424 */ /* 0x002fc600078e00ff */
[----:B------:R-:W-:Y:S04]  /*7100*/  STS [R0+0x7480], R12 ;  /* 0x0074800c00007388 */ /* 0x000fe80000000800 */
[----:B------:R-:W-:Y:S04]  /*7110*/  STS [R2+0x7080], R11 ;  /* 0x0070800b02007388 */ /* 0x000fe80000000800 */
[----:B------:R1:W-:Y:S01]  /*7120*/  STS [R2+0x7480], R10 ;  /* 0x0074800a02007388 */ /* 0x0003e20000000800 */
[----:B------:R-:W-:Y:S02]  /*7130*/  IMAD.MOV.U32 R8, RZ, RZ, c[0x0][0x2f0] ;  /* 0x0000bc00ff087624 */ /* 0x000fe400078e00ff */
        /* <DEDUP_REMOVED lines=13> */
.L_x_1138:
[CC--:B-1----:R-:W-:Y:S01]  /*7210*/  LEA.HI R2, R35.reuse, R36.reuse, RZ, 0x4 ;  /* 0x0000002423027211 */ /* 0x0c2fe200078f20ff */
[----:B------:R-:W1:Y:S01]  /*7220*/  S2R R9, SR_CTAID.X ;  /* 0x0000000000097919 */ /* 0x000e620000002500 */
[----:B------:R-:W-:Y:S01]  /*7230*/  LEA.HI R4, R35, R36, RZ, 0x7 ;  /* 0x0000002423047211 */ /* 0x000fe200078f38ff */
[----:B------:R-:W-:Y:S01]  /*7240*/  BSSY B0, `(.L_x_1139) ;  /* 0x0000041000007945 */ /* 0x000fe20003800000 */
[----:B------:R-:W-:Y:S01]  /*7250*/  LOP3.LUT R0, R2, 0xfffffff0, RZ, 0xc0, !PT ;  /* 0xfffffff002007812 */ /* 0x000fe200078ec0ff */
[----:B------:R-:W2:Y:S01]  /*7260*/  S2R R31, SR_CTAID.Y ;  /* 0x00000000001f7919 */ /* 0x000ea20000002600 */
[----:B------:R-:W-:Y:S01]  /*7270*/  SHF.R.S32.HI R14, RZ, 0x4, R2 ;  /* 0x00000004ff0e7819 */ /* 0x000fe20000011402 */
[----:B------:R-:W-:Y:S01]  /*7280*/  IMAD.SHL.U32 R4, R4, 0x4, RZ ;  /* 0x0000000404047824 */ /* 0x000fe200078e00ff */
[----:B------:R-:W-:Y:S01]  /*7290*/  SEL R28, R105, RZ, !P1 ;  /* 0x000000ff691c7207 */ /* 0x000fe20004800000 */
[----:B------:R-:W-:Y:S01]  /*72a0*/  IMAD.IADD R0, R36, 0x1, -R0 ;  /* 0x0000000124007824 */ /* 0x000fe200078e0a00 */
[C---:B------:R-:W-:Y:S01]  /*72b0*/  IADD3 R6, P0, R14.reuse, R6, RZ ;  /* 0x000000060e067210 */ /* 0x040fe20007f1e0ff */
[----:B------:R-:W-:-:S02]  /*72c0*/  IMAD.SHL.U32 R2, R14, 0x40, RZ ;  /* 0x000000400e027824 */ /* 0x000fc400078e00ff */
[----:B------:R-:W-:Y:S01]  /*72d0*/  IMAD.SHL.U32 R12, R0, 0x8, RZ ;  /* 0x00000008000c7824 */ /* 0x000fe200078e00ff */
[----:B------:R-:W-:Y:S02]  /*72e0*/  SHF.R.S32.HI R3, RZ, 0x1f, R0 ;  /* 0x0000001fff037819 */ /* 0x000fe40000011400 */
[----:B------:R-:W-:Y:S02]  /*72f0*/  LOP3.LUT R2, R2, 0x1c0, RZ, 0xc0, !PT ;  /* 0x000001c002027812 */ /* 0x000fe400078ec0ff */
[----:B------:R-:W-:Y:S02]  /*7300*/  LEA.HI R3, R3, R0, RZ, 0x3 ;  /* 0x0000000003037211 */ /* 0x000fe400078f18ff */
[----:B------:R-:W-:Y:S02]  /*7310*/  LOP3.LUT R5, R2, 0x38, R12, 0xf8, !PT ;  /* 0x0000003802057812 */ /* 0x000fe400078ef80c */
[----:B------:R-:W-:Y:S01]  /*7320*/  SHF.R.U32.HI R0, RZ, 0x3, R2 ;  /* 0x00000003ff007819 */ /* 0x000fe20000011602 */
[----:B------:R-:W-:Y:S01]  /*7330*/  IMAD.SHL.U32 R2, R3, 0x400, RZ ;  /* 0x0000040003027824 */ /* 0x000fe200078e00ff */
[----:B------:R-:W-:-:S02]  /*7340*/  LOP3.LUT R3, R4, 0x7ffffe00, RZ, 0xc0, !PT ;  /* 0x7ffffe0004037812 */ /* 0x000fc400078ec0ff */
[----:B------:R-:W-:Y:S01]  /*7350*/  LOP3.LUT R0, R5, R0, RZ, 0x3c, !PT ;  /* 0x0000000005007212 */ /* 0x000fe200078e3cff */
[----:B-1---5:R-:W-:Y:S01]  /*7360*/  IMAD R5, R9, -0x80, R8 ;  /* 0xffffff8009057824 */ /* 0x022fe200078e0208 */
[----:B------:R-:W-:Y:S02]  /*7370*/  LOP3.LUT R2, R2, 0x7fffe000, RZ, 0xc0, !PT ;  /* 0x7fffe00002027812 */ /* 0x000fe400078ec0ff */
[----:B--2---:R-:W-:Y:S02]  /*7380*/  SHF.R.S32.HI R84, RZ, 0x1f, R31 ;  /* 0x0000001fff547819 */ /* 0x004fe4000001141f */
[----:B------:R-:W-:Y:S02]  /*7390*/  IADD3 R0, R0, R2, R3 ;  /* 0x0000000200007210 */ /* 0x000fe40007ffe003 */
[----:B------:R-:W-:Y:S01]  /*73a0*/  IMNMX R15, R5, 0x80, PT ;  /* 0x00000080050f7817 */ /* 0x000fe20003800200 */
[----:B------:R-:W-:Y:S01]  /*73b0*/  IMAD R2, R84, c[0x0][0x338], RZ ;  /* 0x0000ce0054027a24 */ /* 0x000fe200078e02ff */
[----:B------:R-:W-:Y:S01]  /*73c0*/  SHF.R.S32.HI R13, RZ, 0x1f, R12 ;  /* 0x0000001fff0d7819 */ /* 0x000fe2000001140c */
[----:B------:R-:W-:Y:S01]  /*73d0*/  IMAD.SHL.U32 R0, R0, 0x2, RZ ;  /* 0x0000000200007824 */ /* 0x000fe200078e00ff */
[C---:B------:R-:W-:Y:S01]  /*73e0*/  ISETP.GE.AND P2, PT, R14.reuse, R15, PT ;  /* 0x0000000f0e00720c */ /* 0x040fe20003f46270 */
[C---:B------:R-:W-:Y:S01]  /*73f0*/  IMAD R8, R31.reuse, c[0x0][0x33c], R2 ;  /* 0x0000cf001f087a24 */ /* 0x040fe200078e0202 */
[----:B------:R-:W-:Y:S01]  /*7400*/  SHF.R.S32.HI R4, RZ, 0x1f, R105 ;  /* 0x0000001fff047819 */ /* 0x000fe20000011469 */
[----:B------:R-:W-:Y:S01]  /*7410*/  IMAD.WIDE.U32 R2, R31, c[0x0][0x338], R12 ;  /* 0x0000ce001f027a25 */ /* 0x000fe200078e000c */
[----:B------:R1:W2:Y:S01]  /*7420*/  LDS.128 R20, [R0+0x8880] ;  /* 0x0088800000147984 */ /* 0x0002a20000000c00 */
[----:B------:R-:W-:-:S02]  /*7430*/  LEA.HI.X.SX32 R7, R14, R7, 0x1, P0 ;  /* 0x000000070e077211 */ /* 0x000fc400000f0eff */
[----:B------:R-:W-:Y:S01]  /*7440*/  ISETP.GE.OR P0, PT, R12, c[0x0][0x324], P2 ;  /* 0x0000c9000c007a0c */ /* 0x000fe20001706670 */
[----:B------:R1:W3:Y:S01]  /*7450*/  LDS.128 R24, [R0+0x9080] ;  /* 0x0090800000187984 */ /* 0x0002e20000000c00 */
[----:B------:R-:W-:Y:S01]  /*7460*/  SEL R29, R4, RZ, !P1 ;  /* 0x000000ff041d7207 */ /* 0x000fe20004800000 */
[----:B------:R-:W-:Y:S01]  /*7470*/  IMAD.IADD R3, R3, 0x1, R8 ;  /* 0x0000000103037824 */ /* 0x000fe200078e0208 */
[----:B------:R-:W-:Y:S01]  /*7480*/  P2R R30, PR, RZ, 0x4 ;  /* 0x00000004ff1e7803 */ /* 0x000fe20000000000 */
[----:B------:R1:W4:Y:S01]  /*7490*/  LDS.128 R32, [R0+0x9880] ;  /* 0x0098800000207984 */ /* 0x0003220000000c00 */
[----:B------:R-:W-:-:S03]  /*74a0*/  IMAD.WIDE R6, R9, 0x80, R6 ;  /* 0x0000008009067825 */ /* 0x000fc600078e0206 */
[----:B------:R1:W1:Y:S01]  /*74b0*/  LDS.128 R36, [R0+0xa080] ;  /* 0x00a0800000247984 */ /* 0x0002620000000c00 */
[----:B------:R-:W-:Y:S02]  /*74c0*/  IMAD R4, R29, c[0x0][0x340], RZ ;  /* 0x0000d0001d047a24 */ /* 0x000fe400078e02ff */
[C---:B------:R-:W-:Y:S01]  /*74d0*/  IMAD.WIDE.U32 R10, R28.reuse, c[0x0][0x340], R2 ;  /* 0x0000d0001c0a7a25 */ /* 0x040fe200078e0002 */
[----:B------:R1:W1:Y:S03]  /*74e0*/  LDS.128 R40, [R0+0xa880] ;  /* 0x00a8800000287984 */ /* 0x0002660000000c00 */
        /* <DEDUP_REMOVED lines=13> */
[----:B--234-:R2:W3:Y:S01]  /*75c0*/  LDS.128 R16, [R0+0x8080] ;  /* 0x0080800000107984 */ /* 0x01c4e20000000c00 */
[----:B------:R-:W-:-:S05]  /*75d0*/  MOV R8, R10 ;  /* 0x0000000a00087202 */ /* 0x000fca0000000f00 */
[----:B------:R-:W-:-:S05]  /*75e0*/  IMAD.WIDE.U32 R2, R6, c[0x0][0x330], R8 ;  /* 0x0000cc0006027a25 */ /* 0x000fca00078e0008 */
[----:B------:R-:W-:Y:S01]  /*75f0*/  LEA R4, P0, R2, c[0x0][0x318], 0x1 ;  /* 0x0000c60002047a11 */ /* 0x000fe200078008ff */
[----:B-12---:R-:W-:-:S04]  /*7600*/  IMAD R0, R7, c[0x0][0x330], RZ ;  /* 0x0000cc0007007a24 */ /* 0x006fc800078e02ff */
[----:B------:R-:W-:-:S05]  /*7610*/  IMAD R0, R6, c[0x0][0x334], R0 ;  /* 0x0000cd0006007a24 */ /* 0x000fca00078e0200 */
[----:B------:R-:W-:-:S04]  /*7620*/  IADD3 R0, R3, R0, RZ ;  /* 0x0000000003007210 */ /* 0x000fc80007ffe0ff */
[----:B------:R-:W-:-:S05]  /*7630*/  LEA.HI.X R5, R2, c[0x0][0x31c], R0, 0x1, P0 ;  /* 0x0000c70002057a11 */ /* 0x000fca00000f0c00 */
[----:B---3--:R1:W-:Y:S02]  /*7640*/  STG.E.128 [R4.64], R16 ;  /* 0x0000001004007986 */ /* 0x0083e4000c101d10 */
.L_x_1140:
[----:B--234-:R-:W-:Y:S05]  /*7650*/  BSYNC B0 ;  /* 0x0000000000007941 */ /* 0x01cfea0003800000 */
.L_x_1139:
[----:B-1----:R-:W-:Y:S01]  /*7660*/  IADD3 R0, R14, 0x10, RZ ;  /* 0x000000100e007810 */ /* 0x002fe20007ffe0ff */
[----:B------:R-:W-:Y:S03]  /*7670*/  BSSY B0, `(.L_x_1141) ;  /* 0x0000010000007945 */ /* 0x000fe60003800000 */
[----:B------:R-:W-:-:S04]  /*7680*/  ISETP.GE.AND P0, PT, R0, R15, PT ;  /* 0x0000000f0000720c */ /* 0x000fc80003f06270 */
[----:B------:R-:W-:Y:S02]  /*7690*/  P2R R16, PR, RZ, 0x1 ;  /* 0x00000001ff107803 */ /* 0x000fe40000000000 */
        /* <DEDUP_REMOVED lines=13> */
.L_x_1142:
[----:B------:R-:W-:Y:S05]  /*7770*/  BSYNC B0 ;  /* 0x0000000000007941 */ /* 0x000fea0003800000 */
.L_x_1141:
        /* <DEDUP_REMOVED lines=16> */
.L_x_1144:
[----:B------:R-:W-:Y:S05]  /*7880*/  BSYNC B0 ;  /* 0x0000000000007941 */ /* 0x000fea0003800000 */
.L_x_1143:
        /* <DEDUP_REMOVED lines=16> */
.L_x_1146:
[----:B------:R-:W-:Y:S05]  /*7990*/  BSYNC B0 ;  /* 0x0000000000007941 */ /* 0x000fea0003800000 */
.L_x_1145:
        /* <DEDUP_REMOVED lines=16> */
.L_x_1148:
[----:B------:R-:W-:Y:S05]  /*7aa0*/  BSYNC B0 ;  /* 0x0000000000007941 */ /* 0x000fea0003800000 */
.L_x_1147:
        /* <DEDUP_REMOVED lines=16> */
.L_x_1150:
[----:B------:R-:W-:Y:S05]  /*7bb0*/  BSYNC B0 ;  /* 0x0000000000007941 */ /* 0x000fea0003800000 */
.L_x_1149:
        /* <DEDUP_REMOVED lines=16> */
.L_x_1152:
[----:B------:R-:W-:Y:S05]  /*7cc0*/  BSYNC B0 ;  /* 0x0000000000007941 */ /* 0x000fea0003800000 */
.L_x_1151:
        /* <DEDUP_REMOVED lines=16> */
.L_x_1154:
[----:B------:R-:W-:Y:S05]  /*7dd0*/  BSYNC B0 ;  /* 0x0000000000007941 */ /* 0x000fea0003800000 */
.L_x_1153:
[----:B------:R-:W-:Y:S01]  /*7de0*/  ISETP.NE.AND P0, PT, R30, RZ, PT ;  /* 0x000000ff1e00720c */ /* 0x000fe20003f05270 */
[----:B------:R-:W-:Y:S01]  /*7df0*/  IMAD R0, R84, c[0x0][0x308], RZ ;  /* 0x0000c20054007a24 */ /* 0x000fe200078e02ff */
[----:B------:R-:W-:Y:S01]  /*7e00*/  BSSY B0, `(.L_x_1155) ;  /* 0x0000012000007945 */ /* 0x000fe20003800000 */
[----:B-1----:R-:W-:Y:S01]  /*7e10*/  IMAD.WIDE.U32 R2, R31, c[0x0][0x308], R12 ;  /* 0x0000c2001f027a25 */ /* 0x002fe200078e000c */
[----:B------:R-:W-:-:S03]  /*7e20*/  ISETP.GE.OR P0, PT, R12, c[0x0][0x2f4], P0 ;  /* 0x0000bd000c007a0c */ /* 0x000fc60000706670 */
        /* <DEDUP_REMOVED lines=15> */
.L_x_1156:
[----:B------:R-:W-:Y:S05]  /*7f20*/  BSYNC B0 ;  /* 0x0000000000007941 */ /* 0x000fea0003800000 */
.L_x_1155:
[----:B------:R-:W-:Y:S01]  /*7f30*/  ISETP.NE.AND P0, PT, R16, RZ, PT ;  /* 0x000000ff1000720c */ /* 0x000fe20003f05270 */
[----:B------:R-:W-:Y:S03]  /*7f40*/  BSSY B0, `(.L_x_1157) ;  /* 0x000000e000007945 */ /* 0x000fe60003800000 */
        /* <DEDUP_REMOVED lines=13> */
.L_x_1158:
[----:B------:R-:W-:Y:S05]  /*8020*/  BSYNC B0 ;  /* 0x0000000000007941 */ /* 0x000fea0003800000 */
.L_x_1157:
        /* <DEDUP_REMOVED lines=14> */
.L_x_1160:
[----:B------:R-:W-:Y:S05]  /*8110*/  BSYNC B0 ;  /* 0x0000000000007941 */ /* 0x000fea0003800000 */
.L_x_1159:
        /* <DEDUP_REMOVED lines=14> */
.L_x_1162:
[----:B------:R-:W-:Y:S05]  /*8200*/  BSYNC B0 ;  /* 0x0000000000007941 */ /* 0x000fea0003800000 */
.L_x_1161:
        /* <DEDUP_REMOVED lines=14> */
.L_x_1164:
[----:B------:R-:W-:Y:S05]  /*82f0*/  BSYNC B0 ;  /* 0x0000000000007941 */ /* 0x000fea0003800000 */
.L_x_1163:
        /* <DEDUP_REMOVED lines=14> */
.L_x_1166:
[----:B------:R-:W-:Y:S05]  /*83e0*/  BSYNC B0 ;  /* 0x0000000000007941 */ /* 0x000fea0003800000 */
.L_x_1165:
        /* <DEDUP_REMOVED lines=14> */
.L_x_1168:
[----:B------:R-:W-:Y:S05]  /*84d0*/  BSYNC B0 ;  /* 0x0000000000007941 */ /* 0x000fea0003800000 */
.L_x_1167:
        /* <DEDUP_REMOVED lines=14> */
.L_x_1137:
[----:B------:R-:W2:Y:S01]  /*85c0*/  LDL R8, [R1+0x44] ;  /* 0x0000440001087983 */ /* 0x000ea20000100800 */
[----:B------:R-:W-:Y:S01]  /*85d0*/  ISETP.NE.U32.AND P0, PT, RZ, c[0x0][0x358], PT ;  /* 0x0000d600ff007a0c */ /* 0x000fe20003f05070 */
[----:B-1----:R-:W-:-:S03]  /*85e0*/  IMAD.MOV.U32 R2, RZ, RZ, 0x4 ;  /* 0x00000004ff027424 */ /* 0x002fc600078e00ff */
[----:B------:R-:W-:Y:S02]  /*85f0*/  ISETP.NE.AND.EX P1, PT, RZ, c[0x0][0x35c], PT, P0 ;  /* 0x0000d700ff007a0c */ /* 0x000fe40003f25300 */
[----:B------:R-:W-:-:S04]  /*8600*/  ISETP.NE.U32.AND P0, PT, RZ, c[0x0][0x360], PT ;  /* 0x0000d800ff007a0c */ /* 0x000fc80003f05070 */
[----:B------:R-:W-:Y:S01]  /*8610*/  ISETP.NE.AND.EX P0, PT, RZ, c[0x0][0x364], PT, P0 ;  /* 0x0000d900ff007a0c */ /* 0x000fe20003f05300 */
[----:B--2---:R-:W-:-:S06]  /*8620*/  IMAD.WIDE R4, R8, R2, c[0x0][0x358] ;  /* 0x0000d60008047625 */ /* 0x004fcc00078e0202 */
[----:B------:R-:W2:Y:S01]  /*8630*/  @P1 LDG.E R0, [R4.64] ;  /* 0x0000001004001981 */ /* 0x000ea2000c1e1900 */
[----:B------:R-:W-:-:S05]  /*8640*/  IMAD.MOV.U32 R6, RZ, RZ, c[0x0][0x2f0] ;  /* 0x0000bc00ff067624 */ /* 0x000fca00078e00ff */
        /* <DEDUP_REMOVED lines=10> */
.L_x_1169:
        /* <DEDUP_REMOVED lines=18> */
[--C-:B------:R-:W-:Y:S01]  /*8810*/  SHF.R.S32.HI R13, RZ, 0x1f, R12.reuse ;  /* 0x0000001fff0d7819 */ /* 0x100fe2000001140c */
[----:B------:R-:W-:Y:S01]  /*8820*/  IMAD R7, R20, c[0x0][0x30c], R7 ;  /* 0x0000c30014077a24 */ /* 0x000fe200078e0207 */
[----:B------:R-:W-:Y:S02]  /*8830*/  ISETP.GE.OR P0, PT, R12, c[0x0][0x2f4], P2 ;  /* 0x0000bd000c007a0c */ /* 0x000fe40001706670 */
[----:B------:R-:W-:Y:S01]  /*8840*/  SEL R17, R0, RZ, !P1 ;  /* 0x000000ff00117207 */ /* 0x000fe20004800000 */
[----:B------:R-:W-:Y:S01]  /*8850*/  IMAD.WIDE.U32 R4, R20, c[0x0][0x308], R12 ;  /* 0x0000c20014047a25 */ /* 0x000fe200078e000c */
[----:B------:R-:W-:-:S03]  /*8860*/  P2R R18, PR, RZ, 0x4 ;  /* 0x00000004ff127803 */ /* 0x000fc60000000000 */
[----:B------:R-:W-:Y:S02]  /*8870*/  IMAD.IADD R5, R7, 0x1, R5 ;  /* 0x0000000107057824 */ /* 0x000fe400078e0205 */
[----:B------:R-:W-:Y:S02]  /*8880*/  IMAD R8, R17, c[0x0][0x310], RZ ;  /* 0x0000c40011087a24 */ /* 0x000fe400078e02ff */
[----:B------:R-:W-:-:S04]  /*8890*/  IMAD.WIDE.U32 R10, R16, c[0x0][0x310], R4 ;  /* 0x0000c400100a7a25 */ /* 0x000fc800078e0004 */
[----:B------:R-:W-:Y:S02]  /*88a0*/  IMAD R8, R16, c[0x0][0x314], R8 ;  /* 0x0000c50010087a24 */ /* 0x000fe400078e0208 */
        /* <DEDUP_REMOVED lines=11> */
.L_x_1171:
[----:B------:R-:W-:Y:S05]  /*8960*/  BSYNC B0 ;  /* 0x0000000000007941 */ /* 0x000fea0003800000 */
.L_x_1170:
[----:B------:R-:W-:Y:S01]  /*8970*/  IADD3 R0, R14, 0x10, RZ ;  /* 0x000000100e007810 */ /* 0x000fe20007ffe0ff */
        /* <DEDUP_REMOVED lines=16> */
.L_x_1173:
[----:B------:R-:W-:Y:S05]  /*8a80*/  BSYNC B0 ;  /* 0x0000000000007941 */ /* 0x000fea0003800000 */
.L_x_1172:
        /* <DEDUP_REMOVED lines=16> */
.L_x_1175:
[----:B------:R-:W-:Y:S05]  /*8b90*/  BSYNC B0 ;  /* 0x0000000000007941 */ /* 0x000fea0003800000 */
.L_x_1174:
        /* <DEDUP_REMOVED lines=16> */
.L_x_1177:
[----:B------:R-:W-:Y:S05]  /*8ca0*/  BSYNC B0 ;  /* 0x0000000000007941 */ /* 0x000fea0003800000 */
.L_x_1176:
        /* <DEDUP_REMOVED lines=16> */
.L_x_1179:
[----:B------:R-:W-:Y:S05]  /*8db0*/  BSYNC B0 ;  /* 0x0000000000007941 */ /* 0x000fea0003800000 */
.L_x_1178:
        /* <DEDUP_REMOVED lines=16> */
.L_x_1181:
[----:B------:R-:W-:Y:S05]  /*8ec0*/  BSYNC B0 ;  /* 0x0000000000007941 */ /* 0x000fea0003800000 */
.L_x_1180:
        /* <DEDUP_REMOVED lines=16> */
.L_x_1183:
[----:B------:R-:W-:Y:S05]  /*8fd0*/  BSYNC B0 ;  /* 0x0000000000007941 */ /* 0x000fea0003800000 */
.L_x_1182:
        /* <DEDUP_REMOVED lines=16> */
.L_x_1185:
[----:B------:R-:W-:Y:S05]  /*90e0*/  BSYNC B0 ;  /* 0x0000000000007941 */ /* 0x000fea0003800000 */
.L_x_1184:
        /* <DEDUP_REMOVED lines=20> */
.L_x_1187:
[----:B------:R-:W-:Y:S05]  /*9230*/  BSYNC B0 ;  /* 0x0000000000007941 */ /* 0x000fea0003800000 */
.L_x_1186:
        /* <DEDUP_REMOVED lines=15> */
.L_x_1189:
[----:B------:R-:W-:Y:S05]  /*9330*/  BSYNC B0 ;  /* 0x0000000000007941 */ /* 0x000fea0003800000 */
.L_x_1188:
        /* <DEDUP_REMOVED lines=14> */
.L_x_1191:
[----:B------:R-:W-:Y:S05]  /*9420*/  BSYNC B0 ;  /* 0x0000000000007941 */ /* 0x000fea0003800000 */
.L_x_1190:
        /* <DEDUP_REMOVED lines=14> */
.L_x_1193:
[----:B------:R-:W-:Y:S05]  /*9510*/  BSYNC B0 ;  /* 0x0000000000007941 */ /* 0x000fea0003800000 */
.L_x_1192:
        /* <DEDUP_REMOVED lines=14> */
.L_x_1195:
[----:B------:R-:W-:Y:S05]  /*9600*/  BSYNC B0 ;  /* 0x0000000000007941 */ /* 0x000fea0003800000 */
.L_x_1194:
        /* <DEDUP_REMOVED lines=14> */
.L_x_1197:
[----:B------:R-:W-:Y:S05]  /*96f0*/  BSYNC B0 ;  /* 0x0000000000007941 */ /* 0x000fea0003800000 */
.L_x_1196:
        /* <DEDUP_REMOVED lines=14> */
.L_x_1199:
[----:B------:R-:W-:Y:S05]  /*97e0*/  BSYNC B0 ;  /* 0x0000000000007941 */ /* 0x000fea0003800000 */
.L_x_1198:
        /* <DEDUP_REMOVED lines=14> */
.L_x_1200:
        /* <DEDUP_REMOVED lines=11> */
.L_x_2321:


//--------------------- .text._ZN7cutlass13device_kernelIN5flash19enable_sm80_to_sm89INS1_16FlashAttnBwdSm80INS1_25CollectiveMainloopBwdSm80ILi2ELi2EN4cute5tupleIJNS5_1CILi64EEENS7_ILi128EEES9_EEENS_6half_tEfNS_4arch4Sm80ELb0ELb0ELb0ELb1ELb1ELb0ELb0ELb0ELi2ELi2ELi2ELi2ELb0EEENS1_21CollectiveEpilogueBwdISA_SB_SD_Li256ELb1ELb0ELi4EEENS1_19SingleTileSchedulerILb1ELb0ELb0ELi128EEEEEEEEEvNT_6ParamsE --------------------------
	.section	.text._ZN7cutlass13device_kernelIN5flash19enable_sm80_to_sm89INS1_16FlashAttnBwdSm80INS1_25CollectiveMainloopBwdSm80ILi2ELi2EN4cute5tupleIJNS5_1CILi64EEENS7_ILi128EEES9_EEENS_6half_tEfNS_4arch4Sm80ELb0ELb0ELb0ELb1ELb1ELb0ELb0ELb0ELi2ELi2ELi2ELi2ELb0EEENS1_21CollectiveEpilogueBwdISA_SB_SD_Li256ELb1ELb0ELi4EEENS1_19SingleTileSchedulerILb1ELb0ELb0ELi128EEEEEEEEEvNT_6ParamsE,"ax",@progbits
	.sectioninfo	@"SHI_REGISTERS=255"
	.align	128
.text._ZN7cutlass13device_kernelIN5flash19enable_sm80_to_sm89INS1_16FlashAttnBwdSm80INS1_25CollectiveMainloopBwdSm80ILi2ELi2EN4cute5tupleIJNS5_1CILi64EEENS7_ILi128EEES9_EEENS_6half_tEfNS_4arch4Sm80ELb0ELb0ELb0ELb1ELb1ELb0ELb0ELb0ELi2ELi2ELi2ELi2ELb0EEENS1_21CollectiveEpilogueBwdISA_SB_SD_Li256ELb1ELb0ELi4EEENS1_19SingleTileSchedulerILb1ELb0ELb0ELi128EEEEEEEEEvNT_6ParamsE:
        .type           _ZN7cutlass13device_kernelIN5flash19enable_sm80_to_sm89INS1_16FlashAttnBwdSm80INS1_25CollectiveMainloopBwdSm80ILi2ELi2EN4cute5tupleIJNS5_1CILi64EEENS7_ILi128EEES9_EEENS_6half_tEfNS_4arch4Sm80ELb0ELb0ELb0ELb1ELb1ELb0ELb0ELb0ELi2ELi2ELi2ELi2ELb0EEENS1_21CollectiveEpilogueBwdISA_SB_SD_Li256ELb1ELb0ELi4EEENS1_19SingleTileSchedulerILb1ELb0ELb0ELi128EEEEEEEEEvNT_6ParamsE,@function
        .size           _ZN7cutlass13device_kernelIN5flash19enable_sm80_to_sm89INS1_16FlashAttnBwdSm80INS1_25CollectiveMainloopBwdSm80ILi2ELi2EN4cute5tupleIJNS5_1CILi64EEENS7_ILi128EEES9_EEENS_6half_tEfNS_4arch4Sm80ELb0ELb0ELb0ELb1ELb1ELb0ELb0ELb0ELi2ELi2ELi2ELi2ELb0EEENS1_21CollectiveEpilogueBwdISA_SB_SD_Li256ELb1ELb0ELi4EEENS1_19SingleTileSchedulerILb1ELb0ELb0ELi128EEEEEEEEEvNT_6ParamsE,(.L_x_2322 - _ZN7cutlass13device_kernelIN5flash19enable_sm80_to_sm89INS1_16FlashAttnBwdSm80INS1_25CollectiveMainloopBwdSm80ILi2ELi2EN4cute5tupleIJNS5_1CILi64EEENS7_ILi128EEES9_EEENS_6half_tEfNS_4arch4Sm80ELb0ELb0ELb0ELb1ELb1ELb0ELb0ELb0ELi2ELi2ELi2ELi2ELb0EEENS1_21CollectiveEpilogueBwdISA_SB_SD_Li256ELb1ELb0ELi4EEENS1_19SingleTileSchedulerILb1ELb0ELb0ELi128EEEEEEEEEvNT_6ParamsE)
        .other          _ZN7cutlass13device_kernelIN5flash19enable_sm80_to_sm89INS1_16FlashAttnBwdSm80INS1_25CollectiveMainloopBwdSm80ILi2ELi2EN4cute5tupleIJNS5_1CILi64EEENS7_ILi128EEES9_EEENS_6half_tEfNS_4arch4Sm80ELb0ELb0ELb0ELb1ELb1ELb0ELb0ELb0ELi2ELi2ELi2ELi2ELb0EEENS1_21CollectiveEpilogueBwdISA_SB_SD_Li256ELb1ELb0ELi4EEENS1_19SingleTileSchedulerILb1ELb0ELb0ELi128EEEEEEEEEvNT_6ParamsE,@"STO_CUDA_ENTRY STV_DEFAULT"
_ZN7cutlass13device_kernelIN5flash19enable_sm80_to_sm89INS1_16FlashAttnBwdSm80INS1_25CollectiveMainloopBwdSm80ILi2ELi2EN4cute5tupleIJNS5_1CILi64EEENS7_ILi128EEES9_EEENS_6half_tEfNS_4arch4Sm80ELb0ELb0ELb0ELb1ELb1ELb0ELb0ELb0ELi2ELi2ELi2ELi2ELb0EEENS1_21CollectiveEpilogueBwdISA_SB_SD_Li256ELb1ELb0ELi4EEENS1_19SingleTileSchedulerILb1ELb0ELb0ELi128EEEEEEEEEvNT_6ParamsE:
        /* <DEDUP_REMOVED lines=18> */
.L_x_1202:
        /* <DEDUP_REMOVED lines=8> */
.L_x_1204:
[----:B------:R-:W-:Y:S02]  /*01a0*/  MOV R0, c[0x0][0x3a4] ;  /* 0x0000e90000007a02 */ /* 0x000fe40000000f00 */
.L_x_1203:
[----:B-1----:R-:W-:-:S05]  /*01b0*/  IMAD.SHL.U32 R2, R37, 0x80, RZ ;  /* 0x0000008025027824 */ /* 0x002fca00078e00ff */
[----:B-----5:R-:W-:-:S04]  /*01c0*/  ISETP.GE.AND P0, PT, R2, R0, PT ;  /* 0x000000000200720c */ /* 0x020fc80003f06270 */
[----:B------:R-:W-:-:S05]  /*01d0*/  SEL R0, R5, 0xffffffff, !P0 ;  /* 0xffffffff05007807 */ /* 0x000fca0004000000 */
[----:B------:R1:W-:Y:S01]  /*01e0*/  STL [R1+0x44], R0 ;  /* 0x0000440001007387 */ /* 0x0003e20000100800 */
[----:B------:R-:W-:Y:S05]  /*01f0*/  BRA `(.L_x_1205) ;  /* 0x0000012000007947 */ /* 0x000fea0003800000 */
.L_x_1201:
[----:B---34-:R-:W-:-:S04]  /*0200*/  ISETP.NE.U32.AND P0, PT, RZ, c[0x0][0x3c0], PT ;  /* 0x0000f000ff007a0c */ /* 0x018fc80003f05070 */
[----:B------:R-:W-:-:S13]  /*0210*/  ISETP.NE.AND.EX P0, PT, RZ, c[0x0][0x3c4], PT, P0 ;  /* 0x0000f100ff007a0c */ /* 0x000fda0003f05300 */
[----:B------:R-:W-:Y:S05]  /*0220*/  @!P0 BRA `(.L_x_1206) ;  /* 0x0000002000008947 */ /* 0x000fea0003800000 */
[----:B------:R1:W5:Y:S01]  /*0230*/  LDG.E R0, [R2.64] ;  /* 0x0000001002007981 */ /* 0x000362000c1e1900 */
[----:B------:R-:W-:Y:S05]  /*0240*/  BRA `(.L_x_1207) ;  /* 0x0000009000007947 */ /* 0x000fea0003800000 */
.L_x_1206:
        /* <DEDUP_REMOVED lines=8> */
.L_x_1208:
[----:B------:R-:W-:Y:S02]  /*02d0*/  MOV R0, c[0x0][0x3a4] ;  /* 0x0000e90000007a02 */ /* 0x000fe40000000f00 */
.L_x_1207:
[----:B-1----:R-:W-:-:S05]  /*02e0*/  IMAD.SHL.U32 R2, R37, 0x80, RZ ;  /* 0x0000008025027824 */ /* 0x002fca00078e00ff */
[----:B-----5:R-:W-:-:S04]  /*02f0*/  ISETP.GE.AND P0, PT, R2, R0, PT ;  /* 0x000000000200720c */ /* 0x020fc80003f06270 */
[----:B------:R-:W-:-:S05]  /*0300*/  SEL R0, R5, 0xffffffff, !P0 ;  /* 0xffffffff05007807 */ /* 0x000fca0004000000 */
[----:B------:R1:W-:Y:S04]  /*0310*/  STL [R1+0x44], R0 ;  /* 0x0000440001007387 */ /* 0x0003e80000100800 */
.L_x_1205:
        /* <DEDUP_REMOVED lines=32> */
.L_x_1209:
[----:B-1-3--:R-:W-:-:S04]  /*0520*/  ISETP.NE.U32.AND P0, PT, RZ, c[0x0][0x2e0], PT ;  /* 0x0000b800ff007a0c */ /* 0x00afc80003f05070 */
[----:B------:R-:W-:-:S13]  /*0530*/  ISETP.NE.AND.EX P0, PT, RZ, c[0x0][0x2e4], PT, P0 ;  /* 0x0000b900ff007a0c */ /* 0x000fda0003f05300 */
[----:B------:R-:W-:Y:S05]  /*0540*/  @!P0 BRA `(.L_x_1210) ;  /* 0x0000003000008947 */ /* 0x000fea0003800000 */
[----:B------:R-:W-:-:S05]  /*0550*/  IMAD.WIDE R2, R39, R9, c[0x0][0x2e0] ;  /* 0x0000b80027027625 */ /* 0x000fca00078e0209 */
[----:B------:R1:W5:Y:S01]  /*0560*/  LDG.E R13, [R2.64] ;  /* 0x00000010020d7981 */ /* 0x000362000c1e1900 */
[----:B------:R-:W-:Y:S05]  /*0570*/  BRA `(.L_x_1211) ;  /* 0x0000004000007947 */ /* 0x000fea0003800000 */
.L_x_1210:
[----:B------:R-:W-:Y:S05]  /*0580*/  @!P4 BRA `(.L_x_1211) ;  /* 0x000000300000c947 */ /* 0x000fea0003800000 */
[----:B------:R-:W2:Y:S04]  /*0590*/  LDG.E R0, [R4.64] ;  /* 0x0000001004007981 */ /* 0x000ea8000c1e1900 */
[----:B------:R-:W2:Y:S02]  /*05a0*/  LDG.E R2, [R4.64+0x4] ;  /* 0x0000041004027981 */ /* 0x000ea4000c1e1900 */
[----:B--2---:R-:W-:Y:S02]  /*05b0*/  IADD3 R13, -R0, R2, RZ ;  /* 0x00000002000d7210 */ /* 0x004fe40007ffe1ff */
.L_x_1211:
        /* <DEDUP_REMOVED lines=420> */
.L_x_1214:
[----:B------:R-:W-:Y:S05]  /*2000*/  BSYNC B0 ;  /* 0x0000000000007941 */ /* 0x000fea0003800000 */
.L_x_1213:
        /* <DEDUP_REMOVED lines=140> */
.L_x_1217:
        /* <DEDUP_REMOVED lines=196> */
.L_x_1215:
        /* <DEDUP_REMOVED lines=500> */
.L_x_1216:
        /* <DEDUP_REMOVED lines=298> */
.L_x_1212:
        /* <DEDUP_REMOVED lines=178> */
.L_x_1219:
        /* <DEDUP_REMOVED lines=68> */
.L_x_1221:
[----:B--234-:R-:W-:Y:S05]  /*7650*/  BSYNC B0 ;  /* 0x0000000000007941 */ /* 0x01cfea0003800000 */
.L_x_1220:
        /* <DEDUP_REMOVED lines=17> */
.L_x_1223:
[----:B------:R-:W-:Y:S05]  /*7770*/  BSYNC B0 ;  /* 0x0000000000007941 */ /* 0x000fea0003800000 */
.L_x_1222:
        /* <DEDUP_REMOVED lines=16> */
.L_x_1225:
[----:B------:R-:W-:Y:S05]  /*7880*/  BSYNC B0 ;  /* 0x0000000000007941 */ /* 0x000fea0003800000 */
.L_x_1224:
        /* <DEDUP_REMOVED lines=16> */
.L_x_1227:
[----:B------:R-:W-:Y:S05]  /*7990*/  BSYNC B0 ;  /* 0x0000000000007941 */ /* 0x000fea0003800000 */
.L_x_1226:
        /* <DEDUP_REMOVED lines=16> */
.L_x_1229:
[----:B------:R-:W-:Y:S05]  /*7aa0*/  BSYNC B0 ;  /* 0x0000000000007941 */ /* 0x000fea0003800000 */
.L_x_1228:
        /* <DEDUP_REMOVED lines=16> */
.L_x_1231:
[----:B------:R-:W-:Y:S05]  /*7bb0*/  BSYNC B0 ;  /* 0x0000000000007941 */ /* 0x000fea0003800000 */
.L_x_1230:
        /* <DEDUP_REMOVED lines=16> */
.L_x_1233:
[----:B------:R-:W-:Y:S05]  /*7cc0*/  BSYNC B0 ;  /* 0x0000000000007941 */ /* 0x000fea0003800000 */
.L_x_1232:
        /* <DEDUP_REMOVED lines=16> */
.L_x_1235:
[----:B------:R-:W-:Y:S05]  /*7dd0*/  BSYNC B0 ;  /* 0x0000000000007941 */ /* 0x000fea0003800000 */
.L_x_1234:
        /* <DEDUP_REMOVED lines=20> */
.L_x_1237:
[----:B------:R-:W-:Y:S05]  /*7f20*/  BSYNC B0 ;  /* 0x0000000000007941 */ /* 0x000fea0003800000 */
.L_x_1236:
        /* <DEDUP_REMOVED lines=15> */
.L_x_1239:
[----:B------:R-:W-:Y:S05]  /*8020*/  BSYNC B0 ;  /* 0x0000000000007941 */ /* 0x000fea0003800000 */
.L_x_1238:
        /* <DEDUP_REMOVED lines=14> */
.L_x_1241:
[----:B------:R-:W-:Y:S05]  /*8110*/  BSYNC B0 ;  /* 0x0000000000007941 */ /* 0x000fea0003800000 */
.L_x_1240:
        /* <DEDUP_REMOVED lines=14> */
.L_x_1243:
[----:B------:R-:W-:Y:S05]  /*8200*/  BSYNC B0 ;  /* 0x0000000000007941 */ /* 0x000fea0003800000 */
.L_x_1242:
        /* <DEDUP_REMOVED lines=14> */
.L_x_1245:
[----:B------:R-:W-:Y:S05]  /*82f0*/  BSYNC B0 ;  /* 0x0000000000007941 */ /* 0x000fea0003800000 */
.L_x_1244:
        /* <DEDUP_REMOVED lines=14> */
.L_x_1247:
[----:B------:R-:W-:Y:S05]  /*83e0*/  BSYNC B0 ;  /* 0x0000000000007941 */ /* 0x000fea0003800000 */
.L_x_1246:
        /* <DEDUP_REMOVED lines=14> */
.L_x_1249:
[----:B------:R-:W-:Y:S05]  /*84d0*/  BSYNC B0 ;  /* 0x0000000000007941 */ /* 0x000fea0003800000 */
.L_x_1248:
        /* <DEDUP_REMOVED lines=14> */
.L_x_1218:
        /* <DEDUP_REMOVED lines=19> */
.L_x_1250:
        /* <DEDUP_REMOVED lines=39> */
.L_x_1252:
[----:B------:R-:W-:Y:S05]  /*8960*/  BSYNC B0 ;  /* 0x0000000000007941 */ /* 0x000fea0003800000 */
.L_x_1251:
        /* <DEDUP_REMOVED lines=17> */
.L_x_1254:
[----:B------:R-:W-:Y:S05]  /*8a80*/  BSYNC B0 ;  /* 0x0000000000007941 */ /* 0x000fea0003800000 */
.L_x_1253:
        /* <DEDUP_REMOVED lines=16> */
.L_x_1256:
[----:B------:R-:W-:Y:S05]  /*8b90*/  BSYNC B0 ;  /* 0x0000000000007941 */ /* 0x000fea0003800000 */
.L_x_1255:
        /* <DEDUP_REMOVED lines=16> */
.L_x_1258:
[----:B------:R-:W-:Y:S05]  /*8ca0*/  BSYNC B0 ;  /* 0x0000000000007941 */ /* 0x000fea0003800000 */
.L_x_1257:
        /* <DEDUP_REMOVED lines=16> */
.L_x_1260:
[----:B------:R-:W-:Y:S05]  /*8db0*/  BSYNC B0 ;  /* 0x0000000000007941 */ /* 0x000fea0003800000 */
.L_x_1259:
        /* <DEDUP_REMOVED lines=16> */
.L_x_1262:
[----:B------:R-:W-:Y:S05]  /*8ec0*/  BSYNC B0 ;  /* 0x0000000000007941 */ /* 0x000fea0003800000 */
.L_x_1261:
        /* <DEDUP_REMOVED lines=16> */
.L_x_1264:
[----:B------:R-:W-:Y:S05]  /*8fd0*/  BSYNC B0 ;  /* 0x0000000000007941 */ /* 0x000fea0003800000 */
.L_x_1263:
        /* <DEDUP_REMOVED lines=16> */
.L_x_1266:
[----:B------:R-:W-:Y:S05]  /*90e0*/  BSYNC B0 ;  /* 0x0000000000007941 */ /* 0x000fea0003800000 */
.L_x_1265:
        /* <DEDUP_REMOVED lines=20> */
.L_x_1268:
[----:B------:R-:W-:Y:S05]  /*9230*/  BSYNC B0 ;  /* 0x0000000000007941 */ /* 0x000fea0003800000 */
.L_x_1267:
        /* <DEDUP_REMOVED lines=15> */
.L_x_1270:
[----:B------:R-:W-:Y:S05]  /*9330*/  BSYNC B0 ;  /* 0x0000000000007941 */ /* 0x000fea0003800000 */
.L_x_1269:
        /* <DEDUP_REMOVED lines=14> */
.L_x_1272:
[----:B------:R-:W-:Y:S05]  /*9420*/  BSYNC B0 ;  /* 0x0000000000007941 */ /* 0x000fea0003800000 */
.L_x_1271:
        /* <DEDUP_REMOVED lines=14> */
.L_x_1274:
[----:B------:R-:W-:Y:S05]  /*9510*/  BSYNC B0 ;  /* 0x0000000000007941 */ /* 0x000fea0003800000 */
.L_x_1273:
        /* <DEDUP_REMOVED lines=14> */
.L_x_1276:
[----:B------:R-:W-:Y:S05]  /*9600*/  BSYNC B0 ;  /* 0x0000000000007941 */ /* 0x000fea0003800000 */
.L_x_1275:
        /* <DEDUP_REMOVED lines=14> */
.L_x_1278:
[----:B------:R-:W-:Y:S05]  /*96f0*/  BSYNC B0 ;  /* 0x0000000000007941 */ /* 0x000fea0003800000 */
.L_x_1277:
        /* <DEDUP_REMOVED lines=14> */
.L_x_1280:
[----:B------:R-:W-:Y:S05]  /*97e0*/  BSYNC B0 ;  /* 0x0000000000007941 */ /* 0x000fea0003800000 */
.L_x_1279:
        /* <DEDUP_REMOVED lines=14> */
.L_x_1281:
        /* <DEDUP_REMOVED lines=11> */
.L_x_2322:


//--------------------- .text._ZN7cutlass13device_kernelIN5flash19enable_sm80_to_sm89INS1_16FlashAttnBwdSm80INS1_25CollectiveMainloopBwdSm80ILi2ELi2EN4cute5tupleIJNS5_1CILi64EEENS7_ILi128EEES9_EEENS_6half_tEfNS_4arch4Sm80ELb0ELb0ELb0ELb1ELb0ELb0ELb0ELb0ELi2ELi2ELi2ELi2ELb0EEENS1_24CollectiveEpilogueBwdGQAISA_fSD_Li256ELb1ELb0EEENS1_19SingleTileSchedulerILb1ELb0ELb0ELi128EEEEEEEEEvNT_6ParamsE --------------------------
	.section	.text._ZN7cutlass13device_kernelIN5flash19enable_sm80_to_sm89INS1_16FlashAttnBwdSm80INS1_25CollectiveMainloopBwdSm80ILi2ELi2EN4cute5tupleIJNS5_1CILi64EEENS7_ILi128EEES9_EEENS_6half_tEfNS_4arch4Sm80ELb0ELb0ELb0ELb1ELb0ELb0ELb0ELb0ELi2ELi2ELi2ELi2ELb0EEENS1_24CollectiveEpilogueBwdGQAISA_fSD_Li256ELb1ELb0EEENS1_19SingleTileSchedulerILb1ELb0ELb0ELi128EEEEEEEEEvNT_6ParamsE,"ax",@progbits
	.sectioninfo	@"SHI_REGISTERS=255"
	.align	128
.text._ZN7cutlass13device_kernelIN5flash19enable_sm80_to_sm89INS1_16FlashAttnBwdSm80INS1_25CollectiveMainloopBwdSm80ILi2ELi2EN4cute5tupleIJNS5_1CILi64EEENS7_ILi128EEES9_EEENS_6half_tEfNS_4arch4Sm80ELb0ELb0ELb0ELb1ELb0ELb0ELb0ELb0ELi2ELi2ELi2ELi2ELb0EEENS1_24CollectiveEpilogueBwdGQAISA_fSD_Li256ELb1ELb0EEENS1_19SingleTileSchedulerILb1ELb0ELb0ELi128EEEEEEEEEvNT_6ParamsE:
        .type           _ZN7cutlass13device_kernelIN5flash19enable_sm80_to_sm89INS1_16FlashAttnBwdSm80INS1_25CollectiveMainloopBwdSm80ILi2ELi2EN4cute5tupleIJNS5_1CILi64EEENS7_ILi128EEES9_EEENS_6half_tEfNS_4arch4Sm80ELb0ELb0ELb0ELb1ELb0ELb0ELb0ELb0ELi2ELi2ELi2ELi2ELb0EEENS1_24CollectiveEpilogueBwdGQAISA_fSD_Li256ELb1ELb0EEENS1_19SingleTileSchedulerILb1ELb0ELb0ELi128EEEEEEEEEvNT_6ParamsE,@function
        .size           _ZN7cutlass13device_kernelIN5flash19enable_sm80_to_sm89INS1_16FlashAttnBwdSm80INS1_25CollectiveMainloopBwdSm80ILi2ELi2EN4cute5tupleIJNS5_1CILi64EEENS7_ILi128EEES9_EEENS_6half_tEfNS_4arch4Sm80ELb0ELb0ELb0ELb1ELb0ELb0ELb0ELb0ELi2ELi2ELi2ELi2ELb0EEENS1_24CollectiveEpilogueBwdGQAISA_fSD_Li256ELb1ELb0EEENS1_19SingleTileSchedulerILb1ELb0ELb0ELi128EEEEEEEEEvNT_6ParamsE,(.L_x_2323 - _ZN7cutlass13device_kernelIN5flash19enable_sm80_to_sm89INS1_16FlashAttnBwdSm80INS1_25CollectiveMainloopBwdSm80ILi2ELi2EN4cute5tupleIJNS5_1CILi64EEENS7_ILi128EEES9_EEENS_6half_tEfNS_4arch4Sm80ELb0ELb0ELb0ELb1ELb0ELb0ELb0ELb0ELi2ELi2ELi2ELi2ELb0EEENS1_24CollectiveEpilogueBwdGQAISA_fSD_Li256ELb1ELb0EEENS1_19SingleTileSchedulerILb1ELb0ELb0ELi128EEEEEEEEEvNT_6ParamsE)
        .other          _ZN7cutlass13device_kernelIN5flash19enable_sm80_to_sm89INS1_16FlashAttnBwdSm80INS1_25CollectiveMainloopBwdSm80ILi2ELi2EN4cute5tupleIJNS5_1CILi64EEENS7_ILi128EEES9_EEENS_6half_tEfNS_4arch4Sm80ELb0ELb0ELb0ELb1ELb0ELb0ELb0ELb0ELi2ELi2ELi2ELi2ELb0EEENS1_24CollectiveEpilogueBwdGQAISA_fSD_Li256ELb1ELb0EEENS1_19SingleTileSchedulerILb1ELb0ELb0ELi128EEEEEEEEEvNT_6ParamsE,@"STO_CUDA_ENTRY STV_DEFAULT"
_ZN7cutlass13device_kernelIN5flash19enable_sm80_to_sm89INS1_16FlashAttnBwdSm80INS1_25CollectiveMainloopBwdSm80ILi2ELi2EN4cute5tupleIJNS5_1CILi64EEENS7_ILi128EEES9_EEENS_6half_tEfNS_4arch4Sm80ELb0ELb0ELb0ELb1ELb0ELb0ELb0ELb0ELi2ELi2ELi2ELi2ELb0EEENS1_24CollectiveEpilogueBwdGQAISA_fSD_Li256ELb1ELb0EEENS1_19SingleTileSchedulerILb1ELb0ELb0ELi128EEEEEEEEEvNT_6ParamsE:
        /* <DEDUP_REMOVED lines=18> */
.L_x_1283:
        /* <DEDUP_REMOVED lines=8> */
.L_x_1285:
[----:B------:R-:W-:Y:S02]  /*01a0*/  MOV R0, c[0x0][0x3ac] ;  /* 0x0000eb0000007a02 */ /* 0x000fe40000000f00 */
.L_x_1284:
[----:B-1----:R-:W-:-:S05]  /*01b0*/  IMAD.SHL.U32 R2, R18, 0x80, RZ ;  /* 0x0000008012027824 */ /* 0x002fca00078e00ff */
[----:B-----5:R-:W-:-:S04]  /*01c0*/  ISETP.GE.AND P0, PT, R2, R0, PT ;  /* 0x000000000200720c */ /* 0x020fc80003f06270 */
[----:B------:R-:W-:-:S05]  /*01d0*/  SEL R0, R5, 0xffffffff, !P0 ;  /* 0xffffffff05007807 */ /* 0x000fca0004000000 */
[----:B------:R1:W-:Y:S01]  /*01e0*/  STL [R1+0x44], R0 ;  /* 0x0000440001007387 */ /* 0x0003e20000100800 */
[----:B------:R-:W-:Y:S05]  /*01f0*/  BRA `(.L_x_1286) ;  /* 0x0000012000007947 */ /* 0x000fea0003800000 */
.L_x_1282:
[----:B---34-:R-:W-:-:S04]  /*0200*/  ISETP.NE.U32.AND P0, PT, RZ, c[0x0][0x3c8], PT ;  /* 0x0000f200ff007a0c */ /* 0x018fc80003f05070 */
[----:B------:R-:W-:-:S13]  /*0210*/  ISETP.NE.AND.EX P0, PT, RZ, c[0x0][0x3cc], PT, P0 ;  /* 0x0000f300ff007a0c */ /* 0x000fda0003f05300 */
[----:B------:R-:W-:Y:S05]  /*0220*/  @!P0 BRA `(.L_x_1287) ;  /* 0x0000002000008947 */ /* 0x000fea0003800000 */
[----:B------:R1:W5:Y:S01]  /*0230*/  LDG.E R0, [R2.64] ;  /* 0x0000001002007981 */ /* 0x000362000c1e1900 */
[----:B------:R-:W-:Y:S05]  /*0240*/  BRA `(.L_x_1288) ;  /* 0x0000009000007947 */ /* 0x000fea0003800000 */
.L_x_1287:
        /* <DEDUP_REMOVED lines=8> */
.L_x_1289:
[----:B------:R-:W-:Y:S02]  /*02d0*/  MOV R0, c[0x0][0x3ac] ;  /* 0x0000eb0000007a02 */ /* 0x000fe40000000f00 */
.L_x_1288:
[----:B-1----:R-:W-:-:S05]  /*02e0*/  IMAD.SHL.U32 R2, R18, 0x80, RZ ;  /* 0x0000008012027824 */ /* 0x002fca00078e00ff */
[----:B-----5:R-:W-:-:S04]  /*02f0*/  ISETP.GE.AND P0, PT, R2, R0, PT ;  /* 0x000000000200720c */ /* 0x020fc80003f06270 */
[----:B------:R-:W-:-:S05]  /*0300*/  SEL R0, R5, 0xffffffff, !P0 ;  /* 0xffffffff05007807 */ /* 0x000fca0004000000 */
[----:B------:R1:W-:Y:S04]  /*0310*/  STL [R1+0x44], R0 ;  /* 0x0000440001007387 */ /* 0x0003e80000100800 */
.L_x_1286:
        /* <DEDUP_REMOVED lines=8> */
[----:B------:R-:W-:-:S04]  /*03a0*/  ISETP.NE.U32.AND P4, PT, RZ, c[0x0][0x2d0], PT ;  /* 0x0000b400ff007a0c */ /* 0x000fc80003f85070 */
[----:B------:R-:W-:-:S05]  /*03b0*/  ISETP.NE.AND.EX P4, PT, RZ, c[0x0][0x2d4], PT, P4 ;  /* 0x0000b500ff007a0c */ /* 0x000fca0003f85340 */
[CC--:B------:R-:W-:Y:S02]  /*03c0*/  @P0 IMAD.WIDE R2, R168.reuse, R9.reuse, c[0x0][0x2d8] ;  /* 0x0000b600a8020625 */ /* 0x0c0fe400078e0209 */
[----:B-1----:R-:W2:Y:S04]  /*03d0*/  @P2 LDG.E R0, [R4.64] ;  /* 0x0000001004002981 */ /* 0x002ea8000c1e1900 */
[----:B------:R1:W3:Y:S04]  /*03e0*/  @P0 LDG.E R8, [R2.64] ;  /* 0x0000001002080981 */ /* 0x0002e8000c1e1900 */
[----:B------:R-:W4:Y:S01]  /*03f0*/  @P2 LDG.E R7, [R4.64] ;  /* 0x0000001004072981 */ /* 0x000f22000c1e1900 */
[----:B-1----:R-:W-:-:S05]  /*0400*/  IMAD.WIDE R2, R168, R9, c[0x0][0x2d0] ;  /* 0x0000b400a8027625 */ /* 0x002fca00078e0209 */
[----:B------:R-:W5:Y:S01]  /*0410*/  @P4 LDG.E R6, [R2.64] ;  /* 0x0000001002064981 */ /* 0x000f62000c1e1900 */
[----:B------:R-:W-:Y:S01]  /*0420*/  ULDC UR14, c[0x0][0x168] ;  /* 0x00005a00000e7ab9 */ /* 0x000fe20000000800 */
[----:B------:R-:W-:Y:S01]  /*0430*/  CS2R R10, SRZ ;  /* 0x00000000000a7805 */ /* 0x000fe2000001ff00 */
[----:B------:R-:W-:Y:S01]  /*0440*/  CS2R R14, SRZ ;  /* 0x00000000000e7805 */ /* 0x000fe2000001ff00 */
[----:B------:R-:W-:Y:S02]  /*0450*/  IMAD.MOV.U32 R17, RZ, RZ, c[0x0][0x198] ;  /* 0x00006600ff117624 */ /* 0x000fe400078e00ff */
[----:B--2---:R-:W-:Y:S01]  /*0460*/  @P2 IMAD R0, R168, 0x40, R0 ;  /* 0x00000040a8002824 */ /* 0x004fe200078e0200 */
[----:B---3--:R1:W2:Y:S01]  /*0470*/  @P0 R2UR UR14, R8 ;  /* 0x00000000080e03c2 */ /* 0x0082a200000e0000 */
[--C-:B----4-:R-:W-:Y:S01]  /*0480*/  @P2 SHF.R.S32.HI R11, RZ, 0x1f, R7.reuse ;  /* 0x0000001fff0b2819 */ /* 0x110fe20000011407 */
[----:B------:R-:W-:Y:S02]  /*0490*/  @P2 IMAD.MOV.U32 R10, RZ, RZ, R7 ;  /* 0x000000ffff0a2224 */ /* 0x000fe400078e0007 */
[----:B-1----:R-:W-:-:S04]  /*04a0*/  @P2 SHF.R.S32.HI R8, RZ, 0x1f, R0 ;  /* 0x0000001fff082819 */ /* 0x002fc80000011400 */
[----:B------:R-:W-:Y:S01]  /*04b0*/  @P2 LEA.HI R0, R8, R0, RZ, 0x6 ;  /* 0x0000000008002211 */ /* 0x000fe200078f30ff */
[----:B------:R-:W-:Y:S01]  /*04c0*/  IMAD.MOV.U32 R8, RZ, RZ, RZ ;  /* 0x000000ffff087224 */ /* 0x000fe200078e00ff */
[--C-:B-----5:R-:W-:Y:S01]  /*04d0*/  @P4 SHF.R.S32.HI R15, RZ, 0x1f, R6.reuse ;  /* 0x0000001fff0f4819 */ /* 0x120fe20000011406 */
[----:B------:R-:W-:Y:S01]  /*04e0*/  @P4 IMAD.MOV.U32 R14, RZ, RZ, R6 ;  /* 0x000000ffff0e4224 */ /* 0x000fe200078e0006 */
[----:B------:R-:W-:Y:S01]  /*04f0*/  @P2 LOP3.LUT R8, R0, 0xffffffc0, RZ, 0xc0, !PT ;  /* 0xffffffc000082812 */ /* 0x000fe200078ec0ff */
[----:B------:R-:W-:Y:S05]  /*0500*/  @P0 BRA `(.L_x_1290) ;  /* 0x0000006000000947 */ /* 0x000fea0003800000 */
[----:B--2---:R-:W-:Y:S05]  /*0510*/  @!P2 BRA `(.L_x_1290) ;  /* 0x000000500000a947 */ /* 0x004fea0003800000 */
[----:B------:R1:W2:Y:S04]  /*0520*/  LDG.E R0, [R4.64] ;  /* 0x0000001004007981 */ /* 0x0002a8000c1e1900 */
[----:B-1----:R-:W3:Y:S01]  /*0530*/  LDG.E R4, [R4.64+0x4] ;  /* 0x0000041004047981 */ /* 0x002ee2000c1e1900 */
[----:B--2---:R-:W1:Y:S08]  /*0540*/  R2UR UR14, R0 ;  /* 0x00000000000e73c2 */ /* 0x004e7000000e0000 */
[----:B---3--:R-:W1:Y:S02]  /*0550*/  R2UR UR4, R4 ;  /* 0x00000000040473c2 */ /* 0x008e6400000e0000 */
[----:B-1----:R-:W-:-:S06]  /*0560*/  UIADD3 UR14, -UR14, UR4, URZ ;  /* 0x000000040e0e7290 */ /* 0x002fcc000fffe13f */
.L_x_1290:
[----:B--2---:R-:W-:-:S04]  /*0570*/  ISETP.NE.U32.AND P0, PT, RZ, c[0x0][0x2e0], PT ;  /* 0x0000b800ff007a0c */ /* 0x004fc80003f05070 */
[----:B------:R-:W-:-:S13]  /*0580*/  ISETP.NE.AND.EX P0, PT, RZ, c[0x0][0x2e4], PT, P0 ;  /* 0x0000b900ff007a0c */ /* 0x000fda0003f05300 */
[----:B------:R-:W-:Y:S05]  /*0590*/  @!P0 BRA `(.L_x_1291) ;  /* 0x0000003000008947 */ /* 0x000fea0003800000 */
[----:B------:R-:W-:-:S05]  /*05a0*/  IMAD.WIDE R2, R168, R9, c[0x0][0x2e0] ;  /* 0x0000b800a8027625 */ /* 0x000fca00078e0209 */
[----:B------:R1:W5:Y:S01]  /*05b0*/  LDG.E R17, [R2.64] ;  /* 0x0000001002117981 */ /* 0x000362000c1e1900 */
[----:B------:R-:W-:Y:S05]  /*05c0*/  BRA `(.L_x_1292) ;  /* 0x0000004000007947 */ /* 0x000fea0003800000 */
.L_x_1291:
[----:B------:R-:W-:Y:S05]  /*05d0*/  @!P4 BRA `(.L_x_1292) ;  /* 0x000000300000c947 */ /* 0x000fea0003800000 */
[----:B------:R1:W2:Y:S04]  /*05e0*/  LDG.E R0, [R2.64] ;  /* 0x0000001002007981 */ /* 0x0002a8000c1e1900 */
[----:B-1----:R-:W2:Y:S02]  /*05f0*/  LDG.E R2, [R2.64+0x4] ;  /* 0x0000041002027981 */ /* 0x002ea4000c1e1900 */
[----:B--2---:R-:W-:Y:S02]  /*0600*/  IADD3 R17, -R0, R2, RZ ;  /* 0x0000000200117210 */ /* 0x004fe40007ffe1ff */
.L_x_1292:
[----:B------:R-:W-:Y:S01]  /*0610*/  UISETP.GE.AND UP0, UPT, UR14, 0x1, UPT ;  /* 0x000000010e00788c */ /* 0x000fe2000bf06270 */
[----:B------:R-:W-:Y:S01]  /*0620*/  PLOP3.LUT P0, PT, PT, PT, PT, 0x80, 0x0 ;  /* 0x000000000000781c */ /* 0x000fe20003f0f070 */
        /* <DEDUP_REMOVED lines=67> */
[--C-:B-1----:R-:W-:Y:S01]  /*0a60*/  SHF.R.S32.HI R2, RZ, 0x1f, R33.reuse ;  /* 0x0000001fff027819 */ /* 0x102fe20000011421 */
[----:B------:R-:W-:Y:S01]  /*0a70*/  IMAD.SHL.U32 R5, R33, 0x4, RZ ;  /* 0x0000000421057824 */ /* 0x000fe200078e00ff */
[--C-:B------:R-:W-:Y:S01]  /*0a80*/  SHF.R.S32.HI R35, RZ, 0x1f, R36.reuse ;  /* 0x0000001fff237819 */ /* 0x100fe20000011424 */
[----:B------:R-:W-:Y:S01]  /*0a90*/  IMAD.MOV.U32 R3, RZ, RZ, c[0x0][0x248] ;  /* 0x00009200ff037624 */ /* 0x000fe200078e00ff */
[CC--:B------:R-:W-:Y:S01]  /*0aa0*/  IADD3 R28, P0, R0.reuse, R33.reuse, RZ ;  /* 0x00000021001c7210 */ /* 0x0c0fe20007f1e0ff */
[----:B------:R-:W-:Y:S01]  /*0ab0*/  IMAD.MOV.U32 R12, RZ, RZ, R36 ;  /* 0x000000ffff0c7224 */ /* 0x000fe200078e0024 */
[----:B------:R-:W-:Y:S01]  /*0ac0*/  SHF.R.S32.HI R34, RZ, 0x1f, R33 ;  /* 0x0000001fff227819 */ /* 0x000fe20000011421 */
[C---:B------:R-:W-:Y:S01]  /*0ad0*/  IMAD R4, R35.reuse, c[0x0][0x270], RZ ;  /* 0x00009c0023047a24 */ /* 0x040fe200078e02ff */
[----:B------:R-:W-:Y:S01]  /*0ae0*/  LEA.HI.X.SX32 R29, R0, R2, 0x1, P0 ;  /* 0x00000002001d7211 */ /* 0x000fe200000f0eff */
[----:B------:R-:W-:Y:S01]  /*0af0*/  IMAD R7, R35, c[0x0][0x288], RZ ;  /* 0x0000a20023077a24 */ /* 0x000fe200078e02ff */
[----:B------:R-:W-:Y:S01]  /*0b00*/  SHF.R.S32.HI R0, RZ, 0x1f, R8 ;  /* 0x0000001fff007819 */ /* 0x000fe20000011408 */
[----:B-----5:R-:W-:Y:S01]  /*0b10*/  IMAD R32, R18, -0x80, R17 ;  /* 0xffffff8012207824 */ /* 0x020fe200078e0211 */
[----:B------:R-:W-:Y:S01]  /*0b20*/  IADD3 R2, P0, R5, R8, RZ ;  /* 0x0000000805027210 */ /* 0x000fe20007f1e0ff */
[C---:B------:R-:W-:Y:S01]  /*0b30*/  IMAD R7, R36.reuse, c[0x0][0x28c], R7 ;  /* 0x0000a30024077a24 */ /* 0x040fe200078e0207 */
[----:B------:R-:W-:Y:S01]  /*0b40*/  ISETP.NE.AND P3, PT, R3, 0x1, PT ;  /* 0x000000010300780c */ /* 0x000fe20003f65270 */
[----:B------:R-:W-:Y:S01]  /*0b50*/  ULDC.64 UR4, c[0x0][0x1d8] ;  /* 0x0000760000047ab9 */ /* 0x000fe20000000a00 */
[----:B------:R-:W-:Y:S01]  /*0b60*/  LEA.HI.X.SX32 R3, R5, R0, 0x1, P0 ;  /* 0x0000000005037211 */ /* 0x000fe200000f0eff */
[----:B------:R-:W-:Y:S01]  /*0b70*/  IMAD R0, R36, c[0x0][0x274], R4 ;  /* 0x00009d0024007a24 */ /* 0x000fe200078e0204 */
[-C--:B------:R-:W-:Y:S01]  /*0b80*/  LEA.HI R9, R34, R33.reuse, RZ, 0x3 ;  /* 0x0000002122097211 */ /* 0x080fe200078f18ff */
[----:B------:R-:W-:Y:S01]  /*0b90*/  USHF.L.U32 UR7, UR4, 0x6, URZ ;  /* 0x0000000604077899 */ /* 0x000fe2000800063f */
[----:B------:R-:W-:Y:S01]  /*0ba0*/  SHF.R.S32.HI R23, RZ, 0x1f, R168 ;  /* 0x0000001fff177819 */ /* 0x000fe200000114a8 */
[C---:B------:R-:W-:Y:S01]  /*0bb0*/  IMAD.WIDE.U32 R4, R36.reuse, c[0x0][0x270], R2 ;  /* 0x00009c0024047a25 */ /* 0x040fe200078e0002 */
[----:B------:R-:W-:Y:S01]  /*0bc0*/  SHF.R.S32.HI R37, RZ, 0x3, R9 ;  /* 0x00000003ff257819 */ /* 0x000fe20000011409 */
[----:B------:R-:W-:Y:S01]  /*0bd0*/  UMOV UR10, 0x6 ;  /* 0x00000006000a7882 */ /* 0x000fe20000000000 */
[----:B------:R-:W-:Y:S01]  /*0be0*/  SEL R25, R23, RZ, !P2 ;  /* 0x000000ff17197207 */ /* 0x000fe20005000000 */
[----:B------:R-:W-:Y:S01]  /*0bf0*/  IMAD.IADD R5, R5, 0x1, R0 ;  /* 0x0000000105057824 */ /* 0x000fe200078e0200 */
[----:B------:R-:W-:Y:S01]  /*0c00*/  SHF.R.S32.HI R13, RZ, 0x1f, R37 ;  /* 0x0000001fff0d7819 */ /* 0x000fe20000011425 */
[C---:B------:R-:W-:Y:S01]  /*0c10*/  @P3 IMAD.HI.U32 R16, R36.reuse, c[0x0][0x24c], RZ ;  /* 0x0000930024103a27 */ /* 0x040fe200078e00ff */
[----:B------:R-:W-:Y:S01]  /*0c20*/  IADD3 R8, P1, R37, R10, RZ ;  /* 0x0000000a25087210 */ /* 0x000fe20007f3e0ff */
[----:B------:R-:W-:Y:S01]  /*0c30*/  USHF.L.U64.HI UR6, UR4, UR10, UR5 ;  /* 0x0000000a04067299 */ /* 0x000fe20008010205 */
[----:B------:R-:W-:Y:S01]  /*0c40*/  LOP3.LUT R0, R9, 0xfffffff8, RZ, 0xc0, !PT ;  /* 0xfffffff809007812 */ /* 0x000fe200078ec0ff */
[----:B------:R-:W-:Y:S01]  /*0c50*/  IMAD.WIDE.U32 R2, R36, c[0x0][0x288], R2 ;  /* 0x0000a20024027a25 */ /* 0x000fe200078e0002 */
[----:B------:R-:W-:Y:S01]  /*0c60*/  LEA.HI R9, R34, R33, RZ, 0x6 ;  /* 0x0000002122097211 */ /* 0x000fe200078f30ff */
[----:B------:R-:W-:Y:S01]  /*0c70*/  UIADD3 UR9, UP0, UR7, 0x80, URZ ;  /* 0x0000008007097890 */ /* 0x000fe2000ff1e03f */
[----:B------:R-:W-:Y:S01]  /*0c80*/  @P3 SHF.R.U32.HI R12, RZ, c[0x0][0x250], R16 ;  /* 0x00009400ff0c3a19 */ /* 0x000fe20000011610 */
[----:B------:R-:W-:Y:S01]  /*0c90*/  IMAD.X R10, R13, 0x1, R11, P1 ;  /* 0x000000010d0a7824 */ /* 0x000fe200008e060b */
[----:B------:R-:W-:Y:S01]  /*0ca0*/  SHF.R.S32.HI R26, RZ, 0x6, R9 ;  /* 0x00000006ff1a7819 */ /* 0x000fe20000011409 */
[C---:B------:R-:W-:Y:S01]  /*0cb0*/  IMAD.SHL.U32 R11, R37.reuse, 0x40, RZ ;  /* 0x00000040250b7824 */ /* 0x040fe200078e00ff */
[----:B------:R-:W-:Y:S01]  /*0cc0*/  IADD3 R6, P0, R37, R14, RZ ;  /* 0x0000000e25067210 */ /* 0x000fe20007f1e0ff */
[----:B------:R-:W-:Y:S01]  /*0cd0*/  IMAD.IADD R27, R33, 0x1, -R0 ;  /* 0x00000001211b7824 */ /* 0x000fe200078e0a00 */
[----:B------:R-:W-:Y:S01]  /*0ce0*/  SEL R30, R168, RZ, !P2 ;  /* 0x000000ffa81e7207 */ /* 0x000fe20005000000 */
[----:B------:R-:W-:Y:S01]  /*0cf0*/  IMAD.IADD R3, R3, 0x1, R7 ;  /* 0x0000000103037824 */ /* 0x000fe200078e0207 */
[----:B------:R-:W-:Y:S01]  /*0d00*/  LOP3.LUT R0, R11, 0x1c0, RZ, 0xc0, !PT ;  /* 0x000001c00b007812 */ /* 0x000fe200078ec0ff */
[----:B------:R-:W-:Y:S01]  /*0d10*/  IMAD.SHL.U32 R16, R27, 0x8, RZ ;  /* 0x000000081b107824 */ /* 0x000fe200078e00ff */
[----:B------:R-:W-:Y:S01]  /*0d20*/  UIADD3.X UR8, URZ, UR6, URZ, UP0, !UPT ;  /* 0x000000063f087290 */ /* 0x000fe200087fe43f */
[----:B------:R-:W-:Y:S01]  /*0d30*/  IMAD.SHL.U32 R218, R26, 0x200, RZ ;  /* 0x000002001ada7824 */ /* 0x000fe200078e00ff */
[----:B------:R-:W-:Y:S01]  /*0d40*/  ULDC.64 UR4, c[0x0][0x1a8] ;  /* 0x00006a0000047ab9 */ /* 0x000fe20000000a00 */
[----:B------:R-:W-:Y:S01]  /*0d50*/  IMAD.X R7, R13, 0x1, R15, P0 ;  /* 0x000000010d077824 */ /* 0x000fe200000e060f */
[----:B------:R-:W-:Y:S01]  /*0d60*/  LOP3.LUT R9, R0, 0x38, R16, 0xf8, !PT ;  /* 0x0000003800097812 */ /* 0x000fe200078ef810 */
[----:B------:R-:W-:Y:S01]  /*0d70*/  IMAD.WIDE.U32 R2, R30, c[0x0][0x290], R2 ;  /* 0x0000a4001e027a25 */ /* 0x000fe200078e0002 */
[----:B------:R-:W-:Y:S01]  /*0d80*/  SHF.R.U32.HI R0, RZ, 0x3, R0 ;  /* 0x00000003ff007819 */ /* 0x000fe20000011600 */
[----:B------:R-:W-:Y:S01]  /*0d90*/  USHF.L.U64.HI UR5, UR4, UR10, UR5 ;  /* 0x0000000a04057299 */ /* 0x000fe20008010205 */
[----:B------:R-:W-:Y:S01]  /*0da0*/  SHF.R.S32.HI R17, RZ, 0x1f, R16 ;  /* 0x0000001fff117819 */ /* 0x000fe20000011410 */
[----:B------:R-:W-:Y:S01]  /*0db0*/  IMAD.WIDE R14, R18, 0x80, R6 ;  /* 0x00000080120e7825 */ /* 0x000fe200078e0206 */
[----:B------:R-:W-:Y:S01]  /*0dc0*/  LOP3.LUT R31, R218, R9, R0, 0xf6, !PT ;  /* 0x00000009da1f7212 */ /* 0x000fe200078ef600 */
[----:B------:R-:W-:Y:S01]  /*0dd0*/  STL [R1], R37 ;  /* 0x0000002501007387 */ /* 0x000fe20000100800 */
[----:B------:R-:W-:Y:S01]  /*0de0*/  SHF.R.S32.HI R0, RZ, 0x1f, R12 ;  /* 0x0000001fff007819 */ /* 0x000fe2000001140c */
[C---:B------:R-:W-:Y:S01]  /*0df0*/  IMAD R7, R25.reuse, c[0x0][0x278], RZ ;  /* 0x00009e0019077a24 */ /* 0x040fe200078e02ff */
[----:B------:R-:W-:Y:S01]  /*0e00*/  LEA R38, P0, R2, c[0x0][0x280], 0x2 ;  /* 0x0000a00002267a11 */ /* 0x000fe200078010ff */
[----:B------:R-:W-:-:S02]  /*0e10*/  IMAD R6, R25, c[0x0][0x290], RZ ;  /* 0x0000a40019067a24 */ /* 0x000fc400078e02ff */
[C---:B------:R-:W-:Y:S02]  /*0e20*/  IMAD R22, R30.reuse, c[0x0][0x27c], R7 ;  /* 0x00009f001e167a24 */ /* 0x040fe400078e0207 */
[----:B------:R-:W-:Y:S02]  /*0e30*/  IMAD R18, R30, c[0x0][0x294], R6 ;  /* 0x0000a5001e127a24 */ /* 0x000fe400078e0206 */
[----:B------:R-:W-:Y:S02]  /*0e40*/  IMAD R7, R10, c[0x0][0x208], RZ ;  /* 0x000082000a077a24 */ /* 0x000fe400078e02ff */
[C---:B------:R-:W-:Y:S02]  /*0e50*/  IMAD R6, R0.reuse, c[0x0][0x1e0], RZ ;  /* 0x0000780000067a24 */ /* 0x040fe400078e02ff */
[----:B------:R-:W-:Y:S02]  /*0e60*/  IMAD R0, R0, c[0x0][0x1b0], RZ ;  /* 0x00006c0000007a24 */ /* 0x000fe400078e02ff */
[----:B------:R-:W-:-:S02]  /*0e70*/  IMAD R20, R8, c[0x0][0x20c], R7 ;  /* 0x0000830008147a24 */ /* 0x000fc400078e0207 */
[----:B------:R-:W-:Y:S02]  /*0e80*/  IMAD R21, R12, c[0x0][0x1e4], R6 ;  /* 0x000079000c157a24 */ /* 0x000fe400078e0206 */
[----:B------:R-:W-:-:S04]  /*0e90*/  IMAD.WIDE.U32 R6, R30, c[0x0][0x278], R4 ;  /* 0x00009e001e067a25 */ /* 0x000fc800078e0004 */
[----:B------:R-:W-:Y:S01]  /*0ea0*/  IMAD R9, R10, c[0x0][0x178], RZ ;  /* 0x00005e000a097a24 */ /* 0x000fe200078e02ff */
[----:B------:R-:W-:Y:S01]  /*0eb0*/  LEA R40, P1, R6, c[0x0][0x258], 0x2 ;  /* 0x0000960006287a11 */ /* 0x000fe200078210ff */
[C---:B------:R-:W-:Y:S02]  /*0ec0*/  IMAD R24, R12.reuse, c[0x0][0x1b4], R0 ;  /* 0x00006d000c187a24 */ /* 0x040fe400078e0200 */
[----:B------:R-:W-:Y:S02]  /*0ed0*/  IMAD.IADD R0, R7, 0x1, R22 ;  /* 0x0000000107007824 */ /* 0x000fe400078e0216 */
[----:B------:R-:W-:-:S03]  /*0ee0*/  IMAD.WIDE.U32 R10, R12, c[0x0][0x1e0], R16 ;  /* 0x000078000c0a7a25 */ /* 0x000fc600078e0010 */
[----:B------:R-:W-:Y:S01]  /*0ef0*/  LEA.HI.X R41, R6, c[0x0][0x25c], R0, 0x2, P1 ;  /* 0x0000970006297a11 */ /* 0x000fe200008f1400 */
[C---:B------:R-:W-:Y:S01]  /*0f00*/  IMAD R19, R8.reuse, c[0x0][0x17c], R9 ;  /* 0x00005f0008137a24 */ /* 0x040fe200078e0209 */
[----:B------:R-:W-:Y:S01]  /*0f10*/  SEL R0, R23, RZ, !P4 ;  /* 0x000000ff17007207 */ /* 0x000fe20006000000 */
[C-C-:B------:R-:W-:Y:S02]  /*0f20*/  IMAD.WIDE.U32 R4, R8.reuse, c[0x0][0x178], R16.reuse ;  /* 0x00005e0008047a25 */ /* 0x140fe400078e0010 */
[----:B------:R-:W-:Y:S02]  /*0f30*/  STL.64 [R1+0x20], R40 ;  /* 0x0000202801007387 */ /* 0x000fe40000100a00 */
[----:B------:R-:W-:-:S04]  /*0f40*/  IMAD.WIDE.U32 R8, R8, c[0x0][0x208], R16 ;  /* 0x0000820008087a25 */ /* 0x000fc800078e0010 */
[----:B------:R-:W-:Y:S02]  /*0f50*/  IMAD.IADD R18, R3, 0x1, R18 ;  /* 0x0000000103127824 */ /* 0x000fe400078e0212 */
[----:B------:R-:W-:-:S03]  /*0f60*/  IMAD.WIDE.U32 R12, R12, c[0x0][0x1b0], R16 ;  /* 0x00006c000c0c7a25 */ /* 0x000fc600078e0010 */
[----:B------:R-:W-:Y:S01]  /*0f70*/  LEA.HI.X R39, R2, c[0x0][0x284], R18, 0x2, P0 ;  /* 0x0000a10002277a11 */ /* 0x000fe200000f1412 */
[----:B------:R-:W-:Y:S02]  /*0f80*/  IMAD.IADD R3, R11, 0x1, R21 ;  /* 0x000000010b037824 */ /* 0x000fe400078e0215 */
[----:B------:R-:W-:Y:S02]  /*0f90*/  IMAD R11, R35, c[0x0][0x180], RZ ;  /* 0x00006000230b7a24 */ /* 0x000fe400078e02ff */
[----:B------:R-:W-:Y:S01]  /*0fa0*/  IMAD.MOV.U32 R6, RZ, RZ, R4 ;  /* 0x000000ffff067224 */ /* 0x000fe200078e0004 */
[----:B------:R-:W-:Y:S01]  /*0fb0*/  STL.64 [R1+0x18], R38 ;  /* 0x0000182601007387 */ /* 0x000fe20000100a00 */
[----:B------:R-:W-:Y:S02]  /*0fc0*/  IMAD.MOV.U32 R4, RZ, RZ, R8 ;  /* 0x000000ffff047224 */ /* 0x000fe400078e0008 */
[----:B------:R-:W-:Y:S02]  /*0fd0*/  IMAD.MOV.U32 R8, RZ, RZ, R12 ;  /* 0x000000ffff087224 */ /* 0x000fe400078e000c */
[----:B------:R-:W-:-:S02]  /*0fe0*/  IMAD.IADD R7, R5, 0x1, R19 ;  /* 0x0000000105077824 */ /* 0x000fc400078e0213 */
[----:B------:R-:W-:Y:S01]  /*0ff0*/  IMAD.MOV.U32 R2, RZ, RZ, R10 ;  /* 0x000000ffff027224 */ /* 0x000fe200078e000a */
[----:B------:R-:W-:Y:S01]  /*1000*/  SEL R10, R168, RZ, !P4 ;  /* 0x000000ffa80a7207 */ /* 0x000fe20006000000 */
[----:B------:R-:W-:Y:S01]  /*1010*/  IMAD R12, R36, c[0x0][0x184], R11 ;  /* 0x00006100240c7a24 */ /* 0x000fe200078e020b */
[----:B------:R-:W-:Y:S01]  /*1020*/  ISETP.GE.AND P4, PT, R16, c[0x0][0x1cc], PT ;  /* 0x0000730010007a0c */ /* 0x000fe20003f86270 */
[----:B------:R-:W-:Y:S02]  /*1030*/  IMAD.IADD R5, R9, 0x1, R20 ;  /* 0x0000000109057824 */ /* 0x000fe400078e0214 */
[C---:B------:R-:W-:Y:S02]  /*1040*/  IMAD R11, R0.reuse, c[0x0][0x1e8], RZ ;  /* 0x00007a00000b7a24 */ /* 0x040fe400078e02ff */
[----:B------:R-:W-:Y:S02]  /*1050*/  IMAD.IADD R9, R13, 0x1, R24 ;  /* 0x000000010d097824 */ /* 0x000fe400078e0218 */
[----:B------:R-:W-:-:S02]  /*1060*/  IMAD R0, R0, c[0x0][0x1b8], RZ ;  /* 0x00006e0000007a24 */ /* 0x000fc400078e02ff */
        /* <DEDUP_REMOVED lines=17> */
[----:B------:R-:W-:Y:S01]  /*1180*/  IMAD.IADD R5, R5, 0x1, R13 ;  /* 0x0000000105057824 */ /* 0x000fe200078e020d */
[----:B------:R-:W-:Y:S01]  /*1190*/  LEA R22, P2, R10, c[0x0][0x160], 0x1 ;  /* 0x000058000a167a11 */ /* 0x000fe200078408ff */
[----:B------:R-:W-:Y:S02]  /*11a0*/  IMAD R13, R30, c[0x0][0x21c], R0 ;  /* 0x000087001e0d7a24 */ /* 0x000fe400078e0200 */
[----:B------:R-:W-:-:S04]  /*11b0*/  IMAD.WIDE.U32 R6, R14, c[0x0][0x1d8], R2 ;  /* 0x000076000e067a25 */ /* 0x000fc800078e0002 */
[----:B------:R-:W-:Y:S01]  /*11c0*/  IMAD.IADD R0, R11, 0x1, R12 ;  /* 0x000000010b007824 */ /* 0x000fe200078e020c */
[----:B------:R-:W-:Y:S01]  /*11d0*/  LEA R2, P0, R6, c[0x0][0x1c0], 0x1 ;  /* 0x0000700006027a11 */ /* 0x000fe200078008ff */
[----:B------:R-:W-:Y:S01]  /*11e0*/  IMAD.IADD R3, R7, 0x1, R18 ;  /* 0x0000000107037824 */ /* 0x000fe200078e0212 */
[----:B------:R-:W-:Y:S01]  /*11f0*/  IADD3 R18, R16, 0x40, RZ ;  /* 0x0000004010127810 */ /* 0x000fe20007ffe0ff */
[----:B------:R-:W-:Y:S01]  /*1200*/  IMAD.WIDE.U32 R4, R30, c[0x0][0x218], R4 ;  /* 0x000086001e047a25 */ /* 0x000fe200078e0004 */
[----:B------:R-:W-:Y:S02]  /*1210*/  LEA.HI.X R23, R10, c[0x0][0x164], R0, 0x1, P2 ;  /* 0x000059000a177a11 */ /* 0x000fe400010f0c00 */
[----:B------:R-:W-:Y:S01]  /*1220*/  ISETP.GE.AND P3, PT, R18, c[0x0][0x1cc], PT ;  /* 0x0000730012007a0c */ /* 0x000fe20003f66270 */
[----:B------:R-:W-:Y:S01]  /*1230*/  IMAD R15, R15, c[0x0][0x1a8], RZ ;  /* 0x00006a000f0f7a24 */ /* 0x000fe200078e02ff */
[----:B------:R-:W-:Y:S01]  /*1240*/  LEA R20, P1, R4, c[0x0][0x1f0], 0x1 ;  /* 0x00007c0004147a11 */ /* 0x000fe200078208ff */
[----:B------:R-:W-:Y:S01]  /*1250*/  IMAD.IADD R0, R32, 0x1, -R37 ;  /* 0x0000000120007824 */ /* 0x000fe200078e0a25 */
[----:B------:R-:W-:Y:S01]  /*1260*/  LEA.HI.X R3, R6, c[0x0][0x1c4], R3, 0x1, P0 ;  /* 0x0000710006037a11 */ /* 0x000fe200000f0c03 */
[----:B------:R-:W-:Y:S01]  /*1270*/  IMAD.IADD R5, R5, 0x1, R13 ;  /* 0x0000000105057824 */ /* 0x000fe200078e020d */
[----:B------:R-:W-:Y:S01]  /*1280*/  STL.64 [R1+0x8], R22 ;  /* 0x0000081601007387 */ /* 0x000fe20000100a00 */
[----:B------:R-:W-:Y:S01]  /*1290*/  IMAD R15, R14, c[0x0][0x1ac], R15 ;  /* 0x00006b000e0f7a24 */ /* 0x000fe200078e020f */
[----:B------:R-:W-:Y:S01]  /*12a0*/  ISETP.LT.OR P2, PT, R0, 0x1, P4 ;  /* 0x000000010000780c */ /* 0x000fe20002741670 */
[----:B------:R-:W-:Y:S01]  /*12b0*/  IMAD.WIDE.U32 R12, R14, c[0x0][0x1a8], R8 ;  /* 0x00006a000e0c7a25 */ /* 0x000fe200078e0008 */
[----:B------:R-:W-:-:S02]  /*12c0*/  ISETP.LT.OR P6, PT, R0, 0x1, P3 ;  /* 0x000000010000780c */ /* 0x000fc40001fc1670 */
[----:B------:R-:W-:Y:S01]  /*12d0*/  LEA.HI.X R21, R4, c[0x0][0x1f4], R5, 0x1, P1 ;  /* 0x00007d0004157a11 */ /* 0x000fe200008f0c05 */
[----:B------:R-:W-:Y:S01]  /*12e0*/  IMAD.IADD R5, R13, 0x1, R15 ;  /* 0x000000010d057824 */ /* 0x000fe200078e020f */
[----:B------:R-:W-:Y:S01]  /*12f0*/  LEA R6, P0, R12, c[0x0][0x190], 0x1 ;  /* 0x000064000c067a11 */ /* 0x000fe200078008ff */
[----:B------:R-:W-:Y:S01]  /*1300*/  IMAD.SHL.U32 R8, R31, 0x2, RZ ;  /* 0x000000021f087824 */ /* 0x000fe200078e00ff */
[----:B------:R-:W-:Y:S01]  /*1310*/  ISETP.LT.OR P5, PT, R0, 0x21, P4 ;  /* 0x000000210000780c */ /* 0x000fe200027a1670 */
[----:B------:R1:W-:Y:S01]  /*1320*/  STL.64 [R1+0x10], R20 ;  /* 0x0000101401007387 */ /* 0x0003e20000100a00 */
[----:B------:R-:W-:Y:S01]  /*1330*/  LEA.HI.X R7, R12, c[0x0][0x194], R5, 0x1, P0 ;  /* 0x000065000c077a11 */ /* 0x000fe200000f0c05 */
[----:B------:R-:W-:Y:S01]  /*1340*/  IMAD.U32 R12, RZ, RZ, UR7 ;  /* 0x00000007ff0c7e24 */ /* 0x000fe2000f8e00ff */
[----:B------:R-:W-:Y:S01]  /*1350*/  IADD3 R4, P1, R2, UR7, RZ ;  /* 0x0000000702047c10 */ /* 0x000fe2000ff3e0ff */
[----:B------:R-:W-:Y:S01]  /*1360*/  @!PT LDS RZ, [RZ] ;  /* 0x00000000fffff984 */ /* 0x000fe20000000800 */
[----:B------:R-:W-:Y:S01]  /*1370*/  @!PT LDS RZ, [RZ] ;  /* 0x00000000fffff984 */ /* 0x000fe20000000800 */
[----:B------:R-:W-:Y:S01]  /*1380*/  @!PT LDS RZ, [RZ] ;  /* 0x00000000fffff984 */ /* 0x000fe20000000800 */
[----:B------:R2:W-:Y:S01]  /*1390*/  LDGSTS.E.BYPASS.LTC128B.128 [R8+0x8080], [R2.64], !P2 ;  /* 0x0808000002087fae */ /* 0x0005e2000d101d50 */
[----:B------:R-:W-:-:S02]  /*13a0*/  IADD3 R9, -R37, UR14, RZ ;  /* 0x0000000e25097c10 */ /* 0x000fc4000fffe1ff */
[----:B------:R-:W-:Y:S01]  /*13b0*/  IADD3.X R5, R3, UR6, RZ, P1, !PT ;  /* 0x0000000603057c10 */ /* 0x000fe20008ffe4ff */
[----:B------:R2:W-:Y:S01]  /*13c0*/  LDGSTS.E.BYPASS.LTC128B.128 [R8+0xc080], [R2.64+0x80], !P6 ;  /* 0x0c08008002087fae */ /* 0x0005e2000f101d50 */
[----:B------:R-:W-:Y:S02]  /*13d0*/  IADD3 R12, P2, P1, R12, 0x80, R2 ;  /* 0x000000800c0c7810 */ /* 0x000fe4000795e002 */
[C---:B------:R-:W-:Y:S01]  /*13e0*/  ISETP.LT.OR P6, PT, R0.reuse, 0x21, P3 ;  /* 0x000000210000780c */ /* 0x040fe20001fc1670 */
[----:B------:R3:W-:Y:S01]  /*13f0*/  LDGSTS.E.BYPASS.LTC128B.128 [R8+0x9080], [R4.64], !P5 ;  /* 0x0908000004087fae */ /* 0x0007e2000e901d50 */
[----:B------:R-:W-:Y:S02]  /*1400*/  IADD3.X R13, RZ, UR6, R3, P2, P1 ;  /* 0x00000006ff0d7c10 */ /* 0x000fe400097e2403 */
[C---:B------:R-:W-:Y:S02]  /*1410*/  ISETP.LT.OR P5, PT, R0.reuse, 0x41, P4 ;  /* 0x000000410000780c */ /* 0x040fe400027a1670 */
[----:B------:R-:W-:-:S02]  /*1420*/  ISETP.LT.OR P2, PT, R0, 0x41, P3 ;  /* 0x000000410000780c */ /* 0x000fc40001f41670 */
[C---:B------:R-:W-:Y:S02]  /*1430*/  ISETP.LT.OR P1, PT, R0.reuse, 0x61, P4 ;  /* 0x000000610000780c */ /* 0x040fe40002721670 */
[----:B------:R-:W-:Y:S02]  /*1440*/  ISETP.LT.OR P4, PT, R0, 0x61, P3 ;  /* 0x000000610000780c */ /* 0x000fe40001f81670 */
[----:B------:R-:W-:Y:S01]  /*1450*/  ISETP.GE.AND P3, PT, R16, c[0x0][0x19c], PT ;  /* 0x0000670010007a0c */ /* 0x000fe20003f66270 */
[----:B------:R4:W-:Y:S01]  /*1460*/  LDGSTS.E.BYPASS.LTC128B.128 [R8+0xd080], [R12.64], !P6 ;  /* 0x0d0800000c087fae */ /* 0x0009e2000f101d50 */
[----:B------:R-:W-:Y:S02]  /*1470*/  LEA.HI R15, R34, R33, RZ, 0x5 ;  /* 0x00000021220f7211 */ /* 0x000fe400078f28ff */
[----:B------:R-:W-:Y:S02]  /*1480*/  ISETP.LT.OR P6, PT, R0, 0x1, P3 ;  /* 0x000000010000780c */ /* 0x000fe40001fc1670 */
[----:B--2---:R-:W-:-:S04]  /*1490*/  IADD3 R2, P0, R4, UR7, RZ ;  /* 0x0000000704027c10 */ /* 0x004fc8000ff1e0ff */
[----:B------:R-:W-:Y:S02]  /*14a0*/  IADD3.X R3, R5, UR6, RZ, P0, !PT ;  /* 0x0000000605037c10 */ /* 0x000fe400087fe4ff */
[----:B------:R-:W-:-:S03]  /*14b0*/  IADD3 R10, P0, R4, UR9, RZ ;  /* 0x00000009040a7c10 */ /* 0x000fc6000ff1e0ff */
[----:B------:R2:W-:Y:S01]  /*14c0*/  LDGSTS.E.BYPASS.LTC128B.128 [R8+0xa080], [R2.64], !P5 ;  /* 0x0a08000002087fae */ /* 0x0005e2000e901d50 */
[----:B------:R-:W-:Y:S02]  /*14d0*/  IADD3.X R11, R5, UR8, RZ, P0, !PT ;  /* 0x00000008050b7c10 */ /* 0x000fe400087fe4ff */
[----:B---3--:R-:W-:-:S03]  /*14e0*/  IADD3 R4, P0, R2, UR7, RZ ;  /* 0x0000000702047c10 */ /* 0x008fc6000ff1e0ff */
[----:B------:R3:W-:Y:S01]  /*14f0*/  LDGSTS.E.BYPASS.LTC128B.128 [R8+0xe080], [R10.64], !P2 ;  /* 0x0e0800000a087fae */ /* 0x0007e2000d101d50 */
[----:B------:R-:W-:Y:S01]  /*1500*/  IADD3.X R5, R3, UR6, RZ, P0, !PT ;  /* 0x0000000603057c10 */ /* 0x000fe200087fe4ff */
[----:B------:R-:W-:Y:S01]  /*1510*/  USHF.L.U32 UR6, UR4, 0x6, URZ ;  /* 0x0000000604067899 */ /* 0x000fe2000800063f */
[----:B------:R-:W-:-:S03]  /*1520*/  ISETP.GE.AND P2, PT, R18, c[0x0][0x19c], PT ;  /* 0x0000670012007a0c */ /* 0x000fc60003f46270 */
[----:B------:R1:W-:Y:S01]  /*1530*/  LDGSTS.E.BYPASS.LTC128B.128 [R8+0xb080], [R4.64], !P1 ;  /* 0x0b08000004087fae */ /* 0x0003e2000c901d50 */
[----:B------:R-:W-:Y:S01]  /*1540*/  ISETP.LT.OR P5, PT, R0, 0x1, P2 ;  /* 0x000000010000780c */ /* 0x000fe200017a1670 */
[----:B------:R-:W-:-:S04]  /*1550*/  UIADD3 UR4, UP0, UR6, 0x80, URZ ;  /* 0x0000008006047890 */ /* 0x000fc8000ff1e03f */
[----:B------:R-:W-:Y:S02]  /*1560*/  UIADD3.X UR7, URZ, UR5, URZ, UP0, !UPT ;  /* 0x000000053f077290 */ /* 0x000fe400087fe43f */
[----:B------:R-:W-:Y:S01]  /*1570*/  UISETP.GE.AND UP0, UPT, UR14, 0x41, UPT ;  /* 0x000000410e00788c */ /* 0x000fe2000bf06270 */
[----:B--2---:R-:W-:-:S04]  /*1580*/  IADD3 R2, P0, R2, UR9, RZ ;  /* 0x0000000902027c10 */ /* 0x004fc8000ff1e0ff */
[----:B------:R-:W-:Y:S01]  /*1590*/  IADD3.X R3, R3, UR8, RZ, P0, !PT ;  /* 0x0000000803037c10 */ /* 0x000fe200087fe4ff */
[----:B---3--:R-:W-:-:S04]  /*15a0*/  IMAD.U32 R10, RZ, RZ, UR6 ;  /* 0x00000006ff0a7e24 */ /* 0x008fc8000f8e00ff */
[----:B------:R2:W-:Y:S01]  /*15b0*/  LDGSTS.E.BYPASS.LTC128B.128 [R8+0xf080], [R2.64], !P4 ;  /* 0x0f08000002087fae */ /* 0x0005e2000e101d50 */
[----:B------:R-:W-:Y:S02]  /*15c0*/  ISETP.LT.OR P4, PT, R0, 0x21, P3 ;  /* 0x000000210000780c */ /* 0x000fe40001f81670 */
[----:B------:R-:W-:Y:S01]  /*15d0*/  IADD3 R10, P1, P0, R10, 0x80, R6 ;  /* 0x000000800a0a7810 */ /* 0x000fe2000783e006 */
[----:B------:R3:W-:Y:S01]  /*15e0*/  LDGSTS.E.BYPASS.LTC128B.128 [R8+0x80], [R6.64], !P6 ;  /* 0x0008000006087fae */ /* 0x0007e2000f101d50 */
[----:B------:R-:W-:Y:S02]  /*15f0*/  ISETP.GE.AND P6, PT, R18, c[0x0][0x16c], PT ;  /* 0x00005b0012007a0c */ /* 0x000fe40003fc6270 */
[----:B------:R-:W-:Y:S01]  /*1600*/  IADD3.X R11, RZ, UR5, R7, P1, P0 ;  /* 0x00000005ff0b7c10 */ /* 0x000fe20008fe0407 */
[----:B------:R3:W-:Y:S01]  /*1610*/  LDGSTS.E.BYPASS.LTC128B.128 [R8+0x4080], [R6.64+0x80], !P5 ;  /* 0x0408008006087fae */ /* 0x0007e2000e901d50 */
[----:B------:R-:W-:Y:S02]  /*1620*/  ISETP.LT.OR P1, PT, R0, 0x21, P2 ;  /* 0x000000210000780c */ /* 0x000fe40001721670 */
[----:B-1----:R-:W-:-:S02]  /*1630*/  IADD3 R4, P0, R6, UR6, RZ ;  /* 0x0000000606047c10 */ /* 0x002fc4000ff1e0ff */
[----:B------:R-:W-:Y:S02]  /*1640*/  P2R R19, PR, RZ, 0x40 ;  /* 0x00000040ff137803 */ /* 0x000fe40000000000 */
[----:B------:R-:W-:Y:S02]  /*1650*/  IADD3.X R5, R7, UR5, RZ, P0, !PT ;  /* 0x0000000507057c10 */ /* 0x000fe400087fe4ff */
[----:B------:R-:W-:Y:S01]  /*1660*/  ISETP.LT.OR P6, PT, R0, 0x61, P2 ;  /* 0x000000610000780c */ /* 0x000fe200017c1670 */
[----:B------:R1:W-:Y:S01]  /*1670*/  STL [R1+0x30], R19 ;  /* 0x0000301301007387 */ /* 0x0003e20000100800 */
[----:B------:R-:W-:-:S03]  /*1680*/  ISETP.GE.AND P5, PT, R16, c[0x0][0x16c], PT ;  /* 0x00005b0010007a0c */ /* 0x000fc60003fa6270 */
[----:B------:R1:W-:Y:S01]  /*1690*/  LDGSTS.E.BYPASS.LTC128B.128 [R8+0x1080], [R4.64], !P4 ;  /* 0x0108000004087fae */ /* 0x0003e2000e101d50 */
[C---:B------:R-:W-:Y:S02]  /*16a0*/  ISETP.LT.OR P4, PT, R0.reuse, 0x41, P3 ;  /* 0x000000410000780c */ /* 0x040fe40001f81670 */
[----:B------:R-:W-:Y:S01]  /*16b0*/  ISETP.LT.OR P3, PT, R0, 0x61, P3 ;  /* 0x000000610000780c */ /* 0x000fe20001f61670 */
[----:B------:R4:W-:Y:S01]  /*16c0*/  LDGSTS.E.BYPASS.LTC128B.128 [R8+0x5080], [R10.64], !P1 ;  /* 0x050800000a087fae */ /* 0x0009e2000c901d50 */
[----:B--2---:R-:W-:Y:S02]  /*16d0*/  IADD3 R2, P0, R4, UR6, RZ ;  /* 0x0000000604027c10 */ /* 0x004fe4000ff1e0ff */
[----:B------:R-:W-:Y:S02]  /*16e0*/  ISETP.LT.OR P1, PT, R0, 0x41, P2 ;  /* 0x000000410000780c */ /* 0x000fe40001721670 */
[----:B------:R-:W-:Y:S02]  /*16f0*/  ISETP.NE.AND P2, PT, R19, RZ, PT ;  /* 0x000000ff1300720c */ /* 0x000fe40003f45270 */
[----:B------:R-:W-:-:S02]  /*1700*/  IADD3.X R3, R5, UR5, RZ, P0, !PT ;  /* 0x0000000505037c10 */ /* 0x000fc400087fe4ff */
[----:B------:R-:W-:Y:S02]  /*1710*/  SEL R0, RZ, 0x1, P5 ;  /* 0x00000001ff007807 */ /* 0x000fe40002800000 */
[----:B---3--:R-:W-:Y:S01]  /*1720*/  SEL R7, RZ, 0x2, P2 ;  /* 0x00000002ff077807 */ /* 0x008fe20001000000 */
[----:B------:R2:W-:Y:S01]  /*1730*/  LDGSTS.E.BYPASS.LTC128B.128 [R8+0x2080], [R2.64], !P4 ;  /* 0x0208000002087fae */ /* 0x0005e2000e101d50 */
[----:B------:R-:W-:-:S03]  /*1740*/  ISETP.GE.AND P4, PT, R16, c[0x0][0x1fc], PT ;  /* 0x00007f0010007a0c */ /* 0x000fc60003f86270 */
[----:B------:R-:W-:Y:S01]  /*1750*/  IMAD.IADD R0, R7, 0x1, R0 ;  /* 0x0000000107007824 */ /* 0x000fe200078e0200 */
[----:B-1----:R-:W-:-:S04]  /*1760*/  IADD3 R4, P0, R4, UR4, RZ ;  /* 0x0000000404047c10 */ /* 0x002fc8000ff1e0ff */
[----:B------:R-:W-:Y:S02]  /*1770*/  IADD3.X R5, R5, UR7, RZ, P0, !PT ;  /* 0x0000000705057c10 */ /* 0x000fe400087fe4ff */
[----:B------:R-:W-:Y:S01]  /*1780*/  IADD3 R6, P0, R2, UR6, RZ ;  /* 0x0000000602067c10 */ /* 0x000fe2000ff1e0ff */
[----:B------:R-:W-:Y:S01]  /*1790*/  UMOV UR6, 0x5 ;  /* 0x0000000500067882 */ /* 0x000fe20000000000 */
[----:B----4-:R-:W-:Y:S01]  /*17a0*/  P2R R10, PR, RZ, 0x20 ;  /* 0x00000020ff0a7803 */ /* 0x010fe20000000000 */
[----:B------:R1:W-:Y:S01]  /*17b0*/  LDGSTS.E.BYPASS.LTC128B.128 [R8+0x6080], [R4.64], !P1 ;  /* 0x0608000004087fae */ /* 0x0003e2000c901d50 */
[----:B------:R-:W-:Y:S02]  /*17c0*/  IADD3.X R7, R3, UR5, RZ, P0, !PT ;  /* 0x0000000503077c10 */ /* 0x000fe400087fe4ff */
[C---:B------:R-:W-:Y:S02]  /*17d0*/  LOP3.LUT P0, RZ, R0.reuse, 0x1, RZ, 0xc0, !PT ;  /* 0x0000000100ff7812 */ /* 0x040fe4000780c0ff */
[----:B------:R-:W-:Y:S01]  /*17e0*/  LOP3.LUT P5, RZ, R0, 0x2, RZ, 0xc0, !PT ;  /* 0x0000000200ff7812 */ /* 0x000fe200078ac0ff */
[----:B------:R3:W-:Y:S01]  /*17f0*/  LDGSTS.E.BYPASS.LTC128B.128 [R8+0x3080], [R6.64], !P3 ;  /* 0x0308000006087fae */ /* 0x0007e2000d901d50 */
[----:B------:R-:W-:-:S02]  /*1800*/  ISETP.LT.OR P2, PT, R9, 0x1, !P0 ;  /* 0x000000010900780c */ /* 0x000fc40004741670 */
[C---:B------:R-:W-:Y:S02]  /*1810*/  ISETP.LT.OR P3, PT, R9.reuse, 0x1, !P5 ;  /* 0x000000010900780c */ /* 0x040fe40006f61670 */
[----:B--2---:R-:W-:Y:S01]  /*1820*/  IADD3 R2, P1, R2, UR4, RZ ;  /* 0x0000000402027c10 */ /* 0x004fe2000ff3e0ff */
[----:B------:R-:W-:Y:S01]  /*1830*/  ULDC.64 UR4, c[0x0][0x178] ;  /* 0x00005e0000047ab9 */ /* 0x000fe20000000a00 */
[----:B------:R-:W-:Y:S01]  /*1840*/  ISETP.LT.OR P5, PT, R9, 0x21, !P0 ;  /* 0x000000210900780c */ /* 0x000fe200047a1670 */
[----:B------:R-:W-:Y:S01]  /*1850*/  USHF.L.U32 UR11, UR4, 0x6, URZ ;  /* 0x00000006040b7899 */ /* 0x000fe2000800063f */
[----:B------:R-:W-:Y:S01]  /*1860*/  IADD3.X R3, R3, UR7, RZ, P1, !PT ;  /* 0x0000000703037c10 */ /* 0x000fe20008ffe4ff */
[----:B------:R-:W-:Y:S01]  /*1870*/  USHF.L.U64.HI UR10, UR4, UR10, UR5 ;  /* 0x0000000a040a7299 */ /* 0x000fe20008010205 */
[----:B------:R-:W-:Y:S02]  /*1880*/  LEA.HI R11, R34, R33, RZ, 0x4 ;  /* 0x00000021220b7211 */ /* 0x000fe400078f20ff */
[----:B------:R-:W-:Y:S01]  /*1890*/  ULDC.64 UR4, c[0x0][0x208] ;  /* 0x0000820000047ab9 */ /* 0x000fe20000000a00 */
[----:B------:R2:W-:Y:S01]  /*18a0*/  LDGSTS.E.BYPASS.LTC128B.128 [R8+0x7080], [R2.64], !P6 ;  /* 0x0708000002087fae */ /* 0x0005e2000f101d50 */
[----:B------:R-:W-:Y:S01]  /*18b0*/  ISETP.GE.AND P6, PT, R18, c[0x0][0x1fc], PT ;  /* 0x00007f0012007a0c */ /* 0x000fe20003fc6270 */
[----:B------:R-:W-:-:S02]  /*18c0*/  USHF.L.U32 UR7, UR4, 0x5, URZ ;  /* 0x0000000504077899 */ /* 0x000fc4000800063f */
[----:B------:R-:W0:Y:S01]  /*18d0*/  LDGDEPBAR ;  /* 0x00000000000079af */ /* 0x000e220000000000 */
[----:B------:R-:W-:Y:S01]  /*18e0*/  USHF.L.U64.HI UR5, UR4, UR6, UR5 ;  /* 0x0000000604057299 */ /* 0x000fe20008010205 */
[----:B-1----:R-:W-:Y:S02]  /*18f0*/  IADD3 R4, P0, R22, UR11, RZ ;  /* 0x0000000b16047c10 */ /* 0x002fe4000ff1e0ff */
[----:B------:R1:W-:Y:S01]  /*1900*/  LDGSTS.E.BYPASS.LTC128B.128 [R8+0x10080], [R22.64], !P2 ;  /* 0x1008000016087fae */ /* 0x0003e2000d101d50 */
[----:B------:R-:W-:Y:S01]  /*1910*/  USHF.L.U32 UR4, UR7, 0x1, URZ ;  /* 0x0000000107047899 */ /* 0x000fe2000800063f */
[----:B------:R-:W-:Y:S02]  /*1920*/  IADD3.X R5, R23, UR10, RZ, P0, !PT ;  /* 0x0000000a17057c10 */ /* 0x000fe400087fe4ff */
[----:B------:R1:W-:Y:S01]  /*1930*/  LDGSTS.E.BYPASS.LTC128B.128 [R8+0x12080], [R22.64+0x80], !P3 ;  /* 0x1208008016087fae */ /* 0x0003e2000d901d50 */
[----:B------:R-:W-:Y:S01]  /*1940*/  LOP3.LUT P3, RZ, R0, 0x2, RZ, 0xc0, !PT ;  /* 0x0000000200ff7812 */ /* 0x000fe2000786c0ff */
[----:B------:R-:W-:Y:S01]  /*1950*/  USHF.L.U64.HI UR5, UR7, 0x1, UR5 ;  /* 0x0000000107057899 */ /* 0x000fe20008010205 */
[----:B------:R-:W-:Y:S01]  /*1960*/  SEL R0, RZ, 0x1, P4 ;  /* 0x00000001ff007807 */ /* 0x000fe20002000000 */
[----:B------:R4:W-:Y:S01]  /*1970*/  LDGSTS.E.BYPASS.LTC128B.128 [R8+0x11080], [R4.64], !P5 ;  /* 0x1108000004087fae */ /* 0x0009e2000e901d50 */
[----:B---3--:R-:W-:-:S02]  /*1980*/  SEL R6, RZ, 0x2, P6 ;  /* 0x00000002ff067807 */ /* 0x008fc40003000000 */
[----:B------:R-:W-:Y:S01]  /*1990*/  ISETP.NE.AND P5, PT, R10, RZ, PT ;  /* 0x000000ff0a00720c */ /* 0x000fe20003fa5270 */
[----:B------:R-:W-:Y:S02]  /*19a0*/  IMAD R10, R35, c[0x0][0x238], RZ ;  /* 0x00008e00230a7a24 */ /* 0x000fe400078e02ff */
[----:B------:R-:W-:Y:S02]  /*19b0*/  IMAD.IADD R0, R6, 0x1, R0 ;  /* 0x0000000106007824 */ /* 0x000fe400078e0200 */
[----:B------:R-:W-:Y:S02]  /*19c0*/  IMAD R10, R36, c[0x0][0x23c], R10 ;  /* 0x00008f00240a7a24 */ /* 0x000fe400078e020a */
[----:B--2---:R-:W-:-:S05]  /*19d0*/  IMAD.U32 R2, RZ, RZ, UR11 ;  /* 0x0000000bff027e24 */ /* 0x004fca000f8e00ff */
[----:B------:R-:W-:-:S04]  /*19e0*/  IADD3 R2, P2, P1, R2, 0x80, R22 ;  /* 0x0000008002027810 */ /* 0x000fc8000795e016 */
[----:B------:R-:W-:Y:S02]  /*19f0*/  IADD3.X R3, RZ, UR10, R23, P2, P1 ;  /* 0x0000000aff037c10 */ /* 0x000fe400097e2417 */
[----:B------:R-:W-:Y:S02]  /*1a00*/  ISETP.LT.OR P2, PT, R9, 0x21, !P3 ;  /* 0x000000210900780c */ /* 0x000fe40005f41670 */
[----:B------:R-:W-:Y:S02]  /*1a10*/  ISETP.GT.AND P3, PT, R33, 0xf, PT ;  /* 0x0000000f2100780c */ /* 0x000fe40003f64270 */
[----:B------:R-:W-:Y:S02]  /*1a20*/  LOP3.LUT P1, RZ, R0, 0x1, RZ, 0xc0, !PT ;  /* 0x0000000100ff7812 */ /* 0x000fe4000782c0ff */
[----:B----4-:R-:W-:Y:S02]  /*1a30*/  LOP3.LUT R5, R11, 0xfffffff0, RZ, 0xc0, !PT ;  /* 0xfffffff00b057812 */ /* 0x010fe400078ec0ff */
[----:B------:R-:W-:-:S02]  /*1a40*/  ISETP.LT.OR P0, PT, R9, 0x1, !P1 ;  /* 0x000000010900780c */ /* 0x000fc40004f01670 */
[----:B------:R-:W-:Y:S01]  /*1a50*/  ISETP.LT.OR P1, PT, R9, 0x21, !P1 ;  /* 0x000000210900780c */ /* 0x000fe20004f21670 */
[----:B------:R-:W-:Y:S01]  /*1a60*/  IMAD.IADD R5, R33, 0x1, -R5 ;  /* 0x0000000121057824 */ /* 0x000fe200078e0a05 */
[----:B------:R-:W-:Y:S01]  /*1a70*/  SHF.R.S32.HI R4, RZ, 0x5, R15 ;  /* 0x00000005ff047819 */ /* 0x000fe2000001140f */
[----:B------:R2:W-:Y:S03]  /*1a80*/  LDGSTS.E.BYPASS.LTC128B.128 [R8+0x13080], [R2.64], !P2 ;  /* 0x1308000002087fae */ /* 0x0005e6000d101d50 */
[----:B------:R-:W-:-:S04]  /*1a90*/  LEA.HI R12, R15, R4, RZ, 0x1 ;  /* 0x000000040f0c7211 */ /* 0x000fc800078f08ff */
[----:B------:R-:W-:-:S05]  /*1aa0*/  LOP3.LUT R12, R12, 0xfffffffe, RZ, 0xc0, !PT ;  /* 0xfffffffe0c0c7812 */ /* 0x000fca00078ec0ff */
[----:B------:R-:W-:Y:S02]  /*1ab0*/  IMAD.IADD R13, R4, 0x1, -R12 ;  /* 0x00000001040d7824 */ /* 0x000fe400078e0a0c */
[----:B--2---:R-:W-:-:S05]  /*1ac0*/  @!P3 IMAD.SHL.U32 R2, R33, 0x10, RZ ;  /* 0x000000102102b824 */ /* 0x004fca00078e00ff */
[----:B------:R2:W-:Y:S04]  /*1ad0*/  @!P3 LDGSTS.E.BYPASS.LTC128B.128 [R2+0x20080], [R40.64] ;  /* 0x200800002802bfae */ /* 0x0005e8000b901d50 */
[----:B------:R-:W0:Y:S04]  /*1ae0*/  LDGDEPBAR ;  /* 0x00000000000079af */ /* 0x000e280000000000 */
[----:B------:R3:W-:Y:S01]  /*1af0*/  LDGSTS.E.BYPASS.LTC128B.128 [R8+0x18080], [R20.64], !P0 ;  /* 0x1808000014087fae */ /* 0x0007e2000c101d50 */
[----:B------:R-:W-:Y:S02]  /*1b00*/  LOP3.LUT P0, RZ, R0, 0x2, RZ, 0xc0, !PT ;  /* 0x0000000200ff7812 */ /* 0x000fe4000780c0ff */
[----:B------:R-:W-:-:S02]  /*1b10*/  SHF.R.S32.HI R0, RZ, 0x4, R11 ;  /* 0x00000004ff007819 */ /* 0x000fc4000001140b */
[----:B------:R-:W-:Y:S02]  /*1b20*/  ISETP.LT.OR P2, PT, R9, 0x1, !P0 ;  /* 0x000000010900780c */ /* 0x000fe40004741670 */
[----:B------:R-:W-:Y:S02]  /*1b30*/  LEA.HI R11, R11, R0, RZ, 0x1 ;  /* 0x000000000b0b7211 */ /* 0x000fe400078f08ff */
[----:B------:R-:W-:Y:S02]  /*1b40*/  ISETP.LT.OR P0, PT, R9, 0x21, !P0 ;  /* 0x000000210900780c */ /* 0x000fe40004701670 */
[----:B------:R-:W-:Y:S02]  /*1b50*/  SHF.R.S32.HI R9, RZ, 0x1f, R5 ;  /* 0x0000001fff097819 */ /* 0x000fe40000011405 */
[----:B------:R-:W-:-:S05]  /*1b60*/  LOP3.LUT R11, R11, 0xfffffffe, RZ, 0xc0, !PT ;  /* 0xfffffffe0b0b7812 */ /* 0x000fca00078ec0ff */
[----:B------:R3:W-:Y:S01]  /*1b70*/  LDGSTS.E.BYPASS.LTC128B.128 [R8+0x1a080], [R20.64+0x80], !P2 ;  /* 0x1a08008014087fae */ /* 0x0007e2000d101d50 */
[----:B--2---:R-:W-:Y:S01]  /*1b80*/  IMAD.WIDE.U32 R2, R36, c[0x0][0x238], R28 ;  /* 0x00008e0024027a25 */ /* 0x004fe200078e001c */
[----:B------:R-:W-:-:S03]  /*1b90*/  IADD3 R6, P2, R20, UR4, RZ ;  /* 0x0000000414067c10 */ /* 0x000fc6000ff5e0ff */
[----:B------:R-:W-:Y:S01]  /*1ba0*/  IMAD.IADD R3, R3, 0x1, R10 ;  /* 0x0000000103037824 */ /* 0x000fe200078e020a */
[----:B------:R-:W-:Y:S01]  /*1bb0*/  LEA.HI R10, R9, R5, RZ, 0x3 ;  /* 0x00000005090a7211 */ /* 0x000fe200078f18ff */
[----:B------:R-:W-:Y:S01]  /*1bc0*/  IMAD.IADD R212, R0, 0x1, -R11 ;  /* 0x0000000100d47824 */ /* 0x000fe200078e0a0b */
[----:B------:R-:W-:Y:S01]  /*1bd0*/  IADD3.X R7, R21, UR5, RZ, P2, !PT ;  /* 0x0000000515077c10 */ /* 0x000fe200097fe4ff */
[----:B------:R-:W-:Y:S01]  /*1be0*/  IMAD R9, R25, c[0x0][0x240], RZ ;  /* 0x0000900019097a24 */ /* 0x000fe200078e02ff */
[C---:B------:R-:W-:Y:S01]  /*1bf0*/  LOP3.LUT R0, R10.reuse, 0xfffffff8, RZ, 0xc0, !PT ;  /* 0xfffffff80a007812 */ /* 0x040fe200078ec0ff */
[----:B------:R-:W-:Y:S02]  /*1c00*/  IMAD.SHL.U32 R4, R10, 0x40, RZ ;  /* 0x000000400a047824 */ /* 0x000fe400078e00ff */
[----:B------:R1:W-:Y:S01]  /*1c10*/  LDGSTS.E.BYPASS.LTC128B.128 [R8+0x19080], [R6.64], !P1 ;  /* 0x1908000006087fae */ /* 0x0003e2000c901d50 */
[----:B------:R-:W-:Y:S02]  /*1c20*/  IMAD R12, R30, c[0x0][0x244], R9 ;  /* 0x000091001e0c7a24 */ /* 0x000fe400078e0209 */
[----:B------:R-:W-:Y:S01]  /*1c30*/  IMAD.IADD R5, R5, 0x1, -R0 ;  /* 0x0000000105057824 */ /* 0x000fe200078e0a00 */
[----:B------:R1:W-:Y:S01]  /*1c40*/  LDGSTS.E.BYPASS.LTC128B.128 [R8+0x1b080], [R6.64+0x80], !P0 ;  /* 0x1b08008006087fae */ /* 0x0003e2000c101d50 */
[----:B------:R-:W-:Y:S01]  /*1c50*/  @!P3 IMAD.SHL.U32 R0, R33, 0x10, RZ ;  /* 0x000000102100b824 */ /* 0x000fe200078e00ff */
[----:B------:R-:W-:-:S04]  /*1c60*/  PLOP3.LUT P0, PT, PT, PT, UP0, 0x80, 0x0 ;  /* 0x000000000000781c */ /* 0x000fc80003f0f008 */
[----:B------:R2:W-:Y:S01]  /*1c70*/  @!P3 LDGSTS.E.BYPASS.LTC128B.128 [R0+0x20280], [R38.64] ;  /* 0x202800002600bfae */ /* 0x0005e2000b901d50 */
[----:B---3--:R-:W-:-:S03]  /*1c80*/  IMAD.WIDE.U32 R20, R30, c[0x0][0x240], R2 ;  /* 0x000090001e147a25 */ /* 0x008fc600078e0002 */
[----:B------:R-:W0:Y:S01]  /*1c90*/  LDGDEPBAR ;  /* 0x00000000000079af */ /* 0x000e220000000000 */
[----:B------:R-:W-:-:S03]  /*1ca0*/  IMAD.SHL.U32 R3, R5, 0x40, RZ ;  /* 0x0000004005037824 */ /* 0x000fc600078e00ff */
[----:B------:R1:W-:Y:S01]  /*1cb0*/  STL.64 [R1+0x28], R20 ;  /* 0x0000281401007387 */ /* 0x0003e20000100a00 */
[----:B------:R-:W-:Y:S01]  /*1cc0*/  IMAD.SHL.U32 R2, R212, 0x8, RZ ;  /* 0x00000008d4027824 */ /* 0x000fe200078e00ff */
[----:B------:R-:W-:Y:S02]  /*1cd0*/  LOP3.LUT R3, R3, 0x1c0, RZ, 0xc0, !PT ;  /* 0x000001c003037812 */ /* 0x000fe400078ec0ff */
[----:B------:R-:W0:Y:S02]  /*1ce0*/  LDGDEPBAR ;  /* 0x00000000000079af */ /* 0x000e240000000000 */
[----:B------:R-:W-:Y:S02]  /*1cf0*/  LOP3.LUT R11, R3, 0x8, R2, 0xf8, !PT ;  /* 0x00000008030b7812 */ /* 0x000fe400078ef802 */
[----:B------:R-:W-:Y:S02]  /*1d00*/  SHF.R.U32.HI R9, RZ, 0x3, R3 ;  /* 0x00000003ff097819 */ /* 0x000fe40000011603 */
[----:B------:R-:W-:-:S02]  /*1d10*/  LOP3.LUT R2, R4, 0xfffffe00, RZ, 0xc0, !PT ;  /* 0xfffffe0004027812 */ /* 0x000fc400078ec0ff */
[----:B------:R-:W-:Y:S01]  /*1d20*/  LOP3.LUT R4, R11, R9, RZ, 0x3c, !PT ;  /* 0x000000090b047212 */ /* 0x000fe200078e3cff */
[----:B--2---:R-:W-:-:S05]  /*1d30*/  IMAD.SHL.U32 R0, R26, 0x8, RZ ;  /* 0x000000081a007824 */ /* 0x004fca00078e00ff */
[----:B------:R-:W-:Y:S01]  /*1d40*/  LOP3.LUT R14, R0, 0x18, RZ, 0xc0, !PT ;  /* 0x00000018000e7812 */ /* 0x000fe200078ec0ff */
[----:B------:R-:W-:-:S05]  /*1d50*/  IMAD.SHL.U32 R0, R212, 0x20, RZ ;  /* 0x00000020d4007824 */ /* 0x000fca00078e00ff */
[----:B------:R-:W-:Y:S01]  /*1d60*/  LOP3.LUT R10, R14, 0x20, R0, 0xf8, !PT ;  /* 0x000000200e0a7812 */ /* 0x000fe200078ef800 */
[----:B------:R-:W-:-:S03]  /*1d70*/  IMAD.SHL.U32 R0, R13, 0x400, RZ ;  /* 0x000004000d007824 */ /* 0x000fc600078e00ff */
[----:B------:R-:W-:Y:S02]  /*1d80*/  LOP3.LUT R3, R9, R10, R3, 0x1e, !PT ;  /* 0x0000000a09037212 */ /* 0x000fe400078e1e03 */
        /* <DEDUP_REMOVED lines=8> */
[----:B------:R-:W-:Y:S05]  /*1e10*/  @!P0 BRA `(.L_x_1294) ;  /* 0x0000015000008947 */ /* 0x000fea0003800000 */
[----:B-1----:R-:W-:Y:S01]  /*1e20*/  IADD3 R2, P0, R6, UR4, RZ ;  /* 0x0000000406027c10 */ /* 0x002fe2000ff1e0ff */
[----:B------:R-:W-:Y:S01]  /*1e30*/  IMAD.U32 R4, RZ, RZ, UR14 ;  /* 0x0000000eff047e24 */ /* 0x000fe2000f8e00ff */
[----:B------:R-:W-:Y:S01]  /*1e40*/  ISETP.GE.AND P1, PT, R16, c[0x0][0x1fc], PT ;  /* 0x00007f0010007a0c */ /* 0x000fe20003f26270 */
[----:B------:R-:W-:Y:S01]  /*1e50*/  BSSY B0, `(.L_x_1294) ;  /* 0x0000011000007945 */ /* 0x000fe20003800000 */
[----:B------:R-:W-:-:S02]  /*1e60*/  IADD3.X R3, R7, UR5, RZ, P0, !PT ;  /* 0x0000000507037c10 */ /* 0x000fc400087fe4ff */
[----:B------:R-:W-:Y:S02]  /*1e70*/  IADD3 R6, P0, R2, UR4, RZ ;  /* 0x0000000402067c10 */ /* 0x000fe4000ff1e0ff */
[----:B------:R-:W-:Y:S02]  /*1e80*/  IADD3 R4, R4, -0x40, -R37 ;  /* 0xffffffc004047810 */ /* 0x000fe40007ffe825 */
        /* <DEDUP_REMOVED lines=13> */
.L_x_1295:
[----:B------:R-:W-:Y:S05]  /*1f60*/  BSYNC B0 ;  /* 0x0000000000007941 */ /* 0x000fea0003800000 */
.L_x_1294:
[----:B-1----:R-:W-:Y:S01]  /*1f70*/  LEA.HI R7, R34, R33, RZ, 0x2 ;  /* 0x0000002122077211 */ /* 0x002fe200078f10ff */
        /* <DEDUP_REMOVED lines=139> */
.L_x_1298:
        /* <DEDUP_REMOVED lines=167> */
[----:B-----5:R-:W-:Y:S02]  /*32a0*/  ISETP.NE.AND P2, PT, R240, RZ, PT ;  /* 0x000000fff000720c */ /* 0x020fe40003f45270 */
        /* <DEDUP_REMOVED lines=28> */
.L_x_1296:
        /* <DEDUP_REMOVED lines=500> */
.L_x_1297:
        /* <DEDUP_REMOVED lines=298> */
.L_x_1293:
        /* <DEDUP_REMOVED lines=10> */
[----:B------:R-:W-:Y:S01]  /*66f0*/  IMAD.MOV.U32 R2, RZ, RZ, c[0x0][0x338] ;  /* 0x0000ce00ff027624 */ /* 0x000fe200078e00ff */
[----:B---3--:R-:W-:Y:S01]  /*6700*/  USHF.L.U32 UR5, UR5, 0xe, URZ ;  /* 0x0000000e05057899 */ /* 0x008fe2000800063f */
[----:B----4-:R-:W-:Y:S01]  /*6710*/  SHF.R.S32.HI R6, RZ, 0x1f, R5 ;  /* 0x0000001fff067819 */ /* 0x010fe20000011405 */
[----:B------:R-:W-:Y:S02]  /*6720*/  BAR.SYNC.DEFER_BLOCKING 0x1, 0x100 ;  /* 0x0044000000007b1d */ /* 0x000fe40000010000 */
[----:B------:R-:W-:Y:S01]  /*6730*/  ISETP.NE.AND P1, PT, R2, 0x1, PT ;  /* 0x000000010200780c */ /* 0x000fe20003f25270 */
[----:B------:R-:W-:-:S12]  /*6740*/  USHF.R.S32.HI UR4, URZ, 0x1f, UR5 ;  /* 0x0000001f3f047899 */ /* 0x000fd80008011405 */
[----:B-1----:R-:W-:-:S04]  /*6750*/  @P1 IMAD.HI.U32 R4, R3, c[0x0][0x33c], RZ ;  /* 0x0000cf0003041a27 */ /* 0x002fc800078e00ff */
[----:B--2---:R-:W-:-:S05]  /*6760*/  @P0 IMAD R0, R9, 0x80, R0 ;  /* 0x0000008009000824 */ /* 0x004fca00078e0200 */
[----:B------:R-:W-:-:S04]  /*6770*/  @P0 SHF.R.S32.HI R2, RZ, 0x1f, R0 ;  /* 0x0000001fff020819 */ /* 0x000fc80000011400 */
[----:B------:R-:W-:Y:S01]  /*6780*/  @P0 LEA.HI R2, R2, R0, RZ, 0x7 ;  /* 0x0000000002020211 */ /* 0x000fe200078f38ff */
[----:B------:R-:W-:Y:S01]  /*6790*/  IMAD.MOV.U32 R0, RZ, RZ, R3 ;  /* 0x000000ffff007224 */ /* 0x000fe200078e0003 */
[----:B------:R-:W-:Y:S02]  /*67a0*/  @P1 SHF.R.U32.HI R0, RZ, c[0x0][0x340], R4 ;  /* 0x0000d000ff001a19 */ /* 0x000fe40000011604 */
[----:B------:R-:W-:Y:S02]  /*67b0*/  @P0 SHF.L.U32 R2, R2, 0x7, RZ ;  /* 0x0000000702020819 */ /* 0x000fe400000006ff */
[----:B------:R-:W-:Y:S02]  /*67c0*/  SHF.R.S32.HI R4, RZ, 0x1f, R0 ;  /* 0x0000001fff047819 */ /* 0x000fe40000011400 */
[----:B------:R-:W-:-:S04]  /*67d0*/  @P0 LOP3.LUT R2, R2, 0xffffc000, RZ, 0xc0, !PT ;  /* 0xffffc00002020812 */ /* 0x000fc800078ec0ff */
        /* <DEDUP_REMOVED lines=12> */
[----:B------:R-:W-:Y:S01]  /*68a0*/  SEL R6, R9, RZ, !P0 ;  /* 0x000000ff09067207 */ /* 0x000fe20004000000 */
[----:B------:R-:W-:Y:S01]  /*68b0*/  IMAD.IADD R5, R5, 0x1, R7 ;  /* 0x0000000105057824 */ /* 0x000fe200078e0207 */
[----:B------:R-:W-:Y:S01]  /*68c0*/  IADD3 R3, R3, R8, RZ ;  /* 0x0000000803037210 */ /* 0x000fe20007ffe0ff */
[C---:B------:R-:W-:Y:S02]  /*68d0*/  IMAD R10, R0.reuse, c[0x0][0x330], RZ ;  /* 0x0000cc00000a7a24 */ /* 0x040fe400078e02ff */
[----:B------:R-:W-:Y:S02]  /*68e0*/  IMAD R0, R0, c[0x0][0x308], RZ ;  /* 0x0000c20000007a24 */ /* 0x000fe400078e02ff */
[----:B------:R-:W-:-:S02]  /*68f0*/  IMAD R10, R6, c[0x0][0x334], R10 ;  /* 0x0000cd00060a7a24 */ /* 0x000fc400078e020a */
[----:B------:R-:W-:-:S04]  /*6900*/  IMAD.WIDE.U32 R8, R6, c[0x0][0x330], R4 ;  /* 0x0000cc0006087a25 */ /* 0x000fc800078e0004 */
[----:B------:R-:W-:Y:S01]  /*6910*/  IMAD R0, R6, c[0x0][0x30c], R0 ;  /* 0x0000c30006007a24 */ /* 0x000fe200078e0200 */
[----:B------:R-:W-:Y:S01]  /*6920*/  LEA R4, P1, R8, c[0x0][0x310], 0x2 ;  /* 0x0000c40008047a11 */ /* 0x000fe200078210ff */
[----:B------:R-:W-:-:S04]  /*6930*/  IMAD.WIDE.U32 R6, R6, c[0x0][0x308], R2 ;  /* 0x0000c20006067a25 */ /* 0x000fc800078e0002 */
[----:B------:R-:W-:Y:S01]  /*6940*/  IMAD.IADD R3, R9, 0x1, R10 ;  /* 0x0000000109037824 */ /* 0x000fe200078e020a */
[----:B------:R-:W-:Y:S02]  /*6950*/  IADD3 R0, R7, R0, RZ ;  /* 0x0000000007007210 */ /* 0x000fe40007ffe0ff */
[----:B------:R-:W-:Y:S02]  /*6960*/  LEA R2, P0, R6, c[0x0][0x2e8], 0x2 ;  /* 0x0000ba0006027a11 */ /* 0x000fe400078010ff */
[----:B------:R-:W-:Y:S02]  /*6970*/  LEA.HI.X R5, R8, c[0x0][0x314], R3, 0x2, P1 ;  /* 0x0000c50008057a11 */ /* 0x000fe400008f1403 */
[----:B------:R-:W-:-:S03]  /*6980*/  LEA.HI.X R3, R6, c[0x0][0x2ec], R0, 0x2, P0 ;  /* 0x0000bb0006037a11 */ /* 0x000fc600000f1400 */
        /* <DEDUP_REMOVED lines=129> */
.L_x_1299:
        /* <DEDUP_REMOVED lines=14> */
.L_x_2323:


//--------------------- .text._ZN7cutlass13device_kernelIN5flash19enable_sm80_to_sm89INS1_16FlashAttnBwdSm80INS1_25CollectiveMainloopBwdSm80ILi2ELi2EN4cute5tupleIJNS5_1CILi64EEENS7_ILi128EEES9_EEENS_6half_tEfNS_4arch4Sm80ELb0ELb0ELb0ELb1ELb1ELb0ELb0ELb0ELi2ELi2ELi2ELi2ELb0EEENS1_24CollectiveEpilogueBwdGQAISA_fSD_Li256ELb1ELb1EEENS1_19SingleTileSchedulerILb1ELb0ELb0ELi128EEEEEEEEEvNT_6ParamsE --------------------------
	.section	.text._ZN7cutlass13device_kernelIN5flash19enable_sm80_to_sm89INS1_16FlashAttnBwdSm80INS1_25CollectiveMainloopBwdSm80ILi2ELi2EN4cute5tupleIJNS5_1CILi64EEENS7_ILi128EEES9_EEENS_6half_tEfNS_4arch4Sm80ELb0ELb0ELb0ELb1ELb1ELb0ELb0ELb0ELi2ELi2ELi2ELi2ELb0EEENS1_24CollectiveEpilogueBwdGQAISA_fSD_Li256ELb1ELb1EEENS1_19SingleTileSchedulerILb1ELb0ELb0ELi128EEEEEEEEEvNT_6ParamsE,"ax",@progbits
	.sectioninfo	@"SHI_REGISTERS=255"
	.align	128
.text._ZN7cutlass13device_kernelIN5flash19enable_sm80_to_sm89INS1_16FlashAttnBwdSm80INS1_25CollectiveMainloopBwdSm80ILi2ELi2EN4cute5tupleIJNS5_1CILi64EEENS7_ILi128EEES9_EEENS_6half_tEfNS_4arch4Sm80ELb0ELb0ELb0ELb1ELb1ELb0ELb0ELb0ELi2ELi2ELi2ELi2ELb0EEENS1_24CollectiveEpilogueBwdGQAISA_fSD_Li256ELb1ELb1EEENS1_19SingleTileSchedulerILb1ELb0ELb0ELi128EEEEEEEEEvNT_6ParamsE:
        .type           _ZN7cutlass13device_kernelIN5flash19enable_sm80_to_sm89INS1_16FlashAttnBwdSm80INS1_25CollectiveMainloopBwdSm80ILi2ELi2EN4cute5tupleIJNS5_1CILi64EEENS7_ILi128EEES9_EEENS_6half_tEfNS_4arch4Sm80ELb0ELb0ELb0ELb1ELb1ELb0ELb0ELb0ELi2ELi2ELi2ELi2ELb0EEENS1_24CollectiveEpilogueBwdGQAISA_fSD_Li256ELb1ELb1EEENS1_19SingleTileSchedulerILb1ELb0ELb0ELi128EEEEEEEEEvNT_6ParamsE,@function
        .size           _ZN7cutlass13device_kernelIN5flash19enable_sm80_to_sm89INS1_16FlashAttnBwdSm80INS1_25CollectiveMainloopBwdSm80ILi2ELi2EN4cute5tupleIJNS5_1CILi64EEENS7_ILi128EEES9_EEENS_6half_tEfNS_4arch4Sm80ELb0ELb0ELb0ELb1ELb1ELb0ELb0ELb0ELi2ELi2ELi2ELi2ELb0EEENS1_24CollectiveEpilogueBwdGQAISA_fSD_Li256ELb1ELb1EEENS1_19SingleTileSchedulerILb1ELb0ELb0ELi128EEEEEEEEEvNT_6ParamsE,(.L_x_2324 - _ZN7cutlass13device_kernelIN5flash19enable_sm80_to_sm89INS1_16FlashAttnBwdSm80INS1_25CollectiveMainloopBwdSm80ILi2ELi2EN4cute5tupleIJNS5_1CILi64EEENS7_ILi128EEES9_EEENS_6half_tEfNS_4arch4Sm80ELb0ELb0ELb0ELb1ELb1ELb0ELb0ELb0ELi2ELi2ELi2ELi2ELb0EEENS1_24CollectiveEpilogueBwdGQAISA_fSD_Li256ELb1ELb1EEENS1_19SingleTileSchedulerILb1ELb0ELb0ELi128EEEEEEEEEvNT_6ParamsE)
        .other          _ZN7cutlass13device_kernelIN5flash19enable_sm80_to_sm89INS1_16FlashAttnBwdSm80INS1_25CollectiveMainloopBwdSm80ILi2ELi2EN4cute5tupleIJNS5_1CILi64EEENS7_ILi128EEES9_EEENS_6half_tEfNS_4arch4Sm80ELb0ELb0ELb0ELb1ELb1ELb0ELb0ELb0ELi2ELi2ELi2ELi2ELb0EEENS1_24CollectiveEpilogueBwdGQAISA_fSD_Li256ELb1ELb1EEENS1_19SingleTileSchedulerILb1ELb0ELb0ELi128EEEEEEEEEvNT_6ParamsE,@"STO_CUDA_ENTRY STV_DEFAULT"
_ZN7cutlass13device_kernelIN5flash19enable_sm80_to_sm89INS1_16FlashAttnBwdSm80INS1_25CollectiveMainloopBwdSm80ILi2ELi2EN4cute5tupleIJNS5_1CILi64EEENS7_ILi128EEES9_EEENS_6half_tEfNS_4arch4Sm80ELb0ELb0ELb0ELb1ELb1ELb0ELb0ELb0ELi2ELi2ELi2ELi2ELb0EEENS1_24CollectiveEpilogueBwdGQAISA_fSD_Li256ELb1ELb1EEENS1_19SingleTileSchedulerILb1ELb0ELb0ELi128EEEEEEEEEvNT_6ParamsE:
        /* <DEDUP_REMOVED lines=18> */
.L_x_1301:
        /* <DEDUP_REMOVED lines=8> */
.L_x_1303:
[----:B------:R-:W-:Y:S02]  /*01a0*/  MOV R0, c[0x0][0x3ac] ;  /* 0x0000eb0000007a02 */ /* 0x000fe40000000f00 */
.L_x_1302:
[----:B-1----:R-:W-:-:S05]  /*01b0*/  IMAD.SHL.U32 R2, R18, 0x80, RZ ;  /* 0x0000008012027824 */ /* 0x002fca00078e00ff */
[----:B-----5:R-:W-:-:S04]  /*01c0*/  ISETP.GE.AND P0, PT, R2, R0, PT ;  /* 0x000000000200720c */ /* 0x020fc80003f06270 */
[----:B------:R-:W-:-:S05]  /*01d0*/  SEL R0, R5, 0xffffffff, !P0 ;  /* 0xffffffff05007807 */ /* 0x000fca0004000000 */
[----:B------:R1:W-:Y:S01]  /*01e0*/  STL [R1+0x44], R0 ;  /* 0x0000440001007387 */ /* 0x0003e20000100800 */
[----:B------:R-:W-:Y:S05]  /*01f0*/  BRA `(.L_x_1304) ;  /* 0x0000012000007947 */ /* 0x000fea0003800000 */
.L_x_1300:
[----:B---34-:R-:W-:-:S04]  /*0200*/  ISETP.NE.U32.AND P0, PT, RZ, c[0x0][0x3c8], PT ;  /* 0x0000f200ff007a0c */ /* 0x018fc80003f05070 */
[----:B------:R-:W-:-:S13]  /*0210*/  ISETP.NE.AND.EX P0, PT, RZ, c[0x0][0x3cc], PT, P0 ;  /* 0x0000f300ff007a0c */ /* 0x000fda0003f05300 */
[----:B------:R-:W-:Y:S05]  /*0220*/  @!P0 BRA `(.L_x_1305) ;  /* 0x0000002000008947 */ /* 0x000fea0003800000 */
[----:B------:R1:W5:Y:S01]  /*0230*/  LDG.E R0, [R2.64] ;  /* 0x0000001002007981 */ /* 0x000362000c1e1900 */
[----:B------:R-:W-:Y:S05]  /*0240*/  BRA `(.L_x_1306) ;  /* 0x0000009000007947 */ /* 0x000fea0003800000 */
.L_x_1305:
        /* <DEDUP_REMOVED lines=8> */
.L_x_1307:
[----:B------:R-:W-:Y:S02]  /*02d0*/  MOV R0, c[0x0][0x3ac] ;  /* 0x0000eb0000007a02 */ /* 0x000fe40000000f00 */
.L_x_1306:
[----:B-1----:R-:W-:-:S05]  /*02e0*/  IMAD.SHL.U32 R2, R18, 0x80, RZ ;  /* 0x0000008012027824 */ /* 0x002fca00078e00ff */
[----:B-----5:R-:W-:-:S04]  /*02f0*/  ISETP.GE.AND P0, PT, R2, R0, PT ;  /* 0x000000000200720c */ /* 0x020fc80003f06270 */
[----:B------:R-:W-:-:S05]  /*0300*/  SEL R0, R5, 0xffffffff, !P0 ;  /* 0xffffffff05007807 */ /* 0x000fca0004000000 */
[----:B------:R1:W-:Y:S04]  /*0310*/  STL [R1+0x44], R0 ;  /* 0x0000440001007387 */ /* 0x0003e80000100800 */
.L_x_1304:
        /* <DEDUP_REMOVED lines=37> */
.L_x_1308:
[----:B--2---:R-:W-:-:S04]  /*0570*/  ISETP.NE.U32.AND P0, PT, RZ, c[0x0][0x2e0], PT ;  /* 0x0000b800ff007a0c */ /* 0x004fc80003f05070 */
[----:B------:R-:W-:-:S13]  /*0580*/  ISETP.NE.AND.EX P0, PT, RZ, c[0x0][0x2e4], PT, P0 ;  /* 0x0000b900ff007a0c */ /* 0x000fda0003f05300 */
[----:B------:R-:W-:Y:S05]  /*0590*/  @!P0 BRA `(.L_x_1309) ;  /* 0x0000003000008947 */ /* 0x000fea0003800000 */
[----:B------:R-:W-:-:S05]  /*05a0*/  IMAD.WIDE R2, R168, R9, c[0x0][0x2e0] ;  /* 0x0000b800a8027625 */ /* 0x000fca00078e0209 */
[----:B------:R1:W5:Y:S01]  /*05b0*/  LDG.E R17, [R2.64] ;  /* 0x0000001002117981 */ /* 0x000362000c1e1900 */
[----:B------:R-:W-:Y:S05]  /*05c0*/  BRA `(.L_x_1310) ;  /* 0x0000004000007947 */ /* 0x000fea0003800000 */
.L_x_1309:
[----:B------:R-:W-:Y:S05]  /*05d0*/  @!P4 BRA `(.L_x_1310) ;  /* 0x000000300000c947 */ /* 0x000fea0003800000 */
[----:B------:R1:W2:Y:S04]  /*05e0*/  LDG.E R0, [R2.64] ;  /* 0x0000001002007981 */ /* 0x0002a8000c1e1900 */
[----:B-1----:R-:W2:Y:S02]  /*05f0*/  LDG.E R2, [R2.64+0x4] ;  /* 0x0000041002027981 */ /* 0x002ea4000c1e1900 */
[----:B--2---:R-:W-:Y:S02]  /*0600*/  IADD3 R17, -R0, R2, RZ ;  /* 0x0000000200117210 */ /* 0x004fe40007ffe1ff */
.L_x_1310:
        /* <DEDUP_REMOVED lines=405> */
.L_x_1313:
[----:B------:R-:W-:Y:S05]  /*1f60*/  BSYNC B0 ;  /* 0x0000000000007941 */ /* 0x000fea0003800000 */
.L_x_1312:
        /* <DEDUP_REMOVED lines=140> */
.L_x_1316:
        /* <DEDUP_REMOVED lines=196> */
.L_x_1314:
        /* <DEDUP_REMOVED lines=500> */
.L_x_1315:
        /* <DEDUP_REMOVED lines=298> */
.L_x_1311:
        /* <DEDUP_REMOVED lines=37> */
[----:B----4-:R-:W-:-:S05]  /*68a0*/  @P0 IMAD R2, R11, 0x80, R2 ;  /* 0x000000800b020824 */ /* 0x010fca00078e0202 */
[----:B------:R-:W-:-:S04]  /*68b0*/  @P0 SHF.R.S32.HI R3, RZ, 0x1f, R2 ;  /* 0x0000001fff030819 */ /* 0x000fc80000011402 */
[----:B------:R-:W-:-:S05]  /*68c0*/  @P0 LEA.HI R2, R3, R2, RZ, 0x7 ;  /* 0x0000000203020211 */ /* 0x000fca00078f38ff */
[----:B------:R-:W-:-:S05]  /*68d0*/  @P0 IMAD.SHL.U32 R2, R2, 0x80, RZ ;  /* 0x0000008002020824 */ /* 0x000fca00078e00ff */
[----:B------:R-:W-:-:S04]  /*68e0*/  @P0 LOP3.LUT R8, R2, 0xffffc000, RZ, 0xc0, !PT ;  /* 0xffffc00002080812 */ /* 0x000fc800078ec0ff */
[----:B------:R-:W-:Y:S02]  /*68f0*/  @P0 SHF.R.S32.HI R9, RZ, 0x1f, R8 ;  /* 0x0000001fff090819 */ /* 0x000fe40000011408 */
[----:B------:R-:W-:Y:S01]  /*6900*/  @!P0 CS2R R8, SRZ ;  /* 0x0000000000088805 */ /* 0x000fe2000001ff00 */
[----:B------:R-:W-:Y:S05]  /*6910*/  @P2 BRA `(.L_x_1318) ;  /* 0x0000005000002947 */ /* 0x000fea0003800000 */
.L_x_1319:
[----:B------:R-:W2:Y:S01]  /*6920*/  LDG.E.STRONG.GPU R0, [R4.64] ;  /* 0x0000001004007981 */ /* 0x000ea2000c1ef900 */
[----:B------:R-:W-:Y:S01]  /*6930*/  YIELD ;  /* 0x0000000000007946 */ /* 0x000fe20003800000 */
[----:B--2---:R-:W-:Y:S01]  /*6940*/  ISETP.NE.AND P0, PT, R0, R6, PT ;  /* 0x000000060000720c */ /* 0x004fe20003f05270 */
[----:B------:R-:W-:-:S12]  /*6950*/  CCTL.IVALL ;  /* 0x00000000ff00798f */ /* 0x000fd80002000000 */
[----:B------:R-:W-:Y:S05]  /*6960*/  @P0 BRA `(.L_x_1319) ;  /* 0xffffffb000000947 */ /* 0x000fea000383ffff */
.L_x_1318:
[----:B------:R-:W-:Y:S05]  /*6970*/  BSYNC B0 ;  /* 0x0000000000007941 */ /* 0x000fea0003800000 */
.L_x_1317:
[----:B-----5:R-:W-:Y:S01]  /*6980*/  MOV R17, 0xffffffff ;  /* 0xffffffff00117802 */ /* 0x020fe20000000f00 */
[----:B------:R-:W-:Y:S05]  /*6990*/  BRA.CONV ~URZ, `(.L_x_1320) ;  /* 0x000000237f007947 */ /* 0x000fea000b800000 */
[----:B------:R-:W-:Y:S02]  /*69a0*/  MOV R2, 0x69c0 ;  /* 0x000069c000027802 */ /* 0x000fe40000000f00 */
[----:B------:R-:W-:Y:S05]  /*69b0*/  CALL.REL.NOINC `($__internal_7_$__cuda_sm70_warpsync) ;  /* 0x00000c9000007944 */ /* 0x000fea0003c00000 */
.L_x_1320:
[----:B------:R-:W-:Y:S01]  /*69c0*/  USHF.L.U32 UR5, UR6, 0xe, URZ ;  /* 0x0000000e06057899 */ /* 0x000fe2000800063f */
[----:B------:R-:W-:Y:S01]  /*69d0*/  SHF.R.S32.HI R2, RZ, 0x1f, R10 ;  /* 0x0000001fff027819 */ /* 0x000fe2000001140a */
[----:B------:R-:W-:Y:S01]  /*69e0*/  IMAD R0, R13, c[0x0][0x328], RZ ;  /* 0x0000ca000d007a24 */ /* 0x000fe200078e02ff */
[----:B------:R-:W-:-:S06]  /*69f0*/  NOP ;  /* 0x0000000000007918 */ /* 0x000fcc0000000000 */
[----:B------:R-:W-:Y:S01]  /*6a00*/  USHF.R.S32.HI UR4, URZ, 0x1f, UR5 ;  /* 0x0000001f3f047899 */ /* 0x000fe20008011405 */
[----:B------:R-:W-:Y:S01]  /*6a10*/  IADD3 R10, P1, P0, R8, UR5, R10 ;  /* 0x00000005080a7c10 */ /* 0x000fe2000f83e00a */
[----:B------:R-:W-:Y:S02]  /*6a20*/  IMAD R0, R7, c[0x0][0x32c], R0 ;  /* 0x0000cb0007007a24 */ /* 0x000fe400078e0200 */
[----:B------:R-:W-:Y:S02]  /*6a30*/  IMAD R8, R16, c[0x0][0x330], RZ ;  /* 0x0000cc0010087a24 */ /* 0x000fe400078e02ff */
[----:B------:R-:W-:-:S05]  /*6a40*/  IADD3.X R11, R9, UR4, R2, P1, P0 ;  /* 0x00000004090b7c10 */ /* 0x000fca0008fe0402 */
        /* <DEDUP_REMOVED lines=73> */
[----:B------:R-:W-:Y:S05]  /*6ee0*/  CALL.REL.NOINC `($__internal_7_$__cuda_sm70_warpsync) ;  /* 0x0000076000007944 */ /* 0x000fea0003c00000 */
.L_x_1321:
        /* <DEDUP_REMOVED lines=12> */
.L_x_1323:
[----:B------:R-:W-:Y:S05]  /*6fb0*/  BSYNC B0 ;  /* 0x0000000000007941 */ /* 0x000fea0003800000 */
.L_x_1322:
[----:B--2---:R-:W-:Y:S01]  /*6fc0*/  IADD3 R4, P0, R14, c[0x0][0x348], RZ ;  /* 0x0000d2000e047a10 */ /* 0x004fe20007f1e0ff */
[----:B------:R-:W-:Y:S03]  /*6fd0*/  BSSY B0, `(.L_x_1324) ;  /* 0x0000008000007945 */ /* 0x000fe60003800000 */
[----:B------:R-:W-:Y:S01]  /*6fe0*/  IADD3.X R5, R15, c[0x0][0x34c], RZ, P0, !PT ;  /* 0x0000d3000f057a10 */ /* 0x000fe200007fe4ff */
[----:B------:R-:W-:Y:S05]  /*6ff0*/  @P2 BRA `(.L_x_1325) ;  /* 0x0000005000002947 */ /* 0x000fea0003800000 */
.L_x_1326:
[----:B------:R-:W2:Y:S01]  /*7000*/  LDG.E.STRONG.GPU R0, [R4.64] ;  /* 0x0000001004007981 */ /* 0x000ea2000c1ef900 */
[----:B------:R-:W-:Y:S01]  /*7010*/  YIELD ;  /* 0x0000000000007946 */ /* 0x000fe20003800000 */
[----:B--2---:R-:W-:Y:S01]  /*7020*/  ISETP.NE.AND P0, PT, R0, R6, PT ;  /* 0x000000060000720c */ /* 0x004fe20003f05270 */
[----:B------:R-:W-:-:S12]  /*7030*/  CCTL.IVALL ;  /* 0x00000000ff00798f */ /* 0x000fd80002000000 */
[----:B------:R-:W-:Y:S05]  /*7040*/  @P0 BRA `(.L_x_1326) ;  /* 0xffffffb000000947 */ /* 0x000fea000383ffff */
.L_x_1325:
[----:B------:R-:W-:Y:S05]  /*7050*/  BSYNC B0 ;  /* 0x0000000000007941 */ /* 0x000fea0003800000 */
.L_x_1324:
[----:B------:R-:W-:Y:S05]  /*7060*/  BRA.CONV ~URZ, `(.L_x_1327) ;  /* 0x000000237f007947 */ /* 0x000fea000b800000 */
[----:B-1----:R-:W-:Y:S02]  /*7070*/  MOV R2, 0x7090 ;  /* 0x0000709000027802 */ /* 0x002fe40000000f00 */
[----:B------:R-:W-:Y:S05]  /*7080*/  CALL.REL.NOINC `($__internal_7_$__cuda_sm70_warpsync) ;  /* 0x000005c000007944 */ /* 0x000fea0003c00000 */
.L_x_1327:
        /* <DEDUP_REMOVED lines=80> */
.L_x_1328:
        /* <DEDUP_REMOVED lines=12> */
        .weak           $__internal_7_$__cuda_sm70_warpsync
        .type           $__internal_7_$__cuda_sm70_warpsync,@function
        .size           $__internal_7_$__cuda_sm70_warpsync,(.L_x_2324 - $__internal_7_$__cuda_sm70_warpsync)
$__internal_7_$__cuda_sm70_warpsync:
[----:B------:R-:W-:Y:S01]  /*7650*/  MOV R3, 0x0 ;  /* 0x0000000000037802 */ /* 0x000fe20000000f00 */
[----:B------:R-:W-:Y:S04]  /*7660*/  WARPSYNC R17 ;  /* 0x0000001100007348 */ /* 0x000fe80003800000 */
[----:B------:R-:W-:Y:S05]  /*7670*/  RET.REL.NODEC R2 `(_ZN7cutlass13device_kernelIN5flash19enable_sm80_to_sm89INS1_16FlashAttnBwdSm80INS1_25CollectiveMainloopBwdSm80ILi2ELi2EN4cute5tupleIJNS5_1CILi64EEENS7_ILi128EEES9_EEENS_6half_tEfNS_4arch4Sm80ELb0ELb0ELb0ELb1ELb1ELb0ELb0ELb0ELi2ELi2ELi2ELi2ELb0EEENS1_24CollectiveEpilogueBwdGQAISA_fSD_Li256ELb1ELb1EEENS1_19SingleTileSchedulerILb1ELb0ELb0ELi128EEEEEEEEEvNT_6ParamsE) ;  /* 0xffff898002007950 */ /* 0x000fea0003c3ffff */
.L_x_1329:
        /* <DEDUP_REMOVED lines=16> */
.L_x_2324:


//--------------------- .text._ZN7cutlass13device_kernelIN5flash19enable_sm80_to_sm89INS1_16FlashAttnBwdSm80INS1_25CollectiveMainloopBwdSm80ILi2ELi2EN4cute5tupleIJNS5_1CILi64EEENS7_ILi128EEES9_EEENS_6half_tEfNS_4arch4Sm80ELb0ELb1ELb0ELb0ELb0ELb0ELb0ELb0ELi2ELi2ELi2ELi2ELb0EEENS1_21CollectiveEpilogueBwdISA_SB_SD_Li256ELb0ELb0ELi4EEENS1_19SingleTileSchedulerILb0ELb0ELb0ELi128EEEEEEEEEvNT_6ParamsE --------------------------
	.section	.text._ZN7cutlass13device_kernelIN5flash19enable_sm80_to_sm89INS1_16FlashAttnBwdSm80INS1_25CollectiveMainloopBwdSm80ILi2ELi2EN4cute5tupleIJNS5_1CILi64EEENS7_ILi128EEES9_EEENS_6half_tEfNS_4arch4Sm80ELb0ELb1ELb0ELb0ELb0ELb0ELb0ELb0ELi2ELi2ELi2ELi2ELb0EEENS1_21CollectiveEpilogueBwdISA_SB_SD_Li256ELb0ELb0ELi4EEENS1_19SingleTileSchedulerILb0ELb0ELb0ELi128EEEEEEEEEvNT_6ParamsE,"ax",@progbits
	.sectioninfo	@"SHI_REGISTERS=255"
	.align	128
.text._ZN7cutlass13device_kernelIN5flash19enable_sm80_to_sm89INS1_16FlashAttnBwdSm80INS1_25CollectiveMainloopBwdSm80ILi2ELi2EN4cute5tupleIJNS5_1CILi64EEENS7_ILi128EEES9_EEENS_6half_tEfNS_4arch4Sm80ELb0ELb1ELb0ELb0ELb0ELb0ELb0ELb0ELi2ELi2ELi2ELi2ELb0EEENS1_21CollectiveEpilogueBwdISA_SB_SD_Li256ELb0ELb0ELi4EEENS1_19SingleTileSchedulerILb0ELb0ELb0ELi128EEEEEEEEEvNT_6ParamsE:
        .type           _ZN7cutlass13device_kernelIN5flash19enable_sm80_to_sm89INS1_16FlashAttnBwdSm80INS1_25CollectiveMainloopBwdSm80ILi2ELi2EN4cute5tupleIJNS5_1CILi64EEENS7_ILi128EEES9_EEENS_6half_tEfNS_4arch4Sm80ELb0ELb1ELb0ELb0ELb0ELb0ELb0ELb0ELi2ELi2ELi2ELi2ELb0EEENS1_21CollectiveEpilogueBwdISA_SB_SD_Li256ELb0ELb0ELi4EEENS1_19SingleTileSchedulerILb0ELb0ELb0ELi128EEEEEEEEEvNT_6ParamsE,@function
        .size           _ZN7cutlass13device_kernelIN5flash19enable_sm80_to_sm89INS1_16FlashAttnBwdSm80INS1_25CollectiveMainloopBwdSm80ILi2ELi2EN4cute5tupleIJNS5_1CILi64EEENS7_ILi128EEES9_EEENS_6half_tEfNS_4arch4Sm80ELb0ELb1ELb0ELb0ELb0ELb0ELb0ELb0ELi2ELi2ELi2ELi2ELb0EEENS1_21CollectiveEpilogueBwdISA_SB_SD_Li256ELb0ELb0ELi4EEENS1_19SingleTileSchedulerILb0ELb0ELb0ELi128EEEEEEEEEvNT_6ParamsE,(.L_x_2326 - _ZN7cutlass13device_kernelIN5flash19enable_sm80_to_sm89INS1_16FlashAttnBwdSm80INS1_25CollectiveMainloopBwdSm80ILi2ELi2EN4cute5tupleIJNS5_1CILi64EEENS7_ILi128EEES9_EEENS_6half_tEfNS_4arch4Sm80ELb0ELb1ELb0ELb0ELb0ELb0ELb0ELb0ELi2ELi2ELi2ELi2ELb0EEENS1_21CollectiveEpilogueBwdISA_SB_SD_Li256ELb0ELb0ELi4EEENS1_19SingleTileSchedulerILb0ELb0ELb0ELi128EEEEEEEEEvNT_6ParamsE)
        .other          _ZN7cutlass13device_kernelIN5flash19enable_sm80_to_sm89INS1_16FlashAttnBwdSm80INS1_25CollectiveMainloopBwdSm80ILi2ELi2EN4cute5tupleIJNS5_1CILi64EEENS7_ILi128EEES9_EEENS_6half_tEfNS_4arch4Sm80ELb0ELb1ELb0ELb0ELb0ELb0ELb0ELb0ELi2ELi2ELi2ELi2ELb0EEENS1_21CollectiveEpilogueBwdISA_SB_SD_Li256ELb0ELb0ELi4EEENS1_19SingleTileSchedulerILb0ELb0ELb0ELi128EEEEEEEEEvNT_6ParamsE,@"STO_CUDA_ENTRY STV_DEFAULT"
_ZN7cutlass13device_kernelIN5flash19enable_sm80_to_sm89INS1_16FlashAttnBwdSm80INS1_25CollectiveMainloopBwdSm80ILi2ELi2EN4cute5tupleIJNS5_1CILi64EEENS7_ILi128EEES9_EEENS_6half_tEfNS_4arch4Sm80ELb0ELb1ELb0ELb0ELb0ELb0ELb0ELb0ELi2ELi2ELi2ELi2ELb0EEENS1_21CollectiveEpilogueBwdISA_SB_SD_Li256ELb0ELb0ELi4EEENS1_19SingleTileSchedulerILb0ELb0ELb0ELi128EEEEEEEEEvNT_6ParamsE:
[----:B------:R-:W-:-:S03]  /*0000*/  MOV R1, c[0x0][0x28] ;  /* 0x00000a0000017a02 */ /* 0x000fc60000000f00 */
[----:B------:R-:W1:Y:S01]  /*0010*/  S2UR UR9, SR_CTAID.Z ;  /* 0x00000000000979c3 */ /* 0x000e620000002700 */
[----:B------:R-:W-:Y:S02]  /*0020*/  IADD3 R1, R1, -0x50, RZ ;  /* 0xffffffb001017810 */ /* 0x000fe40007ffe0ff */
[----:B-1----:R-:W-:-:S13]  /*0030*/  ISETP.LE.AND P0, PT, RZ, UR9, PT ;  /* 0x00000009ff007c0c */ /* 0x002fda000bf03270 */
[----:B------:R-:W-:Y:S05]  /*0040*/  @!P0 EXIT ;  /* 0x000000000000894d */ /* 0x000fea0003800000 */
[----:B------:R-:W1:Y:S01]  /*0050*/  S2R R6, SR_TID.X ;  /* 0x0000000000067919 */ /* 0x000e620000002100 */
[----:B------:R-:W2:Y:S01]  /*0060*/  S2UR UR8, SR_CTAID.X ;  /* 0x00000000000879c3 */ /* 0x000ea20000002500 */
[----:B------:R-:W-:Y:S02]  /*0070*/  ULDC UR6, c[0x0][0x168] ;  /* 0x00005a0000067ab9 */ /* 0x000fe40000000800 */
[----:B------:R-:W-:-:S04]  /*0080*/  UIADD3 UR6, UR6, 0x3f, URZ ;  /* 0x0000003f06067890 */ /* 0x000fc8000fffe03f */
[----:B------:R-:W-:Y:S01]  /*0090*/  USHF.R.S32.HI UR5, URZ, 0x1f, UR6 ;  /* 0x0000001f3f057899 */ /* 0x000fe20008011406 */
[----:B------:R-:W3:Y:S03]  /*00a0*/  S2UR UR4, SR_CTAID.Y ;  /* 0x00000000000479c3 */ /* 0x000ee60000002600 */
[----:B------:R-:W-:-:S04]  /*00b0*/  ULEA.HI UR5, UR5, UR6, URZ, 0x6 ;  /* 0x0000000605057291 */ /* 0x000fc8000f8f303f */
[----:B------:R-:W-:Y:S01]  /*00c0*/  USHF.R.S32.HI UR12, URZ, 0x6, UR5 ;  /* 0x000000063f0c7899 */ /* 0x000fe20008011405 */
[----:B-1----:R1:W-:Y:S01]  /*00d0*/  STL [R1+0x20], R6 ;  /* 0x0000200601007387 */ /* 0x0023e20000100800 */
[----:B--2---:R-:W-:Y:S02]  /*00e0*/  ISETP.LE.AND P0, PT, RZ, UR8, PT ;  /* 0x00000008ff007c0c */ /* 0x004fe4000bf03270 */
[----:B---3--:R-:W-:-:S11]  /*00f0*/  MOV R224, UR4 ;  /* 0x0000000400e07c02 */ /* 0x008fd60008000f00 */
[----:B------:R-:W-:Y:S05]  /*0100*/  @!P0 BRA `(.L_x_1330) ;  /* 0x000000c000008947 */ /* 0x000fea0003800000 */
[----:B------:R-:W-:Y:S02]  /*0110*/  ULDC UR4, c[0x0][0x168] ;  /* 0x00005a0000047ab9 */ /* 0x000fe40000000800 */
[----:B------:R-:W-:-:S04]  /*0120*/  ULEA UR4, UR8, UR4, 0x7 ;  /* 0x0000000408047291 */ /* 0x000fc8000f8e383f */
[----:B------:R-:W-:-:S03]  /*0130*/  UIADD3 UR5, UR4, 0xbf, URZ ;  /* 0x000000bf04057890 */ /* 0x000fc6000fffe03f */
[----:B------:R-:W-:Y:S02]  /*0140*/  ULDC UR4, c[0x0][0x198] ;  /* 0x0000660000047ab9 */ /* 0x000fe40000000800 */
        /* <DEDUP_REMOVED lines=8> */
.L_x_1330:
[----:B------:R-:W-:Y:S01]  /*01d0*/  USHF.L.U32 UR11, UR8, 0x7, URZ ;  /* 0x00000007080b7899 */ /* 0x000fe2000800063f */
[----:B------:R-:W-:Y:S01]  /*01e0*/  PLOP3.LUT P1, PT, PT, PT, PT, 0x80, 0x0 ;  /* 0x000000000000781c */ /* 0x000fe20003f2f070 */
[----:B------:R-:W-:Y:S01]  /*01f0*/  ULDC UR5, c[0x0][0x168] ;  /* 0x00005a0000057ab9 */ /* 0x000fe20000000800 */
[----:B------:R-:W-:Y:S01]  /*0200*/  CS2R R166, SRZ ;  /* 0x0000000000a67805 */ /* 0x000fe2000001ff00 */
[----:B------:R-:W-:Y:S01]  /*0210*/  UIADD3 UR5, UR11, UR5, URZ ;  /* 0x000000050b057290 */ /* 0x000fe2000fffe03f */
[----:B------:R-:W-:Y:S01]  /*0220*/  CS2R R164, SRZ ;  /* 0x0000000000a47805 */ /* 0x000fe2000001ff00 */
[----:B------:R-:W-:Y:S01]  /*0230*/  ULDC UR4, c[0x0][0x198] ;  /* 0x0000660000047ab9 */ /* 0x000fe20000000800 */
[----:B------:R-:W-:Y:S01]  /*0240*/  IMAD.MOV.U32 R9, RZ, RZ, RZ ;  /* 0x000000ffff097224 */ /* 0x000fe200078e00ff */
[----:B------:R-:W-:Y:S01]  /*0250*/  UIADD3 UR4, UR5, -UR4, URZ ;  /* 0x8000000405047290 */ /* 0x000fe2000fffe03f */
[----:B------:R-:W-:Y:S01]  /*0260*/  MOV R170, RZ ;  /* 0x000000ff00aa7202 */ /* 0x000fe20000000f00 */
[----:B------:R-:W-:Y:S01]  /*0270*/  ULDC.64 UR16, c[0x0][0x118] ;  /* 0x0000460000107ab9 */ /* 0x000fe20000000a00 */
[----:B------:R-:W-:Y:S01]  /*0280*/  IMAD.MOV.U32 R11, RZ, RZ, RZ ;  /* 0x000000ffff0b7224 */ /* 0x000fe200078e00ff */
[----:B------:R-:W-:Y:S01]  /*0290*/  CS2R R12, SRZ ;  /* 0x00000000000c7805 */ /* 0x000fe2000001ff00 */
[----:B------:R-:W-:Y:S01]  /*02a0*/  IMAD.MOV.U32 R168, RZ, RZ, RZ ;  /* 0x000000ffffa87224 */ /* 0x000fe200078e00ff */
[----:B------:R-:W-:Y:S01]  /*02b0*/  MOV R174, RZ ;  /* 0x000000ff00ae7202 */ /* 0x000fe20000000f00 */
[----:B------:R-:W-:Y:S01]  /*02c0*/  IMAD.U32 R0, RZ, RZ, UR4 ;  /* 0x00000004ff007e24 */ /* 0x000fe2000f8e00ff */
[----:B------:R-:W-:Y:S01]  /*02d0*/  CS2R R14, SRZ ;  /* 0x00000000000e7805 */ /* 0x000fe2000001ff00 */
[----:B------:R-:W-:Y:S01]  /*02e0*/  IMAD.MOV.U32 R172, RZ, RZ, RZ ;  /* 0x000000ffffac7224 */ /* 0x000fe200078e00ff */
[----:B------:R-:W-:Y:S01]  /*02f0*/  MOV R176, RZ ;  /* 0x000000ff00b07202 */ /* 0x000fe20000000f00 */
[----:B------:R-:W-:Y:S01]  /*0300*/  IMAD.MOV.U32 R178, RZ, RZ, RZ ;  /* 0x000000ffffb27224 */ /* 0x000fe200078e00ff */
[----:B------:R-:W-:Y:S01]  /*0310*/  IADD3 R0, R0, -c[0x0][0x2a4], RZ ;  /* 0x8000a90000007a10 */ /* 0x000fe20007ffe0ff */
[----:B------:R-:W-:Y:S01]  /*0320*/  CS2R R16, SRZ ;  /* 0x0000000000107805 */ /* 0x000fe2000001ff00 */
[----:B------:R-:W-:Y:S01]  /*0330*/  IMAD.MOV.U32 R162, RZ, RZ, RZ ;  /* 0x000000ffffa27224 */ /* 0x000fe200078e00ff */
[----:B------:R-:W-:Y:S01]  /*0340*/  MOV R160, RZ ;  /* 0x000000ff00a07202 */ /* 0x000fe20000000f00 */
[----:B------:R-:W-:Y:S01]  /*0350*/  CS2R R18, SRZ ;  /* 0x0000000000127805 */ /* 0x000fe2000001ff00 */
[----:B------:R-:W-:Y:S01]  /*0360*/  SHF.R.S32.HI R2, RZ, 0x1f, R0 ;  /* 0x0000001fff027819 */ /* 0x000fe20000011400 */
[----:B------:R-:W-:Y:S01]  /*0370*/  IMAD.MOV.U32 R158, RZ, RZ, RZ ;  /* 0x000000ffff9e7224 */ /* 0x000fe200078e00ff */
[----:B------:R-:W-:Y:S01]  /*0380*/  MOV R156, RZ ;  /* 0x000000ff009c7202 */ /* 0x000fe20000000f00 */
[----:B------:R-:W-:Y:S01]  /*0390*/  CS2R R20, SRZ ;  /* 0x0000000000147805 */ /* 0x000fe2000001ff00 */
[----:B------:R-:W-:Y:S01]  /*03a0*/  LEA.HI R0, R2, R0, RZ, 0x6 ;  /* 0x0000000002007211 */ /* 0x000fe200078f30ff */
[----:B------:R-:W-:Y:S01]  /*03b0*/  IMAD.MOV.U32 R154, RZ, RZ, RZ ;  /* 0x000000ffff9a7224 */ /* 0x000fe200078e00ff */
[----:B------:R-:W-:Y:S01]  /*03c0*/  MOV R152, RZ ;  /* 0x000000ff00987202 */ /* 0x000fe20000000f00 */
[----:B------:R-:W-:Y:S01]  /*03d0*/  CS2R R22, SRZ ;  /* 0x0000000000167805 */ /* 0x000fe2000001ff00 */
[----:B------:R-:W2:Y:S01]  /*03e0*/  R2UR UR10, R0 ;  /* 0x00000000000a73c2 */ /* 0x000ea200000e0000 */
[----:B------:R-:W-:Y:S01]  /*03f0*/  IMAD.MOV.U32 R150, RZ, RZ, RZ ;  /* 0x000000ffff967224 */ /* 0x000fe200078e00ff */
[----:B------:R-:W-:Y:S01]  /*0400*/  MOV R148, RZ ;  /* 0x000000ff00947202 */ /* 0x000fe20000000f00 */
[----:B------:R-:W-:Y:S01]  /*0410*/  CS2R R24, SRZ ;  /* 0x0000000000187805 */ /* 0x000fe2000001ff00 */
        /* <DEDUP_REMOVED lines=20> */
[----:B--2---:R-:W-:Y:S01]  /*0560*/  USHF.R.S32.HI UR10, URZ, 0x6, UR10 ;  /* 0x000000063f0a7899 */ /* 0x004fe2000801140a */
[----:B------:R-:W-:Y:S01]  /*0570*/  CS2R R38, SRZ ;  /* 0x0000000000267805 */ /* 0x000fe2000001ff00 */
[----:B------:R-:W-:Y:S01]  /*0580*/  IMAD.MOV.U32 R118, RZ, RZ, RZ ;  /* 0x000000ffff767224 */ /* 0x000fe200078e00ff */
[----:B------:R-:W-:Y:S01]  /*0590*/  MOV R116, RZ ;  /* 0x000000ff00747202 */ /* 0x000fe20000000f00 */
        /* <DEDUP_REMOVED lines=38> */
[----:B------:R-:W-:Y:S01]  /*0800*/  SHF.R.S32.HI R23, RZ, 0x1f, R224 ;  /* 0x0000001fff177819 */ /* 0x000fe200000114e0 */
[--C-:B------:R-:W-:Y:S01]  /*0810*/  IMAD.MOV.U32 R40, RZ, RZ, R6.reuse ;  /* 0x000000ffff287224 */ /* 0x100fe200078e0006 */
[----:B------:R-:W-:Y:S01]  /*0820*/  USHF.L.U32 UR13, UR10, 0x6, URZ ;  /* 0x000000060a0d7899 */ /* 0x000fe2000800063f */
[----:B------:R-:W-:Y:S01]  /*0830*/  IMAD.MOV.U32 R40, RZ, RZ, R6 ;  /* 0x000000ffff287224 */ /* 0x000fe200078e0006 */
[----:B------:R-:W-:Y:S01]  /*0840*/  ISETP.NE.AND P0, PT, R0, 0x1, PT ;  /* 0x000000010000780c */ /* 0x000fe20003f05270 */
[----:B------:R-:W-:Y:S01]  /*0850*/  IMAD.MOV.U32 R4, RZ, RZ, R224 ;  /* 0x000000ffff047224 */ /* 0x000fe200078e00e0 */
[----:B------:R-:W-:Y:S01]  /*0860*/  ULDC.64 UR6, c[0x0][0x278] ;  /* 0x00009e0000067ab9 */ /* 0x000fe20000000a00 */
[----:B------:R-:W-:Y:S01]  /*0870*/  IMAD.SHL.U32 R28, R40, 0x4, RZ ;  /* 0x00000004281c7824 */ /* 0x000fe200078e00ff */
[----:B------:R-:W-:Y:S01]  /*0880*/  SHF.R.S32.HI R32, RZ, 0x1f, R40 ;  /* 0x0000001fff207819 */ /* 0x000fe20000011428 */
[----:B------:R-:W-:Y:S01]  /*0890*/  IMAD.MOV.U32 R41, RZ, RZ, R7 ;  /* 0x000000ffff297224 */ /* 0x000fe200078e0007 */
[----:B------:R-:W-:Y:S01]  /*08a0*/  UIMAD.WIDE.U32 UR14, UR9, UR6, URZ ;  /* 0x00000006090e72a5 */ /* 0x000fe2000f8e003f */
[----:B------:R-:W-:Y:S01]  /*08b0*/  IMAD.U32 R7, RZ, RZ, UR13 ;  /* 0x0000000dff077e24 */ /* 0x000fe2000f8e00ff */
[----:B------:R-:W-:Y:S01]  /*08c0*/  LEA.HI R31, R32, R40, RZ, 0x3 ;  /* 0x00000028201f7211 */ /* 0x000fe200078f18ff */
[----:B------:R-:W-:Y:S01]  /*08d0*/  USHF.R.S32.HI UR18, URZ, 0x1f, UR9 ;  /* 0x0000001f3f127899 */ /* 0x000fe20008011409 */
[----:B------:R-:W-:Y:S01]  /*08e0*/  SHF.R.S32.HI R29, RZ, 0x1f, R28 ;  /* 0x0000001fff1d7819 */ /* 0x000fe2000001141c */
[----:B------:R-:W-:Y:S01]  /*08f0*/  ULDC.64 UR4, c[0x0][0x1e8] ;  /* 0x00007a0000047ab9 */ /* 0x000fe20000000a00 */
[----:B------:R-:W-:Y:S01]  /*0900*/  LOP3.LUT R5, R31, 0xfffffff8, RZ, 0xc0, !PT ;  /* 0xfffffff81f057812 */ /* 0x000fe200078ec0ff */
[----:B------:R-:W-:Y:S01]  /*0910*/  @P0 IMAD.HI.U32 R0, R224, c[0x0][0x24c], RZ ;  /* 0x00009300e0000a27 */ /* 0x000fe200078e00ff */
[----:B------:R-:W-:Y:S01]  /*0920*/  SHF.R.S32.HI R34, RZ, 0x3, R31 ;  /* 0x00000003ff227819 */ /* 0x000fe2000001141f */
[----:B------:R-:W-:Y:S01]  /*0930*/  UIMAD UR4, UR18, UR4, URZ ;  /* 0x00000004120472a4 */ /* 0x000fe2000f8e023f */
[----:B------:R-:W-:Y:S01]  /*0940*/  STL.64 [R1+0x8], R28 ;  /* 0x0000081c01007387 */ /* 0x000fe20000100a00 */
[----:B------:R-:W-:Y:S01]  /*0950*/  IMAD.IADD R26, R40, 0x1, -R5 ;  /* 0x00000001281a7824 */ /* 0x000fe200078e0a05 */
[----:B------:R-:W-:Y:S01]  /*0960*/  @P0 SHF.R.U32.HI R4, RZ, c[0x0][0x250], R0 ;  /* 0x00009400ff040a19 */ /* 0x000fe20000011600 */
[----:B------:R-:W-:Y:S01]  /*0970*/  IMAD R0, R23, c[0x0][0x270], RZ ;  /* 0x00009c0017007a24 */ /* 0x000fe200078e02ff */
[----:B------:R-:W-:Y:S01]  /*0980*/  SHF.R.S32.HI R35, RZ, 0x1f, R34 ;  /* 0x0000001fff237819 */ /* 0x000fe20000011422 */
[----:B------:R-:W-:Y:S01]  /*0990*/  IMAD.SHL.U32 R16, R26, 0x8, RZ ;  /* 0x000000081a107824 */ /* 0x000fe200078e00ff */
[----:B-1----:R-:W-:Y:S01]  /*09a0*/  SHF.R.S32.HI R6, RZ, 0x1f, R4 ;  /* 0x0000001fff067819 */ /* 0x002fe20000011404 */
[C---:B------:R-:W-:Y:S01]  /*09b0*/  IMAD R0, R224.reuse, c[0x0][0x274], R0 ;  /* 0x00009d00e0007a24 */ /* 0x040fe200078e0200 */
[----:B------:R-:W-:Y:S01]  /*09c0*/  UIMAD UR19, UR18, UR6, URZ ;  /* 0x00000006121372a4 */ /* 0x000fe2000f8e023f */
[----:B------:R-:W-:Y:S01]  /*09d0*/  IMAD.WIDE.U32 R2, R224, c[0x0][0x270], R28 ;  /* 0x00009c00e0027a25 */ /* 0x000fe200078e001c */
[----:B------:R-:W-:Y:S01]  /*09e0*/  SHF.R.S32.HI R17, RZ, 0x1f, R16 ;  /* 0x0000001fff117819 */ /* 0x000fe20000011410 */
[----:B------:R-:W-:Y:S01]  /*09f0*/  UIMAD UR6, UR9, UR5, UR4 ;  /* 0x00000005090672a4 */ /* 0x000fe2000f8e0204 */
[----:B------:R-:W-:Y:S01]  /*0a00*/  ISETP.GE.AND P6, PT, R16, c[0x0][0x1cc], PT ;  /* 0x0000730010007a0c */ /* 0x000fe20003fc6270 */
[----:B------:R-:W-:Y:S01]  /*0a10*/  IMAD.IADD R11, R3, 0x1, R0 ;  /* 0x00000001030b7824 */ /* 0x000fe200078e0200 */
[----:B------:R-:W-:Y:S01]  /*0a20*/  IADD3 R21, P1, P0, R7, UR14, R2 ;  /* 0x0000000e07157c10 */ /* 0x000fe2000f83e002 */
[----:B------:R-:W-:Y:S01]  /*0a30*/  IMAD R0, R6, c[0x0][0x1e0], RZ ;  /* 0x0000780006007a24 */ /* 0x000fe200078e02ff */
[----:B------:R-:W-:Y:S01]  /*0a40*/  ULDC.64 UR4, c[0x0][0x1b8] ;  /* 0x00006e0000047ab9 */ /* 0x000fe20000000a00 */
[----:B------:R-:W-:Y:S01]  /*0a50*/  IMAD R5, R35, c[0x0][0x178], RZ ;  /* 0x00005e0023057a24 */ /* 0x000fe200078e02ff */
[----:B------:R-:W-:Y:S01]  /*0a60*/  UIMAD UR4, UR18, UR4, URZ ;  /* 0x00000004120472a4 */ /* 0x000fe2000f8e023f */
[C---:B------:R-:W-:Y:S01]  /*0a70*/  IMAD R0, R4.reuse, c[0x0][0x1e4], R0 ;  /* 0x0000790004007a24 */ /* 0x040fe200078e0200 */
[----:B------:R-:W-:Y:S01]  /*0a80*/  UIMAD UR7, UR9, UR7, UR19 ;  /* 0x00000007090772a4 */ /* 0x000fe2000f8e0213 */
[----:B------:R-:W-:Y:S01]  /*0a90*/  IMAD.WIDE.U32 R2, R4, c[0x0][0x1e0], R16 ;  /* 0x0000780004027a25 */ /* 0x000fe200078e0010 */
[----:B------:R-:W-:Y:S01]  /*0aa0*/  UIMAD UR21, UR9, UR5, UR4 ;  /* 0x00000005091572a4 */ /* 0x000fe2000f8e0204 */
[----:B------:R-:W-:Y:S01]  /*0ab0*/  IADD3 R33, R16, 0x40, RZ ;  /* 0x0000004010217810 */ /* 0x000fe20007ffe0ff */
[----:B------:R-:W-:Y:S01]  /*0ac0*/  UIADD3 UR19, UR15, UR7, URZ ;  /* 0x000000070f137290 */ /* 0x000fe2000fffe03f */
[----:B------:R-:W-:Y:S01]  /*0ad0*/  IMAD R8, R6, c[0x0][0x1b0], RZ ;  /* 0x00006c0006087a24 */ /* 0x000fe200078e02ff */
[----:B------:R-:W-:Y:S01]  /*0ae0*/  ULDC.64 UR4, c[0x0][0x188] ;  /* 0x0000620000047ab9 */ /* 0x000fe20000000a00 */
[----:B------:R-:W-:Y:S01]  /*0af0*/  IMAD R10, R34, c[0x0][0x17c], R5 ;  /* 0x00005f00220a7a24 */ /* 0x000fe200078e0205 */
[----:B------:R-:W-:Y:S01]  /*0b00*/  UIMAD UR4, UR18, UR4, URZ ;  /* 0x00000004120472a4 */ /* 0x000fe2000f8e023f */
[----:B------:R-:W-:Y:S01]  /*0b10*/  IMAD.IADD R5, R3, 0x1, R0 ;  /* 0x0000000103057824 */ /* 0x000fe200078e0200 */
[----:B------:R-:W-:Y:S01]  /*0b20*/  USHF.R.S32.HI UR22, URZ, 0x1f, UR10 ;  /* 0x0000001f3f167899 */ /* 0x000fe2000801140a */
[C---:B------:R-:W-:Y:S01]  /*0b30*/  IMAD R3, R4.reuse, c[0x0][0x1b4], R8 ;  /* 0x00006d0004037a24 */ /* 0x040fe200078e0208 */
[----:B------:R-:W-:Y:S01]  /*0b40*/  UIMAD UR7, UR9, UR5, UR4 ;  /* 0x00000005090772a4 */ /* 0x000fe2000f8e0204 */
[----:B------:R-:W-:Y:S01]  /*0b50*/  IMAD.WIDE.U32 R8, R4, c[0x0][0x1b0], R16 ;  /* 0x00006c0004087a25 */ /* 0x000fe200078e0010 */
[----:B------:R-:W-:Y:S01]  /*0b60*/  USHF.R.S32.HI UR20, URZ, 0x1f, UR13 ;  /* 0x0000001f3f147899 */ /* 0x000fe2000801140d */
[----:B------:R-:W-:Y:S01]  /*0b70*/  ISETP.GE.AND P5, PT, R33, c[0x0][0x1cc], PT ;  /* 0x0000730021007a0c */ /* 0x000fe20003fa6270 */
[----:B------:R-:W-:Y:S01]  /*0b80*/  ULDC.64 UR4, c[0x0][0x178] ;  /* 0x00005e0000047ab9 */ /* 0x000fe20000000a00 */
[----:B------:R-:W-:Y:S01]  /*0b90*/  IMAD.MOV.U32 R4, RZ, RZ, R2 ;  /* 0x000000ffff047224 */ /* 0x000fe200078e0002 */
[----:B------:R-:W-:Y:S01]  /*0ba0*/  UIMAD.WIDE.U32 UR24, UR10, UR4, URZ ;  /* 0x000000040a1872a5 */ /* 0x000fe2000f8e003f */
[----:B------:R-:W-:Y:S01]  /*0bb0*/  IMAD.U32 R0, RZ, RZ, UR9 ;  /* 0x00000009ff007e24 */ /* 0x000fe2000f8e00ff */
[----:B------:R-:W-:Y:S01]  /*0bc0*/  UMOV UR23, 0x6 ;  /* 0x0000000600177882 */ /* 0x000fe20000000000 */
[----:B------:R-:W-:Y:S01]  /*0bd0*/  IMAD.WIDE.U32 R6, R34, c[0x0][0x178], R16 ;  /* 0x00005e0022067a25 */ /* 0x000fe200078e0010 */
[----:B------:R-:W-:Y:S01]  /*0be0*/  STL.64 [R1+0x18], R34 ;  /* 0x0000182201007387 */ /* 0x000fe20000100a00 */
[----:B------:R-:W-:-:S02]  /*0bf0*/  LOP3.LUT R242, R242, 0xfffffffe, RZ, 0xc0, !PT ;  /* 0xfffffffef2f27812 */ /* 0x000fc400078ec0ff */
[----:B------:R-:W-:Y:S01]  /*0c00*/  IMAD.MOV.U32 R2, RZ, RZ, R8 ;  /* 0x000000ffff027224 */ /* 0x000fe200078e0008 */
[----:B------:R-:W-:Y:S01]  /*0c10*/  LEA.HI R24, R32, R40, RZ, 0x5 ;  /* 0x0000002820187211 */ /* 0x000fe200078f28ff */
[----:B------:R-:W-:Y:S02]  /*0c20*/  IMAD.IADD R3, R9, 0x1, R3 ;  /* 0x0000000109037824 */ /* 0x000fe400078e0203 */
[----:B------:R-:W-:Y:S02]  /*0c30*/  IMAD.U32 R8, RZ, RZ, UR9 ;  /* 0x00000009ff087e24 */ /* 0x000fe4000f8e00ff */
[----:B------:R-:W-:-:S04]  /*0c40*/  IMAD.WIDE.U32 R4, R0, c[0x0][0x1e8], R4 ;  /* 0x00007a0000047a25 */ /* 0x000fc800078e0004 */
[----:B------:R-:W-:Y:S02]  /*0c50*/  IMAD.IADD R7, R7, 0x1, R10 ;  /* 0x0000000107077824 */ /* 0x000fe400078e020a */
[----:B------:R-:W-:Y:S02]  /*0c60*/  IMAD R0, R23, c[0x0][0x180], RZ ;  /* 0x0000600017007a24 */ /* 0x000fe400078e02ff */
[----:B------:R-:W-:Y:S02]  /*0c70*/  IMAD.U32 R12, RZ, RZ, UR8 ;  /* 0x00000008ff0c7e24 */ /* 0x000fe4000f8e00ff */
[----:B------:R-:W-:-:S04]  /*0c80*/  IMAD.WIDE.U32 R2, R8, c[0x0][0x1b8], R2 ;  /* 0x00006e0008027a25 */ /* 0x000fc800078e0002 */
[C---:B------:R-:W-:Y:S01]  /*0c90*/  IMAD R0, R224.reuse, c[0x0][0x184], R0 ;  /* 0x00006100e0007a24 */ /* 0x040fe200078e0200 */
[----:B------:R-:W-:Y:S01]  /*0ca0*/  IADD3 R3, R3, UR21, RZ ;  /* 0x0000001503037c10 */ /* 0x000fe2000fffe0ff */
[----:B------:R-:W-:Y:S01]  /*0cb0*/  IMAD.WIDE.U32 R8, R224, c[0x0][0x180], R6 ;  /* 0x00006000e0087a25 */ /* 0x000fe200078e0006 */
[----:B------:R-:W-:Y:S01]  /*0cc0*/  IADD3 R7, R5, UR6, RZ ;  /* 0x0000000605077c10 */ /* 0x000fe2000fffe0ff */
[----:B------:R-:W-:Y:S02]  /*0cd0*/  UIMAD UR6, UR22, UR4, URZ ;  /* 0x00000004160672a4 */ /* 0x000fe4000f8e023f */
[----:B------:R-:W-:Y:S01]  /*0ce0*/  IMAD.WIDE R12, R12, 0x80, R34 ;  /* 0x000000800c0c7825 */ /* 0x000fe200078e0222 */
[----:B------:R-:W-:Y:S02]  /*0cf0*/  ULDC UR21, c[0x0][0x198] ;  /* 0x0000660000157ab9 */ /* 0x000fe40000000800 */
[----:B------:R-:W-:Y:S01]  /*0d00*/  UIADD3 UR21, -UR11, UR21, URZ ;  /* 0x000000150b157290 */ /* 0x000fe2000fffe13f */
[----:B------:R-:W-:Y:S01]  /*0d10*/  IMAD.IADD R5, R9, 0x1, R0 ;  /* 0x0000000109057824 */ /* 0x000fe200078e0200 */
[----:B------:R-:W-:Y:S01]  /*0d20*/  UIMAD UR6, UR10, UR5, UR6 ;  /* 0x000000050a0672a4 */ /* 0x000fe2000f8e0206 */
[----:B------:R-:W-:-:S02]  /*0d30*/  IMAD R0, R13, c[0x0][0x1a8], RZ ;  /* 0x00006a000d007a24 */ /* 0x000fc400078e02ff */
[----:B------:R-:W-:Y:S01]  /*0d40*/  IMAD.MOV.U32 R6, RZ, RZ, R4 ;  /* 0x000000ffff067224 */ /* 0x000fe200078e0004 */
[----:B------:R-:W-:Y:S01]  /*0d50*/  UIADD3 UR6, UR25, UR6, URZ ;  /* 0x0000000619067290 */ /* 0x000fe2000fffe03f */
[----:B------:R-:W-:Y:S01]  /*0d60*/  IMAD R15, R12, c[0x0][0x1ac], R0 ;  /* 0x00006b000c0f7a24 */ /* 0x000fe200078e0200 */
[----:B------:R-:W-:Y:S01]  /*0d70*/  LEA.HI R0, R32, R40, RZ, 0x6 ;  /* 0x0000002820007211 */ /* 0x000fe200078f30ff */
[----:B------:R-:W-:Y:S01]  /*0d80*/  IMAD.MOV.U32 R4, RZ, RZ, R8 ;  /* 0x000000ffff047224 */ /* 0x000fe200078e0008 */
[C---:B------:R-:W-:Y:S01]  /*0d90*/  IADD3 R14, -R34.reuse, UR21, RZ ;  /* 0x00000015220e7c10 */ /* 0x040fe2000fffe1ff */
[----:B------:R-:W-:Y:S01]  /*0da0*/  IMAD R8, R13, c[0x0][0x1d8], RZ ;  /* 0x000076000d087a24 */ /* 0x000fe200078e02ff */
[----:B------:R-:W-:Y:S01]  /*0db0*/  SHF.R.S32.HI R25, RZ, 0x6, R0 ;  /* 0x00000006ff197819 */ /* 0x000fe20000011400 */
[----:B------:R-:W-:Y:S01]  /*0dc0*/  IMAD.SHL.U32 R0, R34, 0x40, RZ ;  /* 0x0000004022007824 */ /* 0x000fe200078e00ff */
[C---:B------:R-:W-:Y:S01]  /*0dd0*/  ISETP.LT.OR P4, PT, R14.reuse, 0x1, P6 ;  /* 0x000000010e00780c */ /* 0x040fe20003781670 */
[----:B------:R-:W-:Y:S01]  /*0de0*/  IMAD.U32 R10, RZ, RZ, UR20 ;  /* 0x00000014ff0a7e24 */ /* 0x000fe2000f8e00ff */
[----:B------:R-:W-:Y:S01]  /*0df0*/  ISETP.LT.OR P3, PT, R14, 0x1, P5 ;  /* 0x000000010e00780c */ /* 0x000fe20002f61670 */
[----:B------:R-:W-:Y:S01]  /*0e00*/  IMAD.U32 R13, RZ, RZ, UR9 ;  /* 0x00000009ff0d7e24 */ /* 0x000fe2000f8e00ff */
[----:B------:R-:W-:Y:S01]  /*0e10*/  LOP3.LUT R0, R0, 0x1c0, RZ, 0xc0, !PT ;  /* 0x000001c000007812 */ /* 0x000fe200078ec0ff */
[----:B------:R-:W-:Y:S01]  /*0e20*/  IMAD R18, R12, c[0x0][0x1dc], R8 ;  /* 0x000077000c127a24 */ /* 0x000fe200078e0208 */
[----:B------:R-:W-:Y:S01]  /*0e30*/  IADD3.X R22, R10, UR19, R11, P1, P0 ;  /* 0x000000130a167c10 */ /* 0x000fe20008fe040b */
[----:B------:R-:W-:Y:S01]  /*0e40*/  IMAD.WIDE.U32 R38, R13, c[0x0][0x188], R4 ;  /* 0x000062000d267a25 */ /* 0x000fe200078e0004 */
[----:B------:R-:W-:-:S03]  /*0e50*/  LOP3.LUT R13, R0, 0x38, R16, 0xf8, !PT ;  /* 0x00000038000d7812 */ /* 0x000fc600078ef810 */
[----:B------:R-:W-:Y:S01]  /*0e60*/  IMAD.U32 R4, RZ, RZ, UR24 ;  /* 0x00000018ff047e24 */ /* 0x000fe2000f8e00ff */
[----:B------:R-:W-:Y:S01]  /*0e70*/  IADD3 R19, R39, UR7, RZ ;  /* 0x0000000727137c10 */ /* 0x000fe2000fffe0ff */
[C---:B------:R-:W-:Y:S01]  /*0e80*/  IMAD.WIDE.U32 R10, R12.reuse, c[0x0][0x1d8], R6 ;  /* 0x000076000c0a7a25 */ /* 0x040fe200078e0006 */
[----:B------:R-:W-:Y:S03]  /*0e90*/  STL.64 [R1+0x38], R38 ;  /* 0x0000382601007387 */ /* 0x000fe60000100a00 */
[----:B------:R-:W-:Y:S01]  /*0ea0*/  IMAD.WIDE.U32 R8, R12, c[0x0][0x1a8], R2 ;  /* 0x00006a000c087a25 */ /* 0x000fe200078e0002 */
[----:B------:R-:W-:Y:S01]  /*0eb0*/  SHF.R.U32.HI R12, RZ, 0x3, R0 ;  /* 0x00000003ff0c7819 */ /* 0x000fe20000011600 */
[----:B------:R1:W-:Y:S01]  /*0ec0*/  STL [R1+0x40], R19 ;  /* 0x0000401301007387 */ /* 0x0003e20000100800 */
[----:B------:R-:W-:Y:S01]  /*0ed0*/  LEA R0, P0, R4, R38, 0x6 ;  /* 0x0000002604007211 */ /* 0x000fe200078030ff */
[----:B------:R-:W-:Y:S01]  /*0ee0*/  IMAD.SHL.U32 R27, R25, 0x200, RZ ;  /* 0x00000200191b7824 */ /* 0x000fe200078e00ff */
[----:B------:R-:W-:Y:S01]  /*0ef0*/  LEA R2, P2, R10, c[0x0][0x1c0], 0x1 ;  /* 0x000070000a027a11 */ /* 0x000fe200078408ff */
[----:B------:R-:W-:Y:S01]  /*0f00*/  IMAD.U32 R5, RZ, RZ, UR25 ;  /* 0x00000019ff057e24 */ /* 0x000fe2000f8e00ff */
[----:B------:R-:W-:Y:S01]  /*0f10*/  LEA R6, P1, R8, c[0x0][0x190], 0x1 ;  /* 0x0000640008067a11 */ /* 0x000fe200078208ff */
[----:B------:R-:W-:Y:S01]  /*0f20*/  IMAD.U32 R5, RZ, RZ, UR6 ;  /* 0x00000006ff057e24 */ /* 0x000fe2000f8e00ff */
[----:B------:R-:W-:Y:S01]  /*0f30*/  LOP3.LUT R13, R27, R13, R12, 0xf6, !PT ;  /* 0x0000000d1b0d7212 */ /* 0x000fe200078ef60c */
[----:B------:R-:W-:Y:S01]  /*0f40*/  IMAD.IADD R3, R11, 0x1, R18 ;  /* 0x000000010b037824 */ /* 0x000fe200078e0212 */
[----:B------:R-:W-:Y:S01]  /*0f50*/  ULDC.64 UR6, c[0x0][0x1d8] ;  /* 0x0000760000067ab9 */ /* 0x000fe20000000a00 */
[----:B------:R-:W-:Y:S01]  /*0f60*/  IMAD.IADD R7, R9, 0x1, R15 ;  /* 0x0000000109077824 */ /* 0x000fe200078e020f */
[----:B------:R-:W-:Y:S01]  /*0f70*/  LEA.HI.X R4, R4, R19, R5, 0x6, P0 ;  /* 0x0000001304047211 */ /* 0x000fe200000f3405 */
[----:B------:R-:W-:Y:S01]  /*0f80*/  USHF.L.U32 UR25, UR6, 0x6, URZ ;  /* 0x0000000606197899 */ /* 0x000fe2000800063f */
[----:B------:R-:W-:Y:S01]  /*0f90*/  LEA.HI.X R3, R10, c[0x0][0x1c4], R3, 0x1, P2 ;  /* 0x000071000a037a11 */ /* 0x000fe200010f0c03 */
[----:B------:R-:W-:Y:S01]  /*0fa0*/  IMAD.SHL.U32 R10, R13, 0x2, RZ ;  /* 0x000000020d0a7824 */ /* 0x000fe200078e00ff */
[----:B------:R-:W-:Y:S01]  /*0fb0*/  LEA R12, P0, R0, c[0x0][0x160], 0x1 ;  /* 0x00005800000c7a11 */ /* 0x000fe200078008ff */
[----:B------:R-:W-:Y:S01]  /*0fc0*/  USHF.L.U64.HI UR26, UR6, UR23, UR7 ;  /* 0x00000017061a7299 */ /* 0x000fe20008010207 */
[----:B------:R-:W-:Y:S01]  /*0fd0*/  LEA.HI.X R7, R8, c[0x0][0x194], R7, 0x1, P1 ;  /* 0x0000650008077a11 */ /* 0x000fe200008f0c07 */
[----:B------:R-:W-:Y:S01]  /*0fe0*/  IMAD.U32 R8, RZ, RZ, UR25 ;  /* 0x00000019ff087e24 */ /* 0x000fe2000f8e00ff */
[----:B------:R-:W-:Y:S01]  /*0ff0*/  LEA.HI.X R13, R0, c[0x0][0x164], R4, 0x1, P0 ;  /* 0x00005900000d7a11 */ /* 0x000fe200000f0c04 */
[----:B------:R-:W-:Y:S01]  /*1000*/  IMAD.U32 R0, RZ, RZ, UR4 ;  /* 0x00000004ff007e24 */ /* 0x000fe2000f8e00ff */
[----:B------:R-:W-:Y:S01]  /*1010*/  IADD3 R4, P0, R2, UR25, RZ ;  /* 0x0000001902047c10 */ /* 0x000fe2000ff1e0ff */
[----:B------:R-:W-:Y:S01]  /*1020*/  @!PT LDS RZ, [RZ] ;  /* 0x00000000fffff984 */ /* 0x000fe20000000800 */
[----:B------:R-:W-:Y:S01]  /*1030*/  @!PT LDS RZ, [RZ] ;  /* 0x00000000fffff984 */ /* 0x000fe20000000800 */
[----:B------:R-:W-:Y:S01]  /*1040*/  @!PT LDS RZ, [RZ] ;  /* 0x00000000fffff984 */ /* 0x000fe20000000800 */
[----:B------:R2:W-:Y:S01]  /*1050*/  LDGSTS.E.BYPASS.LTC128B.128 [R10+0x8080], [R2.64], !P4 ;  /* 0x08080000020a7fae */ /* 0x0005e2000e101d50 */
[----:B------:R-:W-:Y:S01]  /*1060*/  ISETP.LT.OR P4, PT, R14, 0x21, P6 ;  /* 0x000000210e00780c */ /* 0x000fe20003781670 */
[----:B------:R-:W-:Y:S01]  /*1070*/  IMAD.U32 R9, RZ, RZ, UR5 ;  /* 0x00000005ff097e24 */ /* 0x000fe2000f8e00ff */
[----:B------:R-:W-:Y:S01]  /*1080*/  IADD3.X R5, R3, UR26, RZ, P0, !PT ;  /* 0x0000001a03057c10 */ /* 0x000fe200087fe4ff */
[----:B------:R2:W-:Y:S01]  /*1090*/  LDGSTS.E.BYPASS.LTC128B.128 [R10+0xc080], [R2.64+0x80], !P3 ;  /* 0x0c080080020a7fae */ /* 0x0005e2000d901d50 */
[----:B------:R-:W-:Y:S01]  /*10a0*/  LEA R18, P0, R0, R12, 0x6 ;  /* 0x0000000c00127211 */ /* 0x000fe200078030ff */
[----:B------:R-:W-:Y:S01]  /*10b0*/  UIADD3 UR28, UP0, UR25, 0x80, URZ ;  /* 0x00000080191c7890 */ /* 0x000fe2000ff1e03f */
[----:B------:R-:W-:Y:S01]  /*10c0*/  IADD3 R8, P2, P1, R8, 0x80, R2 ;  /* 0x0000008008087810 */ /* 0x000fe2000795e002 */
[----:B------:R-:W-:Y:S01]  /*10d0*/  ULDC.64 UR6, c[0x0][0x290] ;  /* 0x0000a40000067ab9 */ /* 0x000fe20000000a00 */
[----:B-1----:R-:W-:Y:S01]  /*10e0*/  LEA.HI.X R19, R0, R13, R9, 0x6, P0 ;  /* 0x0000000d00137211 */ /* 0x002fe200000f3409 */
[----:B------:R-:W-:Y:S01]  /*10f0*/  UIADD3.X UR27, URZ, UR26, URZ, UP0, !UPT ;  /* 0x0000001a3f1b7290 */ /* 0x000fe200087fe43f */
[C---:B------:R-:W-:Y:S01]  /*1100*/  ISETP.LT.OR P3, PT, R14.reuse, 0x21, P5 ;  /* 0x000000210e00780c */ /* 0x040fe20002f61670 */
[----:B------:R-:W-:Y:S01]  /*1110*/  UIMAD UR24, UR18, UR6, URZ ;  /* 0x00000006121872a4 */ /* 0x000fe2000f8e023f */
[----:B------:R-:W-:Y:S01]  /*1120*/  IADD3.X R9, RZ, UR26, R3, P2, P1 ;  /* 0x0000001aff097c10 */ /* 0x000fe200097e2403 */
[----:B------:R1:W-:Y:S01]  /*1130*/  LDGSTS.E.BYPASS.LTC128B.128 [R10+0x9080], [R4.64], !P4 ;  /* 0x09080000040a7fae */ /* 0x0003e2000e101d50 */
[C---:B------:R-:W-:Y:S01]  /*1140*/  ISETP.LT.OR P1, PT, R14.reuse, 0x41, P6 ;  /* 0x000000410e00780c */ /* 0x040fe20003721670 */
[----:B------:R-:W-:Y:S01]  /*1150*/  UIMAD.WIDE.U32 UR30, UR9, UR6, URZ ;  /* 0x00000006091e72a5 */ /* 0x000fe2000f8e003f */
[C---:B------:R-:W-:Y:S01]  /*1160*/  ISETP.LT.OR P2, PT, R14.reuse, 0x41, P5 ;  /* 0x000000410e00780c */ /* 0x040fe20002f41670 */
[----:B------:R-:W-:Y:S01]  /*1170*/  UIMAD UR24, UR9, UR7, UR24 ;  /* 0x00000007091872a4 */ /* 0x000fe2000f8e0218 */
[C---:B------:R-:W-:Y:S01]  /*1180*/  ISETP.LT.OR P6, PT, R14.reuse, 0x61, P6 ;  /* 0x000000610e00780c */ /* 0x040fe200037c1670 */
[----:B------:R-:W-:Y:S01]  /*1190*/  IMAD R0, R23, c[0x0][0x288], RZ ;  /* 0x0000a20017007a24 */ /* 0x000fe200078e02ff */
[----:B------:R-:W-:Y:S01]  /*11a0*/  ISETP.LT.OR P5, PT, R14, 0x61, P5 ;  /* 0x000000610e00780c */ /* 0x000fe20002fa1670 */
[----:B------:R-:W-:Y:S01]  /*11b0*/  ULDC.64 UR6, c[0x0][0x1a8] ;  /* 0x00006a0000067ab9 */ /* 0x000fe20000000a00 */
[----:B------:R-:W-:Y:S01]  /*11c0*/  IMAD.MOV.U32 R210, RZ, RZ, 0x10 ;  /* 0x00000010ffd27424 */ /* 0x000fe200078e00ff */
[----:B------:R3:W-:Y:S01]  /*11d0*/  LDGSTS.E.BYPASS.LTC128B.128 [R10+0xd080], [R8.64], !P3 ;  /* 0x0d080000080a7fae */ /* 0x0007e2000d901d50 */
[----:B------:R-:W-:Y:S01]  /*11e0*/  ISETP.GE.AND P3, PT, R16, c[0x0][0x19c], PT ;  /* 0x0000670010007a0c */ /* 0x000fe20003f66270 */
[----:B------:R-:W-:Y:S01]  /*11f0*/  UIADD3 UR24, UR31, UR24, URZ ;  /* 0x000000181f187290 */ /* 0x000fe2000fffe03f */
[----:B------:R-:W-:Y:S01]  /*1200*/  IMAD R0, R224, c[0x0][0x28c], R0 ;  /* 0x0000a300e0007a24 */ /* 0x000fe200078e0200 */
[----:B------:R-:W-:Y:S01]  /*1210*/  USHF.L.U64.HI UR7, UR6, UR23, UR7 ;  /* 0x0000001706077299 */ /* 0x000fe20008010207 */
[----:B------:R-:W-:Y:S01]  /*1220*/  IMAD.MOV.U32 R211, RZ, RZ, 0x20 ;  /* 0x00000020ffd37424 */ /* 0x000fe200078e00ff */
[----:B--2---:R-:W-:-:S04]  /*1230*/  IADD3 R2, P0, R4, UR25, RZ ;  /* 0x0000001904027c10 */ /* 0x004fc8000ff1e0ff */
[----:B------:R-:W-:-:S05]  /*1240*/  IADD3.X R3, R5, UR26, RZ, P0, !PT ;  /* 0x0000001a05037c10 */ /* 0x000fca00087fe4ff */
[----:B------:R2:W-:Y:S01]  /*1250*/  LDGSTS.E.BYPASS.LTC128B.128 [R10+0xa080], [R2.64], !P1 ;  /* 0x0a080000020a7fae */ /* 0x0005e2000c901d50 */
[----:B-1----:R-:W-:-:S04]  /*1260*/  IADD3 R4, P0, R4, UR28, RZ ;  /* 0x0000001c04047c10 */ /* 0x002fc8000ff1e0ff */
[----:B------:R-:W-:Y:S02]  /*1270*/  IADD3.X R5, R5, UR27, RZ, P0, !PT ;  /* 0x0000001b05057c10 */ /* 0x000fe400087fe4ff */
[----:B------:R-:W-:-:S03]  /*1280*/  ISETP.GE.AND P0, PT, R33, c[0x0][0x19c], PT ;  /* 0x0000670021007a0c */ /* 0x000fc60003f06270 */
[----:B------:R1:W-:Y:S01]  /*1290*/  LDGSTS.E.BYPASS.LTC128B.128 [R10+0xe080], [R4.64], !P2 ;  /* 0x0e080000040a7fae */ /* 0x0003e2000d101d50 */
[----:B---3--:R-:W-:-:S05]  /*12a0*/  IMAD.WIDE.U32 R8, R224, c[0x0][0x288], R28 ;  /* 0x0000a200e0087a25 */ /* 0x008fca00078e001c */
[----:B------:R-:W-:-:S04]  /*12b0*/  IADD3 R30, P4, R8, UR30, RZ ;  /* 0x0000001e081e7c10 */ /* 0x000fc8000ff9e0ff */
[----:B------:R-:W-:Y:S01]  /*12c0*/  IADD3.X R29, R9, UR24, R0, P4, !PT ;  /* 0x00000018091d7c10 */ /* 0x000fe2000a7fe400 */
[----:B------:R-:W-:Y:S02]  /*12d0*/  IMAD R0, R35, c[0x0][0x208], RZ ;  /* 0x0000820023007a24 */ /* 0x000fe400078e02ff */
[----:B------:R-:W-:-:S04]  /*12e0*/  IMAD.WIDE.U32 R8, R34, c[0x0][0x208], R16 ;  /* 0x0000820022087a25 */ /* 0x000fc800078e0010 */
[----:B------:R-:W-:Y:S01]  /*12f0*/  IMAD R0, R34, c[0x0][0x20c], R0 ;  /* 0x0000830022007a24 */ /* 0x000fe200078e0200 */
[C---:B-1----:R-:W-:Y:S01]  /*1300*/  IADD3 R4, P2, R2.reuse, UR25, RZ ;  /* 0x0000001902047c10 */ /* 0x042fe2000ff5e0ff */
[----:B------:R-:W-:Y:S01]  /*1310*/  USHF.L.U32 UR25, UR6, 0x6, URZ ;  /* 0x0000000606197899 */ /* 0x000fe2000800063f */
[----:B--2---:R-:W-:Y:S02]  /*1320*/  IADD3 R2, P1, R2, UR28, RZ ;  /* 0x0000001c02027c10 */ /* 0x004fe4000ff3e0ff */
[C---:B------:R-:W-:Y:S01]  /*1330*/  IADD3.X R5, R3.reuse, UR26, RZ, P2, !PT ;  /* 0x0000001a03057c10 */ /* 0x040fe200097fe4ff */
[----:B------:R-:W-:Y:S01]  /*1340*/  UIADD3 UR26, UP0, UR25, 0x80, URZ ;  /* 0x00000080191a7890 */ /* 0x000fe2000ff1e03f */
[C---:B------:R-:W-:Y:S02]  /*1350*/  ISETP.LT.OR P2, PT, R14.reuse, 0x1, P3 ;  /* 0x000000010e00780c */ /* 0x040fe40001f41670 */
[----:B------:R-:W-:Y:S01]  /*1360*/  IADD3.X R3, R3, UR27, RZ, P1, !PT ;  /* 0x0000001b03037c10 */ /* 0x000fe20008ffe4ff */
[----:B------:R1:W-:Y:S01]  /*1370*/  LDGSTS.E.BYPASS.LTC128B.128 [R10+0xb080], [R4.64], !P6 ;  /* 0x0b080000040a7fae */ /* 0x0003e2000f101d50 */
[C---:B------:R-:W-:Y:S01]  /*1380*/  ISETP.LT.OR P1, PT, R14.reuse, 0x1, P0 ;  /* 0x000000010e00780c */ /* 0x040fe20000721670 */
[----:B------:R-:W-:Y:S01]  /*1390*/  UIADD3.X UR6, URZ, UR7, URZ, UP0, !UPT ;  /* 0x000000073f067290 */ /* 0x000fe200087fe43f */
[C---:B------:R-:W-:Y:S01]  /*13a0*/  ISETP.LT.OR P6, PT, R14.reuse, 0x21, P3 ;  /* 0x000000210e00780c */ /* 0x040fe20001fc1670 */
[----:B------:R2:W-:Y:S01]  /*13b0*/  LDGSTS.E.BYPASS.LTC128B.128 [R10+0xf080], [R2.64], !P5 ;  /* 0x0f080000020a7fae */ /* 0x0005e2000e901d50 */
[----:B------:R-:W-:-:S05]  /*13c0*/  ISETP.LT.OR P5, PT, R14, 0x21, P0 ;  /* 0x000000210e00780c */ /* 0x000fca00007a1670 */
[----:B------:R3:W-:Y:S04]  /*13d0*/  LDGSTS.E.BYPASS.LTC128B.128 [R10+0x80], [R6.64], !P2 ;  /* 0x00080000060a7fae */ /* 0x0007e8000d101d50 */
[----:B------:R3:W-:Y:S01]  /*13e0*/  LDGSTS.E.BYPASS.LTC128B.128 [R10+0x4080], [R6.64+0x80], !P1 ;  /* 0x04080080060a7fae */ /* 0x0007e2000c901d50 */
[----:B------:R-:W-:-:S04]  /*13f0*/  LEA R20, P1, R21, c[0x0][0x258], 0x2 ;  /* 0x0000960015147a11 */ /* 0x000fc800078210ff */
[----:B------:R-:W-:Y:S02]  /*1400*/  LEA.HI.X R21, R21, c[0x0][0x25c], R22, 0x2, P1 ;  /* 0x0000970015157a11 */ /* 0x000fe400008f1416 */
[----:B-1----:R-:W-:Y:S01]  /*1410*/  IADD3 R4, P2, R6, UR25, RZ ;  /* 0x0000001906047c10 */ /* 0x002fe2000ff5e0ff */
[----:B--2---:R-:W-:-:S03]  /*1420*/  IMAD.U32 R2, RZ, RZ, UR25 ;  /* 0x00000019ff027e24 */ /* 0x004fc6000f8e00ff */
[----:B------:R-:W-:Y:S02]  /*1430*/  IADD3.X R5, R7, UR7, RZ, P2, !PT ;  /* 0x0000000707057c10 */ /* 0x000fe400097fe4ff */
[----:B------:R-:W-:-:S03]  /*1440*/  IADD3 R2, P4, P2, R2, 0x80, R6 ;  /* 0x0000008002027810 */ /* 0x000fc60007a9e006 */
[----:B------:R1:W-:Y:S01]  /*1450*/  LDGSTS.E.BYPASS.LTC128B.128 [R10+0x1080], [R4.64], !P6 ;  /* 0x01080000040a7fae */ /* 0x0003e2000f101d50 */
[----:B------:R-:W-:Y:S02]  /*1460*/  ISETP.GE.AND P6, PT, R33, c[0x0][0x16c], PT ;  /* 0x00005b0021007a0c */ /* 0x000fe40003fc6270 */
[----:B------:R-:W-:Y:S02]  /*1470*/  IADD3.X R3, RZ, UR7, R7, P4, P2 ;  /* 0x00000007ff037c10 */ /* 0x000fe4000a7e4407 */
[----:B---3--:R-:W-:Y:S02]  /*1480*/  IADD3 R6, P1, R4, UR26, RZ ;  /* 0x0000001a04067c10 */ /* 0x008fe4000ff3e0ff */
[C---:B------:R-:W-:Y:S01]  /*1490*/  ISETP.LT.OR P2, PT, R14.reuse, 0x41, P3 ;  /* 0x000000410e00780c */ /* 0x040fe20001f41670 */
[----:B------:R2:W-:Y:S01]  /*14a0*/  LDGSTS.E.BYPASS.LTC128B.128 [R10+0x5080], [R2.64], !P5 ;  /* 0x05080000020a7fae */ /* 0x0005e2000e901d50 */
[----:B------:R-:W-:Y:S02]  /*14b0*/  IADD3.X R7, R5, UR6, RZ, P1, !PT ;  /* 0x0000000605077c10 */ /* 0x000fe40008ffe4ff */
[----:B------:R-:W-:-:S02]  /*14c0*/  ISETP.LT.OR P1, PT, R14, 0x41, P0 ;  /* 0x000000410e00780c */ /* 0x000fc40000721670 */
[----:B------:R-:W-:Y:S02]  /*14d0*/  ISETP.GE.AND P5, PT, R16, c[0x0][0x16c], PT ;  /* 0x00005b0010007a0c */ /* 0x000fe40003fa6270 */
[C---:B------:R-:W-:Y:S02]  /*14e0*/  ISETP.LT.OR P3, PT, R14.reuse, 0x61, P3 ;  /* 0x000000610e00780c */ /* 0x040fe40001f61670 */
[----:B------:R-:W-:Y:S02]  /*14f0*/  SEL R11, RZ, 0x1, P5 ;  /* 0x00000001ff0b7807 */ /* 0x000fe40002800000 */
[----:B------:R-:W-:Y:S02]  /*1500*/  ISETP.LT.OR P0, PT, R14, 0x61, P0 ;  /* 0x000000610e00780c */ /* 0x000fe40000701670 */
[----:B------:R-:W-:-:S05]  /*1510*/  LEA.HI R14, R32, R40, RZ, 0x2 ;  /* 0x00000028200e7211 */ /* 0x000fca00078f10ff */
[----:B------:R-:W-:Y:S02]  /*1520*/  @P5 LOP3.LUT R242, R242, 0x1, RZ, 0xfc, !PT ;  /* 0x00000001f2f25812 */ /* 0x000fe400078efcff */
[----:B--2---:R-:W-:Y:S02]  /*1530*/  IADD3 R2, P4, R4, UR25, RZ ;  /* 0x0000001904027c10 */ /* 0x004fe4000ff9e0ff */
[----:B-1----:R-:W-:Y:S02]  /*1540*/  SEL R4, RZ, 0x2, P6 ;  /* 0x00000002ff047807 */ /* 0x002fe40003000000 */
[----:B------:R-:W-:Y:S01]  /*1550*/  IADD3.X R3, R5, UR7, RZ, P4, !PT ;  /* 0x0000000705037c10 */ /* 0x000fe2000a7fe4ff */
[----:B------:R-:W-:Y:S02]  /*1560*/  IMAD.IADD R5, R9, 0x1, R0 ;  /* 0x0000000109057824 */ /* 0x000fe400078e0200 */
[----:B------:R-:W-:Y:S01]  /*1570*/  IMAD.IADD R0, R4, 0x1, R11 ;  /* 0x0000000104007824 */ /* 0x000fe200078e020b */
[----:B------:R-:W-:Y:S01]  /*1580*/  SHF.R.S32.HI R11, RZ, 0x1f, R14 ;  /* 0x0000001fff0b7819 */ /* 0x000fe2000001140e */
[----:B------:R1:W-:Y:S01]  /*1590*/  LDGSTS.E.BYPASS.LTC128B.128 [R10+0x2080], [R2.64], !P2 ;  /* 0x02080000020a7fae */ /* 0x0003e2000d101d50 */
[----:B------:R-:W-:-:S02]  /*15a0*/  IMAD R9, R23, c[0x0][0x210], RZ ;  /* 0x0000840017097a24 */ /* 0x000fc400078e02ff */
[----:B------:R-:W-:Y:S01]  /*15b0*/  IMAD.MOV.U32 R4, RZ, RZ, R8 ;  /* 0x000000ffff047224 */ /* 0x000fe200078e0008 */
[----:B------:R2:W-:Y:S01]  /*15c0*/  LDGSTS.E.BYPASS.LTC128B.128 [R10+0x6080], [R6.64], !P1 ;  /* 0x06080000060a7fae */ /* 0x0005e2000c901d50 */
[C---:B------:R-:W-:Y:S02]  /*15d0*/  IMAD R8, R224.reuse, c[0x0][0x214], R9 ;  /* 0x00008500e0087a24 */ /* 0x040fe400078e0209 */
[----:B------:R-:W-:-:S04]  /*15e0*/  IMAD.WIDE.U32 R4, R224, c[0x0][0x210], R4 ;  /* 0x00008400e0047a25 */ /* 0x000fc800078e0004 */
[----:B------:R-:W-:Y:S02]  /*15f0*/  IMAD.U32 R9, RZ, RZ, UR9 ;  /* 0x00000009ff097e24 */ /* 0x000fe4000f8e00ff */
[----:B------:R-:W-:-:S04]  /*1600*/  IMAD.IADD R5, R5, 0x1, R8 ;  /* 0x0000000105057824 */ /* 0x000fc800078e0208 */
[----:B------:R-:W-:Y:S01]  /*1610*/  IMAD.WIDE.U32 R38, R9, c[0x0][0x218], R4 ;  /* 0x0000860009267a25 */ /* 0x000fe200078e0004 */
[----:B------:R-:W-:-:S03]  /*1620*/  SHF.R.S32.HI R9, RZ, 0x2, R14 ;  /* 0x00000002ff097819 */ /* 0x000fc6000001140e */
[----:B------:R-:W-:Y:S01]  /*1630*/  IMAD.MOV.U32 R36, RZ, RZ, R38 ;  /* 0x000000ffff247224 */ /* 0x000fe200078e0026 */
[----:B------:R3:W-:Y:S01]  /*1640*/  STL.64 [R1+0x30], R38 ;  /* 0x0000302601007387 */ /* 0x0007e20000100a00 */
[C---:B--2---:R-:W-:Y:S02]  /*1650*/  IADD3 R6, P2, R2.reuse, UR25, RZ ;  /* 0x0000001902067c10 */ /* 0x044fe4000ff5e0ff */
[----:B-1----:R-:W-:Y:S02]  /*1660*/  IADD3 R2, P1, R2, UR26, RZ ;  /* 0x0000001a02027c10 */ /* 0x002fe4000ff3e0ff */
[C---:B------:R-:W-:Y:S02]  /*1670*/  IADD3.X R7, R3.reuse, UR7, RZ, P2, !PT ;  /* 0x0000000703077c10 */ /* 0x040fe400097fe4ff */
[----:B------:R-:W-:Y:S01]  /*1680*/  IADD3.X R3, R3, UR6, RZ, P1, !PT ;  /* 0x0000000603037c10 */ /* 0x000fe20008ffe4ff */
[----:B------:R-:W-:Y:S01]  /*1690*/  ULDC.64 UR6, c[0x0][0x218] ;  /* 0x0000860000067ab9 */ /* 0x000fe20000000a00 */
[C---:B------:R-:W-:Y:S01]  /*16a0*/  LOP3.LUT P2, RZ, R0.reuse, 0x1, RZ, 0xc0, !PT ;  /* 0x0000000100ff7812 */ /* 0x040fe2000784c0ff */
[----:B------:R1:W-:Y:S01]  /*16b0*/  LDGSTS.E.BYPASS.LTC128B.128 [R10+0x3080], [R6.64], !P3 ;  /* 0x03080000060a7fae */ /* 0x0003e2000d901d50 */
[----:B------:R-:W-:Y:S01]  /*16c0*/  LOP3.LUT P1, RZ, R0, 0x2, RZ, 0xc0, !PT ;  /* 0x0000000200ff7812 */ /* 0x000fe2000782c0ff */
[----:B------:R-:W-:Y:S01]  /*16d0*/  IMAD.U32 R0, RZ, RZ, UR13 ;  /* 0x0000000dff007e24 */ /* 0x000fe2000f8e00ff */
[----:B------:R-:W-:Y:S01]  /*16e0*/  UIMAD UR18, UR18, UR6, URZ ;  /* 0x00000006121272a4 */ /* 0x000fe2000f8e023f */
[----:B------:R-:W-:Y:S01]  /*16f0*/  ISETP.GE.AND P3, PT, R16, c[0x0][0x1fc], PT ;  /* 0x00007f0010007a0c */ /* 0x000fe20003f66270 */
[----:B------:R2:W-:Y:S01]  /*1700*/  LDGSTS.E.BYPASS.LTC128B.128 [R10+0x7080], [R2.64], !P0 ;  /* 0x07080000020a7fae */ /* 0x0005e2000c101d50 */
[----:B------:R-:W-:Y:S01]  /*1710*/  ISETP.GE.AND P0, PT, R33, c[0x0][0x1fc], PT ;  /* 0x00007f0021007a0c */ /* 0x000fe20003f06270 */
[----:B------:R-:W-:-:S02]  /*1720*/  UIMAD UR18, UR9, UR7, UR18 ;  /* 0x00000007091272a4 */ /* 0x000fc4000f8e0212 */
[----:B------:R-:W0:Y:S01]  /*1730*/  LDGDEPBAR ;  /* 0x00000000000079af */ /* 0x000e220000000000 */
[----:B------:R-:W-:Y:S02]  /*1740*/  ULDC.64 UR6, c[0x0][0x208] ;  /* 0x0000820000067ab9 */ /* 0x000fe40000000a00 */
[----:B------:R-:W-:Y:S01]  /*1750*/  USHF.L.U32 UR25, UR6, 0x6, URZ ;  /* 0x0000000606197899 */ /* 0x000fe2000800063f */
[----:B------:R-:W-:Y:S01]  /*1760*/  IADD3 R37, R39, UR18, RZ ;  /* 0x0000001227257c10 */ /* 0x000fe2000fffe0ff */
[----:B------:R-:W-:Y:S02]  /*1770*/  USHF.L.U64.HI UR23, UR6, UR23, UR7 ;  /* 0x0000001706177299 */ /* 0x000fe40008010207 */
[----:B------:R-:W-:Y:S02]  /*1780*/  UMOV UR18, 0x5 ;  /* 0x0000000500127882 */ /* 0x000fe40000000000 */
[----:B------:R-:W-:Y:S01]  /*1790*/  UIMAD UR26, UR23, UR10, URZ ;  /* 0x0000000a171a72a4 */ /* 0x000fe2000f8e023f */
[----:B------:R-:W-:Y:S01]  /*17a0*/  IMAD.U32 R28, RZ, RZ, UR25 ;  /* 0x00000019ff1c7e24 */ /* 0x000fe2000f8e00ff */
[----:B------:R-:W-:Y:S01]  /*17b0*/  USHF.L.U64.HI UR18, UR6, UR18, UR7 ;  /* 0x0000001206127299 */ /* 0x000fe20008010207 */
[----:B------:R3:W-:Y:S01]  /*17c0*/  STL.64 [R1+0x28], R36 ;  /* 0x0000282401007387 */ /* 0x0007e20000100a00 */
[----:B------:R-:W-:Y:S01]  /*17d0*/  UIMAD UR26, UR22, UR25, UR26 ;  /* 0x00000019161a72a4 */ /* 0x000fe2000f8e021a */
[----:B------:R-:W-:Y:S01]  /*17e0*/  IMAD.WIDE.U32 R4, R28, UR10, R36 ;  /* 0x0000000a1c047c25 */ /* 0x000fe2000f8e0024 */
[----:B------:R-:W-:Y:S01]  /*17f0*/  USHF.L.U32 UR22, UR6, 0x5, URZ ;  /* 0x0000000506167899 */ /* 0x000fe2000800063f */
[----:B-1----:R-:W-:-:S03]  /*1800*/  IADD3 R6, -R34, c[0x0][0x168], -R0 ;  /* 0x00005a0022067a10 */ /* 0x002fc60007ffe900 */
[----:B------:R-:W-:Y:S01]  /*1810*/  USHF.L.U32 UR7, UR22, 0x1, URZ ;  /* 0x0000000116077899 */ /* 0x000fe2000800063f */
[----:B------:R-:W-:Y:S01]  /*1820*/  SEL R0, RZ, 0x1, P3 ;  /* 0x00000001ff007807 */ /* 0x000fe20001800000 */
[----:B------:R-:W-:Y:S01]  /*1830*/  USHF.L.U64.HI UR6, UR22, 0x1, UR18 ;  /* 0x0000000116067899 */ /* 0x000fe20008010212 */
[C---:B------:R-:W-:Y:S02]  /*1840*/  ISETP.LT.OR P3, PT, R6.reuse, 0x1, !P2 ;  /* 0x000000010600780c */ /* 0x040fe40005761670 */
[----:B--2---:R-:W-:Y:S02]  /*1850*/  SEL R2, RZ, 0xffffffff, P0 ;  /* 0xffffffffff027807 */ /* 0x004fe40000000000 */
[C---:B------:R-:W-:Y:S02]  /*1860*/  ISETP.LT.OR P0, PT, R6.reuse, 0x1, !P1 ;  /* 0x000000010600780c */ /* 0x040fe40004f01670 */
[----:B------:R-:W-:Y:S01]  /*1870*/  ISETP.LT.OR P2, PT, R6, 0x21, !P2 ;  /* 0x000000210600780c */ /* 0x000fe20005741670 */
[----:B------:R-:W-:Y:S01]  /*1880*/  IMAD.SHL.U32 R2, R2, 0x2, RZ ;  /* 0x0000000202027824 */ /* 0x000fe200078e00ff */
[----:B------:R-:W-:-:S02]  /*1890*/  ISETP.LT.OR P1, PT, R6, 0x21, !P1 ;  /* 0x000000210600780c */ /* 0x000fc40004f21670 */
[----:B------:R-:W-:Y:S02]  /*18a0*/  IADD3 R3, R5, UR26, RZ ;  /* 0x0000001a05037c10 */ /* 0x000fe4000fffe0ff */
[----:B------:R-:W-:Y:S01]  /*18b0*/  LOP3.LUT R0, R2, 0x2, R0, 0xe2, !PT ;  /* 0x0000000202007812 */ /* 0x000fe200078ee200 */
[----:B------:R1:W-:Y:S01]  /*18c0*/  LDGSTS.E.BYPASS.LTC128B.128 [R10+0x10080], [R12.64], !P3 ;  /* 0x100800000c0a7fae */ /* 0x0003e2000d901d50 */
[----:B------:R-:W-:Y:S02]  /*18d0*/  ISETP.GT.AND P3, PT, R40, 0xf, PT ;  /* 0x0000000f2800780c */ /* 0x000fe40003f64270 */
[----:B------:R-:W-:Y:S01]  /*18e0*/  LOP3.LUT P5, RZ, R0, 0x1, RZ, 0xc0, !PT ;  /* 0x0000000100ff7812 */ /* 0x000fe200078ac0ff */
[----:B------:R1:W-:Y:S01]  /*18f0*/  LDGSTS.E.BYPASS.LTC128B.128 [R10+0x12080], [R12.64+0x80], !P0 ;  /* 0x120800800c0a7fae */ /* 0x0003e2000c101d50 */
[----:B------:R-:W-:Y:S02]  /*1900*/  LEA R2, P0, R4, c[0x0][0x1f0], 0x1 ;  /* 0x00007c0004027a11 */ /* 0x000fe400078008ff */
[----:B------:R-:W-:Y:S01]  /*1910*/  LOP3.LUT P4, RZ, R0, 0x2, RZ, 0xc0, !PT ;  /* 0x0000000200ff7812 */ /* 0x000fe2000788c0ff */
[----:B------:R2:W-:Y:S01]  /*1920*/  LDGSTS.E.BYPASS.LTC128B.128 [R10+0x11080], [R18.64], !P2 ;  /* 0x11080000120a7fae */ /* 0x0005e2000d101d50 */
[----:B------:R-:W-:-:S02]  /*1930*/  LEA.HI.X R3, R4, c[0x0][0x1f4], R3, 0x1, P0 ;  /* 0x00007d0004037a11 */ /* 0x000fc400000f0c03 */
[C---:B------:R-:W-:Y:S01]  /*1940*/  ISETP.LT.OR P0, PT, R6.reuse, 0x1, !P4 ;  /* 0x000000010600780c */ /* 0x040fe20006701670 */
[----:B------:R2:W-:Y:S01]  /*1950*/  LDGSTS.E.BYPASS.LTC128B.128 [R10+0x13080], [R18.64+0x80], !P1 ;  /* 0x13080080120a7fae */ /* 0x0005e2000c901d50 */
[----:B------:R-:W-:Y:S01]  /*1960*/  ISETP.LT.OR P1, PT, R6, 0x1, !P5 ;  /* 0x000000010600780c */ /* 0x000fe20006f21670 */
[----:B------:R-:W-:Y:S01]  /*1970*/  @!P3 IMAD.SHL.U32 R0, R40, 0x10, RZ ;  /* 0x000000102800b824 */ /* 0x000fe200078e00ff */
[----:B------:R-:W-:-:S04]  /*1980*/  SHF.R.S32.HI R4, RZ, 0x5, R24 ;  /* 0x00000005ff047819 */ /* 0x000fc80000011418 */
[----:B------:R4:W-:Y:S04]  /*1990*/  @!P3 LDGSTS.E.BYPASS.LTC128B.128 [R0+0x20080], [R20.64] ;  /* 0x200800001400bfae */ /* 0x0009e8000b901d50 */
[----:B------:R-:W0:Y:S04]  /*19a0*/  LDGDEPBAR ;  /* 0x00000000000079af */ /* 0x000e280000000000 */
[----:B------:R5:W-:Y:S04]  /*19b0*/  LDGSTS.E.BYPASS.LTC128B.128 [R10+0x18080], [R2.64], !P1 ;  /* 0x18080000020a7fae */ /* 0x000be8000c901d50 */
[----:B------:R5:W-:Y:S01]  /*19c0*/  LDGSTS.E.BYPASS.LTC128B.128 [R10+0x1a080], [R2.64+0x80], !P0 ;  /* 0x1a080080020a7fae */ /* 0x000be2000c101d50 */
[----:B------:R-:W-:-:S02]  /*19d0*/  ISETP.LT.OR P0, PT, R6, 0x21, !P5 ;  /* 0x000000210600780c */ /* 0x000fc40006f01670 */
[----:B----4-:R-:W-:-:S04]  /*19e0*/  LEA.HI R0, R24, R4, RZ, 0x1 ;  /* 0x0000000418007211 */ /* 0x010fc800078f08ff */
[----:B------:R-:W-:Y:S02]  /*19f0*/  LOP3.LUT R5, R0, 0xfffffffe, RZ, 0xc0, !PT ;  /* 0xfffffffe00057812 */ /* 0x000fe400078ec0ff */
[----:B------:R-:W-:-:S03]  /*1a00*/  LEA.HI R0, R32, R40, RZ, 0x4 ;  /* 0x0000002820007211 */ /* 0x000fc600078f20ff */
[----:B------:R-:W-:Y:S01]  /*1a10*/  IMAD.IADD R20, R4, 0x1, -R5 ;  /* 0x0000000104147824 */ /* 0x000fe200078e0a05 */
[----:B------:R-:W-:Y:S02]  /*1a20*/  SHF.R.S32.HI R8, RZ, 0x4, R0 ;  /* 0x00000004ff087819 */ /* 0x000fe40000011400 */
[----:B-----5:R-:W-:Y:S01]  /*1a30*/  IADD3 R2, P1, R2, UR7, RZ ;  /* 0x0000000702027c10 */ /* 0x020fe2000ff3e0ff */
[----:B--2---:R-:W-:Y:S01]  /*1a40*/  IMAD.SHL.U32 R19, R20, 0x10, RZ ;  /* 0x0000001014137824 */ /* 0x004fe200078e00ff */
[----:B------:R-:W-:Y:S02]  /*1a50*/  LEA.HI R5, R0, R8, RZ, 0x1 ;  /* 0x0000000800057211 */ /* 0x000fe400078f08ff */
[----:B------:R-:W-:Y:S02]  /*1a60*/  IADD3.X R3, R3, UR6, RZ, P1, !PT ;  /* 0x0000000603037c10 */ /* 0x000fe40008ffe4ff */
[----:B------:R-:W-:Y:S02]  /*1a70*/  ISETP.LT.OR P1, PT, R6, 0x21, !P4 ;  /* 0x000000210600780c */ /* 0x000fe40006721670 */
[----:B------:R-:W-:Y:S01]  /*1a80*/  LOP3.LUT R4, R0, 0xfffffff0, RZ, 0xc0, !PT ;  /* 0xfffffff000047812 */ /* 0x000fe200078ec0ff */
[----:B------:R2:W-:Y:S01]  /*1a90*/  LDGSTS.E.BYPASS.LTC128B.128 [R10+0x19080], [R2.64], !P0 ;  /* 0x19080000020a7fae */ /* 0x0005e2000c101d50 */
[----:B------:R-:W-:Y:S01]  /*1aa0*/  IADD3 R0, P0, R30, UR13, RZ ;  /* 0x0000000d1e007c10 */ /* 0x000fe2000ff1e0ff */
[----:B------:R-:W-:Y:S01]  /*1ab0*/  UIADD3 UR13, UR10, 0x1, URZ ;  /* 0x000000010a0d7890 */ /* 0x000fe2000fffe03f */
[----:B------:R-:W-:Y:S01]  /*1ac0*/  LOP3.LUT R5, R5, 0xfffffffe, RZ, 0xc0, !PT ;  /* 0xfffffffe05057812 */ /* 0x000fe200078ec0ff */
[----:B------:R-:W-:Y:S01]  /*1ad0*/  IMAD.IADD R4, R40, 0x1, -R4 ;  /* 0x0000000128047824 */ /* 0x000fe200078e0a04 */
[----:B------:R-:W-:Y:S01]  /*1ae0*/  IADD3.X R6, R29, UR20, RZ, P0, !PT ;  /* 0x000000141d067c10 */ /* 0x000fe200087fe4ff */
[----:B------:R-:W-:Y:S01]  /*1af0*/  UISETP.GE.AND UP0, UPT, UR13, UR12, UPT ;  /* 0x0000000c0d00728c */ /* 0x000fe2000bf06270 */
[----:B------:R-:W-:Y:S01]  /*1b00*/  LEA R22, P0, R0, c[0x0][0x280], 0x2 ;  /* 0x0000a00000167a11 */ /* 0x000fe200078010ff */
[----:B-1----:R-:W-:Y:S01]  /*1b10*/  IMAD.IADD R12, R8, 0x1, -R5 ;  /* 0x00000001080c7824 */ /* 0x002fe200078e0a05 */
[----:B------:R-:W-:Y:S01]  /*1b20*/  LEA.HI R5, R11, R9, RZ, 0x3 ;  /* 0x000000090b057211 */ /* 0x000fe200078f18ff */
[----:B------:R2:W-:Y:S01]  /*1b30*/  LDGSTS.E.BYPASS.LTC128B.128 [R10+0x1b080], [R2.64+0x80], !P1 ;  /* 0x1b080080020a7fae */ /* 0x0005e2000c901d50 */
[----:B------:R-:W-:Y:S01]  /*1b40*/  LEA.HI.X R23, R0, c[0x0][0x284], R6, 0x2, P0 ;  /* 0x0000a10000177a11 */ /* 0x000fe200000f1406 */
[----:B------:R-:W-:Y:S01]  /*1b50*/  IMAD R11, R12, 0x800, R27 ;  /* 0x000008000c0b7824 */ /* 0x000fe200078e021b */
[----:B------:R-:W-:-:S02]  /*1b60*/  LOP3.LUT R0, R5, 0xfffffff8, RZ, 0xc0, !PT ;  /* 0xfffffff805007812 */ /* 0x000fc400078ec0ff */
[----:B------:R-:W-:Y:S02]  /*1b70*/  SHF.R.S32.HI R7, RZ, 0x1f, R4 ;  /* 0x0000001fff077819 */ /* 0x000fe40000011404 */
[----:B------:R-:W-:Y:S01]  /*1b80*/  R2P PR, R26, 0x6 ;  /* 0x000000061a007804 */ /* 0x000fe20000000000 */
[----:B------:R-:W-:Y:S01]  /*1b90*/  IMAD.IADD R21, R9, 0x1, -R0 ;  /* 0x0000000109157824 */ /* 0x000fe200078e0a00 */
[----:B------:R-:W-:Y:S02]  /*1ba0*/  LEA.HI R13, R7, R4, RZ, 0x3 ;  /* 0x00000004070d7211 */ /* 0x000fe400078f18ff */
[----:B------:R-:W-:Y:S02]  /*1bb0*/  PLOP3.LUT P0, PT, PT, PT, UP0, 0x80, 0x0 ;  /* 0x000000000000781c */ /* 0x000fe40003f0f008 */
[----:B------:R-:W-:Y:S02]  /*1bc0*/  LOP3.LUT R7, R13, 0xfffffff8, RZ, 0xc0, !PT ;  /* 0xfffffff80d077812 */ /* 0x000fe400078ec0ff */
[----:B------:R-:W-:-:S02]  /*1bd0*/  SEL R210, R210, 0xfffffff0, !P1 ;  /* 0xfffffff0d2d27807 */ /* 0x000fc40004800000 */
[----:B------:R-:W-:Y:S01]  /*1be0*/  SEL R211, R211, 0xffffffe0, !P2 ;  /* 0xffffffe0d3d37807 */ /* 0x000fe20005000000 */
[----:B------:R-:W-:Y:S02]  /*1bf0*/  IMAD.IADD R7, R4, 0x1, -R7 ;  /* 0x0000000104077824 */ /* 0x000fe400078e0a07 */
[----:B------:R-:W-:Y:S02]  /*1c00*/  IMAD.SHL.U32 R4, R12, 0x20, RZ ;  /* 0x000000200c047824 */ /* 0x000fe400078e00ff */
[----:B--2---:R-:W-:Y:S02]  /*1c10*/  IMAD.SHL.U32 R2, R26, 0x40, RZ ;  /* 0x000000401a027824 */ /* 0x004fe400078e00ff */
[----:B------:R-:W-:-:S03]  /*1c20*/  IMAD.SHL.U32 R3, R25, 0x8, RZ ;  /* 0x0000000819037824 */ /* 0x000fc600078e00ff */
[----:B------:R-:W-:Y:S01]  /*1c30*/  LOP3.LUT R0, R2, 0x1c0, RZ, 0xc0, !PT ;  /* 0x000001c002007812 */ /* 0x000fe200078ec0ff */
[----:B------:R-:W-:Y:S01]  /*1c40*/  IMAD.SHL.U32 R2, R21, 0x40, RZ ;  /* 0x0000004015027824 */ /* 0x000fe200078e00ff */
[----:B------:R-:W-:Y:S02]  /*1c50*/  LOP3.LUT R3, R3, 0x18, RZ, 0xc0, !PT ;  /* 0x0000001803037812 */ /* 0x000fe400078ec0ff */
[----:B------:R-:W-:Y:S02]  /*1c60*/  LOP3.LUT R5, R0, 0x8, R31, 0xf8, !PT ;  /* 0x0000000800057812 */ /* 0x000fe400078ef81f */
[----:B------:R-:W-:Y:S02]  /*1c70*/  LOP3.LUT R2, R2, 0x1c0, RZ, 0xc0, !PT ;  /* 0x000001c002027812 */ /* 0x000fe400078ec0ff */
[----:B------:R-:W-:Y:S02]  /*1c80*/  SHF.R.U32.HI R8, RZ, 0x3, R0 ;  /* 0x00000003ff087819 */ /* 0x000fe40000011600 */
[----:B------:R-:W-:-:S02]  /*1c90*/  LOP3.LUT R0, R0, 0x10, R19, 0xf8, !PT ;  /* 0x0000001000007812 */ /* 0x000fc400078ef813 */
[----:B------:R-:W-:Y:S02]  /*1ca0*/  SHF.R.U32.HI R6, RZ, 0x3, R2 ;  /* 0x00000003ff067819 */ /* 0x000fe40000011602 */
[----:B------:R-:W-:Y:S01]  /*1cb0*/  LOP3.LUT R9, R0, 0x8, R31, 0xf8, !PT ;  /* 0x0000000800097812 */ /* 0x000fe200078ef81f */
[----:B------:R-:W-:Y:S01]  /*1cc0*/  IMAD.SHL.U32 R0, R7, 0x40, RZ ;  /* 0x0000004007007824 */ /* 0x000fe200078e00ff */
[----:B------:R-:W-:Y:S01]  /*1cd0*/  LOP3.LUT R15, R6, R2, R3, 0x1e, !PT ;  /* 0x00000002060f7212 */ /* 0x000fe200078e1e03 */
[----:B------:R-:W-:Y:S01]  /*1ce0*/  IMAD.SHL.U32 R6, R12, 0x8, RZ ;  /* 0x000000080c067824 */ /* 0x000fe200078e00ff */
[-C--:B------:R-:W-:Y:S02]  /*1cf0*/  LOP3.LUT R5, R5, R8.reuse, RZ, 0x3c, !PT ;  /* 0x0000000805057212 */ /* 0x080fe400078e3cff */
[----:B------:R-:W-:Y:S02]  /*1d00*/  LOP3.LUT R2, R14, 0x3ffffffc, RZ, 0xc0, !PT ;  /* 0x3ffffffc0e027812 */ /* 0x000fe400078ec0ff */
[----:B------:R-:W-:Y:S01]  /*1d10*/  LOP3.LUT R18, R3, 0x20, R4, 0xf8, !PT ;  /* 0x0000002003127812 */ /* 0x000fe200078ef804 */
[----:B------:R-:W-:Y:S01]  /*1d20*/  IMAD.IADD R5, R11, 0x1, R5 ;  /* 0x000000010b057824 */ /* 0x000fe200078e0205 */
[----:B------:R-:W-:Y:S01]  /*1d30*/  LOP3.LUT R4, R0, 0x1c0, RZ, 0xc0, !PT ;  /* 0x000001c000047812 */ /* 0x000fe200078ec0ff */
[----:B------:R-:W-:Y:S01]  /*1d40*/  IMAD.IADD R3, R40, 0x1, -R2 ;  /* 0x0000000128037824 */ /* 0x000fe200078e0a02 */
[----:B------:R-:W-:Y:S01]  /*1d50*/  LOP3.LUT R9, R9, R8, RZ, 0x3c, !PT ;  /* 0x0000000809097212 */ /* 0x000fe200078e3cff */
[----:B------:R-:W-:Y:S01]  /*1d60*/  IMAD.SHL.U32 R2, R20, 0x400, RZ ;  /* 0x0000040014027824 */ /* 0x000fe200078e00ff */
[----:B------:R-:W-:Y:S01]  /*1d70*/  LOP3.LUT R6, R4, 0x8, R6, 0xf8, !PT ;  /* 0x0000000804067812 */ /* 0x000fe200078ef806 */
[----:B------:R-:W-:Y:S01]  /*1d80*/  IMAD.SHL.U32 R11, R13, 0x40, RZ ;  /* 0x000000400d0b7824 */ /* 0x000fe200078e00ff */
[----:B------:R-:W-:Y:S01]  /*1d90*/  SHF.R.U32.HI R8, RZ, 0x3, R4 ;  /* 0x00000003ff087819 */ /* 0x000fe20000011604 */
[----:B------:R-:W-:-:S02]  /*1da0*/  IMAD R0, R12, 0x200, R9 ;  /* 0x000002000c007824 */ /* 0x000fc400078e0209 */
[----:B------:R-:W-:Y:S01]  /*1db0*/  IMAD R9, R3, 0x2, R2 ;  /* 0x0000000203097824 */ /* 0x000fe200078e0202 */
[----:B------:R-:W-:Y:S01]  /*1dc0*/  LOP3.LUT R3, R11, 0xfffffe00, RZ, 0xc0, !PT ;  /* 0xfffffe000b037812 */ /* 0x000fe200078ec0ff */
[----:B------:R-:W-:Y:S01]  /*1dd0*/  @!P3 IMAD.SHL.U32 R11, R40, 0x10, RZ ;  /* 0x00000010280bb824 */ /* 0x000fe200078e00ff */
[----:B------:R-:W-:Y:S01]  /*1de0*/  LOP3.LUT R6, R6, R8, RZ, 0x3c, !PT ;  /* 0x0000000806067212 */ /* 0x000fe200078e3cff */
[----:B------:R-:W-:Y:S01]  /*1df0*/  IMAD.IADD R9, R9, 0x1, R15 ;  /* 0x0000000109097824 */ /* 0x000fe200078e020f */
[----:B------:R-:W-:Y:S02]  /*1e00*/  LOP3.LUT R4, R8, R18, R4, 0x1e, !PT ;  /* 0x0000001208047212 */ /* 0x000fe400078e1e04 */
[-C--:B------:R-:W-:Y:S01]  /*1e10*/  IADD3 R213, R6, R3.reuse, R2 ;  /* 0x0000000306d57210 */ /* 0x080fe20007ffe002 */
[----:B------:R1:W-:Y:S01]  /*1e20*/  @!P3 LDGSTS.E.BYPASS.LTC128B.128 [R11+0x20280], [R22.64] ;  /* 0x20280000160bbfae */ /* 0x0003e2000b901d50 */
[----:B------:R-:W-:Y:S01]  /*1e30*/  LOP3.LUT R2, R24, 0xffffffe0, RZ, 0xc0, !PT ;  /* 0xffffffe018027812 */ /* 0x000fe200078ec0ff */
[----:B------:R-:W-:Y:S01]  /*1e40*/  IMAD.SHL.U32 R237, R9, 0x2, RZ ;  /* 0x0000000209ed7824 */ /* 0x000fe200078e00ff */
[----:B------:R-:W-:Y:S01]  /*1e50*/  LOP3.LUT R216, R4, R3, RZ, 0xfc, !PT ;  /* 0x0000000304d87212 */ /* 0x000fe200078efcff */
[----:B------:R-:W0:Y:S01]  /*1e60*/  LDGDEPBAR ;  /* 0x00000000000079af */ /* 0x000e220000000000 */
[----:B------:R-:W-:Y:S01]  /*1e70*/  IADD3 R3, R10, 0x10080, RZ ;  /* 0x000100800a037810 */ /* 0x000fe20007ffe0ff */
[----:B------:R-:W-:Y:S01]  /*1e80*/  IMAD.IADD R6, R40, 0x1, -R2 ;  /* 0x0000000128067824 */ /* 0x000fe200078e0a02 */
[----:B------:R-:W-:Y:S01]  /*1e90*/  IADD3 R13, R237, 0x20480, RZ ;  /* 0x00020480ed0d7810 */ /* 0x000fe20007ffe0ff */
[----:B------:R-:W0:Y:S03]  /*1ea0*/  LDGDEPBAR ;  /* 0x00000000000079af */ /* 0x000e260000000000 */
[----:B------:R-:W-:-:S04]  /*1eb0*/  SHF.R.S32.HI R2, RZ, 0x1f, R6 ;  /* 0x0000001fff027819 */ /* 0x000fc80000011406 */
[----:B-1----:R-:W-:Y:S02]  /*1ec0*/  LEA.HI R11, R2, R6, RZ, 0x2 ;  /* 0x00000006020b7211 */ /* 0x002fe400078f10ff */
[----:B------:R-:W-:Y:S02]  /*1ed0*/  IADD3 R2, R10, 0x18080, RZ ;  /* 0x000180800a027810 */ /* 0x000fe40007ffe0ff */
[----:B------:R-:W-:-:S05]  /*1ee0*/  LEA.HI.SX32 R4, R11, R19, 0x1e ;  /* 0x000000130b047211 */ /* 0x000fca00078ff2ff */
[----:B------:R3:W-:Y:S04]  /*1ef0*/  STL [R1+0x14], R4 ;  /* 0x0000140401007387 */ /* 0x0007e80000100800 */
[----:B------:R3:W-:Y:S04]  /*1f00*/  STL [R1+0x48], R3 ;  /* 0x0000480301007387 */ /* 0x0007e80000100800 */
[----:B------:R3:W-:Y:S01]  /*1f10*/  STL [R1+0x44], R2 ;  /* 0x0000440201007387 */ /* 0x0007e20000100800 */
[----:B------:R-:W-:Y:S05]  /*1f20*/  @P0 BRA `(.L_x_1332) ;  /* 0x000001f000000947 */ /* 0x000fea0003800000 */
[----:B------:R-:W-:Y:S01]  /*1f30*/  USHF.R.S32.HI UR20, URZ, 0x1f, UR13 ;  /* 0x0000001f3f147899 */ /* 0x000fe2000801140d */
[----:B------:R-:W-:Y:S01]  /*1f40*/  IMAD.WIDE.U32 R8, R28, UR13, R36 ;  /* 0x0000000d1c087c25 */ /* 0x000fe2000f8e0024 */
[----:B------:R-:W-:Y:S01]  /*1f50*/  UIMAD UR23, UR23, UR13, URZ ;  /* 0x0000000d171772a4 */ /* 0x000fe2000f8e023f */
[----:B------:R-:W-:Y:S01]  /*1f60*/  ISETP.GE.AND P2, PT, R16, c[0x0][0x1fc], PT ;  /* 0x00007f0010007a0c */ /* 0x000fe20003f46270 */
[----:B------:R-:W-:Y:S01]  /*1f70*/  USHF.L.U32 UR26, UR13, 0x6, URZ ;  /* 0x000000060d1a7899 */ /* 0x000fe2000800063f */
[----:B------:R-:W-:Y:S01]  /*1f80*/  ISETP.GE.AND P1, PT, R33, c[0x0][0x1fc], PT ;  /* 0x00007f0021007a0c */ /* 0x000fe20003f26270 */
[----:B------:R-:W-:Y:S01]  /*1f90*/  UIMAD UR20, UR20, UR25, UR23 ;  /* 0x00000019141472a4 */ /* 0x000fe2000f8e0217 */
[----:B---3--:R-:W-:Y:S01]  /*1fa0*/  LEA R2, P0, R8, c[0x0][0x1f0], 0x1 ;  /* 0x00007c0008027a11 */ /* 0x008fe200078008ff */
[----:B------:R-:W-:Y:S02]  /*1fb0*/  BSSY B0, `(.L_x_1332) ;  /* 0x0000016000007945 */ /* 0x000fe40003800000 */
[----:B------:R-:W-:-:S02]  /*1fc0*/  IMAD.U32 R12, RZ, RZ, UR26 ;  /* 0x0000001aff0c7e24 */ /* 0x000fc4000f8e00ff */
[----:B------:R-:W-:-:S03]  /*1fd0*/  IADD3 R3, R9, UR20, RZ ;  /* 0x0000001409037c10 */ /* 0x000fc6000fffe0ff */
[----:B------:R-:W-:Y:S02]  /*1fe0*/  IADD3 R4, -R12, c[0x0][0x168], -R34 ;  /* 0x00005a000c047a10 */ /* 0x000fe40007ffe922 */
[----:B------:R-:W-:Y:S02]  /*1ff0*/  LEA.HI.X R3, R8, c[0x0][0x1f4], R3, 0x1, P0 ;  /* 0x00007d0008037a11 */ /* 0x000fe400000f0c03 */
[C---:B------:R-:W-:Y:S02]  /*2000*/  ISETP.LT.OR P0, PT, R4.reuse, 0x1, P2 ;  /* 0x000000010400780c */ /* 0x040fe40001701670 */
[----:B------:R-:W-:-:S11]  /*2010*/  ISETP.LT.OR P2, PT, R4, 0x21, P2 ;  /* 0x000000210400780c */ /* 0x000fd60001741670 */
[----:B------:R1:W-:Y:S01]  /*2020*/  LDGSTS.E.BYPASS.LTC128B.128 [R10+0x1c080], [R2.64], !P0 ;  /* 0x1c080000020a7fae */ /* 0x0003e2000c101d50 */
[----:B------:R-:W-:-:S04]  /*2030*/  IADD3 R8, P0, R2, UR7, RZ ;  /* 0x0000000702087c10 */ /* 0x000fc8000ff1e0ff */
[----:B------:R-:W-:Y:S02]  /*2040*/  IADD3.X R9, R3, UR6, RZ, P0, !PT ;  /* 0x0000000603097c10 */ /* 0x000fe400087fe4ff */
[C---:B------:R-:W-:Y:S02]  /*2050*/  ISETP.LT.OR P0, PT, R4.reuse, 0x1, P1 ;  /* 0x000000010400780c */ /* 0x040fe40000f01670 */
[----:B------:R-:W-:-:S11]  /*2060*/  ISETP.LT.OR P1, PT, R4, 0x21, P1 ;  /* 0x000000210400780c */ /* 0x000fd60000f21670 */
[----:B------:R1:W-:Y:S04]  /*2070*/  LDGSTS.E.BYPASS.LTC128B.128 [R10+0x1e080], [R2.64+0x80], !P0 ;  /* 0x1e080080020a7fae */ /* 0x0003e8000c101d50 */
[----:B------:R2:W-:Y:S04]  /*2080*/  LDGSTS.E.BYPASS.LTC128B.128 [R10+0x1d080], [R8.64], !P2 ;  /* 0x1d080000080a7fae */ /* 0x0005e8000d101d50 */
[----:B------:R2:W-:Y:S01]  /*2090*/  LDGSTS.E.BYPASS.LTC128B.128 [R10+0x1f080], [R8.64+0x80], !P1 ;  /* 0x1f080080080a7fae */ /* 0x0005e2000c901d50 */
[----:B-1----:R-:W-:-:S04]  /*20a0*/  IADD3 R3, P0, R30, UR26, RZ ;  /* 0x0000001a1e037c10 */ /* 0x002fc8000ff1e0ff */
[----:B------:R-:W-:Y:S02]  /*20b0*/  LEA.HI.X.SX32 R4, R12, R29, 0x1, P0 ;  /* 0x0000001d0c047211 */ /* 0x000fe400000f0eff */
[----:B------:R-:W-:-:S04]  /*20c0*/  LEA R2, P0, R3, c[0x0][0x280], 0x2 ;  /* 0x0000a00003027a11 */ /* 0x000fc800078010ff */
[----:B------:R-:W-:Y:S01]  /*20d0*/  LEA.HI.X R3, R3, c[0x0][0x284], R4, 0x2, P0 ;  /* 0x0000a10003037a11 */ /* 0x000fe200000f1404 */
[----:B------:R-:W-:Y:S05]  /*20e0*/  @P3 BRA `(.L_x_1333) ;  /* 0x0000002000003947 */ /* 0x000fea0003800000 */
[----:B--2---:R-:W-:-:S05]  /*20f0*/  SHF.L.U32 R4, R40, 0x4, RZ ;  /* 0x0000000428047819 */ /* 0x004fca00000006ff */
[----:B------:R1:W-:Y:S02]  /*2100*/  LDGSTS.E.BYPASS.LTC128B.128 [R4+0x20380], [R2.64] ;  /* 0x2038000002047fae */ /* 0x0003e4000b901d50 */
.L_x_1333:
[----:B--2---:R-:W-:Y:S05]  /*2110*/  BSYNC B0 ;  /* 0x0000000000007941 */ /* 0x004fea0003800000 */
.L_x_1332:
[----:B-1-3--:R-:W-:Y:S01]  /*2120*/  SHF.R.S32.HI R2, RZ, 0x1f, R25 ;  /* 0x0000001fff027819 */ /* 0x00afe20000011419 */
[----:B------:R-:W-:Y:S01]  /*2130*/  IMAD.SHL.U32 R207, R0, 0x2, RZ ;  /* 0x0000000200cf7824 */ /* 0x000fe200078e00ff */
[----:B------:R-:W-:Y:S01]  /*2140*/  LOP3.LUT R3, R11, 0x7ffffffc, RZ, 0xc0, !PT ;  /* 0x7ffffffc0b037812 */ /* 0x000fe200078ec0ff */
[----:B------:R-:W-:Y:S01]  /*2150*/  IMAD.IADD R206, R211, 0x1, R0 ;  /* 0x00000001d3ce7824 */ /* 0x000fe200078e0200 */
[----:B------:R-:W-:Y:S01]  /*2160*/  LEA.HI R2, R2, R25, RZ, 0x2 ;  /* 0x0000001902027211 */ /* 0x000fe200078f10ff */
[----:B------:R-:W0:Y:S01]  /*2170*/  LDGDEPBAR ;  /* 0x00000000000079af */ /* 0x000e220000000000 */
[----:B------:R-:W-:Y:S01]  /*2180*/  LOP3.LUT P0, RZ, R21, 0x4, RZ, 0xc0, !PT ;  /* 0x0000000415ff7812 */ /* 0x000fe2000780c0ff */
[----:B------:R-:W-:Y:S01]  /*2190*/  IMAD.IADD R3, R6, 0x1, -R3 ;  /* 0x0000000106037824 */ /* 0x000fe200078e0a03 */
[----:B------:R-:W-:Y:S01]  /*21a0*/  LOP3.LUT R2, R2, 0x1ffffffc, RZ, 0xc0, !PT ;  /* 0x1ffffffc02027812 */ /* 0x000fe200078ec0ff */
[----:B------:R-:W-:Y:S01]  /*21b0*/  IMAD.MOV.U32 R214, RZ, RZ, 0x40 ;  /* 0x00000040ffd67424 */ /* 0x000fe200078e00ff */
[----:B------:R-:W-:Y:S01]  /*21c0*/  SHF.R.S32.HI R41, RZ, 0x1f, R40 ;  /* 0x0000001fff297819 */ /* 0x000fe20000011428 */
[----:B------:R-:W-:Y:S01]  /*21d0*/  IMAD.MOV.U32 R221, RZ, RZ, 0x20 ;  /* 0x00000020ffdd7424 */ /* 0x000fe200078e00ff */
[----:B------:R-:W-:Y:S01]  /*21e0*/  IADD3 R236, R237, 0x204c0, RZ ;  /* 0x000204c0edec7810 */ /* 0x000fe20007ffe0ff */
[----:B------:R-:W-:Y:S01]  /*21f0*/  IMAD.IADD R2, R25, 0x1, -R2 ;  /* 0x0000000119027824 */ /* 0x000fe200078e0a02 */
[----:B------:R-:W-:Y:S01]  /*2200*/  UMOV UR28, 0x1 ;  /* 0x00000001001c7882 */ /* 0x000fe20000000000 */
[----:B------:R-:W-:Y:S01]  /*2210*/  IMAD.MOV.U32 R217, RZ, RZ, 0x10 ;  /* 0x00000010ffd97424 */ /* 0x000fe200078e00ff */
[----:B------:R-:W-:Y:S01]  /*2220*/  ULDC UR7, c[0x0][0x198] ;  /* 0x0000660000077ab9 */ /* 0x000fe20000000800 */
[----:B------:R-:W-:Y:S01]  /*2230*/  IMAD R2, R2, 0x4, R3 ;  /* 0x0000000402027824 */ /* 0x000fe200078e0203 */
[----:B------:R-:W-:Y:S01]  /*2240*/  UIADD3 UR7, -UR11, UR7, UR28 ;  /* 0x000000070b077290 */ /* 0x000fe2000fffe11c */
[----:B------:R-:W-:Y:S01]  /*2250*/  @P0 IADD3 R236, R13, -0x40, RZ ;  /* 0xffffffc00dec0810 */ /* 0x000fe20007ffe0ff */
[----:B------:R-:W-:Y:S01]  /*2260*/  IMAD.SHL.U32 R209, R5, 0x2, RZ ;  /* 0x0000000205d17824 */ /* 0x000fe200078e00ff */
[C---:B------:R-:W-:Y:S01]  /*2270*/  LOP3.LUT P0, RZ, R7.reuse, 0x4, RZ, 0xc0, !PT ;  /* 0x0000000407ff7812 */ /* 0x040fe2000780c0ff */
[----:B------:R-:W-:Y:S01]  /*2280*/  IMAD.SHL.U32 R4, R2, 0x2, RZ ;  /* 0x0000000202047824 */ /* 0x000fe200078e00ff */
[----:B------:R-:W-:Y:S01]  /*2290*/  LOP3.LUT P1, RZ, R7, 0x2, RZ, 0xc0, !PT ;  /* 0x0000000207ff7812 */ /* 0x000fe2000782c0ff */
[----:B------:R-:W-:Y:S01]  /*22a0*/  IMAD.U32 R243, RZ, RZ, UR7 ;  /* 0x00000007fff37e24 */ /* 0x000fe2000f8e00ff */
[----:B------:R-:W-:Y:S01]  /*22b0*/  SEL R214, R214, 0xffffffc0, !P0 ;  /* 0xffffffc0d6d67807 */ /* 0x000fe20004000000 */
[--C-:B------:R-:W-:Y:S01]  /*22c0*/  IMAD R210, R210, 0x2, R209.reuse ;  /* 0x00000002d2d27824 */ /* 0x100fe200078e02d1 */
[----:B------:R-:W-:Y:S01]  /*22d0*/  IADD3 R0, -R4, UR21, RZ ;  /* 0x0000001504007c10 */ /* 0x000fe2000fffe1ff */
[----:B------:R-:W-:Y:S01]  /*22e0*/  STL [R1+0x10], R4 ;  /* 0x0000100401007387 */ /* 0x000fe20000100800 */
[----:B------:R-:W-:Y:S01]  /*22f0*/  SEL R215, R221, 0xffffffe0, !P0 ;  /* 0xffffffe0ddd77807 */ /* 0x000fe20004000000 */
[----:B------:R-:W-:Y:S01]  /*2300*/  IMAD R212, R211, 0x2, R209 ;  /* 0x00000002d3d47824 */ /* 0x000fe200078e02d1 */
[----:B------:R-:W-:Y:S01]  /*2310*/  SEL R217, R217, 0xfffffff0, !P1 ;  /* 0xfffffff0d9d97807 */ /* 0x000fe20004800000 */
[----:B------:R1:W-:Y:S01]  /*2320*/  STL [R1], R0 ;  /* 0x0000000001007387 */ /* 0x0003e20000100800 */
[----:B------:R-:W-:Y:S01]  /*2330*/  LOP3.LUT R242, R242, 0xfffffffd, RZ, 0xc0, !PT ;  /* 0xfffffffdf2f27812 */ /* 0x000fe200078ec0ff */
[----:B------:R-:W-:Y:S01]  /*2340*/  IMAD.IADD R218, R213, 0x1, R215 ;  /* 0x00000001d5da7824 */ /* 0x000fe200078e02d7 */
[----:B------:R-:W-:Y:S01]  /*2350*/  CS2R R178, SRZ ;  /* 0x0000000000b27805 */ /* 0x000fe2000001ff00 */
[----:B------:R2:W-:Y:S01]  /*2360*/  STL [R1+0x24], R41 ;  /* 0x0000242901007387 */ /* 0x0005e20000100800 */
        /* <DEDUP_REMOVED lines=20> */
[----:B-1----:R-:W-:Y:S01]  /*24b0*/  MOV R0, 0x1 ;  /* 0x0000000100007802 */ /* 0x002fe20000000f00 */
[----:B------:R-:W-:Y:S01]  /*24c0*/  CS2R R136, SRZ ;  /* 0x0000000000887805 */ /* 0x000fe2000001ff00 */
[----:B------:R-:W-:Y:S01]  /*24d0*/  CS2R R134, SRZ ;  /* 0x0000000000867805 */ /* 0x000fe2000001ff00 */
[----:B------:R-:W-:Y:S01]  /*24e0*/  CS2R R132, SRZ ;  /* 0x0000000000847805 */ /* 0x000fe2000001ff00 */
[----:B------:R-:W-:Y:S01]  /*24f0*/  ISETP.LE.AND P0, PT, R0, c[0x0][0x2a8], PT ;  /* 0x0000aa0000007a0c */ /* 0x000fe20003f03270 */
        /* <DEDUP_REMOVED lines=40> */
[----:B------:R-:W-:Y:S01]  /*2780*/  SHF.L.U32 R206, R206, 0x1, RZ ;  /* 0x00000001cece7819 */ /* 0x000fe200000006ff */
[----:B------:R-:W-:Y:S01]  /*2790*/  IMAD R211, R211, 0x2, R210 ;  /* 0x00000002d3d37824 */ /* 0x000fe200078e02d2 */
[----:B------:R-:W-:Y:S01]  /*27a0*/  IADD3 R243, R243, -c[0x0][0x168], -R4 ;  /* 0x80005a00f3f37a10 */ /* 0x000fe20007ffe804 */
[----:B------:R-:W-:Y:S01]  /*27b0*/  IMAD.IADD R220, R213, 0x1, R217 ;  /* 0x00000001d5dc7824 */ /* 0x000fe200078e02d9 */
[----:B------:R-:W-:Y:S01]  /*27c0*/  @P0 LOP3.LUT R242, R242, 0x2, RZ, 0xfc, !PT ;  /* 0x00000002f2f20812 */ /* 0x000fe200078efcff */
[----:B------:R-:W-:Y:S01]  /*27d0*/  IMAD.IADD R219, R217, 0x1, R218 ;  /* 0x00000001d9db7824 */ /* 0x000fe200078e02da */
[----:B------:R-:W-:-:S02]  /*27e0*/  ULDC UR27, c[0x0][0x2a0] ;  /* 0x0000a800001b7ab9 */ /* 0x000fc40000000800 */
[----:B------:R-:W-:Y:S02]  /*27f0*/  ULDC UR6, c[0x0][0x290] ;  /* 0x0000a40000067ab9 */ /* 0x000fe40000000800 */
[----:B------:R-:W-:Y:S02]  /*2800*/  USHF.L.U64.HI UR20, UR4, 0x5, UR5 ;  /* 0x0000000504147899 */ /* 0x000fe40008010205 */
[----:B------:R-:W-:Y:S02]  /*2810*/  USHF.L.U32 UR23, UR4, 0x5, URZ ;  /* 0x0000000504177899 */ /* 0x000fe4000800063f */
[----:B------:R-:W-:Y:S02]  /*2820*/  UMOV UR26, 0x1 ;  /* 0x00000001001a7882 */ /* 0x000fe40000000000 */
[----:B------:R-:W-:Y:S02]  /*2830*/  UMOV UR4, URZ ;  /* 0x0000003f00047c82 */ /* 0x000fe40008000000 */
[----:B------:R-:W-:-:S02]  /*2840*/  UMOV UR25, URZ ;  /* 0x0000003f00197c82 */ /* 0x000fc40008000000 */
[----:B------:R-:W-:Y:S02]  /*2850*/  USHF.L.U32 UR13, UR8, 0x7, URZ ;  /* 0x00000007080d7899 */ /* 0x000fe4000800063f */
[----:B------:R-:W-:Y:S02]  /*2860*/  UISETP.GT.AND UP4, UPT, UR8, -0x1, UPT ;  /* 0xffffffff0800788c */ /* 0x000fe4000bf84270 */
[----:B------:R-:W-:Y:S02]  /*2870*/  USHF.R.S32.HI UR5, URZ, 0x1f, UR9 ;  /* 0x0000001f3f057899 */ /* 0x000fe40008011409 */
[----:B------:R-:W-:Y:S02]  /*2880*/  ULOP3.LUT UR27, URZ, UR27, URZ, 0x33, !UPT ;  /* 0x0000001b3f1b7292 */ /* 0x000fe4000f8e333f */
[----:B------:R-:W-:Y:S02]  /*2890*/  UIMAD UR11, UR9, UR6, URZ ;  /* 0x00000006090b72a4 */ /* 0x000fe4000f8e023f */
[----:B--2---:R-:W-:-:S02]  /*28a0*/  ULDC UR21, c[0x0][0x168] ;  /* 0x00005a0000157ab9 */ /* 0x004fc40000000800 */
.L_x_1352:
[----:B------:R-:W-:Y:S04]  /*28b0*/  DEPBAR.LE SB0, 0x1 ;  /* 0x000080400000791a */ /* 0x000fe80000000000 */
[----:B------:R-:W-:Y:S01]  /*28c0*/  BAR.SYNC.DEFER_BLOCKING 0x0 ;  /* 0x0000000000007b1d */ /* 0x000fe20000010000 */
[----:B------:R-:W-:Y:S01]  /*28d0*/  IMAD.U32 R0, RZ, RZ, UR4 ;  /* 0x00000004ff007e24 */ /* 0x000fe2000f8e00ff */
[----:B------:R-:W-:Y:S01]  /*28e0*/  MOV R228, UR4 ;  /* 0x0000000400e47c02 */ /* 0x000fe20008000f00 */
[----:B------:R-:W-:Y:S01]  /*28f0*/  IMAD.U32 R2, RZ, RZ, UR4 ;  /* 0x00000004ff027e24 */ /* 0x000fe2000f8e00ff */
[----:B------:R-:W-:Y:S01]  /*2900*/  MOV R226, 0x1 ;  /* 0x0000000100e27802 */ /* 0x000fe20000000f00 */
[C---:B------:R-:W-:Y:S01]  /*2910*/  IMAD R204, R0.reuse, 0x2000, R213 ;  /* 0x0000200000cc7824 */ /* 0x040fe200078e02d5 */
[----:B------:R-:W-:Y:S01]  /*2920*/  LEA R0, R0, R220, 0xd ;  /* 0x000000dc00007211 */ /* 0x000fe200078e68ff */
[----:B------:R-:W-:Y:S01]  /*2930*/  IMAD R192, R2, 0x2000, R217 ;  /* 0x0000200002c07824 */ /* 0x000fe200078e02d9 */
[----:B------:R-:W-:Y:S02]  /*2940*/  ISETP.LE.AND P2, PT, R226, c[0x0][0x2a8], PT ;  /* 0x0000aa00e2007a0c */ /* 0x000fe40003f43270 */
[----:B------:R-:W-:Y:S01]  /*2950*/  SHF.L.U32 R3, R204, 0x1, RZ ;  /* 0x00000001cc037819 */ /* 0x000fe200000006ff */
[----:B------:R-:W-:Y:S02]  /*2960*/  IMAD.SHL.U32 R0, R0, 0x2, RZ ;  /* 0x0000000200007824 */ /* 0x000fe400078e00ff */
[C---:B------:R-:W-:Y:S01]  /*2970*/  IMAD.IADD R2, R213.reuse, 0x1, R192 ;  /* 0x00000001d5027824 */ /* 0x040fe200078e02c0 */
[C---:B------:R-:W-:Y:S04]  /*2980*/  IADD3 R192, R213.reuse, R192, R215 ;  /* 0x000000c0d5c07210 */ /* 0x040fe80007ffe0d7 */
[----:B------:R-:W-:Y:S01]  /*2990*/  SHF.L.U32 R201, R2, 0x1, RZ ;  /* 0x0000000102c97819 */ /* 0x000fe200000006ff */
[----:B------:R-:W-:Y:S01]  /*29a0*/  IMAD.U32 R2, RZ, RZ, UR4 ;  /* 0x00000004ff027e24 */ /* 0x000fe2000f8e00ff */
[----:B------:R-:W-:Y:S03]  /*29b0*/  SHF.L.U32 R203, R192, 0x1, RZ ;  /* 0x00000001c0cb7819 */ /* 0x000fe600000006ff */
[----:B------:R-:W-:Y:S01]  /*29c0*/  IMAD R2, R2, 0x2000, R218 ;  /* 0x0000200002027824 */ /* 0x000fe200078e02da */
[----:B------:R-:W-:Y:S03]  /*29d0*/  LDSM.16.M88.4 R16, [R209+0x80] ;  /* 0x00008000d110783b */ /* 0x000fe60000000200 */
[----:B------:R-:W-:Y:S03]  /*29e0*/  IMAD.SHL.U32 R2, R2, 0x2, RZ ;  /* 0x0000000202027824 */ /* 0x000fe600078e00ff */
[----:B------:R-:W1:Y:S06]  /*29f0*/  LDSM.16.M88.4 R32, [R3+0x10080] ;  /* 0x010080000320783b */ /* 0x000e6c0000000200 */
[----:B------:R-:W2:Y:S06]  /*2a00*/  LDSM.16.M88.4 R28, [R3+0x11080] ;  /* 0x01108000031c783b */ /* 0x000eac0000000200 */
[----:B------:R-:W3:Y:S06]  /*2a10*/  LDSM.16.M88.4 R36, [R209+0x2080] ;  /* 0x00208000d124783b */ /* 0x000eec0000000200 */
[----:B------:R-:W4:Y:S06]  /*2a20*/  LDL R227, [R1] ;  /* 0x0000000001e37983 */ /* 0x000f2c0000100800 */
[----:B------:R-:W-:Y:S06]  /*2a30*/  LDSM.16.M88.4 R44, [R210+0x80] ;  /* 0x00008000d22c783b */ /* 0x000fec0000000200 */
[----:B------:R-:W5:Y:S06]  /*2a40*/  LDSM.16.M88.4 R40, [R201+0x10080] ;  /* 0x01008000c928783b */ /* 0x000f6c0000000200 */
[----:B------:R-:W5:Y:S01]  /*2a50*/  LDSM.16.M88.4 R48, [R0+0x11080] ;  /* 0x011080000030783b */ /* 0x000f620000000200 */
[-C--:B-1----:R-:W-:Y:S05]  /*2a60*/  HMMA.16816.F32 R4, R32, R16.reuse, RZ ;  /* 0x000000102004723c */ /* 0x082fea00000018ff */
[----:B------:R-:W1:Y:S03]  /*2a70*/  LDSM.16.M88.4 R180, [R210+0x2080] ;  /* 0x00208000d2b4783b */ /* 0x000e660000000200 */
[C---:B--2---:R-:W-:Y:S03]  /*2a80*/  HMMA.16816.F32 R8, R28.reuse, R16, RZ ;  /* 0x000000101c08723c */ /* 0x044fe600000018ff */
[----:B------:R-:W-:Y:S06]  /*2a90*/  LDSM.16.M88.4 R184, [R2+0x11080] ;  /* 0x0110800002b8783b */ /* 0x000fec0000000200 */
[----:B------:R-:W-:Y:S01]  /*2aa0*/  LDSM.16.M88.4 R188, [R212+0x2080] ;  /* 0x00208000d4bc783b */ /* 0x000fe20000000200 */
[-C--:B------:R-:W-:Y:S05]  /*2ab0*/  HMMA.16816.F32 R12, R28, R18.reuse, RZ ;  /* 0x000000121c0c723c */ /* 0x080fea00000018ff */
[----:B------:R-:W-:Y:S03]  /*2ac0*/  LDSM.16.M88.4 R192, [R211+0x80] ;  /* 0x00008000d3c0783b */ /* 0x000fe60000000200 */
[C---:B------:R-:W-:Y:S03]  /*2ad0*/  HMMA.16816.F32 R16, R32.reuse, R18, RZ ;  /* 0x000000122010723c */ /* 0x040fe600000018ff */
[----:B------:R-:W2:Y:S05]  /*2ae0*/  LDL R205, [R1+0x14] ;  /* 0x0000140001cd7983 */ /* 0x000eaa0000100800 */
[-C--:B---3--:R-:W-:Y:S08]  /*2af0*/  HMMA.16816.F32 R20, R32, R36.reuse, RZ ;  /* 0x000000242014723c */ /* 0x088ff000000018ff */
[C---:B------:R-:W-:Y:S07]  /*2b00*/  HMMA.16816.F32 R24, R28.reuse, R36, RZ ;  /* 0x000000241c18723c */ /* 0x040fee00000018ff */
[----:B------:R-:W-:Y:S01]  /*2b10*/  IMAD.U32 R36, RZ, RZ, UR4 ;  /* 0x00000004ff247e24 */ /* 0x000fe2000f8e00ff */
[-C--:B------:R-:W-:Y:S04]  /*2b20*/  HMMA.16816.F32 R28, R28, R38.reuse, RZ ;  /* 0x000000261c1c723c */ /* 0x080fe800000018ff */
[----:B------:R-:W-:Y:S04]  /*2b30*/  LEA R36, R36, R215, 0xd ;  /* 0x000000d724247211 */ /* 0x000fe800078e68ff */
[----:B------:R-:W-:Y:S04]  /*2b40*/  HMMA.16816.F32 R32, R32, R38, RZ ;  /* 0x000000262020723c */ /* 0x000fe800000018ff */
[----:B------:R-:W-:Y:S04]  /*2b50*/  IADD3 R36, R213, R36, RZ ;  /* 0x00000024d5247210 */ /* 0x000fe80007ffe0ff */
[-C--:B-----5:R-:W-:Y:S05]  /*2b60*/  HMMA.16816.F32 R4, R40, R44.reuse, R4 ;  /* 0x0000002c2804723c */ /* 0x0a0fea0000001804 */
[----:B------:R-:W-:Y:S03]  /*2b70*/  SHF.L.U32 R202, R36, 0x1, RZ ;  /* 0x0000000124ca7819 */ /* 0x000fe600000006ff */
[C---:B------:R-:W-:Y:S02]  /*2b80*/  HMMA.16816.F32 R8, R48.reuse, R44, R8 ;  /* 0x0000002c3008723c */ /* 0x040fe40000001808 */
[----:B------:R-:W-:Y:S06]  /*2b90*/  LDSM.16.M88.4 R36, [R202+0x10080] ;  /* 0x01008000ca24783b */ /* 0x000fec0000000200 */
[-C--:B------:R-:W-:Y:S08]  /*2ba0*/  HMMA.16816.F32 R12, R48, R46.reuse, R12 ;  /* 0x0000002e300c723c */ /* 0x080ff0000000180c */
[C---:B------:R-:W-:Y:S01]  /*2bb0*/  HMMA.16816.F32 R16, R40.reuse, R46, R16 ;  /* 0x0000002e2810723c */ /* 0x040fe20000001810 */
[----:B------:R-:W3:Y:S07]  /*2bc0*/  LDSM.16.M88.4 R44, [R212+0x80] ;  /* 0x00008000d42c783b */ /* 0x000eee0000000200 */
[-C--:B-1----:R-:W-:Y:S08]  /*2bd0*/  HMMA.16816.F32 R20, R40, R180.reuse, R20 ;  /* 0x000000b42814723c */ /* 0x082ff00000001814 */
[C---:B------:R-:W-:Y:S07]  /*2be0*/  HMMA.16816.F32 R24, R48.reuse, R180, R24 ;  /* 0x000000b43018723c */ /* 0x040fee0000001818 */
[----:B------:R-:W-:Y:S01]  /*2bf0*/  MOV R180, UR4 ;  /* 0x0000000400b47c02 */ /* 0x000fe20008000f00 */
[-C--:B------:R-:W-:Y:S01]  /*2c00*/  HMMA.16816.F32 R28, R48, R182.reuse, R28 ;  /* 0x000000b6301c723c */ /* 0x080fe2000000181c */
[----:B------:R-:W1:Y:S03]  /*2c10*/  LDSM.16.M88.4 R48, [R203+0x10080] ;  /* 0x01008000cb30783b */ /* 0x000e660000000200 */
[----:B------:R-:W-:Y:S04]  /*2c20*/  IMAD R180, R180, 0x2000, R219 ;  /* 0x00002000b4b47824 */ /* 0x000fe800078e02db */
[----:B------:R-:W-:Y:S01]  /*2c30*/  HMMA.16816.F32 R32, R40, R182, R32 ;  /* 0x000000b62820723c */ /* 0x000fe20000001820 */
[----:B------:R-:W-:Y:S03]  /*2c40*/  LDSM.16.M88.4 R40, [R211+0x2080] ;  /* 0x00208000d328783b */ /* 0x000fe60000000200 */
[----:B------:R-:W-:Y:S03]  /*2c50*/  IMAD.SHL.U32 R200, R180, 0x2, RZ ;  /* 0x00000002b4c87824 */ /* 0x000fe600078e00ff */
[----:B------:R-:W-:Y:S01]  /*2c60*/  LDSM.16.M88.4 R180, [R209+0x4080] ;  /* 0x00408000d1b4783b */ /* 0x000fe20000000200 */
[-C--:B---3--:R-:W-:Y:S05]  /*2c70*/  HMMA.16816.F32 R4, R36, R44.reuse, R4 ;  /* 0x0000002c2404723c */ /* 0x088fea0000001804 */
[----:B------:R-:W3:Y:S03]  /*2c80*/  LDSM.16.M88.4 R196, [R200+0x11080] ;  /* 0x01108000c8c4783b */ /* 0x000ee60000000200 */
[C---:B------:R-:W-:Y:S08]  /*2c90*/  HMMA.16816.F32 R8, R184.reuse, R44, R8 ;  /* 0x0000002cb808723c */ /* 0x040ff00000001808 */
[-C--:B------:R-:W-:Y:S08]  /*2ca0*/  HMMA.16816.F32 R12, R184, R46.reuse, R12 ;  /* 0x0000002eb80c723c */ /* 0x080ff0000000180c */
[C---:B------:R-:W-:Y:S01]  /*2cb0*/  HMMA.16816.F32 R16, R36.reuse, R46, R16 ;  /* 0x0000002e2410723c */ /* 0x040fe20000001810 */
[----:B------:R-:W5:Y:S07]  /*2cc0*/  LDSM.16.M88.4 R44, [R3+0x12080] ;  /* 0x01208000032c783b */ /* 0x000f6e0000000200 */
[-C--:B------:R-:W-:Y:S08]  /*2cd0*/  HMMA.16816.F32 R20, R36, R188.reuse, R20 ;  /* 0x000000bc2414723c */ /* 0x080ff00000001814 */
[C---:B------:R-:W-:Y:S08]  /*2ce0*/  HMMA.16816.F32 R24, R184.reuse, R188, R24 ;  /* 0x000000bcb818723c */ /* 0x040ff00000001818 */
[-C--:B------:R-:W-:Y:S01]  /*2cf0*/  HMMA.16816.F32 R28, R184, R190.reuse, R28 ;  /* 0x000000beb81c723c */ /* 0x080fe2000000181c */
[----:B------:R-:W5:Y:S07]  /*2d00*/  LDSM.16.M88.4 R184, [R3+0x13080] ;  /* 0x0130800003b8783b */ /* 0x000f6e0000000200 */
[----:B------:R-:W-:Y:S01]  /*2d10*/  HMMA.16816.F32 R32, R36, R190, R32 ;  /* 0x000000be2420723c */ /* 0x000fe20000001820 */
[----:B------:R-:W4:Y:S06]  /*2d20*/  LDSM.16.M88.4 R36, [R209+0x6080] ;  /* 0x00608000d124783b */ /* 0x000f2c0000000200 */
[----:B------:R-:W-:Y:S01]  /*2d30*/  LDSM.16.M88.4 R188, [R0+0x12080] ;  /* 0x0120800000bc783b */ /* 0x000fe20000000200 */
[-C--:B-1----:R-:W-:Y:S08]  /*2d40*/  HMMA.16816.F32 R4, R48, R192.reuse, R4 ;  /* 0x000000c03004723c */ /* 0x082ff00000001804 */
[C---:B---3--:R-:W-:Y:S08]  /*2d50*/  HMMA.16816.F32 R8, R196.reuse, R192, R8 ;  /* 0x000000c0c408723c */ /* 0x048ff00000001808 */
[-C--:B------:R-:W-:Y:S08]  /*2d60*/  HMMA.16816.F32 R12, R196, R194.reuse, R12 ;  /* 0x000000c2c40c723c */ /* 0x080ff0000000180c */
[C---:B------:R-:W-:Y:S01]  /*2d70*/  HMMA.16816.F32 R16, R48.reuse, R194, R16 ;  /* 0x000000c23010723c */ /* 0x040fe20000001810 */
[----:B------:R-:W1:Y:S07]  /*2d80*/  LDSM.16.M88.4 R192, [R210+0x4080] ;  /* 0x00408000d2c0783b */ /* 0x000e6e0000000200 */
[-C--:B------:R-:W-:Y:S08]  /*2d90*/  HMMA.16816.F32 R20, R48, R40.reuse, R20 ;  /* 0x000000283014723c */ /* 0x080ff00000001814 */
[C---:B------:R-:W-:Y:S08]  /*2da0*/  HMMA.16816.F32 R24, R196.reuse, R40, R24 ;  /* 0x00000028c418723c */ /* 0x040ff00000001818 */
[-C--:B------:R-:W-:Y:S01]  /*2db0*/  HMMA.16816.F32 R28, R196, R42.reuse, R28 ;  /* 0x0000002ac41c723c */ /* 0x080fe2000000181c */
[----:B------:R3:W1:Y:S07]  /*2dc0*/  LDSM.16.M88.4 R196, [R0+0x13080] ;  /* 0x0130800000c4783b */ /* 0x00066e0000000200 */
[----:B------:R-:W-:Y:S01]  /*2dd0*/  HMMA.16816.F32 R32, R48, R42, R32 ;  /* 0x0000002a3020723c */ /* 0x000fe20000001820 */
[----:B------:R-:W1:Y:S06]  /*2de0*/  LDSM.16.M88.4 R40, [R210+0x6080] ;  /* 0x00608000d228783b */ /* 0x000e6c0000000200 */
[----:B------:R-:W-:Y:S01]  /*2df0*/  LDSM.16.M88.4 R48, [R2+0x12080] ;  /* 0x012080000230783b */ /* 0x000fe20000000200 */
[-C--:B-----5:R-:W-:Y:S08]  /*2e00*/  HMMA.16816.F32 R4, R44, R180.reuse, R4 ;  /* 0x000000b42c04723c */ /* 0x0a0ff00000001804 */
[C---:B------:R-:W-:Y:S01]  /*2e10*/  HMMA.16816.F32 R8, R184.reuse, R180, R8 ;  /* 0x000000b4b808723c */ /* 0x040fe20000001808 */
[----:B---3--:R-:W-:Y:S07]  /*2e20*/  IMAD.U32 R0, RZ, RZ, UR10 ;  /* 0x0000000aff007e24 */ /* 0x008fee000f8e00ff */
[-C--:B------:R-:W-:Y:S08]  /*2e30*/  HMMA.16816.F32 R12, R184, R182.reuse, R12 ;  /* 0x000000b6b80c723c */ /* 0x080ff0000000180c */
[C---:B------:R-:W-:Y:S01]  /*2e40*/  HMMA.16816.F32 R16, R44.reuse, R182, R16 ;  /* 0x000000b62c10723c */ /* 0x040fe20000001810 */
[----:B------:R-:W3:Y:S07]  /*2e50*/  LDSM.16.M88.4 R180, [R212+0x4080] ;  /* 0x00408000d4b4783b */ /* 0x000eee0000000200 */
[-C--:B----4-:R-:W-:Y:S08]  /*2e60*/  HMMA.16816.F32 R20, R44, R36.reuse, R20 ;  /* 0x000000242c14723c */ /* 0x090ff00000001814 */
[C---:B------:R-:W-:Y:S08]  /*2e70*/  HMMA.16816.F32 R24, R184.reuse, R36, R24 ;  /* 0x00000024b818723c */ /* 0x040ff00000001818 */
[-C--:B------:R-:W-:Y:S01]  /*2e80*/  HMMA.16816.F32 R28, R184, R38.reuse, R28 ;  /* 0x00000026b81c723c */ /* 0x080fe2000000181c */
[----:B------:R-:W4:Y:S07]  /*2e90*/  LDSM.16.M88.4 R184, [R2+0x13080] ;  /* 0x0130800002b8783b */ /* 0x000f2e0000000200 */
[----:B------:R-:W-:Y:S01]  /*2ea0*/  HMMA.16816.F32 R32, R44, R38, R32 ;  /* 0x000000262c20723c */ /* 0x000fe20000001820 */
[----:B------:R-:W5:Y:S06]  /*2eb0*/  LDSM.16.M88.4 R36, [R212+0x6080] ;  /* 0x00608000d424783b */ /* 0x000f6c0000000200 */
[----:B------:R-:W-:Y:S01]  /*2ec0*/  LDSM.16.M88.4 R44, [R211+0x4080] ;  /* 0x00408000d32c783b */ /* 0x000fe20000000200 */
[-C--:B-1----:R-:W-:Y:S05]  /*2ed0*/  HMMA.16816.F32 R4, R188, R192.reuse, R4 ;  /* 0x000000c0bc04723c */ /* 0x082fea0000001804 */
[----:B--2---:R-:W-:Y:S01]  /*2ee0*/  IMAD R228, R228, 0x40, R205 ;  /* 0x00000040e4e47824 */ /* 0x004fe200078e02cd */
[----:B------:R-:W-:Y:S02]  /*2ef0*/  LEA R0, R0, R205, 0x6 ;  /* 0x000000cd00007211 */ /* 0x000fe400078e30ff */
[C---:B------:R-:W-:Y:S02]  /*2f00*/  HMMA.16816.F32 R8, R196.reuse, R192, R8 ;  /* 0x000000c0c408723c */ /* 0x040fe40000001808 */
[----:B------:R-:W-:Y:S02]  /*2f10*/  LDS R225, [R228.X4+0x20080] ;  /* 0x02008000e4e17984 */ /* 0x000fe40000004800 */
[C-C-:B------:R-:W-:Y:S02]  /*2f20*/  IADD3 R208, R0.reuse, c[0x0][0x2a4], R243.reuse ;  /* 0x0000a90000d07a10 */ /* 0x140fe40007ffe0f3 */
[----:B------:R-:W-:Y:S02]  /*2f30*/  IADD3 R205, R0, UR27, R243 ;  /* 0x0000001b00cd7c10 */ /* 0x000fe4000fffe0f3 */
[-C--:B------:R-:W-:Y:S01]  /*2f40*/  HMMA.16816.F32 R12, R196, R194.reuse, R12 ;  /* 0x000000c2c40c723c */ /* 0x080fe2000000180c */
[----:B------:R-:W-:Y:S03]  /*2f50*/  LDS R222, [R228.X4+0x200a0] ;  /* 0x0200a000e4de7984 */ /* 0x000fe60000004800 */
[----:B------:R-:W-:Y:S03]  /*2f60*/  IMNMX R208, R227, R208, PT ;  /* 0x000000d0e3d07217 */ /* 0x000fe60003800200 */
[----:B------:R-:W-:Y:S01]  /*2f70*/  LDS R223, [R228.X4+0x20100] ;  /* 0x02010000e4df7984 */ /* 0x000fe20000004800 */
[C---:B------:R-:W-:Y:S05]  /*2f80*/  HMMA.16816.F32 R16, R188.reuse, R194, R16 ;  /* 0x000000c2bc10723c */ /* 0x040fea0000001810 */
[----:B------:R-:W-:Y:S03]  /*2f90*/  LDSM.16.M88.4 R192, [R211+0x6080] ;  /* 0x00608000d3c0783b */ /* 0x000fe60000000200 */
[-C--:B------:R-:W-:Y:S03]  /*2fa0*/  HMMA.16816.F32 R20, R188, R40.reuse, R20 ;  /* 0x00000028bc14723c */ /* 0x080fe60000001814 */
[----:B------:R-:W-:Y:S05]  /*2fb0*/  LDS R224, [R228.X4+0x20120] ;  /* 0x02012000e4e07984 */ /* 0x000fea0000004800 */
[C---:B------:R-:W-:Y:S08]  /*2fc0*/  HMMA.16816.F32 R24, R196.reuse, R40, R24 ;  /* 0x00000028c418723c */ /* 0x040ff00000001818 */
[-C--:B------:R-:W-:Y:S08]  /*2fd0*/  HMMA.16816.F32 R28, R196, R42.reuse, R28 ;  /* 0x0000002ac41c723c */ /* 0x080ff0000000181c */
[----:B------:R-:W-:Y:S01]  /*2fe0*/  HMMA.16816.F32 R32, R188, R42, R32 ;  /* 0x0000002abc20723c */ /* 0x000fe20000001820 */
[----:B------:R-:W1:Y:S06]  /*2ff0*/  LDSM.16.M88.4 R40, [R200+0x12080] ;  /* 0x01208000c828783b */ /* 0x000e6c0000000200 */
[----:B------:R-:W2:Y:S01]  /*3000*/  LDSM.16.M88.4 R188, [R200+0x13080] ;  /* 0x01308000c8bc783b */ /* 0x000ea20000000200 */
[-C--:B---3--:R-:W-:Y:S08]  /*3010*/  HMMA.16816.F32 R4, R48, R180.reuse, R4 ;  /* 0x000000b43004723c */ /* 0x088ff00000001804 */
[C---:B----4-:R-:W-:Y:S08]  /*3020*/  HMMA.16816.F32 R8, R184.reuse, R180, R8 ;  /* 0x000000b4b808723c */ /* 0x050ff00000001808 */
[-C--:B------:R-:W-:Y:S08]  /*3030*/  HMMA.16816.F32 R12, R184, R182.reuse, R12 ;  /* 0x000000b6b80c723c */ /* 0x080ff0000000180c */
[C---:B------:R-:W-:Y:S08]  /*3040*/  HMMA.16816.F32 R16, R48.reuse, R182, R16 ;  /* 0x000000b63010723c */ /* 0x040ff00000001810 */
[-C--:B-----5:R-:W-:Y:S08]  /*3050*/  HMMA.16816.F32 R20, R48, R36.reuse, R20 ;  /* 0x000000243014723c */ /* 0x0a0ff00000001814 */
[C---:B------:R-:W-:Y:S08]  /*3060*/  HMMA.16816.F32 R24, R184.reuse, R36, R24 ;  /* 0x00000024b818723c */ /* 0x040ff00000001818 */
[-C--:B------:R-:W-:Y:S08]  /*3070*/  HMMA.16816.F32 R28, R184, R38.reuse, R28 ;  /* 0x00000026b81c723c */ /* 0x080ff0000000181c */
[----:B------:R-:W-:Y:S08]  /*3080*/  HMMA.16816.F32 R32, R48, R38, R32 ;  /* 0x000000263020723c */ /* 0x000ff00000001820 */
[-C--:B-1----:R-:W-:Y:S08]  /*3090*/  HMMA.16816.F32 R4, R40, R44.reuse, R4 ;  /* 0x0000002c2804723c */ /* 0x082ff00000001804 */
[C---:B--2---:R-:W-:Y:S08]  /*30a0*/  HMMA.16816.F32 R8, R188.reuse, R44, R8 ;  /* 0x0000002cbc08723c */ /* 0x044ff00000001808 */
[-C--:B------:R-:W-:Y:S08]  /*30b0*/  HMMA.16816.F32 R12, R188, R46.reuse, R12 ;  /* 0x0000002ebc0c723c */ /* 0x080ff0000000180c */
[C---:B------:R-:W-:Y:S08]  /*30c0*/  HMMA.16816.F32 R16, R40.reuse, R46, R16 ;  /* 0x0000002e2810723c */ /* 0x040ff00000001810 */
[-C--:B------:R-:W-:Y:S08]  /*30d0*/  HMMA.16816.F32 R20, R40, R192.reuse, R20 ;  /* 0x000000c02814723c */ /* 0x080ff00000001814 */
[C---:B------:R-:W-:Y:S08]  /*30e0*/  HMMA.16816.F32 R24, R188.reuse, R192, R24 ;  /* 0x000000c0bc18723c */ /* 0x040ff00000001818 */
[-C--:B------:R-:W-:Y:S08]  /*30f0*/  HMMA.16816.F32 R28, R188, R194.reuse, R28 ;  /* 0x000000c2bc1c723c */ /* 0x080ff0000000181c */
[----:B------:R-:W-:Y:S01]  /*3100*/  HMMA.16816.F32 R32, R40, R194, R32 ;  /* 0x000000c22820723c */ /* 0x000fe20000001820 */
[----:B------:R-:W-:-:S08]  /*3110*/  @!P2 BRA `(.L_x_1334) ;  /* 0x000001b00000a947 */ /* 0x000fd00003800000 */
[----:B------:R-:W-:Y:S01]  /*3120*/  IMAD.MOV.U32 R2, RZ, RZ, c[0x0][0x168] ;  /* 0x00005a00ff027624 */ /* 0x000fe200078e00ff */
[----:B------:R-:W-:Y:S04]  /*3130*/  BSSY B0, `(.L_x_1335) ;  /* 0x000000f000007945 */ /* 0x000fe80003800000 */
[----:B------:R-:W-:Y:S04]  /*3140*/  IADD3 R2, R0, c[0x0][0x198], -R2 ;  /* 0x0000660000027a10 */ /* 0x000fe80007ffe802 */
[----:B------:R-:W-:Y:S11]  /*3150*/  ISETP.GT.AND P0, PT, R2, -0x1, PT ;  /* 0xffffffff0200780c */ /* 0x000ff60003f04270 */
[----:B------:R-:W-:Y:S02]  /*3160*/  @!UPT UIADD3 URZ, URZ, URZ, URZ ;  /* 0x0000003f3f3ff290 */ /* 0x000fe4000fffe03f */
[----:B------:R-:W-:-:S05]  /*3170*/  @P0 BRA `(.L_x_1336) ;  /* 0x0000006000000947 */ /* 0x000fca0003800000 */
[----:B------:R-:W-:Y:S02]  /*3180*/  ISETP.NE.AND P0, PT, R226, c[0x0][0x2a8], PT ;  /* 0x0000aa00e2007a0c */ /* 0x000fe40003f05270 */
[----:B------:R-:W-:Y:S11]  /*3190*/  LOP3.LUT R2, RZ, R2, RZ, 0x33, !PT ;  /* 0x00000002ff027212 */ /* 0x000ff600078e33ff */
[----:B------:R-:W-:Y:S05]  /*31a0*/  @P0 IMAD.HI.U32 R36, R2, c[0x0][0x2ac], RZ ;  /* 0x0000ab0002240a27 */ /* 0x000fea00078e00ff */
[----:B------:R-:W-:Y:S04]  /*31b0*/  @P0 SHF.R.U32.HI R2, RZ, c[0x0][0x2b0], R36 ;  /* 0x0000ac00ff020a19 */ /* 0x000fe80000011624 */
[----:B------:R-:W-:Y:S01]  /*31c0*/  LOP3.LUT R2, RZ, R2, RZ, 0x33, !PT ;  /* 0x00000002ff027212 */ /* 0x000fe200078e33ff */
[----:B------:R-:W-:-:S05]  /*31d0*/  BRA `(.L_x_1337) ;  /* 0x0000004000007947 */ /* 0x000fca0003800000 */
.L_x_1336:
[----:B------:R-:W-:Y:S11]  /*31e0*/  ISETP.NE.AND P0, PT, R226, c[0x0][0x2a8], PT ;  /* 0x0000aa00e2007a0c */ /* 0x000ff60003f05270 */
[----:B------:R-:W-:Y:S02]  /*31f0*/  @!UPT UIADD3 URZ, URZ, URZ, URZ ;  /* 0x0000003f3f3ff290 */ /* 0x000fe4000fffe03f */
[----:B------:R-:W-:Y:S05]  /*3200*/  @P0 IMAD.HI.U32 R36, R2, c[0x0][0x2ac], RZ ;  /* 0x0000ab0002240a27 */ /* 0x000fea00078e00ff */
[----:B------:R-:W-:Y:S02]  /*3210*/  @P0 SHF.R.U32.HI R2, RZ, c[0x0][0x2b0], R36 ;  /* 0x0000ac00ff020a19 */ /* 0x000fe40000011624 */
.L_x_1337:
[----:B------:R-:W-:Y:S05]  /*3220*/  BSYNC B0 ;  /* 0x0000000000007941 */ /* 0x000fea0003800000 */
.L_x_1335:
[--C-:B------:R-:W-:Y:S01]  /*3230*/  IADD3 R36, R0, c[0x0][0x2a4], R243.reuse ;  /* 0x0000a90000247a10 */ /* 0x100fe20007ffe0f3 */
[----:B------:R-:W2:Y:S01]  /*3240*/  LDL R37, [R1+0x10] ;  /* 0x0000100001257983 */ /* 0x000ea20000100800 */
[----:B------:R-:W-:Y:S02]  /*3250*/  IMAD.MOV.U32 R205, RZ, RZ, c[0x0][0x2a8] ;  /* 0x0000aa00ffcd7624 */ /* 0x000fe400078e00ff */
[----:B------:R-:W-:Y:S02]  /*3260*/  IMNMX R36, R227, R36, PT ;  /* 0x00000024e3247217 */ /* 0x000fe40003800200 */
[----:B------:R-:W-:Y:S01]  /*3270*/  IMAD R205, R2, R205, -UR13 ;  /* 0x8000000d02cd7e24 */ /* 0x000fe2000f8e02cd */
[----:B------:R-:W-:Y:S03]  /*3280*/  IADD3 R2, R0, UR27, R243 ;  /* 0x0000001b00027c10 */ /* 0x000fe6000fffe0f3 */
[----:B--2---:R-:W-:Y:S05]  /*3290*/  IMAD.IADD R205, R205, 0x1, -R37 ;  /* 0x00000001cdcd7824 */ /* 0x004fea00078e0a25 */
[----:B------:R-:W-:Y:S02]  /*32a0*/  IADD3 R208, R205, c[0x0][0x2a8], RZ ;  /* 0x0000aa00cdd07a10 */ /* 0x000fe40007ffe0ff */
[----:B------:R-:W-:Y:S02]  /*32b0*/  IMNMX R205, R2, R205, !PT ;  /* 0x000000cd02cd7217 */ /* 0x000fe40007800200 */
[----:B------:R-:W-:Y:S02]  /*32c0*/  IMNMX R208, R36, R208, PT ;  /* 0x000000d024d07217 */ /* 0x000fe40003800200 */
.L_x_1334:
[----:B------:R-:W-:Y:S04]  /*32d0*/  IADD3 R2, R0, 0x8, RZ ;  /* 0x0000000800027810 */ /* 0x000fe80007ffe0ff */
[C-C-:B------:R-:W-:Y:S02]  /*32e0*/  IADD3 R200, R2.reuse, c[0x0][0x2a4], R243.reuse ;  /* 0x0000a90002c87a10 */ /* 0x140fe40007ffe0f3 */
[----:B------:R-:W-:Y:S02]  /*32f0*/  IADD3 R43, R2, UR27, R243 ;  /* 0x0000001b022b7c10 */ /* 0x000fe4000fffe0f3 */
[----:B------:R-:W-:Y:S01]  /*3300*/  IMNMX R200, R227, R200, PT ;  /* 0x000000c8e3c87217 */ /* 0x000fe20003800200 */
[----:B------:R-:W-:-:S06]  /*3310*/  @!P2 BRA `(.L_x_1338) ;  /* 0x000001800000a947 */ /* 0x000fcc0003800000 */
        /* <DEDUP_REMOVED lines=12> */
.L_x_1340:
[----:B------:R-:W-:Y:S11]  /*33e0*/  ISETP.NE.AND P0, PT, R226, c[0x0][0x2a8], PT ;  /* 0x0000aa00e2007a0c */ /* 0x000ff60003f05270 */
[----:B------:R-:W-:Y:S02]  /*33f0*/  @!UPT UIADD3 URZ, URZ, URZ, URZ ;  /* 0x0000003f3f3ff290 */ /* 0x000fe4000fffe03f */
[----:B------:R-:W-:Y:S05]  /*3400*/  @P0 IMAD.HI.U32 R36, R2, c[0x0][0x2ac], RZ ;  /* 0x0000ab0002240a27 */ /* 0x000fea00078e00ff */
[----:B------:R-:W-:Y:S02]  /*3410*/  @P0 SHF.R.U32.HI R2, RZ, c[0x0][0x2b0], R36 ;  /* 0x0000ac00ff020a19 */ /* 0x000fe40000011624 */
.L_x_1341:
[----:B------:R-:W-:Y:S05]  /*3420*/  BSYNC B0 ;  /* 0x0000000000007941 */ /* 0x000fea0003800000 */
.L_x_1339:
[----:B------:R-:W2:Y:S01]  /*3430*/  LDL R37, [R1+0x10] ;  /* 0x0000100001257983 */ /* 0x000ea20000100800 */
[----:B------:R-:W-:Y:S04]  /*3440*/  IMAD.MOV.U32 R36, RZ, RZ, c[0x0][0x2a8] ;  /* 0x0000aa00ff247624 */ /* 0x000fe800078e00ff */
[----:B------:R-:W-:Y:S04]  /*3450*/  IMAD R2, R2, R36, -UR13 ;  /* 0x8000000d02027e24 */ /* 0x000fe8000f8e0224 */
[----:B--2---:R-:W-:Y:S05]  /*3460*/  IMAD.IADD R2, R2, 0x1, -R37 ;  /* 0x0000000102027824 */ /* 0x004fea00078e0a25 */
[----:B------:R-:W-:Y:S02]  /*3470*/  IADD3 R36, R2, c[0x0][0x2a8], RZ ;  /* 0x0000aa0002247a10 */ /* 0x000fe40007ffe0ff */
[----:B------:R-:W-:Y:S02]  /*3480*/  IMNMX R43, R43, R2, !PT ;  /* 0x000000022b2b7217 */ /* 0x000fe40007800200 */
[----:B------:R-:W-:Y:S02]  /*3490*/  IMNMX R200, R200, R36, PT ;  /* 0x00000024c8c87217 */ /* 0x000fe40003800200 */
.L_x_1338:
[----:B------:R-:W-:Y:S04]  /*34a0*/  IADD3 R2, R0, 0x20, RZ ;  /* 0x0000002000027810 */ /* 0x000fe80007ffe0ff */
[C-C-:B------:R-:W-:Y:S02]  /*34b0*/  IADD3 R42, R2.reuse, c[0x0][0x2a4], R243.reuse ;  /* 0x0000a900022a7a10 */ /* 0x140fe40007ffe0f3 */
[----:B------:R-:W-:Y:S02]  /*34c0*/  IADD3 R41, R2, UR27, R243 ;  /* 0x0000001b02297c10 */ /* 0x000fe4000fffe0f3 */
[----:B------:R-:W-:Y:S01]  /*34d0*/  IMNMX R42, R227, R42, PT ;  /* 0x0000002ae32a7217 */ /* 0x000fe20003800200 */
[----:B------:R-:W-:-:S05]  /*34e0*/  @!P2 BRA `(.L_x_1342) ;  /* 0x000001800000a947 */ /* 0x000fca0003800000 */
        /* <DEDUP_REMOVED lines=12> */
.L_x_1344:
[----:B------:R-:W-:Y:S11]  /*35b0*/  ISETP.NE.AND P0, PT, R226, c[0x0][0x2a8], PT ;  /* 0x0000aa00e2007a0c */ /* 0x000ff60003f05270 */
[----:B------:R-:W-:Y:S02]  /*35c0*/  @!UPT UIADD3 URZ, URZ, URZ, URZ ;  /* 0x0000003f3f3ff290 */ /* 0x000fe4000fffe03f */
[----:B------:R-:W-:Y:S05]  /*35d0*/  @P0 IMAD.HI.U32 R36, R2, c[0x0][0x2ac], RZ ;  /* 0x0000ab0002240a27 */ /* 0x000fea00078e00ff */
[----:B------:R-:W-:Y:S02]  /*35e0*/  @P0 SHF.R.U32.HI R2, RZ, c[0x0][0x2b0], R36 ;  /* 0x0000ac00ff020a19 */ /* 0x000fe40000011624 */
.L_x_1345:
[----:B------:R-:W-:Y:S05]  /*35f0*/  BSYNC B0 ;  /* 0x0000000000007941 */ /* 0x000fea0003800000 */
.L_x_1343:
[----:B------:R-:W2:Y:S01]  /*3600*/  LDL R37, [R1+0x10] ;  /* 0x0000100001257983 */ /* 0x000ea20000100800 */
[----:B------:R-:W-:Y:S04]  /*3610*/  IMAD.MOV.U32 R36, RZ, RZ, c[0x0][0x2a8] ;  /* 0x0000aa00ff247624 */ /* 0x000fe800078e00ff */
[----:B------:R-:W-:Y:S04]  /*3620*/  IMAD R2, R2, R36, -UR13 ;  /* 0x8000000d02027e24 */ /* 0x000fe8000f8e0224 */
[----:B--2---:R-:W-:Y:S05]  /*3630*/  IMAD.IADD R2, R2, 0x1, -R37 ;  /* 0x0000000102027824 */ /* 0x004fea00078e0a25 */
[----:B------:R-:W-:Y:S02]  /*3640*/  IADD3 R36, R2, c[0x0][0x2a8], RZ ;  /* 0x0000aa0002247a10 */ /* 0x000fe40007ffe0ff */
[----:B------:R-:W-:Y:S02]  /*3650*/  IMNMX R41, R41, R2, !PT ;  /* 0x0000000229297217 */ /* 0x000fe40007800200 */
[----:B------:R-:W-:Y:S02]  /*3660*/  IMNMX R42, R42, R36, PT ;  /* 0x000000242a2a7217 */ /* 0x000fe40003800200 */
.L_x_1342:
        /* <DEDUP_REMOVED lines=17> */
.L_x_1348:
[----:B------:R-:W-:Y:S11]  /*3780*/  ISETP.NE.AND P0, PT, R226, c[0x0][0x2a8], PT ;  /* 0x0000aa00e2007a0c */ /* 0x000ff60003f05270 */
[----:B------:R-:W-:Y:S02]  /*3790*/  @!UPT UIADD3 URZ, URZ, URZ, URZ ;  /* 0x0000003f3f3ff290 */ /* 0x000fe4000fffe03f */
[----:B------:R-:W-:Y:S05]  /*37a0*/  @P0 IMAD.HI.U32 R36, R0, c[0x0][0x2ac], RZ ;  /* 0x0000ab0000240a27 */ /* 0x000fea00078e00ff */
[----:B------:R-:W-:Y:S02]  /*37b0*/  @P0 SHF.R.U32.HI R0, RZ, c[0x0][0x2b0], R36 ;  /* 0x0000ac00ff000a19 */ /* 0x000fe40000011624 */
.L_x_1349:
[----:B------:R-:W-:Y:S05]  /*37c0*/  BSYNC B0 ;  /* 0x0000000000007941 */ /* 0x000fea0003800000 */
.L_x_1347:
[----:B------:R-:W2:Y:S01]  /*37d0*/  LDL R37, [R1+0x10] ;  /* 0x0000100001257983 */ /* 0x000ea20000100800 */
[----:B------:R-:W-:Y:S04]  /*37e0*/  IMAD.MOV.U32 R36, RZ, RZ, c[0x0][0x2a8] ;  /* 0x0000aa00ff247624 */ /* 0x000fe800078e00ff */
[----:B------:R-:W-:Y:S04]  /*37f0*/  IMAD R0, R0, R36, -UR13 ;  /* 0x8000000d00007e24 */ /* 0x000fe8000f8e0224 */
[----:B--2---:R-:W-:Y:S05]  /*3800*/  IMAD.IADD R0, R0, 0x1, -R37 ;  /* 0x0000000100007824 */ /* 0x004fea00078e0a25 */
[----:B------:R-:W-:Y:S02]  /*3810*/  IADD3 R36, R0, c[0x0][0x2a8], RZ ;  /* 0x0000aa0000247a10 */ /* 0x000fe40007ffe0ff */
[----:B------:R-:W-:Y:S02]  /*3820*/  IMNMX R2, R2, R0, !PT ;  /* 0x0000000002027217 */ /* 0x000fe40007800200 */
[----:B------:R-:W-:Y:S02]  /*3830*/  IMNMX R40, R40, R36, PT ;  /* 0x0000002428287217 */ /* 0x000fe40003800200 */
.L_x_1346:
[----:B------:R-:W-:Y:S04]  /*3840*/  DEPBAR.LE SB0, 0x1 ;  /* 0x000080400000791a */ /* 0x000fe80000000000 */
[----:B------:R-:W-:Y:S01]  /*3850*/  BAR.SYNC.DEFER_BLOCKING 0x0 ;  /* 0x0000000000007b1d */ /* 0x000fe20000010000 */
[----:B------:R-:W-:Y:S01]  /*3860*/  UIADD3 UR28, UR10, 0x1, URZ ;  /* 0x000000010a1c7890 */ /* 0x000fe2000fffe03f */
[----:B------:R-:W-:Y:S03]  /*3870*/  LEA R0, R204, 0x18080, 0x1 ;  /* 0x00018080cc007811 */ /* 0x000fe600078e08ff */
[----:B------:R-:W-:Y:S06]  /*3880*/  UISETP.GE.AND UP0, UPT, UR28, UR12, UPT ;  /* 0x0000000c1c00728c */ /* 0x000fec000bf06270 */
[----:B------:R-:W-:Y:S01]  /*3890*/  PLOP3.LUT P0, PT, PT, PT, UP0, 0x80, 0x0 ;  /* 0x000000000000781c */ /* 0x000fe20003f0f008 */
[----:B------:R1:W2:Y:S04]  /*38a0*/  LDSM.16.M88.4 R48, [R3+0x18080] ;  /* 0x018080000330783b */ /* 0x0002a80000000200 */
[----:B------:R1:W3:Y:S04]  /*38b0*/  LDSM.16.M88.4 R44, [R3+0x19080] ;  /* 0x01908000032c783b */ /* 0x0002e80000000200 */
[----:B------:R1:W4:Y:S04]  /*38c0*/  LDSM.16.M88.4 R36, [R209+0x8080] ;  /* 0x00808000d124783b */ /* 0x0003280000000200 */
[----:B------:R1:W1:Y:S04]  /*38d0*/  LDSM.16.M88.4 R180, [R209+0xa080] ;  /* 0x00a08000d1b4783b */ /* 0x0002680000000200 */
[----:B------:R1:W1:Y:S04]  /*38e0*/  LDSM.16.M88.4 R184, [R201+0x18080] ;  /* 0x01808000c9b8783b */ /* 0x0002680000000200 */
[----:B------:R1:W1:Y:S04]  /*38f0*/  LDSM.16.M88.4 R192, [R201+0x19080] ;  /* 0x01908000c9c0783b */ /* 0x0002680000000200 */
[----:B------:R1:W1:Y:S04]  /*3900*/  LDSM.16.M88.4 R188, [R210+0x8080] ;  /* 0x00808000d2bc783b */ /* 0x0002680000000200 */
[----:B------:R1:W1:Y:S01]  /*3910*/  LDSM.16.M88.4 R196, [R210+0xa080] ;  /* 0x00a08000d2c4783b */ /* 0x0002620000000200 */
[----:B------:R-:W-:-:S05]  /*3920*/  @P0 BRA `(.L_x_1350) ;  /* 0x0000041000000947 */ /* 0x000fca0003800000 */
[----:B------:R-:W-:Y:S01]  /*3930*/  LOP3.LUT R242, R242, 0xffffffdf, RZ, 0xc0, !PT ;  /* 0xffffffdff2f27812 */ /* 0x000fe200078ec0ff */
[----:B------:R-:W5:Y:S01]  /*3940*/  LDL.64 R232, [R1+0x8] ;  /* 0x0000080001e87983 */ /* 0x000f620000100a00 */
[----:B------:R-:W-:Y:S02]  /*3950*/  USHF.R.S32.HI UR29, URZ, 0x1f, UR28 ;  /* 0x0000001f3f1d7899 */ /* 0x000fe4000801141c */
[----:B------:R-:W-:Y:S01]  /*3960*/  @P4 LOP3.LUT R242, R242, 0x20, RZ, 0xfc, !PT ;  /* 0x00000020f2f24812 */ /* 0x000fe200078efcff */
[----:B----4-:R-:W4:Y:S01]  /*3970*/  LDL.64 R234, [R1+0x38] ;  /* 0x0000380001ea7983 */ /* 0x010f220000100a00 */
[----:B------:R-:W-:Y:S02]  /*3980*/  ULDC.64 UR6, c[0x0][0x178] ;  /* 0x00005e0000067ab9 */ /* 0x000fe40000000a00 */
[C---:B------:R-:W-:Y:S01]  /*3990*/  LOP3.LUT P4, RZ, R242.reuse, 0x1, RZ, 0xc0, !PT ;  /* 0x00000001f2ff7812 */ /* 0x040fe2000788c0ff */
[----:B---3--:R-:W3:Y:S01]  /*39a0*/  LDL R231, [R1+0x40] ;  /* 0x0000400001e77983 */ /* 0x008ee20000100800 */
[----:B------:R-:W-:Y:S01]  /*39b0*/  LOP3.LUT R242, R242, 0xffffffef, RZ, 0xc0, !PT ;  /* 0xffffffeff2f27812 */ /* 0x000fe200078ec0ff */
[----:B------:R-:W-:Y:S02]  /*39c0*/  UIMAD UR29, UR29, UR6, URZ ;  /* 0x000000061d1d72a4 */ /* 0x000fe4000f8e023f */
[----:B--2---:R-:W2:Y:S01]  /*39d0*/  LDL.64 R240, [R1+0x18] ;  /* 0x0000180001f07983 */ /* 0x004ea20000100a00 */
[----:B------:R-:W-:Y:S01]  /*39e0*/  @P1 LOP3.LUT R242, R242, 0x10, RZ, 0xfc, !PT ;  /* 0x00000010f2f21812 */ /* 0x000fe200078efcff */
[----:B------:R-:W-:Y:S02]  /*39f0*/  UIMAD.WIDE.U32 UR30, UR28, UR6, URZ ;  /* 0x000000061c1e72a5 */ /* 0x000fe4000f8e003f */
[----:B------:R-:W2:Y:S01]  /*3a00*/  LDL R238, [R1+0x48] ;  /* 0x0000480001ee7983 */ /* 0x000ea20000100800 */
[----:B------:R-:W-:Y:S02]  /*3a10*/  UIMAD UR29, UR28, UR7, UR29 ;  /* 0x000000071c1d72a4 */ /* 0x000fe4000f8e021d */
[----:B------:R-:W-:Y:S01]  /*3a20*/  USHF.L.U32 UR6, UR30, 0x6, URZ ;  /* 0x000000061e067899 */ /* 0x000fe2000800063f */
[----:B-1----:R-:W1:Y:S01]  /*3a30*/  @!P3 S2R R3, SR_CTAID.Y ;  /* 0x000000000003b919 */ /* 0x002e620000002600 */
[----:B------:R-:W-:Y:S02]  /*3a40*/  UIMAD UR7, UR28, -0x40, UR21 ;  /* 0xffffffc01c0778a4 */ /* 0x000fe4000f8e0215 */
[----:B------:R-:W-:Y:S04]  /*3a50*/  UIADD3 UR29, UR31, UR29, URZ ;  /* 0x0000001d1f1d7290 */ /* 0x000fe8000fffe03f */
[----:B------:R-:W-:Y:S01]  /*3a60*/  USHF.L.U64.HI UR29, UR30, 0x6, UR29 ;  /* 0x000000061e1d7899 */ /* 0x000fe2000801021d */
[----:B-1----:R-:W-:Y:S05]  /*3a70*/  @!P3 SHF.R.S32.HI R204, RZ, 0x1f, R3 ;  /* 0x0000001fffccb819 */ /* 0x002fea0000011403 */
[----:B------:R-:W-:Y:S04]  /*3a80*/  @!P3 IMAD R204, R204, c[0x0][0x270], RZ ;  /* 0x00009c00ccccba24 */ /* 0x000fe800078e02ff */
[C---:B------:R-:W-:Y:S02]  /*3a90*/  @!P3 IMAD R204, R3.reuse, c[0x0][0x274], R204 ;  /* 0x00009d0003ccba24 */ /* 0x040fe400078e02cc */
[----:B-----5:R-:W-:Y:S02]  /*3aa0*/  @!P3 IMAD.MOV.U32 R226, RZ, RZ, R232 ;  /* 0x000000ffffe2b224 */ /* 0x020fe400078e00e8 */
[----:B------:R-:W-:Y:S04]  /*3ab0*/  @!P3 IMAD.MOV.U32 R227, RZ, RZ, R233 ;  /* 0x000000ffffe3b224 */ /* 0x000fe800078e00e9 */
[----:B------:R-:W-:Y:S04]  /*3ac0*/  @!P3 IMAD.WIDE.U32 R226, R3, c[0x0][0x270], R226 ;  /* 0x00009c0003e2ba25 */ /* 0x000fe800078e00e2 */
[----:B------:R-:W-:Y:S02]  /*3ad0*/  IMAD.U32 R3, RZ, RZ, UR10 ;  /* 0x0000000aff037e24 */ /* 0x000fe4000f8e00ff */
[----:B------:R-:W-:Y:S03]  /*3ae0*/  @!P3 IMAD.IADD R204, R227, 0x1, R204 ;  /* 0x00000001e3ccb824 */ /* 0x000fe600078e02cc */
[----:B------:R-:W-:Y:S04]  /*3af0*/  @!P3 LEA R3, R3, 0x40, 0x6 ;  /* 0x000000400303b811 */ /* 0x000fe800078e30ff */
[----:B------:R-:W-:Y:S02]  /*3b00*/  @!P3 SHF.R.S32.HI R230, RZ, 0x1f, R3 ;  /* 0x0000001fffe6b819 */ /* 0x000fe40000011403 */
[----:B------:R-:W-:Y:S04]  /*3b10*/  @!P3 IADD3 R229, P2, P0, R3, UR14, R226 ;  /* 0x0000000e03e5bc10 */ /* 0x000fe8000f85e0e2 */
[----:B------:R-:W-:Y:S02]  /*3b20*/  @!P3 IADD3.X R230, R230, UR19, R204, P2, P0 ;  /* 0x00000013e6e6bc10 */ /* 0x000fe400097e04cc */
[----:B----4-:R-:W-:Y:S04]  /*3b30*/  IADD3 R3, P0, R234, UR6, RZ ;  /* 0x00000006ea037c10 */ /* 0x010fe8000ff1e0ff */
[----:B---3--:R-:W-:Y:S02]  /*3b40*/  IADD3.X R204, R231, UR29, RZ, P0, !PT ;  /* 0x0000001de7cc7c10 */ /* 0x008fe400087fe4ff */
[C---:B------:R-:W-:Y:S04]  /*3b50*/  LEA R226, P0, R3.reuse, c[0x0][0x160], 0x1 ;  /* 0x0000580003e27a11 */ /* 0x040fe800078008ff */
[----:B------:R-:W-:Y:S01]  /*3b60*/  LEA.HI.X R227, R3, c[0x0][0x164], R204, 0x1, P0 ;  /* 0x0000590003e37a11 */ /* 0x000fe200000f0ccc */
[----:B------:R-:W-:Y:S01]  /*3b70*/  IMAD.U32 R3, RZ, RZ, UR26 ;  /* 0x0000001aff037e24 */ /* 0x000fe2000f8e00ff */
[----:B--2---:R-:W-:Y:S03]  /*3b80*/  IADD3 R204, -R240, UR7, RZ ;  /* 0x00000007f0cc7c10 */ /* 0x004fe6000fffe1ff */
[----:B------:R-:W-:Y:S01]  /*3b90*/  IMAD R3, R3, 0x4000, R238 ;  /* 0x0000400003037824 */ /* 0x000fe200078e02ee */
[C---:B------:R-:W-:Y:S02]  /*3ba0*/  ISETP.LT.OR P0, PT, R204.reuse, 0x1, P4 ;  /* 0x00000001cc00780c */ /* 0x040fe40002701670 */
[C---:B------:R-:W-:Y:S02]  /*3bb0*/  ISETP.LT.OR P4, PT, R204.reuse, 0x21, P4 ;  /* 0x00000021cc00780c */ /* 0x040fe40002781670 */
[C---:B------:R-:W-:Y:S09]  /*3bc0*/  ISETP.LT.OR P1, PT, R204.reuse, 0x21, P6 ;  /* 0x00000021cc00780c */ /* 0x040ff20003721670 */
[----:B------:R-:W-:Y:S01]  /*3bd0*/  @!PT LDS RZ, [RZ] ;  /* 0x00000000fffff984 */ /* 0x000fe20000000800 */
[----:B------:R-:W-:Y:S01]  /*3be0*/  @!PT LDS RZ, [RZ] ;  /* 0x00000000fffff984 */ /* 0x000fe20000000800 */
[----:B------:R-:W-:Y:S01]  /*3bf0*/  @!PT LDS RZ, [RZ] ;  /* 0x00000000fffff984 */ /* 0x000fe20000000800 */
[----:B------:R1:W-:Y:S01]  /*3c00*/  LDGSTS.E.BYPASS.LTC128B.128 [R3], [R226.64], !P0 ;  /* 0x00000000e2037fae */ /* 0x0003e2000c101d50 */
[----:B------:R-:W-:Y:S01]  /*3c10*/  ISETP.LT.OR P0, PT, R204, 0x1, P6 ;  /* 0x00000001cc00780c */ /* 0x000fe20003701670 */
[----:B------:R-:W-:Y:S11]  /*3c20*/  IMAD.U32 R204, RZ, RZ, UR23 ;  /* 0x00000017ffcc7e24 */ /* 0x000ff6000f8e00ff */
[----:B------:R-:W-:Y:S01]  /*3c30*/  @!UPT UIADD3 URZ, URZ, URZ, URZ ;  /* 0x0000003f3f3ff290 */ /* 0x000fe2000fffe03f */
[----:B------:R1:W-:Y:S01]  /*3c40*/  LDGSTS.E.BYPASS.LTC128B.128 [R3+0x2000], [R226.64+0x80], !P0 ;  /* 0x02000080e2037fae */ /* 0x0003e2000c101d50 */
[----:B------:R-:W-:Y:S01]  /*3c50*/  IADD3 R204, P2, P0, R234, UR6, R204 ;  /* 0x00000006eacc7c10 */ /* 0x000fe2000f85e0cc */
[----:B-1----:R-:W-:Y:S05]  /*3c60*/  IMAD.U32 R227, RZ, RZ, UR20 ;  /* 0x00000014ffe37e24 */ /* 0x002fea000f8e00ff */
[----:B------:R-:W-:Y:S02]  /*3c70*/  IADD3.X R227, R231, UR29, R227, P2, P0 ;  /* 0x0000001de7e37c10 */ /* 0x000fe400097e04e3 */
[C---:B------:R-:W-:Y:S04]  /*3c80*/  LEA R226, P0, R204.reuse, c[0x0][0x160], 0x1 ;  /* 0x00005800cce27a11 */ /* 0x040fe800078008ff */
[----:B------:R-:W-:Y:S05]  /*3c90*/  LEA.HI.X R227, R204, c[0x0][0x164], R227, 0x1, P0 ;  /* 0x00005900cce37a11 */ /* 0x000fea00000f0ce3 */
[----:B------:R1:W-:Y:S01]  /*3ca0*/  LDGSTS.E.BYPASS.LTC128B.128 [R3+0x1000], [R226.64], !P4 ;  /* 0x01000000e2037fae */ /* 0x0003e2000e101d50 */
[C---:B------:R-:W-:Y:S03]  /*3cb0*/  LOP3.LUT P4, RZ, R242.reuse, 0x20, RZ, 0xc0, !PT ;  /* 0x00000020f2ff7812 */ /* 0x040fe6000788c0ff */
[----:B------:R1:W-:Y:S01]  /*3cc0*/  LDGSTS.E.BYPASS.LTC128B.128 [R3+0x3000], [R226.64+0x80], !P1 ;  /* 0x03000080e2037fae */ /* 0x0003e2000c901d50 */
[----:B------:R-:W-:Y:S01]  /*3cd0*/  LOP3.LUT P1, RZ, R242, 0x10, RZ, 0xc0, !PT ;  /* 0x00000010f2ff7812 */ /* 0x000fe2000782c0ff */
[----:B-1----:R-:W-:Y:S01]  /*3ce0*/  IMAD.U32 R3, RZ, RZ, UR26 ;  /* 0x0000001aff037e24 */ /* 0x002fe2000f8e00ff */
[----:B------:R-:W-:Y:S03]  /*3cf0*/  @!P3 LEA R226, P0, R229, c[0x0][0x258], 0x2 ;  /* 0x00009600e5e2ba11 */ /* 0x000fe600078010ff */
[----:B------:R-:W-:Y:S01]  /*3d00*/  @!P3 IMAD R3, R3, 0x40, R232 ;  /* 0x000000400303b824 */ /* 0x000fe200078e02e8 */
[----:B------:R-:W-:Y:S03]  /*3d10*/  @!P3 LEA.HI.X R227, R229, c[0x0][0x25c], R230, 0x2, P0 ;  /* 0x00009700e5e3ba11 */ /* 0x000fe600000f14e6 */
[----:B------:R-:W-:Y:S05]  /*3d20*/  @!P3 IMAD.SHL.U32 R3, R3, 0x4, RZ ;  /* 0x000000040303b824 */ /* 0x000fea00078e00ff */
[----:B------:R1:W-:Y:S02]  /*3d30*/  @!P3 LDGSTS.E.BYPASS.LTC128B.128 [R3+0x20080], [R226.64] ;  /* 0x20080000e203bfae */ /* 0x0003e4000b901d50 */
.L_x_1350:
[----:B------:R-:W-:Y:S01]  /*3d40*/  PLOP3.LUT P0, PT, PT, PT, UP4, 0x80, 0x0 ;  /* 0x000000000000781c */ /* 0x000fe20003f0f048 */
[----:B------:R-:W0:Y:S01]  /*3d50*/  LDGDEPBAR ;  /* 0x00000000000079af */ /* 0x000e220000000000 */
[----:B------:R-:W-:Y:S02]  /*3d60*/  UIADD3 UR29, UR10, 0x2, URZ ;  /* 0x000000020a1d7890 */ /* 0x000fe4000fffe03f */
[----:B------:R-:W-:Y:S02]  /*3d70*/  ISETP.GT.AND P0, PT, R41, RZ, P0 ;  /* 0x000000ff2900720c */ /* 0x000fe40000704270 */
[----:B------:R-:W-:Y:S02]  /*3d80*/  UISETP.GE.AND UP0, UPT, UR29, UR12, UPT ;  /* 0x0000000c1d00728c */ /* 0x000fe4000bf06270 */
[----:B------:R-:W-:Y:S04]  /*3d90*/  ISETP.LT.OR P0, PT, R42, 0x1, P0 ;  /* 0x000000012a00780c */ /* 0x000fe80000701670 */
[----:B------:R-:W-:Y:S02]  /*3da0*/  FSEL R233, R8, -INF , !P0 ;  /* 0xff80000008e97808 */ /* 0x000fe40004000000 */
[----:B------:R-:W-:Y:S03]  /*3db0*/  PLOP3.LUT P0, PT, PT, PT, UP4, 0x80, 0x0 ;  /* 0x000000000000781c */ /* 0x000fe60003f0f048 */
[--C-:B------:R-:W-:Y:S01]  /*3dc0*/  FFMA.FTZ R248, R233, c[0x0][0x29c], -R223.reuse ;  /* 0x0000a700e9f87a23 */ /* 0x100fe200000108df */
[----:B------:R-:W-:Y:S04]  /*3dd0*/  ISETP.GT.AND P0, PT, R41, 0x1, P0 ;  /* 0x000000012900780c */ /* 0x000fe80000704270 */
[----:B------:R-:W-:Y:S04]  /*3de0*/  ISETP.LT.OR P0, PT, R42, 0x2, P0 ;  /* 0x000000022a00780c */ /* 0x000fe80000701670 */
[----:B------:R-:W-:Y:S02]  /*3df0*/  FSEL R231, R9, -INF , !P0 ;  /* 0xff80000009e77808 */ /* 0x000fe40004000000 */
[----:B------:R-:W-:Y:S03]  /*3e00*/  PLOP3.LUT P0, PT, PT, PT, UP4, 0x80, 0x0 ;  /* 0x000000000000781c */ /* 0x000fe60003f0f048 */
[--C-:B------:R-:W-:Y:S01]  /*3e10*/  FFMA.FTZ R247, R231, c[0x0][0x29c], -R223.reuse ;  /* 0x0000a700e7f77a23 */ /* 0x100fe200000108df */
[----:B------:R-:W-:Y:S04]  /*3e20*/  ISETP.GT.AND P0, PT, R2, RZ, P0 ;  /* 0x000000ff0200720c */ /* 0x000fe80000704270 */
[----:B------:R-:W-:Y:S04]  /*3e30*/  ISETP.LT.OR P0, PT, R40, 0x1, P0 ;  /* 0x000000012800780c */ /* 0x000fe80000701670 */
[----:B------:R-:W-:Y:S02]  /*3e40*/  FSEL R241, R10, -INF , !P0 ;  /* 0xff8000000af17808 */ /* 0x000fe40004000000 */
[----:B------:R-:W-:Y:S03]  /*3e50*/  PLOP3.LUT P0, PT, PT, PT, UP4, 0x80, 0x0 ;  /* 0x000000000000781c */ /* 0x000fe60003f0f048 */
[--C-:B------:R-:W-:Y:S01]  /*3e60*/  FFMA.FTZ R241, R241, c[0x0][0x29c], -R224.reuse ;  /* 0x0000a700f1f17a23 */ /* 0x100fe200000108e0 */
[----:B------:R-:W-:Y:S04]  /*3e70*/  ISETP.GT.AND P0, PT, R2, 0x1, P0 ;  /* 0x000000010200780c */ /* 0x000fe80000704270 */
[----:B------:R-:W-:Y:S04]  /*3e80*/  ISETP.LT.OR P0, PT, R40, 0x2, P0 ;  /* 0x000000022800780c */ /* 0x000fe80000701670 */
[----:B------:R-:W-:Y:S02]  /*3e90*/  FSEL R240, R11, -INF , !P0 ;  /* 0xff8000000bf07808 */ /* 0x000fe40004000000 */
[-C--:B--2-4-:R-:W-:Y:S01]  /*3ea0*/  HMMA.16816.F32 R8, R48, R36.reuse, RZ ;  /* 0x000000243008723c */ /* 0x094fe200000018ff */
[----:B------:R-:W-:Y:S02]  /*3eb0*/  PLOP3.LUT P0, PT, PT, PT, UP4, 0x80, 0x0 ;  /* 0x000000000000781c */ /* 0x000fe40003f0f048 */
[--C-:B------:R-:W-:Y:S02]  /*3ec0*/  FFMA.FTZ R240, R240, c[0x0][0x29c], -R224.reuse ;  /* 0x0000a700f0f07a23 */ /* 0x100fe400000108e0 */
[C---:B------:R-:W-:Y:S04]  /*3ed0*/  ISETP.GT.AND P0, PT, R41.reuse, 0x20, P0 ;  /* 0x000000202900780c */ /* 0x040fe80000704270 */
        /* <DEDUP_REMOVED lines=17> */
[C---:B---3--:R-:W-:Y:S01]  /*3ff0*/  HMMA.16816.F32 R12, R44.reuse, R36, RZ ;  /* 0x000000242c0c723c */ /* 0x048fe200000018ff */
[----:B------:R-:W-:Y:S02]  /*4000*/  PLOP3.LUT P0, PT, PT, PT, UP4, 0x80, 0x0 ;  /* 0x000000000000781c */ /* 0x000fe40003f0f048 */
[--C-:B------:R-:W-:Y:S02]  /*4010*/  FFMA.FTZ R238, R238, c[0x0][0x29c], -R224.reuse ;  /* 0x0000a700eeee7a23 */ /* 0x100fe400000108e0 */
[----:B------:R-:W-:Y:S04]  /*4020*/  ISETP.GT.AND P0, PT, R41, 0x40, P0 ;  /* 0x000000402900780c */ /* 0x000fe80000704270 */
[----:B------:R-:W-:Y:S04]  /*4030*/  ISETP.LT.OR P0, PT, R42, 0x41, P0 ;  /* 0x000000412a00780c */ /* 0x000fe80000701670 */
[----:B-1----:R-:W-:Y:S02]  /*4040*/  FSEL R227, R24, -INF , !P0 ;  /* 0xff80000018e37808 */ /* 0x002fe40004000000 */
[----:B------:R-:W-:Y:S03]  /*4050*/  PLOP3.LUT P0, PT, PT, PT, UP4, 0x80, 0x0 ;  /* 0x000000000000781c */ /* 0x000fe60003f0f048 */
[--C-:B------:R-:W-:Y:S01]  /*4060*/  FFMA.FTZ R231, R227, c[0x0][0x29c], -R223.reuse ;  /* 0x0000a700e3e77a23 */ /* 0x100fe200000108df */
[----:B------:R-:W-:Y:S04]  /*4070*/  ISETP.GT.AND P0, PT, R41, 0x41, P0 ;  /* 0x000000412900780c */ /* 0x000fe80000704270 */
[----:B------:R-:W-:Y:S04]  /*4080*/  ISETP.LT.OR P0, PT, R42, 0x42, P0 ;  /* 0x000000422a00780c */ /* 0x000fe80000701670 */
[----:B------:R-:W-:Y:S02]  /*4090*/  FSEL R226, R25, -INF , !P0 ;  /* 0xff80000019e27808 */ /* 0x000fe40004000000 */
[----:B------:R-:W-:Y:S04]  /*40a0*/  PLOP3.LUT P0, PT, PT, PT, UP4, 0x80, 0x0 ;  /* 0x000000000000781c */ /* 0x000fe80003f0f048 */
        /* <DEDUP_REMOVED lines=8> */
[-C--:B------:R-:W-:Y:S01]  /*4130*/  HMMA.16816.F32 R24, R44, R38.reuse, RZ ;  /* 0x000000262c18723c */ /* 0x080fe200000018ff */
[----:B------:R-:W-:Y:S02]  /*4140*/  PLOP3.LUT P0, PT, PT, PT, UP4, 0x80, 0x0 ;  /* 0x000000000000781c */ /* 0x000fe40003f0f048 */
[--C-:B------:R-:W-:Y:S02]  /*4150*/  FFMA.FTZ R234, R234, c[0x0][0x29c], -R224.reuse ;  /* 0x0000a700eaea7a23 */ /* 0x100fe400000108e0 */
[C---:B------:R-:W-:Y:S04]  /*4160*/  ISETP.GT.AND P0, PT, R41.reuse, 0x60, P0 ;  /* 0x000000602900780c */ /* 0x040fe80000704270 */
[----:B------:R-:W-:Y:S04]  /*4170*/  ISETP.LT.OR P0, PT, R42, 0x61, P0 ;  /* 0x000000612a00780c */ /* 0x000fe80000701670 */
[----:B------:R-:W-:Y:S02]  /*4180*/  FSEL R204, R28, -INF , !P0 ;  /* 0xff8000001ccc7808 */ /* 0x000fe40004000000 */
[----:B------:R-:W-:Y:S04]  /*4190*/  PLOP3.LUT P0, PT, PT, PT, UP4, 0x80, 0x0 ;  /* 0x000000000000781c */ /* 0x000fe80003f0f048 */
        /* <DEDUP_REMOVED lines=12> */
[C---:B------:R-:W-:Y:S01]  /*4260*/  HMMA.16816.F32 R28, R48.reuse, R38, RZ ;  /* 0x00000026301c723c */ /* 0x040fe200000018ff */
[----:B------:R-:W-:Y:S02]  /*4270*/  PLOP3.LUT P0, PT, PT, PT, UP4, 0x80, 0x0 ;  /* 0x000000000000781c */ /* 0x000fe40003f0f048 */
[----:B------:R-:W-:Y:S02]  /*4280*/  FFMA.FTZ R224, R2, c[0x0][0x29c], -R224 ;  /* 0x0000a70002e07a23 */ /* 0x000fe400000108e0 */
[C---:B------:R-:W-:Y:S03]  /*4290*/  ISETP.GT.AND P0, PT, R43.reuse, RZ, P0 ;  /* 0x000000ff2b00720c */ /* 0x040fe60000704270 */
[-C--:B------:R-:W-:Y:S01]  /*42a0*/  HMMA.16816.F32 R36, R48, R180.reuse, RZ ;  /* 0x000000b43024723c */ /* 0x080fe200000018ff */
[----:B------:R-:W-:Y:S01]  /*42b0*/  ISETP.LT.OR P0, PT, R200, 0x1, P0 ;  /* 0x00000001c800780c */ /* 0x000fe20000701670 */
[----:B------:R-:W-:Y:S03]  /*42c0*/  MUFU.EX2 R224, R224 ;  /* 0x000000e000e07308 */ /* 0x000fe60000000800 */
[----:B------:R-:W-:Y:S02]  /*42d0*/  FSEL R6, R6, -INF , !P0 ;  /* 0xff80000006067808 */ /* 0x000fe40004000000 */
[----:B------:R-:W-:Y:S04]  /*42e0*/  PLOP3.LUT P0, PT, PT, PT, UP4, 0x80, 0x0 ;  /* 0x000000000000781c */ /* 0x000fe80003f0f048 */
[----:B------:R-:W-:Y:S01]  /*42f0*/  ISETP.GT.AND P0, PT, R43, 0x1, P0 ;  /* 0x000000012b00780c */ /* 0x000fe20000704270 */
[--C-:B------:R-:W-:Y:S02]  /*4300*/  FFMA.FTZ R244, R6, c[0x0][0x29c], -R222.reuse ;  /* 0x0000a70006f47a23 */ /* 0x100fe400000108de */
[--C-:B------:R-:W-:Y:S01]  /*4310*/  FFMA.FTZ R6, R226, c[0x0][0x29c], -R223.reuse ;  /* 0x0000a700e2067a23 */ /* 0x100fe200000108df */
[----:B------:R-:W-:Y:S04]  /*4320*/  ISETP.LT.OR P0, PT, R200, 0x2, P0 ;  /* 0x00000002c800780c */ /* 0x000fe80000701670 */
[----:B------:R-:W-:Y:S02]  /*4330*/  FSEL R7, R7, -INF , !P0 ;  /* 0xff80000007077808 */ /* 0x000fe40004000000 */
[----:B------:R-:W-:Y:S03]  /*4340*/  PLOP3.LUT P0, PT, PT, PT, UP4, 0x80, 0x0 ;  /* 0x000000000000781c */ /* 0x000fe60003f0f048 */
[--C-:B------:R-:W-:Y:S01]  /*4350*/  FFMA.FTZ R245, R7, c[0x0][0x29c], -R222.reuse ;  /* 0x0000a70007f57a23 */ /* 0x100fe200000108de */
[----:B------:R-:W-:Y:S01]  /*4360*/  ISETP.GT.AND P0, PT, R43, 0x20, P0 ;  /* 0x000000202b00780c */ /* 0x000fe20000704270 */
[--C-:B------:R-:W-:Y:S02]  /*4370*/  FFMA.FTZ R7, R204, c[0x0][0x29c], -R223.reuse ;  /* 0x0000a700cc077a23 */ /* 0x100fe400000108df */
[----:B------:R-:W-:Y:S01]  /*4380*/  FFMA.FTZ R223, R3, c[0x0][0x29c], -R223 ;  /* 0x0000a70003df7a23 */ /* 0x000fe200000108df */
[----:B------:R-:W-:Y:S04]  /*4390*/  ISETP.LT.OR P0, PT, R200, 0x21, P0 ;  /* 0x00000021c800780c */ /* 0x000fe80000701670 */
[----:B------:R-:W-:Y:S01]  /*43a0*/  FSEL R18, R18, -INF , !P0 ;  /* 0xff80000012127808 */ /* 0x000fe20004000000 */
[----:B------:R-:W-:Y:S01]  /*43b0*/  MUFU.EX2 R223, R223 ;  /* 0x000000df00df7308 */ /* 0x000fe20000000800 */
[----:B------:R-:W-:Y:S03]  /*43c0*/  PLOP3.LUT P0, PT, PT, PT, UP4, 0x80, 0x0 ;  /* 0x000000000000781c */ /* 0x000fe60003f0f048 */
[--C-:B------:R-:W-:Y:S01]  /*43d0*/  FFMA.FTZ R252, R18, c[0x0][0x29c], -R222.reuse ;  /* 0x0000a70012fc7a23 */ /* 0x100fe200000108de */
[----:B------:R-:W-:Y:S04]  /*43e0*/  ISETP.GT.AND P0, PT, R43, 0x21, P0 ;  /* 0x000000212b00780c */ /* 0x000fe80000704270 */
[C---:B------:R-:W-:Y:S04]  /*43f0*/  ISETP.LT.OR P0, PT, R200.reuse, 0x22, P0 ;  /* 0x00000022c800780c */ /* 0x040fe80000701670 */
[----:B------:R-:W-:Y:S02]  /*4400*/  FSEL R19, R19, -INF , !P0 ;  /* 0xff80000013137808 */ /* 0x000fe40004000000 */
[----:B------:R-:W-:Y:S03]  /*4410*/  PLOP3.LUT P0, PT, PT, PT, UP4, 0x80, 0x0 ;  /* 0x000000000000781c */ /* 0x000fe60003f0f048 */
[--C-:B------:R-:W-:Y:S01]  /*4420*/  FFMA.FTZ R251, R19, c[0x0][0x29c], -R222.reuse ;  /* 0x0000a70013fb7a23 */ /* 0x100fe200000108de */
[C---:B------:R-:W-:Y:S04]  /*4430*/  ISETP.GT.AND P0, PT, R43.reuse, 0x40, P0 ;  /* 0x000000402b00780c */ /* 0x040fe80000704270 */
[----:B------:R-:W-:Y:S04]  /*4440*/  ISETP.LT.OR P0, PT, R200, 0x41, P0 ;  /* 0x00000041c800780c */ /* 0x000fe80000701670 */
[----:B------:R-:W-:Y:S02]  /*4450*/  FSEL R22, R22, -INF , !P0 ;  /* 0xff80000016167808 */ /* 0x000fe40004000000 */
        /* <DEDUP_REMOVED lines=12> */
[----:B------:R-:W-:Y:S02]  /*4520*/  ISETP.GT.AND P0, PT, R43, 0x61, P0 ;  /* 0x000000612b00780c */ /* 0x000fe40000704270 */
[C---:B------:R-:W-:Y:S02]  /*4530*/  HMMA.16816.F32 R40, R44.reuse, R180, RZ ;  /* 0x000000b42c28723c */ /* 0x040fe400000018ff */
[----:B------:R-:W-:Y:S04]  /*4540*/  ISETP.LT.OR P0, PT, R200, 0x62, P0 ;  /* 0x00000062c800780c */ /* 0x000fe80000701670 */
[----:B------:R-:W-:Y:S02]  /*4550*/  FSEL R35, R35, -INF , !P0 ;  /* 0xff80000023237808 */ /* 0x000fe40004000000 */
[-C--:B------:R-:W-:Y:S01]  /*4560*/  HMMA.16816.F32 R44, R44, R182.reuse, RZ ;  /* 0x000000b62c2c723c */ /* 0x080fe200000018ff */
[----:B------:R-:W-:Y:S03]  /*4570*/  PLOP3.LUT P0, PT, PT, PT, UP4, 0x80, 0x0 ;  /* 0x000000000000781c */ /* 0x000fe60003f0f048 */
[----:B------:R-:W-:Y:S01]  /*4580*/  FFMA.FTZ R222, R35, c[0x0][0x29c], -R222 ;  /* 0x0000a70023de7a23 */ /* 0x000fe200000108de */
[----:B------:R-:W-:Y:S03]  /*4590*/  ISETP.GT.AND P0, PT, R205, 0x1, P0 ;  /* 0x00000001cd00780c */ /* 0x000fe60000704270 */
[----:B------:R-:W-:Y:S01]  /*45a0*/  HMMA.16816.F32 R48, R48, R182, RZ ;  /* 0x000000b63030723c */ /* 0x000fe200000018ff */
[----:B------:R-:W-:Y:S01]  /*45b0*/  LDSM.16.M88.4 R180, [R202+0x1b080] ;  /* 0x01b08000cab4783b */ /* 0x000fe20000000200 */
[C---:B------:R-:W-:Y:S01]  /*45c0*/  ISETP.LT.OR P0, PT, R208.reuse, 0x2, P0 ;  /* 0x00000002d000780c */ /* 0x040fe20000701670 */
[----:B------:R-:W-:Y:S03]  /*45d0*/  MUFU.EX2 R222, R222 ;  /* 0x000000de00de7308 */ /* 0x000fe60000000800 */
[----:B------:R-:W-:Y:S02]  /*45e0*/  FSEL R3, R5, -INF , !P0 ;  /* 0xff80000005037808 */ /* 0x000fe40004000000 */
[-C--:B------:R-:W-:Y:S01]  /*45f0*/  HMMA.16816.F32 R8, R184, R188.reuse, R8 ;  /* 0x000000bcb808723c */ /* 0x080fe20000001808 */
[----:B------:R-:W-:Y:S04]  /*4600*/  PLOP3.LUT P0, PT, PT, PT, UP4, 0x80, 0x0 ;  /* 0x000000000000781c */ /* 0x000fe80003f0f048 */
[C---:B------:R-:W-:Y:S03]  /*4610*/  ISETP.GT.AND P0, PT, R205.reuse, RZ, P0 ;  /* 0x000000ffcd00720c */ /* 0x040fe60000704270 */
[C---:B------:R-:W-:Y:S04]  /*4620*/  HMMA.16816.F32 R12, R192.reuse, R188, R12 ;  /* 0x000000bcc00c723c */ /* 0x040fe8000000180c */
[----:B------:R-:W-:Y:S04]  /*4630*/  ISETP.LT.OR P0, PT, R208, 0x1, P0 ;  /* 0x00000001d000780c */ /* 0x000fe80000701670 */
[-C--:B------:R-:W-:Y:S04]  /*4640*/  HMMA.16816.F32 R24, R192, R190.reuse, R24 ;  /* 0x000000bec018723c */ /* 0x080fe80000001818 */
[----:B------:R-:W-:Y:S02]  /*4650*/  FSEL R200, R4, -INF , !P0 ;  /* 0xff80000004c87808 */ /* 0x000fe40004000000 */
[----:B------:R-:W-:Y:S02]  /*4660*/  PLOP3.LUT P0, PT, PT, PT, UP4, 0x80, 0x0 ;  /* 0x000000000000781c */ /* 0x000fe40003f0f048 */
[C---:B------:R-:W-:Y:S04]  /*4670*/  HMMA.16816.F32 R28, R184.reuse, R190, R28 ;  /* 0x000000beb81c723c */ /* 0x040fe8000000181c */
[C---:B------:R-:W-:Y:S03]  /*4680*/  ISETP.GT.AND P0, PT, R205.reuse, 0x20, P0 ;  /* 0x00000020cd00780c */ /* 0x040fe60000704270 */
[----:B------:R-:W-:Y:S01]  /*4690*/  IMAD.MOV.U32 R190, RZ, RZ, R34 ;  /* 0x000000ffffbe7224 */ /* 0x000fe200078e0022 */
[-C--:B------:R-:W-:Y:S03]  /*46a0*/  HMMA.16816.F32 R36, R184, R196.reuse, R36 ;  /* 0x000000c4b824723c */ /* 0x080fe60000001824 */
[----:B------:R-:W-:Y:S04]  /*46b0*/  ISETP.LT.OR P0, PT, R208, 0x21, P0 ;  /* 0x00000021d000780c */ /* 0x000fe80000701670 */
[----:B------:R-:W-:Y:S01]  /*46c0*/  FSEL R204, R16, -INF , !P0 ;  /* 0xff80000010cc7808 */ /* 0x000fe20004000000 */
[C---:B------:R-:W-:Y:S01]  /*46d0*/  HMMA.16816.F32 R40, R192.reuse, R196, R40 ;  /* 0x000000c4c028723c */ /* 0x040fe20000001828 */
[----:B------:R-:W-:Y:S01]  /*46e0*/  PLOP3.LUT P0, PT, PT, PT, UP4, 0x80, 0x0 ;  /* 0x000000000000781c */ /* 0x000fe20003f0f048 */
[----:B------:R-:W-:Y:S03]  /*46f0*/  MUFU.EX2 R196, R233 ;  /* 0x000000e900c47308 */ /* 0x000fe60000000800 */
[----:B------:R-:W-:Y:S03]  /*4700*/  ISETP.GT.AND P0, PT, R205, 0x21, P0 ;  /* 0x00000021cd00780c */ /* 0x000fe60000704270 */
[-C--:B------:R-:W-:Y:S03]  /*4710*/  HMMA.16816.F32 R44, R192, R198.reuse, R44 ;  /* 0x000000c6c02c723c */ /* 0x080fe6000000182c */
[C---:B------:R-:W-:Y:S01]  /*4720*/  ISETP.LT.OR P0, PT, R208.reuse, 0x22, P0 ;  /* 0x00000022d000780c */ /* 0x040fe20000701670 */
[----:B------:R-:W-:Y:S03]  /*4730*/  MUFU.EX2 R193, R247 ;  /* 0x000000f700c17308 */ /* 0x000fe60000000800 */
[----:B------:R-:W-:Y:S01]  /*4740*/  FSEL R226, R17, -INF , !P0 ;  /* 0xff80000011e27808 */ /* 0x000fe20004000000 */
[----:B------:R-:W-:Y:S01]  /*4750*/  HMMA.16816.F32 R48, R184, R198, R48 ;  /* 0x000000c6b830723c */ /* 0x000fe20000001830 */
[----:B------:R-:W-:Y:S01]  /*4760*/  PLOP3.LUT P0, PT, PT, PT, UP4, 0x80, 0x0 ;  /* 0x000000000000781c */ /* 0x000fe20003f0f048 */
[----:B------:R-:W-:Y:S02]  /*4770*/  LDSM.16.M88.4 R16, [R212+0x8080] ;  /* 0x00808000d410783b */ /* 0x000fe40000000200 */
[----:B------:R-:W-:Y:S01]  /*4780*/  IMAD.MOV.U32 R194, RZ, RZ, R6 ;  /* 0x000000ffffc27224 */ /* 0x000fe200078e0006 */
[C---:B------:R-:W-:Y:S01]  /*4790*/  ISETP.GT.AND P0, PT, R205.reuse, 0x40, P0 ;  /* 0x00000040cd00780c */ /* 0x040fe20000704270 */
[----:B------:R-:W-:Y:S03]  /*47a0*/  MUFU.EX2 R186, R244 ;  /* 0x000000f400ba7308 */ /* 0x000fe60000000800 */
[----:B------:R-:W-:Y:S04]  /*47b0*/  ISETP.LT.OR P0, PT, R208, 0x41, P0 ;  /* 0x00000041d000780c */ /* 0x000fe80000701670 */
[----:B------:R-:W-:Y:S02]  /*47c0*/  FSEL R227, R20, -INF , !P0 ;  /* 0xff80000014e37808 */ /* 0x000fe40004000000 */
[----:B------:R-:W-:Y:S01]  /*47d0*/  PLOP3.LUT P0, PT, PT, PT, UP4, 0x80, 0x0 ;  /* 0x000000000000781c */ /* 0x000fe20003f0f048 */
[----:B------:R-:W-:Y:S03]  /*47e0*/  MUFU.EX2 R185, R190 ;  /* 0x000000be00b97308 */ /* 0x000fe60000000800 */
[----:B------:R-:W-:Y:S04]  /*47f0*/  ISETP.GT.AND P0, PT, R205, 0x41, P0 ;  /* 0x00000041cd00780c */ /* 0x000fe80000704270 */
[C---:B------:R-:W-:Y:S03]  /*4800*/  ISETP.LT.OR P0, PT, R208.reuse, 0x42, P0 ;  /* 0x00000042d000780c */ /* 0x040fe60000701670 */
[----:B------:R-:W-:Y:S01]  /*4810*/  MUFU.EX2 R190, R248 ;  /* 0x000000f800be7308 */ /* 0x000fe20000000800 */
[----:B------:R-:W-:Y:S02]  /*4820*/  FSEL R229, R21, -INF , !P0 ;  /* 0xff80000015e57808 */ /* 0x000fe40004000000 */
[----:B------:R-:W-:Y:S01]  /*4830*/  PLOP3.LUT P0, PT, PT, PT, UP4, 0x80, 0x0 ;  /* 0x000000000000781c */ /* 0x000fe20003f0f048 */
[----:B------:R-:W-:Y:S03]  /*4840*/  LDSM.16.M88.4 R20, [R202+0x19080] ;  /* 0x01908000ca14783b */ /* 0x000fe60000000200 */
[C---:B------:R-:W-:Y:S03]  /*4850*/  ISETP.GT.AND P0, PT, R205.reuse, 0x60, P0 ;  /* 0x00000060cd00780c */ /* 0x040fe60000704270 */
[----:B------:R-:W-:Y:S01]  /*4860*/  MUFU.EX2 R195, R246 ;  /* 0x000000f600c37308 */ /* 0x000fe20000000800 */
[----:B------:R-:W-:Y:S04]  /*4870*/  ISETP.LT.OR P0, PT, R208, 0x61, P0 ;  /* 0x00000061d000780c */ /* 0x000fe80000701670 */
[----:B------:R-:W-:Y:S02]  /*4880*/  FSEL R230, R32, -INF , !P0 ;  /* 0xff80000020e67808 */ /* 0x000fe40004000000 */
[----:B------:R-:W-:Y:S03]  /*4890*/  PLOP3.LUT P0, PT, PT, PT, UP4, 0x80, 0x0 ;  /* 0x000000000000781c */ /* 0x000fe60003f0f048 */
[----:B------:R-:W-:Y:S01]  /*48a0*/  MUFU.EX2 R184, R249 ;  /* 0x000000f900b87308 */ /* 0x000fe20000000800 */
[----:B------:R-:W-:Y:S04]  /*48b0*/  ISETP.GT.AND P0, PT, R205, 0x61, P0 ;  /* 0x00000061cd00780c */ /* 0x000fe80000704270 */
[----:B------:R-:W-:Y:S01]  /*48c0*/  ISETP.LT.OR P0, PT, R208, 0x62, P0 ;  /* 0x00000062d000780c */ /* 0x000fe20000701670 */
[----:B------:R-:W-:Y:S02]  /*48d0*/  IMAD.MOV.U32 R208, RZ, RZ, R7 ;  /* 0x000000ffffd07224 */ /* 0x000fe400078e0007 */
[----:B------:R-:W1:Y:S01]  /*48e0*/  LDSM.16.M88.4 R4, [R202+0x18080] ;  /* 0x01808000ca04783b */ /* 0x000e620000000200 */
[----:B------:R-:W-:Y:S01]  /*48f0*/  FSEL R205, R33, -INF , !P0 ;  /* 0xff80000021cd7808 */ /* 0x000fe20004000000 */
[----:B------:R-:W-:Y:S01]  /*4900*/  MUFU.EX2 R199, R231 ;  /* 0x000000e700c77308 */ /* 0x000fe20000000800 */
[----:B------:R-:W-:Y:S05]  /*4910*/  PLOP3.LUT P0, PT, PT, PT, UP0, 0x80, 0x0 ;  /* 0x000000000000781c */ /* 0x000fea0003f0f008 */
[----:B------:R-:W2:Y:S04]  /*4920*/  LDSM.16.M88.4 R32, [R212+0xa080] ;  /* 0x00a08000d420783b */ /* 0x000ea80000000200 */
[----:B------:R-:W-:Y:S10]  /*4930*/  MUFU.EX2 R194, R194 ;  /* 0x000000c200c27308 */ /* 0x000ff40000000800 */
[----:B------:R3:W-:Y:S01]  /*4940*/  MUFU.EX2 R187, R208 ;  /* 0x000000d000bb7308 */ /* 0x0007e20000000800 */
[-C--:B-1----:R-:W-:Y:S05]  /*4950*/  HMMA.16816.F32 R8, R4, R16.reuse, R8 ;  /* 0x000000100408723c */ /* 0x082fea0000001808 */
[----:B---3--:R-:W-:Y:S03]  /*4960*/  SEL R208, R221, 0xffffffe0, !P1 ;  /* 0xffffffe0ddd07807 */ /* 0x008fe60004800000 */
[C---:B------:R-:W-:Y:S08]  /*4970*/  HMMA.16816.F32 R12, R20.reuse, R16, R12 ;  /* 0x00000010140c723c */ /* 0x040ff0000000180c */
[-C--:B------:R-:W-:Y:S08]  /*4980*/  HMMA.16816.F32 R24, R20, R18.reuse, R24 ;  /* 0x000000121418723c */ /* 0x080ff00000001818 */
[C---:B------:R-:W-:Y:S01]  /*4990*/  HMMA.16816.F32 R28, R4.reuse, R18, R28 ;  /* 0x00000012041c723c */ /* 0x040fe2000000181c */
[----:B------:R-:W-:Y:S07]  /*49a0*/  LDSM.16.M88.4 R16, [R211+0x8080] ;  /* 0x00808000d310783b */ /* 0x000fee0000000200 */
[-C--:B--2---:R-:W-:Y:S08]  /*49b0*/  HMMA.16816.F32 R36, R4, R32.reuse, R36 ;  /* 0x000000200424723c */ /* 0x084ff00000001824 */
[C---:B------:R-:W-:Y:S08]  /*49c0*/  HMMA.16816.F32 R40, R20.reuse, R32, R40 ;  /* 0x000000201428723c */ /* 0x040ff00000001828 */
[-C--:B------:R-:W-:Y:S01]  /*49d0*/  HMMA.16816.F32 R44, R20, R34.reuse, R44 ;  /* 0x00000022142c723c */ /* 0x080fe2000000182c */
[----:B------:R-:W-:Y:S07]  /*49e0*/  LDSM.16.M88.4 R20, [R203+0x19080] ;  /* 0x01908000cb14783b */ /* 0x000fee0000000200 */
[----:B------:R-:W-:Y:S01]  /*49f0*/  HMMA.16816.F32 R48, R4, R34, R48 ;  /* 0x000000220430723c */ /* 0x000fe20000001830 */
[----:B------:R-:W1:Y:S08]  /*4a00*/  LDSM.16.M88.4 R4, [R203+0x18080] ;  /* 0x01808000cb04783b */ /* 0x000e700000000200 */
[----:B------:R-:W2:Y:S01]  /*4a10*/  LDSM.16.M88.4 R32, [R211+0xa080] ;  /* 0x00a08000d320783b */ /* 0x000ea20000000200 */
        /* <DEDUP_REMOVED lines=10> */
[----:B------:R1:W2:Y:S08]  /*4ac0*/  LDSM.16.M88.4 R4, [R0+0x2000] ;  /* 0x002000000004783b */ /* 0x0002b00000000200 */
[----:B------:R-:W3:Y:S03]  /*4ad0*/  LDSM.16.M88.4 R32, [R209+0xe080] ;  /* 0x00e08000d120783b */ /* 0x000ee60000000200 */
[--C-:B-1----:R-:W-:Y:S05]  /*4ae0*/  FFMA.FTZ R0, R3, c[0x0][0x29c], -R225.reuse ;  /* 0x0000a70003007a23 */ /* 0x102fea00000108e1 */
[----:B------:R-:W-:Y:S01]  /*4af0*/  LDS R3, [R228.X4+0x20280] ;  /* 0x02028000e4037984 */ /* 0x000fe20000004800 */
[----:B------:R1:W-:Y:S01]  /*4b00*/  MUFU.EX2 R2, R0 ;  /* 0x0000000000027308 */ /* 0x0003e20000000800 */
[-C--:B--2---:R-:W-:Y:S08]  /*4b10*/  HMMA.16816.F32 R8, R4, R16.reuse, R8 ;  /* 0x000000100408723c */ /* 0x084ff00000001808 */
[C---:B------:R-:W-:Y:S04]  /*4b20*/  HMMA.16816.F32 R12, R20.reuse, R16, R12 ;  /* 0x00000010140c723c */ /* 0x040fe8000000180c */
[--C-:B-1----:R-:W-:Y:S04]  /*4b30*/  FFMA.FTZ R0, R200, c[0x0][0x29c], -R225.reuse ;  /* 0x0000a700c8007a23 */ /* 0x102fe800000108e1 */
[-C--:B------:R-:W-:Y:S01]  /*4b40*/  HMMA.16816.F32 R24, R20, R18.reuse, R24 ;  /* 0x000000121418723c */ /* 0x080fe20000001818 */
[----:B------:R1:W2:Y:S07]  /*4b50*/  MUFU.EX2 R192, R0 ;  /* 0x0000000000c07308 */ /* 0x0002ae0000000800 */
[C---:B------:R-:W-:Y:S01]  /*4b60*/  HMMA.16816.F32 R28, R4.reuse, R18, R28 ;  /* 0x00000012041c723c */ /* 0x040fe2000000181c */
[----:B------:R-:W-:Y:S07]  /*4b70*/  LDSM.16.M88.4 R16, [R210+0xc080] ;  /* 0x00c08000d210783b */ /* 0x000fee0000000200 */
[-C--:B---3--:R-:W-:Y:S08]  /*4b80*/  HMMA.16816.F32 R36, R4, R32.reuse, R36 ;  /* 0x000000200424723c */ /* 0x088ff00000001824 */
[C---:B------:R-:W-:Y:S04]  /*4b90*/  HMMA.16816.F32 R40, R20.reuse, R32, R40 ;  /* 0x000000201428723c */ /* 0x040fe80000001828 */
[--C-:B-1----:R-:W-:Y:S04]  /*4ba0*/  FFMA.FTZ R0, R204, c[0x0][0x29c], -R225.reuse ;  /* 0x0000a700cc007a23 */ /* 0x102fe800000108e1 */
[-C--:B------:R-:W-:Y:S01]  /*4bb0*/  HMMA.16816.F32 R44, R20, R34.reuse, R44 ;  /* 0x00000022142c723c */ /* 0x080fe2000000182c */
[----:B------:R-:W-:Y:S01]  /*4bc0*/  LDSM.16.M88.4 R20, [R201+0x1b080] ;  /* 0x01b08000c914783b */ /* 0x000fe20000000200 */
[----:B------:R1:W-:Y:S06]  /*4bd0*/  MUFU.EX2 R198, R0 ;  /* 0x0000000000c67308 */ /* 0x0003ec0000000800 */
[----:B------:R-:W-:Y:S01]  /*4be0*/  HMMA.16816.F32 R48, R4, R34, R48 ;  /* 0x000000220430723c */ /* 0x000fe20000001830 */
[----:B------:R-:W3:Y:S08]  /*4bf0*/  LDSM.16.M88.4 R4, [R201+0x1a080] ;  /* 0x01a08000c904783b */ /* 0x000ef00000000200 */
[----:B------:R-:W4:Y:S03]  /*4c00*/  LDSM.16.M88.4 R32, [R210+0xe080] ;  /* 0x00e08000d220783b */ /* 0x000f260000000200 */
[--C-:B-1----:R-:W-:Y:S04]  /*4c10*/  FFMA.FTZ R0, R226, c[0x0][0x29c], -R225.reuse ;  /* 0x0000a700e2007a23 */ /* 0x102fe800000108e1 */
[----:B------:R1:W-:Y:S01]  /*4c20*/  MUFU.EX2 R197, R0 ;  /* 0x0000000000c57308 */ /* 0x0003e20000000800 */
[-C--:B---3--:R-:W-:Y:S03]  /*4c30*/  HMMA.16816.F32 R8, R4, R16.reuse, R8 ;  /* 0x000000100408723c */ /* 0x088fe60000001808 */
[--C-:B-1----:R-:W-:Y:S05]  /*4c40*/  FFMA.FTZ R0, R227, c[0x0][0x29c], -R225.reuse ;  /* 0x0000a700e3007a23 */ /* 0x102fea00000108e1 */
[C---:B------:R-:W-:Y:S01]  /*4c50*/  HMMA.16816.F32 R12, R20.reuse, R16, R12 ;  /* 0x00000010140c723c */ /* 0x040fe2000000180c */
[----:B------:R1:W-:Y:S07]  /*4c60*/  MUFU.EX2 R191, R0 ;  /* 0x0000000000bf7308 */ /* 0x0003ee0000000800 */
[-C--:B------:R-:W-:Y:S08]  /*4c70*/  HMMA.16816.F32 R24, R20, R18.reuse, R24 ;  /* 0x000000121418723c */ /* 0x080ff00000001818 */
[C---:B------:R-:W-:Y:S01]  /*4c80*/  HMMA.16816.F32 R28, R4.reuse, R18, R28 ;  /* 0x00000012041c723c */ /* 0x040fe2000000181c */
[----:B------:R-:W-:Y:S07]  /*4c90*/  LDSM.16.M88.4 R16, [R202+0x1a080] ;  /* 0x01a08000ca10783b */ /* 0x000fee0000000200 */
[-C--:B----4-:R-:W-:Y:S04]  /*4ca0*/  HMMA.16816.F32 R36, R4, R32.reuse, R36 ;  /* 0x000000200424723c */ /* 0x090fe80000001824 */
[--C-:B-1----:R-:W-:Y:S04]  /*4cb0*/  FFMA.FTZ R0, R229, c[0x0][0x29c], -R225.reuse ;  /* 0x0000a700e5007a23 */ /* 0x102fe800000108e1 */
[C---:B------:R-:W-:Y:S01]  /*4cc0*/  HMMA.16816.F32 R40, R20.reuse, R32, R40 ;  /* 0x000000201428723c */ /* 0x040fe20000001828 */
[----:B------:R1:W3:Y:S07]  /*4cd0*/  MUFU.EX2 R188, R0 ;  /* 0x0000000000bc7308 */ /* 0x0002ee0000000800 */
[-C--:B------:R-:W-:Y:S01]  /*4ce0*/  HMMA.16816.F32 R44, R20, R34.reuse, R44 ;  /* 0x00000022142c723c */ /* 0x080fe2000000182c */
[----:B------:R-:W4:Y:S07]  /*4cf0*/  LDSM.16.M88.4 R20, [R212+0xc080] ;  /* 0x00c08000d414783b */ /* 0x000f2e0000000200 */
[----:B------:R-:W-:Y:S01]  /*4d00*/  HMMA.16816.F32 R48, R4, R34, R48 ;  /* 0x000000220430723c */ /* 0x000fe20000001830 */
[----:B------:R-:W5:Y:S08]  /*4d10*/  LDSM.16.M88.4 R4, [R212+0xe080] ;  /* 0x00e08000d404783b */ /* 0x000f700000000200 */
[----:B------:R-:W-:Y:S03]  /*4d20*/  LDSM.16.M88.4 R32, [R211+0xc080] ;  /* 0x00c08000d320783b */ /* 0x000fe60000000200 */
[--C-:B-1----:R-:W-:Y:S02]  /*4d30*/  FFMA.FTZ R0, R230, c[0x0][0x29c], -R225.reuse ;  /* 0x0000a700e6007a23 */ /* 0x102fe400000108e1 */
[----:B------:R-:W-:Y:S02]  /*4d40*/  FFMA.FTZ R225, R205, c[0x0][0x29c], -R225 ;  /* 0x0000a700cde17a23 */ /* 0x000fe400000108e1 */
[----:B------:R1:W-:Y:S10]  /*4d50*/  MUFU.EX2 R189, R0 ;  /* 0x0000000000bd7308 */ /* 0x0003f40000000800 */
[----:B------:R-:W-:Y:S01]  /*4d60*/  MUFU.EX2 R225, R225 ;  /* 0x000000e100e17308 */ /* 0x000fe20000000800 */
[-C--:B----4-:R-:W-:Y:S01]  /*4d70*/  HMMA.16816.F32 R8, R16, R20.reuse, R8 ;  /* 0x000000141008723c */ /* 0x090fe20000001808 */
[----:B-1----:R-:W-:Y:S07]  /*4d80*/  LDS R0, [R228.X4+0x202a0] ;  /* 0x0202a000e4007984 */ /* 0x002fee0000004800 */
[C---:B------:R-:W-:Y:S08]  /*4d90*/  HMMA.16816.F32 R12, R180.reuse, R20, R12 ;  /* 0x00000014b40c723c */ /* 0x040ff0000000180c */
[-C--:B------:R-:W-:Y:S08]  /*4da0*/  HMMA.16816.F32 R24, R180, R22.reuse, R24 ;  /* 0x00000016b418723c */ /* 0x080ff00000001818 */
[C---:B------:R-:W-:Y:S01]  /*4db0*/  HMMA.16816.F32 R28, R16.reuse, R22, R28 ;  /* 0x00000016101c723c */ /* 0x040fe2000000181c */
[----:B------:R-:W1:Y:S07]  /*4dc0*/  LDSM.16.M88.4 R20, [R203+0x1a080] ;  /* 0x01a08000cb14783b */ /* 0x000e6e0000000200 */
[-C--:B-----5:R-:W-:Y:S08]  /*4dd0*/  HMMA.16816.F32 R36, R16, R4.reuse, R36 ;  /* 0x000000041024723c */ /* 0x0a0ff00000001824 */
[C---:B------:R-:W-:Y:S08]  /*4de0*/  HMMA.16816.F32 R40, R180.reuse, R4, R40 ;  /* 0x00000004b428723c */ /* 0x040ff00000001828 */
[-C--:B------:R-:W-:Y:S01]  /*4df0*/  HMMA.16816.F32 R44, R180, R6.reuse, R44 ;  /* 0x00000006b42c723c */ /* 0x080fe2000000182c */
[----:B------:R-:W4:Y:S07]  /*4e00*/  LDSM.16.M88.4 R180, [R203+0x1b080] ;  /* 0x01b08000cbb4783b */ /* 0x000f2e0000000200 */
[----:B------:R-:W-:Y:S01]  /*4e10*/  HMMA.16816.F32 R48, R16, R6, R48 ;  /* 0x000000061030723c */ /* 0x000fe20000001830 */
[----:B------:R-:W5:Y:S01]  /*4e20*/  LDSM.16.M88.4 R4, [R211+0xe080] ;  /* 0x00e08000d304783b */ /* 0x000f620000000200 */
[----:B------:R-:W2:Y:S06]  /*4e30*/  MUFU.EX2 R16, R245 ;  /* 0x000000f500107308 */ /* 0x000eac0000000800 */
[-C--:B-1----:R-:W-:Y:S04]  /*4e40*/  HMMA.16816.F32 R8, R20, R32.reuse, R8 ;  /* 0x000000201408723c */ /* 0x082fe80000001808 */
[----:B------:R-:W-:Y:S10]  /*4e50*/  MUFU.EX2 R17, R252 ;  /* 0x000000fc00117308 */ /* 0x000ff40000000800 */
[----:B------:R-:W1:Y:S10]  /*4e60*/  MUFU.EX2 R19, R251 ;  /* 0x000000fb00137308 */ /* 0x000e740000000800 */
[----:B------:R-:W-:Y:S01]  /*4e70*/  MUFU.EX2 R18, R250 ;  /* 0x000000fa00127308 */ /* 0x000fe20000000800 */
[C---:B----4-:R-:W-:Y:S04]  /*4e80*/  HMMA.16816.F32 R12, R180.reuse, R32, R12 ;  /* 0x00000020b40c723c */ /* 0x050fe8000000180c */
[--C-:B------:R-:W-:Y:S02]  /*4e90*/  FADD.FTZ R10, R10, -R0.reuse ;  /* 0x800000000a0a7221 */ /* 0x100fe40000010000 */
[--C-:B------:R-:W-:Y:S01]  /*4ea0*/  FADD.FTZ R11, R11, -R0.reuse ;  /* 0x800000000b0b7221 */ /* 0x100fe20000010000 */
[----:B--2---:R-:W-:Y:S01]  /*4eb0*/  F2FP.PACK_AB R33, R2, R192 ;  /* 0x000000c00221723e */ /* 0x004fe200000000ff */
[-C--:B------:R-:W-:Y:S04]  /*4ec0*/  HMMA.16816.F32 R24, R180, R34.reuse, R24 ;  /* 0x00000022b418723c */ /* 0x080fe80000001818 */
[----:B---3--:R-:W-:Y:S01]  /*4ed0*/  F2FP.PACK_AB R32, R188, R191 ;  /* 0x000000bfbc20723e */ /* 0x008fe200000000ff */
[----:B------:R-:W-:Y:S02]  /*4ee0*/  FMUL.FTZ R10, R186, R10 ;  /* 0x0000000aba0a7220 */ /* 0x000fe40000410000 */
[--C-:B------:R-:W-:Y:S01]  /*4ef0*/  FADD.FTZ R9, R9, -R3.reuse ;  /* 0x8000000309097221 */ /* 0x100fe20000010000 */
[C---:B------:R-:W-:Y:S04]  /*4f00*/  HMMA.16816.F32 R28, R20.reuse, R34, R28 ;  /* 0x00000022141c723c */ /* 0x040fe8000000181c */
[----:B------:R-:W-:Y:S02]  /*4f10*/  FMUL.FTZ R9, R2, R9 ;  /* 0x0000000902097220 */ /* 0x000fe40000410000 */
[----:B------:R-:W2:Y:S01]  /*4f20*/  LDS R2, [R228.X4+0x20300] ;  /* 0x02030000e4027984 */ /* 0x000ea20000004800 */
[--C-:B------:R-:W-:Y:S01]  /*4f30*/  FADD.FTZ R8, R8, -R3.reuse ;  /* 0x8000000308087221 */ /* 0x100fe20000010000 */
[-C--:B-----5:R-:W-:Y:S04]  /*4f40*/  HMMA.16816.F32 R36, R20, R4.reuse, R36 ;  /* 0x000000041424723c */ /* 0x0a0fe80000001824 */
[----:B------:R-:W-:Y:S02]  /*4f50*/  FMUL.FTZ R8, R192, R8 ;  /* 0x00000008c0087220 */ /* 0x000fe40000410000 */
[----:B------:R-:W-:Y:S02]  /*4f60*/  FMUL.FTZ R11, R16, R11 ;  /* 0x0000000b100b7220 */ /* 0x000fe40000410000 */
[C---:B------:R-:W-:Y:S04]  /*4f70*/  HMMA.16816.F32 R40, R180.reuse, R4, R40 ;  /* 0x00000004b428723c */ /* 0x040fe80000001828 */
[----:B------:R-:W-:Y:S02]  /*4f80*/  F2FP.PACK_AB R34, R9, R8 ;  /* 0x000000080922723e */ /* 0x000fe400000000ff */
[----:B------:R-:W-:Y:S02]  /*4f90*/  F2FP.PACK_AB R9, R193, R190 ;  /* 0x000000bec109723e */ /* 0x000fe400000000ff */
[-C--:B------:R-:W-:Y:S01]  /*4fa0*/  HMMA.16816.F32 R44, R180, R6.reuse, R44 ;  /* 0x00000006b42c723c */ /* 0x080fe2000000182c */
[----:B------:R-:W-:Y:S03]  /*4fb0*/  MUFU.EX2 R182, R241 ;  /* 0x000000f100b67308 */ /* 0x000fe60000000800 */
[--C-:B------:R-:W-:Y:S01]  /*4fc0*/  FADD.FTZ R30, R30, -R0.reuse ;  /* 0x800000001e1e7221 */ /* 0x100fe20000010000 */
[----:B------:R-:W-:Y:S01]  /*4fd0*/  F2FP.PACK_AB R5, R223, R187 ;  /* 0x000000bbdf05723e */ /* 0x000fe200000000ff */
[--C-:B------:R-:W-:Y:S02]  /*4fe0*/  FADD.FTZ R31, R31, -R0.reuse ;  /* 0x800000001f1f7221 */ /* 0x100fe40000010000 */
[----:B------:R-:W-:Y:S03]  /*4ff0*/  HMMA.16816.F32 R48, R20, R6, R48 ;  /* 0x000000061430723c */ /* 0x000fe60000001830 */
[----:B------:R-:W-:Y:S01]  /*5000*/  MUFU.EX2 R181, R240 ;  /* 0x000000f000b57308 */ /* 0x000fe20000000800 */
[--C-:B------:R-:W-:Y:S02]  /*5010*/  FADD.FTZ R38, R38, -R0.reuse ;  /* 0x8000000026267221 */ /* 0x100fe40000010000 */
[--C-:B------:R-:W-:Y:S01]  /*5020*/  FADD.FTZ R39, R39, -R0.reuse ;  /* 0x8000000027277221 */ /* 0x100fe20000010000 */
[----:B-1----:R-:W-:Y:S01]  /*5030*/  F2FP.PACK_AB R20, R19, R17 ;  /* 0x000000111314723e */ /* 0x002fe200000000ff */
[--C-:B------:R-:W-:Y:S01]  /*5040*/  FADD.FTZ R28, R28, -R3.reuse ;  /* 0x800000031c1c7221 */ /* 0x100fe20000010000 */
[----:B------:R-:W-:Y:S03]  /*5050*/  F2FP.PACK_AB R7, R196, R195 ;  /* 0x000000c3c407723e */ /* 0x000fe600000000ff */
[--C-:B------:R-:W-:Y:S01]  /*5060*/  FADD.FTZ R29, R29, -R3.reuse ;  /* 0x800000031d1d7221 */ /* 0x100fe20000010000 */
[----:B------:R-:W-:Y:S01]  /*5070*/  MUFU.EX2 R180, R239 ;  /* 0x000000ef00b47308 */ /* 0x000fe20000000800 */
[--C-:B------:R-:W-:Y:S01]  /*5080*/  FADD.FTZ R36, R36, -R3.reuse ;  /* 0x8000000324247221 */ /* 0x100fe20000010000 */
[----:B------:R-:W-:Y:S01]  /*5090*/  F2FP.PACK_AB R22, R225, R189 ;  /* 0x000000bde116723e */ /* 0x000fe200000000ff */
[--C-:B------:R-:W-:Y:S02]  /*50a0*/  FADD.FTZ R37, R37, -R3.reuse ;  /* 0x8000000325257221 */ /* 0x100fe40000010000 */
[----:B------:R-:W-:Y:S02]  /*50b0*/  FMUL.FTZ R4, R191, R36 ;  /* 0x00000024bf047220 */ /* 0x000fe40000410000 */
[----:B------:R-:W-:Y:S02]  /*50c0*/  FMUL.FTZ R36, R188, R37 ;  /* 0x00000025bc247220 */ /* 0x000fe40000410000 */
[C---:B------:R-:W-:Y:S01]  /*50d0*/  FMUL.FTZ R35, R197.reuse, R29 ;  /* 0x0000001dc5237220 */ /* 0x040fe20000410000 */
[----:B------:R-:W1:Y:S01]  /*50e0*/  MUFU.EX2 R37, R238 ;  /* 0x000000ee00257308 */ /* 0x000e620000000800 */
[--C-:B------:R-:W-:Y:S01]  /*50f0*/  FADD.FTZ R50, R50, -R0.reuse ;  /* 0x8000000032327221 */ /* 0x100fe20000010000 */
[----:B------:R-:W-:Y:S01]  /*5100*/  F2FP.PACK_AB R29, R197, R198 ;  /* 0x000000c6c51d723e */ /* 0x000fe200000000ff */
[----:B------:R-:W-:Y:S01]  /*5110*/  FADD.FTZ R51, R51, -R0 ;  /* 0x8000000033337221 */ /* 0x000fe20000010000 */
[----:B------:R-:W-:Y:S01]  /*5120*/  F2FP.PACK_AB R36, R36, R4 ;  /* 0x000000042424723e */ /* 0x000fe200000000ff */
[--C-:B------:R-:W-:Y:S01]  /*5130*/  FADD.FTZ R49, R49, -R3.reuse ;  /* 0x8000000331317221 */ /* 0x100fe20000010000 */
[----:B------:R-:W3:Y:S01]  /*5140*/  LDS R0, [R228.X4+0x20320] ;  /* 0x02032000e4007984 */ /* 0x000ee20000004800 */
[----:B------:R-:W-:Y:S01]  /*5150*/  FADD.FTZ R48, R48, -R3 ;  /* 0x8000000330307221 */ /* 0x000fe20000010000 */
[----:B------:R-:W-:Y:S01]  /*5160*/  F2FP.PACK_AB R3, R16, R186 ;  /* 0x000000ba1003723e */ /* 0x000fe200000000ff */
[----:B------:R-:W-:Y:S01]  /*5170*/  FMUL.FTZ R30, R17, R30 ;  /* 0x0000001e111e7220 */ /* 0x000fe20000410000 */
[----:B------:R-:W-:Y:S01]  /*5180*/  STS [R237+0x20480], R33 ;  /* 0x02048021ed007388 */ /* 0x000fe20000000800 */
[----:B------:R-:W-:Y:S01]  /*5190*/  FMUL.FTZ R19, R19, R31 ;  /* 0x0000001f13137220 */ /* 0x000fe20000410000 */
[----:B------:R-:W-:Y:S01]  /*51a0*/  F2FP.PACK_AB R16, R222, R185 ;  /* 0x000000b9de10723e */ /* 0x000fe200000000ff */
[--C-:B--2---:R-:W-:Y:S01]  /*51b0*/  FADD.FTZ R25, R25, -R2.reuse ;  /* 0x8000000219197221 */ /* 0x104fe20000010000 */
[----:B------:R2:W-:Y:S01]  /*51c0*/  STS [R237+0x20880], R3 ;  /* 0x02088003ed007388 */ /* 0x0005e20000000800 */
[--C-:B------:R-:W-:Y:S01]  /*51d0*/  FADD.FTZ R41, R41, -R2.reuse ;  /* 0x8000000229297221 */ /* 0x100fe20000010000 */
[----:B------:R-:W-:Y:S01]  /*51e0*/  F2FP.PACK_AB R19, R19, R30 ;  /* 0x0000001e1313723e */ /* 0x000fe200000000ff */
[--C-:B------:R-:W-:Y:S01]  /*51f0*/  FADD.FTZ R45, R45, -R2.reuse ;  /* 0x800000022d2d7221 */ /* 0x100fe20000010000 */
[----:B------:R-:W-:Y:S01]  /*5200*/  STS [R236], R29 ;  /* 0x0000001dec007388 */ /* 0x000fe20000000800 */
[--C-:B------:R-:W-:Y:S01]  /*5210*/  FADD.FTZ R12, R12, -R2.reuse ;  /* 0x800000020c0c7221 */ /* 0x100fe20000010000 */
[----:B------:R-:W-:Y:S01]  /*5220*/  MUFU.EX2 R31, R235 ;  /* 0x000000eb001f7308 */ /* 0x000fe20000000800 */
[--C-:B------:R-:W-:Y:S01]  /*5230*/  FADD.FTZ R13, R13, -R2.reuse ;  /* 0x800000020d0d7221 */ /* 0x100fe20000010000 */
[----:B------:R-:W-:Y:S01]  /*5240*/  STS [R236+0x400], R20 ;  /* 0x00040014ec007388 */ /* 0x000fe20000000800 */
[--C-:B------:R-:W-:Y:S01]  /*5250*/  FADD.FTZ R24, R24, -R2.reuse ;  /* 0x8000000218187221 */ /* 0x100fe20000010000 */
[----:B------:R-:W-:Y:S01]  /*5260*/  F2FP.PACK_AB R4, R194, R199 ;  /* 0x000000c7c204723e */ /* 0x000fe200000000ff */
[--C-:B------:R-:W-:Y:S01]  /*5270*/  FADD.FTZ R40, R40, -R2.reuse ;  /* 0x8000000228287221 */ /* 0x100fe20000010000 */
[----:B------:R-:W-:Y:S01]  /*5280*/  STS [R237+0x21480], R9 ;  /* 0x02148009ed007388 */ /* 0x000fe20000000800 */
[----:B------:R-:W-:Y:S01]  /*5290*/  FADD.FTZ R44, R44, -R2 ;  /* 0x800000022c2c7221 */ /* 0x000fe20000010000 */
[----:B-1----:R-:W-:Y:S01]  /*52a0*/  F2FP.PACK_AB R2, R37, R180 ;  /* 0x000000b42502723e */ /* 0x002fe200000000ff */
[----:B------:R-:W-:Y:S01]  /*52b0*/  FMUL.FTZ R38, R18, R38 ;  /* 0x0000002612267220 */ /* 0x000fe20000410000 */
[----:B------:R-:W1:Y:S01]  /*52c0*/  MUFU.EX2 R30, R234 ;  /* 0x000000ea001e7308 */ /* 0x000e620000000800 */
[----:B------:R-:W-:Y:S01]  /*52d0*/  F2FP.PACK_AB R18, R184, R18 ;  /* 0x00000012b812723e */ /* 0x000fe200000000ff */
[----:B------:R-:W-:Y:S01]  /*52e0*/  FMUL.FTZ R6, R193, R13 ;  /* 0x0000000dc1067220 */ /* 0x000fe20000410000 */
[----:B------:R-:W-:Y:S01]  /*52f0*/  F2FP.PACK_AB R17, R11, R10 ;  /* 0x0000000a0b11723e */ /* 0x000fe200000000ff */
[----:B------:R-:W-:Y:S02]  /*5300*/  FMUL.FTZ R28, R198, R28 ;  /* 0x0000001cc61c7220 */ /* 0x000fe40000410000 */
[----:B------:R-:W-:Y:S02]  /*5310*/  FMUL.FTZ R12, R190, R12 ;  /* 0x0000000cbe0c7220 */ /* 0x000fe40000410000 */
[----:B------:R-:W-:Y:S01]  /*5320*/  FMUL.FTZ R24, R195, R24 ;  /* 0x00000018c3187220 */ /* 0x000fe20000410000 */
[----:B--2---:R-:W-:Y:S01]  /*5330*/  F2FP.PACK_AB R3, R181, R182 ;  /* 0x000000b6b503723e */ /* 0x004fe200000000ff */
[----:B------:R-:W2:Y:S01]  /*5340*/  MUFU.EX2 R13, R232 ;  /* 0x000000e8000d7308 */ /* 0x000ea20000000800 */
[----:B------:R-:W-:Y:S01]  /*5350*/  F2FP.PACK_AB R35, R35, R28 ;  /* 0x0000001c2323723e */ /* 0x000fe200000000ff */
[----:B------:R-:W-:Y:S01]  /*5360*/  FMUL.FTZ R8, R196, R25 ;  /* 0x00000019c4087220 */ /* 0x000fe20000410000 */
[----:B------:R-:W-:Y:S01]  /*5370*/  F2FP.PACK_AB R6, R6, R12 ;  /* 0x0000000c0606723e */ /* 0x000fe200000000ff */
[----:B------:R4:W-:Y:S01]  /*5380*/  STS [R237+0x21880], R3 ;  /* 0x02188003ed007388 */ /* 0x0009e20000000800 */
[----:B------:R-:W-:Y:S02]  /*5390*/  FMUL.FTZ R21, R184, R39 ;  /* 0x00000027b8157220 */ /* 0x000fe40000410000 */
[--C-:B---3--:R-:W-:Y:S01]  /*53a0*/  FADD.FTZ R14, R14, -R0.reuse ;  /* 0x800000000e0e7221 */ /* 0x108fe20000010000 */
[----:B------:R1:W-:Y:S01]  /*53b0*/  STS [R236+0x1400], R2 ;  /* 0x00140002ec007388 */ /* 0x0003e20000000800 */
[--C-:B------:R-:W-:Y:S01]  /*53c0*/  FADD.FTZ R15, R15, -R0.reuse ;  /* 0x800000000f0f7221 */ /* 0x100fe20000010000 */
[----:B------:R-:W-:Y:S01]  /*53d0*/  F2FP.PACK_AB R8, R8, R24 ;  /* 0x000000180808723e */ /* 0x000fe200000000ff */
[----:B------:R-:W-:Y:S01]  /*53e0*/  FMUL.FTZ R14, R182, R14 ;  /* 0x0000000eb60e7220 */ /* 0x000fe20000410000 */
[----:B------:R-:W-:Y:S01]  /*53f0*/  STS [R236+0x1000], R7 ;  /* 0x00100007ec007388 */ /* 0x000fe20000000800 */
[----:B------:R-:W-:Y:S01]  /*5400*/  FMUL.FTZ R15, R181, R15 ;  /* 0x0000000fb50f7220 */ /* 0x000fe20000410000 */
[----:B------:R-:W-:Y:S01]  /*5410*/  F2FP.PACK_AB R21, R21, R38 ;  /* 0x000000261515723e */ /* 0x000fe200000000ff */
[--C-:B------:R-:W-:Y:S01]  /*5420*/  FADD.FTZ R27, R27, -R0.reuse ;  /* 0x800000001b1b7221 */ /* 0x100fe20000010000 */
[----:B------:R-:W-:Y:S01]  /*5430*/  STS [R237+0x22480], R32 ;  /* 0x02248020ed007388 */ /* 0x000fe20000000800 */
[--C-:B------:R-:W-:Y:S02]  /*5440*/  FADD.FTZ R26, R26, -R0.reuse ;  /* 0x800000001a1a7221 */ /* 0x100fe40000010000 */
[----:B------:R-:W-:Y:S01]  /*5450*/  FMUL.FTZ R48, R189, R48 ;  /* 0x00000030bd307220 */ /* 0x000fe20000410000 */
[----:B------:R-:W-:Y:S01]  /*5460*/  STS [R237+0x22880], R18 ;  /* 0x02288012ed007388 */ /* 0x000fe20000000800 */
[----:B------:R-:W-:Y:S02]  /*5470*/  FMUL.FTZ R26, R180, R26 ;  /* 0x0000001ab41a7220 */ /* 0x000fe40000410000 */
[----:B------:R-:W-:Y:S01]  /*5480*/  FMUL.FTZ R28, R225, R49 ;  /* 0x00000031e11c7220 */ /* 0x000fe20000410000 */
[----:B------:R-:W-:Y:S01]  /*5490*/  STS [R236+0x2000], R22 ;  /* 0x00200016ec007388 */ /* 0x000fe20000000800 */
[----:B------:R-:W-:Y:S02]  /*54a0*/  FMUL.FTZ R50, R185, R50 ;  /* 0x00000032b9327220 */ /* 0x000fe40000410000 */
[----:B------:R-:W-:Y:S01]  /*54b0*/  FMUL.FTZ R23, R222, R51 ;  /* 0x00000033de177220 */ /* 0x000fe20000410000 */
[----:B------:R-:W-:Y:S01]  /*54c0*/  STS [R236+0x2400], R16 ;  /* 0x00240010ec007388 */ /* 0x000fe20000000800 */
[----:B----4-:R-:W-:Y:S01]  /*54d0*/  FMUL.FTZ R3, R37, R27 ;  /* 0x0000001b25037220 */ /* 0x010fe20000410000 */
[----:B------:R-:W-:Y:S01]  /*54e0*/  F2FP.PACK_AB R28, R28, R48 ;  /* 0x000000301c1c723e */ /* 0x000fe200000000ff */
[--C-:B------:R-:W-:Y:S01]  /*54f0*/  FADD.FTZ R43, R43, -R0.reuse ;  /* 0x800000002b2b7221 */ /* 0x100fe20000010000 */
[----:B------:R3:W-:Y:S01]  /*5500*/  STS [R237+0x23480], R4 ;  /* 0x02348004ed007388 */ /* 0x0007e20000000800 */
[----:B-1----:R-:W-:Y:S01]  /*5510*/  F2FP.PACK_AB R2, R30, R31 ;  /* 0x0000001f1e02723e */ /* 0x002fe200000000ff */
[--C-:B------:R-:W-:Y:S01]  /*5520*/  FADD.FTZ R42, R42, -R0.reuse ;  /* 0x800000002a2a7221 */ /* 0x100fe20000010000 */
[----:B------:R-:W-:Y:S01]  /*5530*/  F2FP.PACK_AB R3, R3, R26 ;  /* 0x0000001a0303723e */ /* 0x000fe200000000ff */
[----:B------:R-:W-:Y:S01]  /*5540*/  FMUL.FTZ R40, R199, R40 ;  /* 0x00000028c7287220 */ /* 0x000fe20000410000 */
[----:B------:R-:W-:Y:S01]  /*5550*/  F2FP.PACK_AB R23, R23, R50 ;  /* 0x000000321717723e */ /* 0x000fe200000000ff */
[----:B------:R1:W-:Y:S01]  /*5560*/  STS [R237+0x23880], R2 ;  /* 0x02388002ed007388 */ /* 0x0003e20000000800 */
[----:B------:R-:W-:Y:S02]  /*5570*/  FMUL.FTZ R10, R194, R41 ;  /* 0x00000029c20a7220 */ /* 0x000fe40000410000 */
[----:B------:R-:W-:Y:S01]  /*5580*/  FMUL.FTZ R42, R31, R42 ;  /* 0x0000002a1f2a7220 */ /* 0x000fe20000410000 */
[----:B------:R-:W-:Y:S01]  /*5590*/  STS [R236+0x3000], R5 ;  /* 0x00300005ec007388 */ /* 0x000fe20000000800 */
[--C-:B------:R-:W-:Y:S01]  /*55a0*/  FADD.FTZ R46, R46, -R0.reuse ;  /* 0x800000002e2e7221 */ /* 0x100fe20000010000 */
[----:B------:R-:W-:Y:S01]  /*55b0*/  F2FP.PACK_AB R10, R10, R40 ;  /* 0x000000280a0a723e */ /* 0x000fe200000000ff */
[----:B------:R-:W-:Y:S02]  /*55c0*/  FADD.FTZ R47, R47, -R0 ;  /* 0x800000002f2f7221 */ /* 0x000fe40000010000 */
[----:B------:R-:W-:Y:S02]  /*55d0*/  FMUL.FTZ R44, R187, R44 ;  /* 0x0000002cbb2c7220 */ /* 0x000fe40000410000 */
[----:B------:R-:W-:Y:S02]  /*55e0*/  FMUL.FTZ R11, R223, R45 ;  /* 0x0000002ddf0b7220 */ /* 0x000fe40000410000 */
[----:B--2---:R-:W-:Y:S02]  /*55f0*/  FMUL.FTZ R46, R13, R46 ;  /* 0x0000002e0d2e7220 */ /* 0x004fe40000410000 */
[----:B------:R-:W-:Y:S01]  /*5600*/  FMUL.FTZ R47, R224, R47 ;  /* 0x0000002fe02f7220 */ /* 0x000fe20000410000 */
[----:B------:R-:W-:Y:S01]  /*5610*/  F2FP.PACK_AB R11, R11, R44 ;  /* 0x0000002c0b0b723e */ /* 0x000fe200000000ff */
[----:B------:R-:W-:Y:S02]  /*5620*/  IMAD.U32 R0, RZ, RZ, UR4 ;  /* 0x00000004ff007e24 */ /* 0x000fe4000f8e00ff */
[----:B---3--:R-:W-:Y:S02]  /*5630*/  FMUL.FTZ R4, R30, R43 ;  /* 0x0000002b1e047220 */ /* 0x008fe40000410000 */
[----:B------:R-:W-:Y:S03]  /*5640*/  IMAD R0, R0, 0x2000, R216 ;  /* 0x0000200000007824 */ /* 0x000fe600078e02d8 */
[----:B------:R-:W-:Y:S02]  /*5650*/  F2FP.PACK_AB R4, R4, R42 ;  /* 0x0000002a0404723e */ /* 0x000fe400000000ff */
[----:B-1----:R-:W-:Y:S05]  /*5660*/  F2FP.PACK_AB R2, R224, R13 ;  /* 0x0000000de002723e */ /* 0x002fea00000000ff */
[----:B------:R1:W-:Y:S04]  /*5670*/  STS [R236+0x3400], R2 ;  /* 0x00340002ec007388 */ /* 0x0003e80000000800 */
[----:B------:R-:W-:Y:S01]  /*5680*/  BAR.SYNC.DEFER_BLOCKING 0x0 ;  /* 0x0000000000007b1d */ /* 0x000fe20000010000 */
[----:B-1----:R-:W-:Y:S07]  /*5690*/  F2FP.PACK_AB R2, R15, R14 ;  /* 0x0000000e0f02723e */ /* 0x002fee00000000ff */
        /* <DEDUP_REMOVED lines=12> */
[----:B-1----:R-:W-:Y:S03]  /*5760*/  F2FP.PACK_AB R2, R47, R46 ;  /* 0x0000002e2f02723e */ /* 0x002fe600000000ff */
[----:B------:R-:W-:Y:S01]  /*5770*/  STS [R237+0x27480], R10 ;  /* 0x0274800aed007388 */ /* 0x000fe20000000800 */
[----:B--2---:R-:W-:Y:S02]  /*5780*/  IMAD.SHL.U32 R3, R0, 0x2, RZ ;  /* 0x0000000200037824 */ /* 0x004fe400078e00ff */
[----:B------:R-:W-:Y:S01]  /*5790*/  IMAD.SHL.U32 R0, R216, 0x2, RZ ;  /* 0x00000002d8007824 */ /* 0x000fe200078e00ff */
[----:B------:R-:W-:Y:S04]  /*57a0*/  STS [R237+0x27880], R4 ;  /* 0x02788004ed007388 */ /* 0x000fe80000000800 */
[----:B------:R-:W-:Y:S04]  /*57b0*/  STS [R236+0x7000], R11 ;  /* 0x0070000bec007388 */ /* 0x000fe80000000800 */
[----:B------:R1:W-:Y:S04]  /*57c0*/  STS [R236+0x7400], R2 ;  /* 0x00740002ec007388 */ /* 0x0003e80000000800 */
[----:B------:R-:W-:Y:S08]  /*57d0*/  LDSM.16.MT88.4 R4, [R207+0x20480] ;  /* 0x02048000cf04783b */ /* 0x000ff00000004200 */
[----:B------:R-:W2:Y:S08]  /*57e0*/  LDSM.16.MT88.4 R8, [R3+0x18080] ;  /* 0x018080000308783b */ /* 0x000eb00000004200 */
[----:B------:R-:W3:Y:S01]  /*57f0*/  LDSM.16.MT88.4 R12, [R206+0x20480] ;  /* 0x02048000ce0c783b */ /* 0x000ee20000004200 */
[----:B-1----:R-:W-:Y:S07]  /*5800*/  IMAD.SHL.U32 R2, R213, 0x2, RZ ;  /* 0x00000002d5027824 */ /* 0x002fee00078e00ff */
[----:B------:R-:W1:Y:S01]  /*5810*/  LDSM.16.MT88.4 R16, [R207+0x22480] ;  /* 0x02248000cf10783b */ /* 0x000e620000004200 */
[----:B------:R-:W-:Y:S07]  /*5820*/  IMAD.IADD R204, R2, 0x1, R208 ;  /* 0x0000000102cc7824 */ /* 0x000fee00078e02d0 */
[----:B------:R-:W4:Y:S08]  /*5830*/  LDSM.16.MT88.4 R20, [R206+0x22480] ;  /* 0x02248000ce14783b */ /* 0x000f300000004200 */
[----:B------:R-:W5:Y:S01]  /*5840*/  LDSM.16.MT88.4 R24, [R3+0x1a080] ;  /* 0x01a080000318783b */ /* 0x000f620000004200 */
[-C--:B--2---:R-:W-:Y:S07]  /*5850*/  HMMA.16816.F32 R52, R4, R8.reuse, R52 ;  /* 0x000000080434723c */ /* 0x084fee0000001834 */
[----:B------:R-:W-:Y:S01]  /*5860*/  LDSM.16.MT88.4 R28, [R207+0x20c80] ;  /* 0x020c8000cf1c783b */ /* 0x000fe20000004200 */
[-C--:B---3--:R-:W-:Y:S07]  /*5870*/  HMMA.16816.F32 R56, R12, R8.reuse, R56 ;  /* 0x000000080c38723c */ /* 0x088fee0000001838 */
[----:B------:R-:W2:Y:S01]  /*5880*/  LDSM.16.MT88.4 R32, [R3+0x18880] ;  /* 0x018880000320783b */ /* 0x000ea20000004200 */
[-C--:B-1----:R-:W-:Y:S07]  /*5890*/  HMMA.16816.F32 R60, R16, R8.reuse, R60 ;  /* 0x00000008103c723c */ /* 0x082fee000000183c */
[----:B------:R-:W1:Y:S01]  /*58a0*/  LDSM.16.MT88.4 R36, [R206+0x20c80] ;  /* 0x020c8000ce24783b */ /* 0x000e620000004200 */
        /* <DEDUP_REMOVED lines=25> */
[-C--:B--2---:R-:W-:Y:S01]  /*5a40*/  HMMA.16816.F32 R52, R28, R32.reuse, R52 ;  /* 0x000000201c34723c */ /* 0x084fe20000001834 */
[----:B------:R-:W2:Y:S07]  /*5a50*/  LDSM.16.MT88.4 R24, [R3+0x1b080] ;  /* 0x01b080000318783b */ /* 0x000eae0000004200 */
[-C--:B-1----:R-:W-:Y:S08]  /*5a60*/  HMMA.16816.F32 R56, R36, R32.reuse, R56 ;  /* 0x000000202438723c */ /* 0x082ff00000001838 */
[-C--:B---3--:R-:W-:Y:S08]  /*5a70*/  HMMA.16816.F32 R60, R40, R32.reuse, R60 ;  /* 0x00000020283c723c */ /* 0x088ff0000000183c */
[C---:B----4-:R-:W-:Y:S08]  /*5a80*/  HMMA.16816.F32 R64, R44.reuse, R32, R64 ;  /* 0x000000202c40723c */ /* 0x050ff00000001840 */
        /* <DEDUP_REMOVED lines=22> */
[-C--:B--2---:R-:W-:Y:S01]  /*5bf0*/  HMMA.16816.F32 R84, R4, R24.reuse, R84 ;  /* 0x000000180454723c */ /* 0x084fe20000001854 */
        /* <DEDUP_REMOVED lines=9> */
[-C--:B-1----:R-:W-:Y:S01]  /*5c90*/  HMMA.16816.F32 R52, R32, R180.reuse, R52 ;  /* 0x000000b42034723c */ /* 0x082fe20000001834 */
[----:B------:R2:W1:Y:S07]  /*5ca0*/  LDSM.16.M88.4 R28, [R2+0x25480] ;  /* 0x02548000021c783b */ /* 0x00046e0000000200 */
        /* <DEDUP_REMOVED lines=23> */
[----:B------:R-:W-:Y:S02]  /*5e20*/  USHF.L.U32 UR31, UR29, 0x6, URZ ;  /* 0x000000061d1f7899 */ /* 0x000fe4000800063f */
[----:B------:R-:W-:Y:S01]  /*5e30*/  USHF.R.S32.HI UR30, URZ, 0x1f, UR29 ;  /* 0x0000001f3f1e7899 */ /* 0x000fe2000801141d */
[----:B------:R-:W3:Y:S01]  /*5e40*/  LDL.64 R246, [R1+0x30] ;  /* 0x0000300001f67983 */ /* 0x000ee20000100a00 */
[----:B------:R-:W-:Y:S02]  /*5e50*/  USHF.R.S32.HI UR6, URZ, 0x1f, UR31 ;  /* 0x0000001f3f067899 */ /* 0x000fe4000801141f */
[----:B------:R-:W-:Y:S01]  /*5e60*/  IMAD.U32 R11, RZ, RZ, UR31 ;  /* 0x0000001fff0b7e24 */ /* 0x000fe2000f8e00ff */
[----:B------:R-:W4:Y:S03]  /*5e70*/  LDL.64 R230, [R1+0x28] ;  /* 0x0000280001e67983 */ /* 0x000f260000100a00 */
[----:B------:R-:W-:Y:S01]  /*5e80*/  IMAD.U32 R12, RZ, RZ, UR6 ;  /* 0x00000006ff0c7e24 */ /* 0x000fe2000f8e00ff */
[----:B------:R-:W5:Y:S01]  /*5e90*/  LDL.64 R244, [R1+0x18] ;  /* 0x0000180001f47983 */ /* 0x000f620000100a00 */
[----:B------:R-:W-:Y:S02]  /*5ea0*/  ULDC.64 UR6, c[0x0][0x208] ;  /* 0x0000820000067ab9 */ /* 0x000fe40000000a00 */
[----:B------:R-:W-:Y:S01]  /*5eb0*/  UIMAD UR30, UR30, UR6, URZ ;  /* 0x000000061e1e72a4 */ /* 0x000fe2000f8e023f */
[----:B------:R-:W3:Y:S01]  /*5ec0*/  LDL R13, [R1+0x44] ;  /* 0x00004400010d7983 */ /* 0x000ee20000100800 */
[----:B------:R-:W-:Y:S02]  /*5ed0*/  UIMAD.WIDE.U32 UR32, UR29, UR6, URZ ;  /* 0x000000061d2072a5 */ /* 0x000fe4000f8e003f */
[----:B------:R-:W-:Y:S01]  /*5ee0*/  UIMAD UR30, UR29, UR7, UR30 ;  /* 0x000000071d1e72a4 */ /* 0x000fe2000f8e021e */
[----:B------:R-:W1:Y:S01]  /*5ef0*/  S2R R7, SR_CTAID.Y ;  /* 0x0000000000077919 */ /* 0x000e620000002600 */
[----:B------:R-:W-:Y:S02]  /*5f00*/  USHF.L.U32 UR6, UR32, 0x6, URZ ;  /* 0x0000000620067899 */ /* 0x000fe4000800063f */
[----:B------:R-:W-:Y:S04]  /*5f10*/  UIADD3 UR30, UR33, UR30, URZ ;  /* 0x0000001e211e7290 */ /* 0x000fe8000fffe03f */
[----:B------:R-:W-:Y:S01]  /*5f20*/  USHF.L.U64.HI UR30, UR32, 0x6, UR30 ;  /* 0x00000006201e7899 */ /* 0x000fe2000801021e */
[----:B-1----:R-:W-:Y:S05]  /*5f30*/  SHF.R.S32.HI R6, RZ, 0x1f, R7 ;  /* 0x0000001fff067819 */ /* 0x002fea0000011407 */
[----:B------:R-:W-:Y:S04]  /*5f40*/  IMAD R6, R6, c[0x0][0x288], RZ ;  /* 0x0000a20006067a24 */ /* 0x000fe800078e02ff */
[C---:B------:R-:W-:Y:S02]  /*5f50*/  IMAD R6, R7.reuse, c[0x0][0x28c], R6 ;  /* 0x0000a30007067a24 */ /* 0x040fe400078e0206 */
[----:B--2---:R-:W-:Y:S02]  /*5f60*/  IMAD.MOV.U32 R4, RZ, RZ, R226 ;  /* 0x000000ffff047224 */ /* 0x004fe400078e00e2 */
[----:B------:R-:W-:Y:S04]  /*5f70*/  IMAD.MOV.U32 R5, RZ, RZ, R227 ;  /* 0x000000ffff057224 */ /* 0x000fe800078e00e3 */
[----:B------:R-:W-:Y:S04]  /*5f80*/  IMAD.WIDE.U32 R4, R7, c[0x0][0x288], R4 ;  /* 0x0000a20007047a25 */ /* 0x000fe800078e0004 */
[----:B------:R-:W-:Y:S01]  /*5f90*/  IMAD.IADD R6, R5, 0x1, R6 ;  /* 0x0000000105067824 */ /* 0x000fe200078e0206 */
[----:B------:R-:W-:Y:S01]  /*5fa0*/  IADD3 R11, P2, P0, R11, UR11, R4 ;  /* 0x0000000b0b0b7c10 */ /* 0x000fe2000f85e004 */
[----:B------:R-:W-:Y:S02]  /*5fb0*/  IMAD.U32 R5, RZ, RZ, UR22 ;  /* 0x00000016ff057e24 */ /* 0x000fe4000f8e00ff */
[----:B------:R-:W-:Y:S01]  /*5fc0*/  IMAD.U32 R7, RZ, RZ, UR18 ;  /* 0x00000012ff077e24 */ /* 0x000fe2000f8e00ff */
[----:B------:R-:W-:Y:S02]  /*5fd0*/  IADD3.X R12, R12, UR24, R6, P2, P0 ;  /* 0x000000180c0c7c10 */ /* 0x000fe400097e0406 */
[C---:B---3--:R-:W-:Y:S04]  /*5fe0*/  IADD3 R5, P2, P0, R246.reuse, UR6, R5 ;  /* 0x00000006f6057c10 */ /* 0x048fe8000f85e005 */
[C---:B----4-:R-:W-:Y:S02]  /*5ff0*/  IADD3.X R7, R231.reuse, UR30, R7, P2, P0 ;  /* 0x0000001ee7077c10 */ /* 0x050fe400097e0407 */
[----:B------:R-:W-:Y:S04]  /*6000*/  IADD3 R4, P0, R246, UR6, RZ ;  /* 0x00000006f6047c10 */ /* 0x000fe8000ff1e0ff */
[----:B------:R-:W-:Y:S02]  /*6010*/  IADD3.X R6, R231, UR30, RZ, P0, !PT ;  /* 0x0000001ee7067c10 */ /* 0x000fe400087fe4ff */
[C---:B------:R-:W-:Y:S04]  /*6020*/  LEA R8, P0, R4.reuse, c[0x0][0x1f0], 0x1 ;  /* 0x00007c0004087a11 */ /* 0x040fe800078008ff */
[----:B------:R-:W-:Y:S01]  /*6030*/  LEA.HI.X R9, R4, c[0x0][0x1f4], R6, 0x1, P0 ;  /* 0x00007d0004097a11 */ /* 0x000fe200000f0c06 */
[----:B------:R-:W-:Y:S01]  /*6040*/  IMAD.U32 R4, RZ, RZ, UR25 ;  /* 0x00000019ff047e24 */ /* 0x000fe2000f8e00ff */
[C---:B------:R-:W-:Y:S03]  /*6050*/  LEA R6, P0, R5.reuse, c[0x0][0x1f0], 0x1 ;  /* 0x00007c0005067a11 */ /* 0x040fe600078008ff */
[----:B------:R-:W-:Y:S01]  /*6060*/  IMAD R4, R4, 0x4000, R13 ;  /* 0x0000400004047824 */ /* 0x000fe200078e020d */
[----:B------:R-:W-:Y:S01]  /*6070*/  LEA.HI.X R7, R5, c[0x0][0x1f4], R7, 0x1, P0 ;  /* 0x00007d0005077a11 */ /* 0x000fe200000f0c07 */
[----:B------:R-:W-:Y:S01]  /*6080*/  IMAD.U32 R5, RZ, RZ, UR31 ;  /* 0x0000001fff057e24 */ /* 0x000fe2000f8e00ff */
[C---:B------:R-:W-:Y:S04]  /*6090*/  LEA R10, P0, R11.reuse, c[0x0][0x280], 0x2 ;  /* 0x0000a0000b0a7a11 */ /* 0x040fe800078010ff */
[----:B-----5:R-:W-:Y:S02]  /*60a0*/  IADD3 R5, -R244, c[0x0][0x168], -R5 ;  /* 0x00005a00f4057a10 */ /* 0x020fe40007ffe905 */
[----:B------:R-:W-:Y:S02]  /*60b0*/  LEA.HI.X R11, R11, c[0x0][0x284], R12, 0x2, P0 ;  /* 0x0000a1000b0b7a11 */ /* 0x000fe400000f140c */
[C---:B------:R-:W-:Y:S11]  /*60c0*/  ISETP.LT.OR P0, PT, R5.reuse, 0x1, !P5 ;  /* 0x000000010500780c */ /* 0x040ff60006f01670 */
[----:B------:R-:W-:Y:S02]  /*60d0*/  @!UPT UIADD3 URZ, URZ, URZ, URZ ;  /* 0x0000003f3f3ff290 */ /* 0x000fe4000fffe03f */
[----:B------:R-:W-:Y:S01]  /*60e0*/  @!PT LDS RZ, [RZ] ;  /* 0x00000000fffff984 */ /* 0x000fe20000000800 */
[----:B------:R-:W-:Y:S01]  /*60f0*/  @!PT LDS RZ, [RZ] ;  /* 0x00000000fffff984 */ /* 0x000fe20000000800 */
[----:B------:R-:W-:Y:S01]  /*6100*/  @!PT LDS RZ, [RZ] ;  /* 0x00000000fffff984 */ /* 0x000fe20000000800 */
[----:B------:R1:W-:Y:S01]  /*6110*/  LDGSTS.E.BYPASS.LTC128B.128 [R4], [R8.64], !P0 ;  /* 0x0000000008047fae */ /* 0x0003e2000c101d50 */
[C---:B------:R-:W-:Y:S11]  /*6120*/  ISETP.LT.OR P0, PT, R5.reuse, 0x1, !P4 ;  /* 0x000000010500780c */ /* 0x040ff60006701670 */
[----:B------:R-:W-:Y:S02]  /*6130*/  @!UPT UIADD3 URZ, URZ, URZ, URZ ;  /* 0x0000003f3f3ff290 */ /* 0x000fe4000fffe03f */
[----:B------:R1:W-:Y:S01]  /*6140*/  LDGSTS.E.BYPASS.LTC128B.128 [R4+0x2000], [R8.64+0x80], !P0 ;  /* 0x0200008008047fae */ /* 0x0003e2000c101d50 */
[C---:B------:R-:W-:Y:S11]  /*6150*/  ISETP.LT.OR P0, PT, R5.reuse, 0x21, !P5 ;  /* 0x000000210500780c */ /* 0x040ff60006f01670 */
[----:B------:R-:W-:Y:S02]  /*6160*/  @!UPT UIADD3 URZ, URZ, URZ, URZ ;  /* 0x0000003f3f3ff290 */ /* 0x000fe4000fffe03f */
[----:B------:R1:W-:Y:S01]  /*6170*/  LDGSTS.E.BYPASS.LTC128B.128 [R4+0x1000], [R6.64], !P0 ;  /* 0x0100000006047fae */ /* 0x0003e2000c101d50 */
[----:B------:R-:W-:Y:S11]  /*6180*/  ISETP.LT.OR P0, PT, R5, 0x21, !P4 ;  /* 0x000000210500780c */ /* 0x000ff60006701670 */
[----:B------:R-:W-:Y:S02]  /*6190*/  @!UPT UIADD3 URZ, URZ, URZ, URZ ;  /* 0x0000003f3f3ff290 */ /* 0x000fe4000fffe03f */
[----:B------:R1:W-:Y:S02]  /*61a0*/  LDGSTS.E.BYPASS.LTC128B.128 [R4+0x3000], [R6.64+0x80], !P0 ;  /* 0x0300008006047fae */ /* 0x0003e4000c101d50 */
[----:B-1----:R-:W-:Y:S04]  /*61b0*/  IMAD.U32 R4, RZ, RZ, UR25 ;  /* 0x00000019ff047e24 */ /* 0x002fe8000f8e00ff */
[----:B------:R-:W-:Y:S04]  /*61c0*/  @!P3 IMAD R4, R4, 0x40, R226 ;  /* 0x000000400404b824 */ /* 0x000fe800078e02e2 */
[----:B------:R-:W-:Y:S05]  /*61d0*/  @!P3 IMAD.SHL.U32 R4, R4, 0x4, RZ ;  /* 0x000000040404b824 */ /* 0x000fea00078e00ff */
[----:B------:R1:W-:Y:S02]  /*61e0*/  @!P3 LDGSTS.E.BYPASS.LTC128B.128 [R4+0x20280], [R10.64] ;  /* 0x202800000a04bfae */ /* 0x0003e4000b901d50 */
.L_x_1351:
[----:B-12-4-:R-:W2:Y:S01]  /*61f0*/  LDL.64 R8, [R1+0x20] ;  /* 0x0000200001087983 */ /* 0x016ea20000100a00 */
[----:B------:R-:W-:Y:S01]  /*6200*/  USHF.L.U32 UR29, UR10, 0xd, URZ ;  /* 0x0000000d0a1d7899 */ /* 0x000fe2000800063f */
[----:B------:R-:W-:Y:S01]  /*6210*/  IMAD.IADD R205, R2, 0x1, R214 ;  /* 0x0000000102cd7824 */ /* 0x000fe200078e02d6 */
[----:B------:R-:W-:Y:S02]  /*6220*/  ULDC.64 UR6, c[0x0][0x240] ;  /* 0x0000900000067ab9 */ /* 0x000fe40000000a00 */
[----:B------:R-:W1:Y:S01]  /*6230*/  S2R R224, SR_CTAID.Y ;  /* 0x0000000000e07919 */ /* 0x000e620000002600 */
[----:B------:R-:W-:Y:S02]  /*6240*/  USHF.R.S32.HI UR10, URZ, 0x1f, UR29 ;  /* 0x0000001f3f0a7899 */ /* 0x000fe4000801141d */
[----:B------:R-:W-:Y:S02]  /*6250*/  UIMAD UR6, UR5, UR6, URZ ;  /* 0x00000006050672a4 */ /* 0x000fe4000f8e023f */
[----:B------:R-:W-:Y:S01]  /*6260*/  LDSM.16.MT88.4 R184, [R0+0x1080] ;  /* 0x0010800000b8783b */ /* 0x000fe20000004200 */
[----:B------:R-:W-:Y:S02]  /*6270*/  UISETP.GE.AND UP0, UPT, UR28, UR12, UPT ;  /* 0x0000000c1c00728c */ /* 0x000fe4000bf06270 */
[----:B------:R-:W-:Y:S02]  /*6280*/  UIMAD UR6, UR9, UR7, UR6 ;  /* 0x00000007090672a4 */ /* 0x000fe4000f8e0206 */
[----:B------:R-:W3:Y:S01]  /*6290*/  LDSM.16.M88.4 R180, [R205+0x24480] ;  /* 0x02448000cdb4783b */ /* 0x000ee20000000200 */
[----:B------:R-:W-:Y:S02]  /*62a0*/  UISETP.GE.AND UP3, UPT, UR4, 0x1, UPT ;  /* 0x000000010400788c */ /* 0x000fe4000bf66270 */
[----:B------:R-:W-:Y:S02]  /*62b0*/  UIADD3 UR7, UR26, 0x1, URZ ;  /* 0x000000011a077890 */ /* 0x000fe4000fffe03f */
[----:B------:R-:W4:Y:S01]  /*62c0*/  LDSM.16.M88.4 R188, [R205+0x25480] ;  /* 0x02548000cdbc783b */ /* 0x000f220000000200 */
[----:B------:R-:W-:Y:S02]  /*62d0*/  UISETP.GE.AND UP2, UPT, UR26, 0x1, UPT ;  /* 0x000000011a00788c */ /* 0x000fe4000bf46270 */
[----:B------:R-:W-:Y:S02]  /*62e0*/  UISETP.GE.AND UP1, UPT, UR25, 0x1, UPT ;  /* 0x000000011900788c */ /* 0x000fe4000bf26270 */
[----:B------:R-:W5:Y:S01]  /*62f0*/  LDSM.16.MT88.4 R192, [R0+0x5080] ;  /* 0x0050800000c0783b */ /* 0x000f620000004200 */
[----:B------:R-:W-:Y:S04]  /*6300*/  USEL UR26, UR7, URZ, !UP2 ;  /* 0x0000003f071a7287 */ /* 0x000fe8000d000000 */
[----:B------:R-:W0:Y:S01]  /*6310*/  LDGDEPBAR ;  /* 0x00000000000079af */ /* 0x000e220000000000 */
[----:B-1----:R-:W-:Y:S05]  /*6320*/  SHF.R.S32.HI R4, RZ, 0x1f, R224 ;  /* 0x0000001fff047819 */ /* 0x002fea00000114e0 */
[----:B------:R-:W-:Y:S04]  /*6330*/  IMAD R6, R4, c[0x0][0x238], RZ ;  /* 0x00008e0004067a24 */ /* 0x000fe800078e02ff */
[C---:B------:R-:W-:Y:S02]  /*6340*/  IMAD R6, R224.reuse, c[0x0][0x23c], R6 ;  /* 0x00008f00e0067a24 */ /* 0x040fe400078e0206 */
[----:B--2---:R-:W-:Y:S04]  /*6350*/  IMAD.WIDE.U32 R4, R224, c[0x0][0x238], R8 ;  /* 0x00008e00e0047a25 */ /* 0x004fe800078e0008 */
[----:B------:R-:W-:Y:S02]  /*6360*/  IMAD.IADD R5, R5, 0x1, R6 ;  /* 0x0000000105057824 */ /* 0x000fe400078e0206 */
[----:B------:R-:W-:Y:S04]  /*6370*/  IMAD.U32 R6, RZ, RZ, UR9 ;  /* 0x00000009ff067e24 */ /* 0x000fe8000f8e00ff */
[----:B------:R-:W-:Y:S01]  /*6380*/  IMAD.WIDE.U32 R4, R6, c[0x0][0x240], R4 ;  /* 0x0000900006047a25 */ /* 0x000fe200078e0004 */
[----:B------:R-:W-:Y:S01]  /*6390*/  MOV R6, UR10 ;  /* 0x0000000a00067c02 */ /* 0x000fe20008000f00 */
[----:B------:R-:W-:Y:S03]  /*63a0*/  UMOV UR10, UR28 ;  /* 0x0000001c000a7c82 */ /* 0x000fe60008000000 */
[----:B------:R-:W-:Y:S01]  /*63b0*/  IADD3 R4, P0, R4, UR29, RZ ;  /* 0x0000001d04047c10 */ /* 0x000fe2000ff1e0ff */
[----:B------:R-:W-:Y:S03]  /*63c0*/  UIADD3 UR29, UR4, 0x1, URZ ;  /* 0x00000001041d7890 */ /* 0x000fe6000fffe03f */
[----:B------:R-:W-:Y:S01]  /*63d0*/  IADD3.X R5, R6, UR6, R5, P0, !PT ;  /* 0x0000000606057c10 */ /* 0x000fe200087fe405 */
[----:B------:R-:W-:Y:S01]  /*63e0*/  UIADD3 UR6, UR25, 0x1, URZ ;  /* 0x0000000119067890 */ /* 0x000fe2000fffe03f */
[C---:B------:R-:W-:Y:S01]  /*63f0*/  LEA R222, P0, R4.reuse, c[0x0][0x220], 0x2 ;  /* 0x0000880004de7a11 */ /* 0x040fe200078010ff */
[----:B------:R-:W-:Y:S02]  /*6400*/  USEL UR4, UR29, URZ, !UP3 ;  /* 0x0000003f1d047287 */ /* 0x000fe4000d800000 */
[----:B------:R-:W-:Y:S01]  /*6410*/  USEL UR25, UR6, URZ, !UP1 ;  /* 0x0000003f06197287 */ /* 0x000fe2000c800000 */
[----:B------:R-:W-:Y:S02]  /*6420*/  LEA.HI.X R223, R4, c[0x0][0x224], R5, 0x2, P0 ;  /* 0x0000890004df7a11 */ /* 0x000fe400000f1405 */
[-C--:B------:R-:W-:Y:S01]  /*6430*/  HMMA.16816.F32 R4, R36, R16.reuse, RZ ;  /* 0x000000102404723c */ /* 0x080fe200000018ff */
[----:B------:R-:W-:Y:S07]  /*6440*/  PLOP3.LUT P0, PT, PT, PT, UP0, 0x80, 0x0 ;  /* 0x000000000000781c */ /* 0x000fee0003f0f008 */
[C---:B------:R-:W-:Y:S08]  /*6450*/  HMMA.16816.F32 R8, R28.reuse, R16, RZ ;  /* 0x000000101c08723c */ /* 0x040ff000000018ff */
[-C--:B------:R-:W-:Y:S08]  /*6460*/  HMMA.16816.F32 R12, R28, R18.reuse, RZ ;  /* 0x000000121c0c723c */ /* 0x080ff000000018ff */
[C---:B------:R-:W-:Y:S08]  /*6470*/  HMMA.16816.F32 R16, R36.reuse, R18, RZ ;  /* 0x000000122410723c */ /* 0x040ff000000018ff */
[-C--:B------:R-:W-:Y:S08]  /*6480*/  HMMA.16816.F32 R20, R36, R40.reuse, RZ ;  /* 0x000000282414723c */ /* 0x080ff000000018ff */
[C---:B------:R-:W-:Y:S08]  /*6490*/  HMMA.16816.F32 R24, R28.reuse, R40, RZ ;  /* 0x000000281c18723c */ /* 0x040ff000000018ff */
[-C--:B------:R-:W-:Y:S08]  /*64a0*/  HMMA.16816.F32 R28, R28, R42.reuse, RZ ;  /* 0x0000002a1c1c723c */ /* 0x080ff000000018ff */
[----:B------:R-:W-:Y:S01]  /*64b0*/  HMMA.16816.F32 R32, R36, R42, RZ ;  /* 0x0000002a2420723c */ /* 0x000fe200000018ff */
[----:B------:R-:W-:Y:S07]  /*64c0*/  LDSM.16.MT88.4 R40, [R0+0x1880] ;  /* 0x001880000028783b */ /* 0x000fee0000004200 */
[-C--:B------:R-:W-:Y:S08]  /*64d0*/  HMMA.16816.F32 R4, R44, R48.reuse, R4 ;  /* 0x000000302c04723c */ /* 0x080ff00000001804 */
[C---:B------:R-:W-:Y:S07]  /*64e0*/  HMMA.16816.F32 R8, R196.reuse, R48, R8 ;  /* 0x00000030c408723c */ /* 0x040fee0000001808 */
[----:B------:R-:W-:Y:S01]  /*64f0*/  IADD3 R48, R208, R205, RZ ;  /* 0x000000cdd0307210 */ /* 0x000fe20007ffe0ff */
[-C--:B------:R-:W-:Y:S04]  /*6500*/  HMMA.16816.F32 R12, R196, R50.reuse, R12 ;  /* 0x00000032c40c723c */ /* 0x080fe8000000180c */
[----:B------:R-:W1:Y:S04]  /*6510*/  LDSM.16.M88.4 R36, [R48+0x24480] ;  /* 0x024480003024783b */ /* 0x000e680000000200 */
[C---:B------:R-:W-:Y:S01]  /*6520*/  HMMA.16816.F32 R16, R44.reuse, R50, R16 ;  /* 0x000000322c10723c */ /* 0x040fe20000001810 */
[----:B------:R-:W2:Y:S07]  /*6530*/  LDSM.16.M88.4 R48, [R48+0x25480] ;  /* 0x025480003030783b */ /* 0x000eae0000000200 */
[-C--:B------:R-:W-:Y:S08]  /*6540*/  HMMA.16816.F32 R20, R44, R200.reuse, R20 ;  /* 0x000000c82c14723c */ /* 0x080ff00000001814 */
[C---:B------:R-:W-:Y:S08]  /*6550*/  HMMA.16816.F32 R24, R196.reuse, R200, R24 ;  /* 0x000000c8c418723c */ /* 0x040ff00000001818 */
[-C--:B------:R-:W-:Y:S01]  /*6560*/  HMMA.16816.F32 R28, R196, R202.reuse, R28 ;  /* 0x000000cac41c723c */ /* 0x080fe2000000181c */
[----:B------:R-:W1:Y:S07]  /*6570*/  LDSM.16.MT88.4 R196, [R0+0x5880] ;  /* 0x0058800000c4783b */ /* 0x000e6e0000004200 */
[----:B------:R-:W-:Y:S01]  /*6580*/  HMMA.16816.F32 R32, R44, R202, R32 ;  /* 0x000000ca2c20723c */ /* 0x000fe20000001820 */
[----:B------:R-:W-:Y:S05]  /*6590*/  LDSM.16.M88.4 R44, [R2+0x26480] ;  /* 0x02648000022c783b */ /* 0x000fea0000000200 */
[----:B------:R-:W-:Y:S02]  /*65a0*/  LDSM.16.M88.4 R200, [R205+0x27480] ;  /* 0x02748000cdc8783b */ /* 0x000fe40000000200 */
[-C--:B---3--:R-:W-:Y:S08]  /*65b0*/  HMMA.16816.F32 R4, R180, R184.reuse, R4 ;  /* 0x000000b8b404723c */ /* 0x088ff00000001804 */
[C---:B----4-:R-:W-:Y:S08]  /*65c0*/  HMMA.16816.F32 R8, R188.reuse, R184, R8 ;  /* 0x000000b8bc08723c */ /* 0x050ff00000001808 */
[-C--:B------:R-:W-:Y:S08]  /*65d0*/  HMMA.16816.F32 R12, R188, R186.reuse, R12 ;  /* 0x000000babc0c723c */ /* 0x080ff0000000180c */
[C---:B------:R-:W-:Y:S01]  /*65e0*/  HMMA.16816.F32 R16, R180.reuse, R186, R16 ;  /* 0x000000bab410723c */ /* 0x040fe20000001810 */
[----:B------:R-:W3:Y:S07]  /*65f0*/  LDSM.16.MT88.4 R184, [R0+0x2080] ;  /* 0x0020800000b8783b */ /* 0x000eee0000004200 */
[-C--:B-----5:R-:W-:Y:S08]  /*6600*/  HMMA.16816.F32 R20, R180, R192.reuse, R20 ;  /* 0x000000c0b414723c */ /* 0x0a0ff00000001814 */
[C---:B------:R-:W-:Y:S08]  /*6610*/  HMMA.16816.F32 R24, R188.reuse, R192, R24 ;  /* 0x000000c0bc18723c */ /* 0x040ff00000001818 */
[-C--:B------:R-:W-:Y:S01]  /*6620*/  HMMA.16816.F32 R28, R188, R194.reuse, R28 ;  /* 0x000000c2bc1c723c */ /* 0x080fe2000000181c */
[----:B------:R4:W5:Y:S07]  /*6630*/  LDSM.16.M88.4 R188, [R2+0x27480] ;  /* 0x0274800002bc783b */ /* 0x00096e0000000200 */
[----:B------:R-:W-:Y:S01]  /*6640*/  HMMA.16816.F32 R32, R180, R194, R32 ;  /* 0x000000c2b420723c */ /* 0x000fe20000001820 */
[----:B------:R-:W3:Y:S05]  /*6650*/  LDSM.16.MT88.4 R180, [R0+0x6080] ;  /* 0x0060800000b4783b */ /* 0x000eea0000004200 */
[----:B------:R-:W-:Y:S02]  /*6660*/  LDSM.16.M88.4 R192, [R204+0x27480] ;  /* 0x02748000ccc0783b */ /* 0x000fe40000000200 */
[-C--:B-1----:R-:W-:Y:S08]  /*6670*/  HMMA.16816.F32 R4, R36, R40.reuse, R4 ;  /* 0x000000282404723c */ /* 0x082ff00000001804 */
[C---:B--2---:R-:W-:Y:S04]  /*6680*/  HMMA.16816.F32 R8, R48.reuse, R40, R8 ;  /* 0x000000283008723c */ /* 0x044fe80000001808 */
[----:B----4-:R-:W-:Y:S04]  /*6690*/  IADD3 R2, R214, R2, R208 ;  /* 0x00000002d6027210 */ /* 0x010fe80007ffe0d0 */
[-C--:B------:R-:W-:Y:S08]  /*66a0*/  HMMA.16816.F32 R12, R48, R42.reuse, R12 ;  /* 0x0000002a300c723c */ /* 0x080ff0000000180c */
[C---:B------:R-:W-:Y:S01]  /*66b0*/  HMMA.16816.F32 R16, R36.reuse, R42, R16 ;  /* 0x0000002a2410723c */ /* 0x040fe20000001810 */
[----:B------:R-:W-:Y:S07]  /*66c0*/  LDSM.16.M88.4 R40, [R204+0x26480] ;  /* 0x02648000cc28783b */ /* 0x000fee0000000200 */
[-C--:B------:R-:W-:Y:S08]  /*66d0*/  HMMA.16816.F32 R20, R36, R196.reuse, R20 ;  /* 0x000000c42414723c */ /* 0x080ff00000001814 */
[C---:B------:R-:W-:Y:S08]  /*66e0*/  HMMA.16816.F32 R24, R48.reuse, R196, R24 ;  /* 0x000000c43018723c */ /* 0x040ff00000001818 */
[-C--:B------:R-:W-:Y:S01]  /*66f0*/  HMMA.16816.F32 R28, R48, R198.reuse, R28 ;  /* 0x000000c6301c723c */ /* 0x080fe2000000181c */
[----:B------:R-:W1:Y:S07]  /*6700*/  LDSM.16.MT88.4 R48, [R0+0x2880] ;  /* 0x002880000030783b */ /* 0x000e6e0000004200 */
[----:B------:R-:W-:Y:S01]  /*6710*/  HMMA.16816.F32 R32, R36, R198, R32 ;  /* 0x000000c62420723c */ /* 0x000fe20000001820 */
[----:B------:R-:W2:Y:S05]  /*6720*/  LDSM.16.MT88.4 R36, [R0+0x6880] ;  /* 0x006880000024783b */ /* 0x000eaa0000004200 */
[----:B------:R-:W-:Y:S02]  /*6730*/  LDSM.16.MT88.4 R196, [R0+0x3080] ;  /* 0x0030800000c4783b */ /* 0x000fe40000004200 */
[-C--:B---3--:R-:W-:Y:S08]  /*6740*/  HMMA.16816.F32 R4, R44, R184.reuse, R4 ;  /* 0x000000b82c04723c */ /* 0x088ff00000001804 */
[C---:B-----5:R-:W-:Y:S08]  /*6750*/  HMMA.16816.F32 R8, R188.reuse, R184, R8 ;  /* 0x000000b8bc08723c */ /* 0x060ff00000001808 */
        /* <DEDUP_REMOVED lines=8> */
[----:B------:R-:W4:Y:S05]  /*67e0*/  LDSM.16.MT88.4 R44, [R0+0x7080] ;  /* 0x00708000002c783b */ /* 0x000f2a0000004200 */
[----:B------:R-:W-:Y:S02]  /*67f0*/  LDSM.16.MT88.4 R180, [R0+0x3880] ;  /* 0x0038800000b4783b */ /* 0x000fe40000004200 */
[-C--:B-1----:R-:W-:Y:S08]  /*6800*/  HMMA.16816.F32 R4, R40, R48.reuse, R4 ;  /* 0x000000302804723c */ /* 0x082ff00000001804 */
[C---:B------:R-:W-:Y:S08]  /*6810*/  HMMA.16816.F32 R8, R192.reuse, R48, R8 ;  /* 0x00000030c008723c */ /* 0x040ff00000001808 */
[-C--:B------:R-:W-:Y:S08]  /*6820*/  HMMA.16816.F32 R12, R192, R50.reuse, R12 ;  /* 0x00000032c00c723c */ /* 0x080ff0000000180c */
[C---:B------:R-:W-:Y:S01]  /*6830*/  HMMA.16816.F32 R16, R40.reuse, R50, R16 ;  /* 0x000000322810723c */ /* 0x040fe20000001810 */
[----:B------:R-:W1:Y:S07]  /*6840*/  LDSM.16.M88.4 R48, [R2+0x26480] ;  /* 0x026480000230783b */ /* 0x000e6e0000000200 */
[-C--:B--2---:R-:W-:Y:S08]  /*6850*/  HMMA.16816.F32 R20, R40, R36.reuse, R20 ;  /* 0x000000242814723c */ /* 0x084ff00000001814 */
[C---:B------:R-:W-:Y:S08]  /*6860*/  HMMA.16816.F32 R24, R192.reuse, R36, R24 ;  /* 0x00000024c018723c */ /* 0x040ff00000001818 */
[-C--:B------:R-:W-:Y:S08]  /*6870*/  HMMA.16816.F32 R28, R192, R38.reuse, R28 ;  /* 0x00000026c01c723c */ /* 0x080ff0000000181c */
[----:B------:R-:W-:Y:S01]  /*6880*/  HMMA.16816.F32 R32, R40, R38, R32 ;  /* 0x000000262820723c */ /* 0x000fe20000001820 */
[----:B------:R-:W2:Y:S05]  /*6890*/  LDSM.16.MT88.4 R36, [R0+0x7880] ;  /* 0x007880000024783b */ /* 0x000eaa0000004200 */
[----:B------:R-:W-:Y:S02]  /*68a0*/  LDSM.16.MT88.4 R40, [R206+0x24c80] ;  /* 0x024c8000ce28783b */ /* 0x000fe40000004200 */
[-C--:B---3--:R-:W-:Y:S08]  /*68b0*/  HMMA.16816.F32 R4, R184, R196.reuse, R4 ;  /* 0x000000c4b804723c */ /* 0x088ff00000001804 */
[C---:B------:R-:W-:Y:S08]  /*68c0*/  HMMA.16816.F32 R8, R200.reuse, R196, R8 ;  /* 0x000000c4c808723c */ /* 0x040ff00000001808 */
[-C--:B------:R-:W-:Y:S08]  /*68d0*/  HMMA.16816.F32 R12, R200, R198.reuse, R12 ;  /* 0x000000c6c80c723c */ /* 0x080ff0000000180c */
[C---:B------:R-:W-:Y:S08]  /*68e0*/  HMMA.16816.F32 R16, R184.reuse, R198, R16 ;  /* 0x000000c6b810723c */ /* 0x040ff00000001810 */
[-C--:B----4-:R-:W-:Y:S08]  /*68f0*/  HMMA.16816.F32 R20, R184, R44.reuse, R20 ;  /* 0x0000002cb814723c */ /* 0x090ff00000001814 */
[C---:B------:R-:W-:Y:S08]  /*6900*/  HMMA.16816.F32 R24, R200.reuse, R44, R24 ;  /* 0x0000002cc818723c */ /* 0x040ff00000001818 */
[-C--:B------:R-:W-:Y:S08]  /*6910*/  HMMA.16816.F32 R28, R200, R46.reuse, R28 ;  /* 0x0000002ec81c723c */ /* 0x080ff0000000181c */
[----:B------:R-:W-:Y:S01]  /*6920*/  HMMA.16816.F32 R32, R184, R46, R32 ;  /* 0x0000002eb820723c */ /* 0x000fe20000001820 */
[----:B------:R-:W-:Y:S07]  /*6930*/  LDSM.16.MT88.4 R44, [R206+0x26c80] ;  /* 0x026c8000ce2c783b */ /* 0x000fee0000004200 */
[-C--:B-1----:R-:W-:Y:S08]  /*6940*/  HMMA.16816.F32 R4, R48, R180.reuse, R4 ;  /* 0x000000b43004723c */ /* 0x082ff00000001804 */
[C---:B------:R-:W-:Y:S08]  /*6950*/  HMMA.16816.F32 R8, R188.reuse, R180, R8 ;  /* 0x000000b4bc08723c */ /* 0x040ff00000001808 */
[-C--:B------:R-:W-:Y:S07]  /*6960*/  HMMA.16816.F32 R12, R188, R182.reuse, R12 ;  /* 0x000000b6bc0c723c */ /* 0x080fee000000180c */
[----:B------:R-:W-:Y:S01]  /*6970*/  RED.E.ADD.F32.FTZ.RN.STRONG.GPU [R222.64], R4 ;  /* 0x00000004de00798e */ /* 0x000fe2000c10e790 */
[C---:B------:R-:W-:Y:S04]  /*6980*/  HMMA.16816.F32 R16, R48.reuse, R182, R16 ;  /* 0x000000b63010723c */ /* 0x040fe80000001810 */
[----:B------:R-:W-:Y:S04]  /*6990*/  RED.E.ADD.F32.FTZ.RN.STRONG.GPU [R222.64+0x400], R5 ;  /* 0x00040005de00798e */ /* 0x000fe8000c10e790 */
[-C--:B--2---:R-:W-:Y:S01]  /*69a0*/  HMMA.16816.F32 R20, R48, R36.reuse, R20 ;  /* 0x000000243014723c */ /* 0x084fe20000001814 */
        /* <DEDUP_REMOVED lines=55> */
[----:B------:R-:W1:Y:S07]  /*6d20*/  LDSM.16.MT88.4 R28, [R207+0x26c80] ;  /* 0x026c8000cf1c783b */ /* 0x000e6e0000004200 */
        /* <DEDUP_REMOVED lines=10> */
[-C--:B--2---:R-:W-:Y:S08]  /*6dd0*/  HMMA.16816.F32 R116, R32, R36.reuse, R116 ;  /* 0x000000242074723c */ /* 0x084ff00000001874 */
[-C--:B------:R-:W-:Y:S08]  /*6de0*/  HMMA.16816.F32 R120, R40, R36.reuse, R120 ;  /* 0x000000242878723c */ /* 0x080ff00000001878 */
[-C--:B-1----:R-:W-:Y:S08]  /*6df0*/  HMMA.16816.F32 R124, R28, R36.reuse, R124 ;  /* 0x000000241c7c723c */ /* 0x082ff0000000187c */
        /* <DEDUP_REMOVED lines=116> */
.L_x_1331:
[----:B------:R-:W-:Y:S01]  /*7540*/  USHF.L.U32 UR5, UR8, 0x7, URZ ;  /* 0x0000000708057899 */ /* 0x000fe2000800063f */
[----:B------:R-:W-:Y:S05]  /*7550*/  @P1 BRA `(.L_x_1353) ;  /* 0x00001d7000001947 */ /* 0x000fea0003800000 */
[----:B------:R-:W2:Y:S01]  /*7560*/  LDL.LU.64 R42, [R1+0x20] ;  /* 0x00002000012a7983 */ /* 0x000ea20000300a00 */
[----:B------:R-:W-:Y:S01]  /*7570*/  F2FP.PACK_AB R52, R53, R52 ;  /* 0x000000343534723e */ /* 0x000fe200000000ff */
[----:B------:R-:W-:Y:S01]  /*7580*/  ULDC UR4, c[0x0][0x2f0] ;  /* 0x0000bc0000047ab9 */ /* 0x000fe20000000800 */
[----:B------:R-:W-:Y:S01]  /*7590*/  F2FP.PACK_AB R54, R55, R54 ;  /* 0x000000363736723e */ /* 0x000fe200000000ff */
[----:B------:R-:W3:Y:S01]  /*75a0*/  S2R R46, SR_CTAID.Z ;  /* 0x00000000002e7919 */ /* 0x000ee20000002700 */
[----:B------:R-:W-:Y:S01]  /*75b0*/  F2FP.PACK_AB R80, R81, R80 ;  /* 0x000000505150723e */ /* 0x000fe200000000ff */
[----:B------:R-:W-:Y:S01]  /*75c0*/  UIADD3 UR4, -UR5, UR4, URZ ;  /* 0x0000000405047290 */ /* 0x000fe2000fffe13f */
[----:B------:R-:W-:Y:S01]  /*75d0*/  F2FP.PACK_AB R82, R83, R82 ;  /* 0x000000525352723e */ /* 0x000fe200000000ff */
[----:B------:R-:W-:Y:S01]  /*75e0*/  BSSY B0, `(.L_x_1354) ;  /* 0x00000d9000007945 */ /* 0x000fe20003800000 */
[----:B------:R-:W-:Y:S01]  /*75f0*/  F2FP.PACK_AB R56, R57, R56 ;  /* 0x000000383938723e */ /* 0x000fe200000000ff */
[----:B------:R-:W-:Y:S01]  /*7600*/  UISETP.LT.AND UP0, UPT, UR4, 0x80, UPT ;  /* 0x000000800400788c */ /* 0x000fe2000bf01270 */
[----:B------:R-:W-:-:S02]  /*7610*/  F2FP.PACK_AB R58, R59, R58 ;  /* 0x0000003a3b3a723e */ /* 0x000fc400000000ff */
[----:B------:R-:W-:Y:S01]  /*7620*/  F2FP.PACK_AB R76, R77, R76 ;  /* 0x0000004c4d4c723e */ /* 0x000fe200000000ff */
[----:B------:R-:W-:Y:S01]  /*7630*/  USEL UR4, UR4, 0x80, UP0 ;  /* 0x0000008004047887 */ /* 0x000fe20008000000 */
        /* <DEDUP_REMOVED lines=55> */
[----:B------:R-:W-:Y:S02]  /*79b0*/  SHF.R.S32.HI R44, RZ, 0x1f, R224 ;  /* 0x0000001fff2c7819 */ /* 0x000fe400000114e0 */
[----:B---3--:R-:W-:Y:S02]  /*79c0*/  SHF.R.S32.HI R47, RZ, 0x1f, R46 ;  /* 0x0000001fff2f7819 */ /* 0x008fe4000001142e */
[----:B--2---:R-:W-:-:S04]  /*79d0*/  SHF.R.S32.HI R5, RZ, 0x1f, R42 ;  /* 0x0000001fff057819 */ /* 0x004fc8000001142a */
[CC--:B------:R-:W-:Y:S02]  /*79e0*/  LEA.HI R3, R5.reuse, R42.reuse, RZ, 0x2 ;  /* 0x0000002a05037211 */ /* 0x0c0fe400078f10ff */
[CC--:B------:R-:W-:Y:S02]  /*79f0*/  LEA.HI R10, R5.reuse, R42.reuse, RZ, 0x4 ;  /* 0x0000002a050a7211 */ /* 0x0c0fe400078f20ff */
[--C-:B------:R-:W-:Y:S02]  /*7a00*/  SHF.R.S32.HI R4, RZ, 0x2, R3.reuse ;  /* 0x00000002ff047819 */ /* 0x100fe40000011403 */
[----:B------:R-:W-:Y:S02]  /*7a10*/  SHF.R.S32.HI R0, RZ, 0x1f, R3 ;  /* 0x0000001fff007819 */ /* 0x000fe40000011403 */
[----:B------:R-:W-:Y:S02]  /*7a20*/  LEA.HI R40, R5, R42, RZ, 0x7 ;  /* 0x0000002a05287211 */ /* 0x000fe400078f38ff */
[----:B------:R-:W-:-:S04]  /*7a30*/  LEA.HI R0, R0, R4, RZ, 0x3 ;  /* 0x0000000400007211 */ /* 0x000fc800078f18ff */
[----:B------:R-:W-:Y:S02]  /*7a40*/  LOP3.LUT R2, R0, 0xfffffff8, RZ, 0xc0, !PT ;  /* 0xfffffff800027812 */ /* 0x000fe400078ec0ff */
[----:B------:R-:W-:-:S03]  /*7a50*/  LEA.HI R0, R5, R42, RZ, 0x5 ;  /* 0x0000002a05007211 */ /* 0x000fc600078f28ff */
[----:B------:R-:W-:Y:S01]  /*7a60*/  IMAD.IADD R8, R4, 0x1, -R2 ;  /* 0x0000000104087824 */ /* 0x000fe200078e0a02 */
[----:B------:R-:W-:Y:S02]  /*7a70*/  LEA.HI R2, R5, R42, RZ, 0x6 ;  /* 0x0000002a05027211 */ /* 0x000fe400078f30ff */
[----:B-1----:R-:W-:Y:S02]  /*7a80*/  SHF.R.S32.HI R6, RZ, 0x5, R0 ;  /* 0x00000005ff067819 */ /* 0x002fe40000011400 */
[----:B------:R-:W-:Y:S02]  /*7a90*/  LOP3.LUT R4, R3, 0x3ffffffc, RZ, 0xc0, !PT ;  /* 0x3ffffffc03047812 */ /* 0x000fe400078ec0ff */
[----:B------:R-:W-:Y:S01]  /*7aa0*/  SHF.R.U32.HI R5, RZ, 0x3, R2 ;  /* 0x00000003ff057819 */ /* 0x000fe20000011602 */
[----:B------:R-:W-:Y:S01]  /*7ab0*/  IMAD.SHL.U32 R2, R8, 0x40, RZ ;  /* 0x0000004008027824 */ /* 0x000fe200078e00ff */
[----:B------:R-:W-:Y:S01]  /*7ac0*/  LEA.HI R0, R0, R6, RZ, 0x1 ;  /* 0x0000000600007211 */ /* 0x000fe200078f08ff */
[----:B------:R-:W-:Y:S01]  /*7ad0*/  IMAD.IADD R7, R42, 0x1, -R4 ;  /* 0x000000012a077824 */ /* 0x000fe200078e0a04 */
[----:B------:R-:W-:-:S02]  /*7ae0*/  LOP3.LUT R3, R10, 0xfffffff0, RZ, 0xc0, !PT ;  /* 0xfffffff00a037812 */ /* 0x000fc400078ec0ff */
[----:B------:R-:W-:Y:S02]  /*7af0*/  LOP3.LUT R4, R0, 0x1ffffe, RZ, 0xc0, !PT ;  /* 0x001ffffe00047812 */ /* 0x000fe400078ec0ff */
[----:B------:R-:W-:Y:S01]  /*7b00*/  LOP3.LUT R0, R2, 0x1c0, RZ, 0xc0, !PT ;  /* 0x000001c002007812 */ /* 0x000fe200078ec0ff */
[----:B------:R-:W-:Y:S01]  /*7b10*/  IMAD.IADD R2, R42, 0x1, -R3 ;  /* 0x000000012a027824 */ /* 0x000fe200078e0a03 */
[----:B------:R-:W-:Y:S01]  /*7b20*/  SHF.R.S32.HI R10, RZ, 0x4, R10 ;  /* 0x00000004ff0a7819 */ /* 0x000fe2000001140a */
[----:B------:R-:W-:Y:S01]  /*7b30*/  IMAD.IADD R4, R6, 0x1, -R4 ;  /* 0x0000000106047824 */ /* 0x000fe200078e0a04 */
[----:B------:R-:W-:Y:S01]  /*7b40*/  LOP3.LUT R5, R0, 0x18, R5, 0xf8, !PT ;  /* 0x0000001800057812 */ /* 0x000fe200078ef805 */
[----:B------:R-:W-:Y:S01]  /*7b50*/  IMAD.SHL.U32 R6, R2, 0x8, RZ ;  /* 0x0000000802067824 */ /* 0x000fe200078e00ff */
[----:B------:R-:W-:Y:S01]  /*7b60*/  SHF.R.U32.HI R0, RZ, 0x3, R0 ;  /* 0x00000003ff007819 */ /* 0x000fe20000011600 */
[----:B------:R-:W-:Y:S01]  /*7b70*/  IMAD R7, R4, 0x200, R7 ;  /* 0x0000020004077824 */ /* 0x000fe200078e0207 */
[----:B------:R-:W-:Y:S01]  /*7b80*/  BAR.SYNC.DEFER_BLOCKING 0x1, 0x100 ;  /* 0x0044000000007b1d */ /* 0x000fe20000010000 */
[----:B------:R-:W-:Y:S01]  /*7b90*/  LOP3.LUT P0, RZ, R8, 0x4, RZ, 0xc0, !PT ;  /* 0x0000000408ff7812 */ /* 0x000fe2000780c0ff */
[----:B------:R-:W-:Y:S01]  /*7ba0*/  IMAD.SHL.U32 R3, R10, 0x40, RZ ;  /* 0x000000400a037824 */ /* 0x000fe200078e00ff */
[----:B------:R-:W-:Y:S01]  /*7bb0*/  LOP3.LUT R0, R5, R0, RZ, 0x3c, !PT ;  /* 0x0000000005007212 */ /* 0x000fe200078e3cff */
[----:B------:R-:W-:Y:S01]  /*7bc0*/  IMAD.SHL.U32 R8, R40, 0x4, RZ ;  /* 0x0000000428087824 */ /* 0x000fe200078e00ff */
[----:B------:R-:W-:-:S02]  /*7bd0*/  SHF.R.S32.HI R4, RZ, 0x1f, R2 ;  /* 0x0000001fff047819 */ /* 0x000fc40000011402 */
[----:B------:R-:W-:Y:S01]  /*7be0*/  LOP3.LUT R3, R3, 0x1c0, RZ, 0xc0, !PT ;  /* 0x000001c003037812 */ /* 0x000fe200078ec0ff */
[----:B------:R-:W-:Y:S01]  /*7bf0*/  IMAD.U32 R0, R7, 0x2, R0 ;  /* 0x0000000207007824 */ /* 0x000fe200078e0000 */
[----:B------:R-:W-:Y:S02]  /*7c00*/  LEA.HI R2, R4, R2, RZ, 0x3 ;  /* 0x0000000204027211 */ /* 0x000fe400078f18ff */
[----:B------:R-:W-:Y:S01]  /*7c10*/  LOP3.LUT R4, R3, 0x38, R6, 0xf8, !PT ;  /* 0x0000003803047812 */ /* 0x000fe200078ef806 */
[----:B------:R-:W-:Y:S01]  /*7c20*/  IMAD.SHL.U32 R0, R0, 0x2, RZ ;  /* 0x0000000200007824 */ /* 0x000fe200078e00ff */
[----:B------:R-:W-:Y:S01]  /*7c30*/  SHF.R.U32.HI R7, RZ, 0x3, R3 ;  /* 0x00000003ff077819 */ /* 0x000fe20000011603 */
[----:B------:R-:W-:Y:S01]  /*7c40*/  IMAD.SHL.U32 R3, R2, 0x400, RZ ;  /* 0x0000040002037824 */ /* 0x000fe200078e00ff */
[----:B------:R-:W-:Y:S02]  /*7c50*/  LOP3.LUT R8, R8, 0x7ffffe00, RZ, 0xc0, !PT ;  /* 0x7ffffe0008087812 */ /* 0x000fe400078ec0ff */
[----:B------:R-:W-:-:S02]  /*7c60*/  IADD3 R2, R0, 0x40, RZ ;  /* 0x0000004000027810 */ /* 0x000fc40007ffe0ff */
[----:B------:R-:W-:Y:S02]  /*7c70*/  @P0 IADD3 R2, R0, -0x40, RZ ;  /* 0xffffffc000020810 */ /* 0x000fe40007ffe0ff */
[----:B------:R-:W-:Y:S02]  /*7c80*/  LOP3.LUT R7, R4, R7, RZ, 0x3c, !PT ;  /* 0x0000000704077212 */ /* 0x000fe400078e3cff */
[----:B------:R-:W-:Y:S01]  /*7c90*/  LOP3.LUT R5, R3, 0x7fffe000, RZ, 0xc0, !PT ;  /* 0x7fffe00003057812 */ /* 0x000fe200078ec0ff */
[----:B------:R-:W-:Y:S01]  /*7ca0*/  STS [R0+0x8080], R52 ;  /* 0x0080803400007388 */ /* 0x000fe20000000800 */
[----:B------:R-:W-:Y:S02]  /*7cb0*/  F2FP.PACK_AB R4, R165, R164 ;  /* 0x000000a4a504723e */ /* 0x000fe400000000ff */
[----:B------:R-:W-:Y:S01]  /*7cc0*/  F2FP.PACK_AB R3, R167, R166 ;  /* 0x000000a6a703723e */ /* 0x000fe200000000ff */
[----:B------:R-:W-:Y:S01]  /*7cd0*/  STS [R0+0x8480], R54 ;  /* 0x0084803600007388 */ /* 0x000fe20000000800 */
[----:B------:R-:W-:-:S02]  /*7ce0*/  IADD3 R5, R7, R5, R8 ;  /* 0x0000000507057210 */ /* 0x000fc40007ffe008 */
[----:B------:R-:W-:Y:S01]  /*7cf0*/  ISETP.GE.AND P1, PT, R10, UR4, PT ;  /* 0x000000040a007c0c */ /* 0x000fe2000bf26270 */
[----:B------:R-:W-:Y:S01]  /*7d00*/  STS [R2+0x8080], R80 ;  /* 0x0080805002007388 */ /* 0x000fe20000000800 */
[----:B------:R-:W-:Y:S02]  /*7d10*/  SHF.R.S32.HI R7, RZ, 0x1f, R6 ;  /* 0x0000001fff077819 */ /* 0x000fe40000011406 */
[----:B------:R-:W-:Y:S01]  /*7d20*/  ISETP.GE.OR P0, PT, R6, c[0x0][0x324], P1 ;  /* 0x0000c90006007a0c */ /* 0x000fe20000f06670 */
[----:B------:R-:W-:Y:S01]  /*7d30*/  STS [R2+0x8480], R82 ;  /* 0x0084805202007388 */ /* 0x000fe20000000800 */
[----:B------:R-:W-:-:S03]  /*7d40*/  P2R R45, PR, RZ, 0x2 ;  /* 0x00000002ff2d7803 */ /* 0x000fc60000000000 */
        /* <DEDUP_REMOVED lines=59> */
[----:B------:R3:W-:Y:S01]  /*8100*/  STS [R2+0x7480], R3 ;  /* 0x0074800302007388 */ /* 0x0007e20000000800 */
[----:B-1----:R-:W-:Y:S01]  /*8110*/  SHF.R.S32.HI R11, RZ, 0x1f, R10 ;  /* 0x0000001fff0b7819 */ /* 0x002fe2000001140a */
[----:B--2---:R-:W-:-:S02]  /*8120*/  IMAD.SHL.U32 R0, R5, 0x2, RZ ;  /* 0x0000000205007824 */ /* 0x004fc400078e00ff */
[----:B------:R-:W-:Y:S01]  /*8130*/  BAR.SYNC.DEFER_BLOCKING 0x1, 0x100 ;  /* 0x0044000000007b1d */ /* 0x000fe20000010000 */
[----:B------:R-:W-:Y:S02]  /*8140*/  IMAD.U32 R5, RZ, RZ, UR8 ;  /* 0x00000008ff057e24 */ /* 0x000fe4000f8e00ff */
[----:B---3--:R-:W-:-:S04]  /*8150*/  IMAD R2, R44, c[0x0][0x338], RZ ;  /* 0x0000ce002c027a24 */ /* 0x008fc800078e02ff */
[C---:B------:R-:W-:Y:S02]  /*8160*/  IMAD R4, R224.reuse, c[0x0][0x33c], R2 ;  /* 0x0000cf00e0047a24 */ /* 0x040fe400078e0202 */
[----:B------:R-:W-:-:S04]  /*8170*/  IMAD.WIDE.U32 R2, R224, c[0x0][0x338], R6 ;  /* 0x0000ce00e0027a25 */ /* 0x000fc800078e0006 */
[----:B------:R-:W-:Y:S02]  /*8180*/  IMAD.IADD R3, R3, 0x1, R4 ;  /* 0x0000000103037824 */ /* 0x000fe400078e0204 */
[----:B------:R-:W-:Y:S02]  /*8190*/  IMAD R4, R47, c[0x0][0x340], RZ ;  /* 0x0000d0002f047a24 */ /* 0x000fe400078e02ff */
[C---:B------:R-:W-:Y:S01]  /*81a0*/  IMAD.WIDE.U32 R8, R46.reuse, c[0x0][0x340], R2 ;  /* 0x0000d0002e087a25 */ /* 0x040fe200078e0002 */
[----:B------:R1:W2:Y:S03]  /*81b0*/  LDS.128 R20, [R0+0x8880] ;  /* 0x0088800000147984 */ /* 0x0002a60000000c00 */
[----:B------:R-:W-:Y:S02]  /*81c0*/  IMAD R4, R46, c[0x0][0x344], R4 ;  /* 0x0000d1002e047a24 */ /* 0x000fe400078e0204 */
[----:B------:R-:W-:Y:S01]  /*81d0*/  IMAD.WIDE R2, R5, 0x80, R10 ;  /* 0x0000008005027825 */ /* 0x000fe200078e020a */
[----:B------:R1:W3:Y:S03]  /*81e0*/  LDS.128 R24, [R0+0x9080] ;  /* 0x0090800000187984 */ /* 0x0002e60000000c00 */
[----:B------:R-:W-:Y:S01]  /*81f0*/  IMAD.IADD R5, R9, 0x1, R4 ;  /* 0x0000000109057824 */ /* 0x000fe200078e0204 */
        /* <DEDUP_REMOVED lines=23> */
.L_x_1355:
[----:B--234-:R-:W-:Y:S05]  /*8370*/  BSYNC B0 ;  /* 0x0000000000007941 */ /* 0x01cfea0003800000 */
.L_x_1354:
[----:B-1----:R-:W-:Y:S01]  /*8380*/  IADD3 R0, R10, 0x10, RZ ;  /* 0x000000100a007810 */ /* 0x002fe20007ffe0ff */
[----:B------:R-:W-:Y:S03]  /*8390*/  BSSY B0, `(.L_x_1356) ;  /* 0x0000010000007945 */ /* 0x000fe60003800000 */
[----:B------:R-:W-:-:S04]  /*83a0*/  ISETP.GE.AND P0, PT, R0, UR4, PT ;  /* 0x0000000400007c0c */ /* 0x000fc8000bf06270 */
        /* <DEDUP_REMOVED lines=14> */
.L_x_1357:
[----:B------:R-:W-:Y:S05]  /*8490*/  BSYNC B0 ;  /* 0x0000000000007941 */ /* 0x000fea0003800000 */
.L_x_1356:
[----:B------:R-:W-:Y:S01]  /*84a0*/  IADD3 R0, R10, 0x20, RZ ;  /* 0x000000200a007810 */ /* 0x000fe20007ffe0ff */
[----:B------:R-:W-:Y:S03]  /*84b0*/  BSSY B0, `(.L_x_1358) ;  /* 0x000000f000007945 */ /* 0x000fe60003800000 */
[----:B------:R-:W-:-:S04]  /*84c0*/  ISETP.GE.AND P6, PT, R0, UR4, PT ;  /* 0x0000000400007c0c */ /* 0x000fc8000bfc6270 */
        /* <DEDUP_REMOVED lines=13> */
.L_x_1359:
[----:B------:R-:W-:Y:S05]  /*85a0*/  BSYNC B0 ;  /* 0x0000000000007941 */ /* 0x000fea0003800000 */
.L_x_1358:
        /* <DEDUP_REMOVED lines=16> */
.L_x_1361:
[----:B------:R-:W-:Y:S05]  /*86b0*/  BSYNC B0 ;  /* 0x0000000000007941 */ /* 0x000fea0003800000 */
.L_x_1360:
        /* <DEDUP_REMOVED lines=16> */
.L_x_1363:
[----:B------:R-:W-:Y:S05]  /*87c0*/  BSYNC B0 ;  /* 0x0000000000007941 */ /* 0x000fea0003800000 */
.L_x_1362:
        /* <DEDUP_REMOVED lines=16> */
.L_x_1365:
[----:B------:R-:W-:Y:S05]  /*88d0*/  BSYNC B0 ;  /* 0x0000000000007941 */ /* 0x000fea0003800000 */
.L_x_1364:
        /* <DEDUP_REMOVED lines=16> */
.L_x_1367:
[----:B------:R-:W-:Y:S05]  /*89e0*/  BSYNC B0 ;  /* 0x0000000000007941 */ /* 0x000fea0003800000 */
.L_x_1366:
[----:B------:R-:W-:Y:S01]  /*89f0*/  IADD3 R0, R10, 0x70, RZ ;  /* 0x000000700a007810 */ /* 0x000fe20007ffe0ff */
[----:B------:R-:W-:Y:S03]  /*8a00*/  BSSY B0, `(.L_x_1368) ;  /* 0x000000e000007945 */ /* 0x000fe60003800000 */
[----:B------:R-:W-:-:S04]  /*8a10*/  ISETP.GE.AND P1, PT, R0, UR4, PT ;  /* 0x0000000400007c0c */ /* 0x000fc8000bf26270 */
        /* <DEDUP_REMOVED lines=12> */
.L_x_1369:
[----:B------:R-:W-:Y:S05]  /*8ae0*/  BSYNC B0 ;  /* 0x0000000000007941 */ /* 0x000fea0003800000 */
.L_x_1368:
[----:B------:R-:W-:Y:S01]  /*8af0*/  ISETP.NE.AND P0, PT, R45, RZ, PT ;  /* 0x000000ff2d00720c */ /* 0x000fe20003f05270 */
[----:B------:R-:W-:Y:S01]  /*8b00*/  IMAD R0, R44, c[0x0][0x308], RZ ;  /* 0x0000c2002c007a24 */ /* 0x000fe200078e02ff */
[----:B------:R-:W-:Y:S01]  /*8b10*/  BSSY B0, `(.L_x_1370) ;  /* 0x0000012000007945 */ /* 0x000fe20003800000 */
[----:B--2---:R-:W-:Y:S01]  /*8b20*/  IMAD.WIDE.U32 R4, R224, c[0x0][0x308], R6 ;  /* 0x0000c200e0047a25 */ /* 0x004fe200078e0006 */
        /* <DEDUP_REMOVED lines=16> */
.L_x_1371:
[----:B------:R-:W-:Y:S05]  /*8c30*/  BSYNC B0 ;  /* 0x0000000000007941 */ /* 0x000fea0003800000 */
.L_x_1370:
[----:B------:R-:W-:Y:S01]  /*8c40*/  ISETP.NE.AND P0, PT, R16, RZ, PT ;  /* 0x000000ff1000720c */ /* 0x000fe20003f05270 */
[----:B------:R-:W-:Y:S03]  /*8c50*/  BSSY B0, `(.L_x_1372) ;  /* 0x000000e000007945 */ /* 0x000fe60003800000 */
[----:B------:R-:W-:-:S13]  /*8c60*/  ISETP.GE.OR P0, PT, R6, c[0x0][0x2f4], P0 ;  /* 0x0000bd0006007a0c */ /* 0x000fda0000706670 */
        /* <DEDUP_REMOVED lines=12> */
.L_x_1373:
[----:B------:R-:W-:Y:S05]  /*8d30*/  BSYNC B0 ;  /* 0x0000000000007941 */ /* 0x000fea0003800000 */
.L_x_1372:
        /* <DEDUP_REMOVED lines=14> */
.L_x_1375:
[----:B------:R-:W-:Y:S05]  /*8e20*/  BSYNC B0 ;  /* 0x0000000000007941 */ /* 0x000fea0003800000 */
.L_x_1374:
        /* <DEDUP_REMOVED lines=14> */
.L_x_1377:
[----:B------:R-:W-:Y:S05]  /*8f10*/  BSYNC B0 ;  /* 0x0000000000007941 */ /* 0x000fea0003800000 */
.L_x_1376:
        /* <DEDUP_REMOVED lines=14> */
.L_x_1379:
[----:B------:R-:W-:Y:S05]  /*9000*/  BSYNC B0 ;  /* 0x0000000000007941 */ /* 0x000fea0003800000 */
.L_x_1378:
        /* <DEDUP_REMOVED lines=14> */
.L_x_1381:
[----:B------:R-:W-:Y:S05]  /*90f0*/  BSYNC B0 ;  /* 0x0000000000007941 */ /* 0x000fea0003800000 */
.L_x_1380:
        /* <DEDUP_REMOVED lines=14> */
.L_x_1383:
[----:B------:R-:W-:Y:S05]  /*91e0*/  BSYNC B0 ;  /* 0x0000000000007941 */ /* 0x000fea0003800000 */
.L_x_1382:
        /* <DEDUP_REMOVED lines=14> */
.L_x_1353:
[----:B------:R-:W2:Y:S01]  /*92d0*/  LDL.LU.64 R2, [R1+0x20] ;  /* 0x0000200001027983 */ /* 0x000ea20000300a00 */
[----:B------:R-:W-:Y:S01]  /*92e0*/  ULDC UR4, c[0x0][0x2f0] ;  /* 0x0000bc0000047ab9 */ /* 0x000fe20000000800 */
[----:B------:R-:W-:Y:S01]  /*92f0*/  SHF.R.S32.HI R16, RZ, 0x1f, R224 ;  /* 0x0000001fff107819 */ /* 0x000fe200000114e0 */
[----:B------:R-:W-:Y:S01]  /*9300*/  UIADD3 UR4, -UR5, UR4, URZ ;  /* 0x0000000405047290 */ /* 0x000fe2000fffe13f */
[----:B------:R-:W3:Y:S01]  /*9310*/  S2R R19, SR_CTAID.Z ;  /* 0x0000000000137919 */ /* 0x000ee20000002700 */
[----:B------:R-:W-:Y:S01]  /*9320*/  BSSY B0, `(.L_x_1384) ;  /* 0x0000020000007945 */ /* 0x000fe20003800000 */
[----:B---3--:R-:W-:-:S05]  /*9330*/  SHF.R.S32.HI R20, RZ, 0x1f, R19 ;  /* 0x0000001fff147819 */ /* 0x008fca0000011413 */
[----:B------:R-:W-:-:S04]  /*9340*/  IMAD R8, R20, c[0x0][0x310], RZ ;  /* 0x0000c40014087a24 */ /* 0x000fc800078e02ff */
[----:B------:R-:W-:Y:S01]  /*9350*/  IMAD R8, R19, c[0x0][0x314], R8 ;  /* 0x0000c50013087a24 */ /* 0x000fe200078e0208 */
[----:B--2---:R-:W-:-:S04]  /*9360*/  SHF.R.S32.HI R0, RZ, 0x1f, R2 ;  /* 0x0000001fff007819 */ /* 0x004fc80000011402 */
[----:B-1----:R-:W-:Y:S01]  /*9370*/  LEA.HI R6, R0, R2, RZ, 0x4 ;  /* 0x0000000200067211 */ /* 0x002fe200078f20ff */
[----:B------:R-:W-:-:S03]  /*9380*/  IMAD R0, R16, c[0x0][0x308], RZ ;  /* 0x0000c20010007a24 */ /* 0x000fc600078e02ff */
[----:B------:R-:W-:Y:S01]  /*9390*/  LOP3.LUT R4, R6, 0x1ffffff0, RZ, 0xc0, !PT ;  /* 0x1ffffff006047812 */ /* 0x000fe200078ec0ff */
[----:B------:R-:W-:Y:S01]  /*93a0*/  IMAD R0, R224, c[0x0][0x30c], R0 ;  /* 0x0000c300e0007a24 */ /* 0x000fe200078e0200 */
[----:B------:R-:W-:-:S03]  /*93b0*/  SHF.R.S32.HI R6, RZ, 0x4, R6 ;  /* 0x00000004ff067819 */ /* 0x000fc60000011406 */
[----:B------:R-:W-:Y:S01]  /*93c0*/  IMAD.IADD R4, R2, 0x1, -R4 ;  /* 0x0000000102047824 */ /* 0x000fe200078e0a04 */
[----:B------:R-:W-:Y:S01]  /*93d0*/  ISETP.GE.AND P0, PT, R6, UR4, PT ;  /* 0x0000000406007c0c */ /* 0x000fe2000bf06270 */
[----:B------:R-:W-:Y:S01]  /*93e0*/  IMAD.U32 R2, RZ, RZ, UR8 ;  /* 0x00000008ff027e24 */ /* 0x000fe2000f8e00ff */
[----:B------:R-:W-:Y:S01]  /*93f0*/  SHF.R.S32.HI R7, RZ, 0x1f, R6 ;  /* 0x0000001fff077819 */ /* 0x000fe20000011406 */
[----:B------:R-:W-:Y:S01]  /*9400*/  IMAD.SHL.U32 R4, R4, 0x8, RZ ;  /* 0x0000000804047824 */ /* 0x000fe200078e00ff */
[----:B------:R-:W-:-:S03]  /*9410*/  P2R R17, PR, RZ, 0x1 ;  /* 0x00000001ff117803 */ /* 0x000fc60000000000 */
[----:B------:R-:W-:Y:S01]  /*9420*/  IMAD.WIDE R2, R2, 0x80, R6 ;  /* 0x0000008002027825 */ /* 0x000fe200078e0206 */
[----:B------:R-:W-:Y:S02]  /*9430*/  SHF.R.S32.HI R5, RZ, 0x1f, R4 ;  /* 0x0000001fff057819 */ /* 0x000fe40000011404 */
[----:B------:R-:W-:-:S03]  /*9440*/  ISETP.GE.OR P0, PT, R4, c[0x0][0x2f4], P0 ;  /* 0x0000bd0004007a0c */ /* 0x000fc60000706670 */
[----:B------:R-:W-:-:S05]  /*9450*/  IMAD.WIDE.U32 R10, R224, c[0x0][0x308], R4 ;  /* 0x0000c200e00a7a25 */ /* 0x000fca00078e0004 */
[----:B------:R-:W-:-:S05]  /*9460*/  IADD3 R11, R0, R11, RZ ;  /* 0x0000000b000b7210 */ /* 0x000fca0007ffe0ff */
        /* <DEDUP_REMOVED lines=11> */
.L_x_1385:
[----:B------:R-:W-:Y:S05]  /*9520*/  BSYNC B0 ;  /* 0x0000000000007941 */ /* 0x000fea0003800000 */
.L_x_1384:
[----:B------:R-:W-:Y:S01]  /*9530*/  IADD3 R0, R6, 0x10, RZ ;  /* 0x0000001006007810 */ /* 0x000fe20007ffe0ff */
        /* <DEDUP_REMOVED lines=16> */
.L_x_1387:
[----:B------:R-:W-:Y:S05]  /*9640*/  BSYNC B0 ;  /* 0x0000000000007941 */ /* 0x000fea0003800000 */
.L_x_1386:
        /* <DEDUP_REMOVED lines=16> */
.L_x_1389:
[----:B------:R-:W-:Y:S05]  /*9750*/  BSYNC B0 ;  /* 0x0000000000007941 */ /* 0x000fea0003800000 */
.L_x_1388:
        /* <DEDUP_REMOVED lines=16> */
.L_x_1391:
[----:B------:R-:W-:Y:S05]  /*9860*/  BSYNC B0 ;  /* 0x0000000000007941 */ /* 0x000fea0003800000 */
.L_x_1390:
        /* <DEDUP_REMOVED lines=16> */
.L_x_1393:
[----:B------:R-:W-:Y:S05]  /*9970*/  BSYNC B0 ;  /* 0x0000000000007941 */ /* 0x000fea0003800000 */
.L_x_1392:
        /* <DEDUP_REMOVED lines=16> */
.L_x_1395:
[----:B------:R-:W-:Y:S05]  /*9a80*/  BSYNC B0 ;  /* 0x0000000000007941 */ /* 0x000fea0003800000 */
.L_x_1394:
        /* <DEDUP_REMOVED lines=16> */
.L_x_1397:
[----:B------:R-:W-:Y:S05]  /*9b90*/  BSYNC B0 ;  /* 0x0000000000007941 */ /* 0x000fea0003800000 */
.L_x_1396:
[----:B------:R-:W-:Y:S01]  /*9ba0*/  IADD3 R6, R6, 0x70, RZ ;  /* 0x0000007006067810 */ /* 0x000fe20007ffe0ff */
[----:B------:R-:W-:Y:S03]  /*9bb0*/  BSSY B0, `(.L_x_1398) ;  /* 0x000000e000007945 */ /* 0x000fe60003800000 */
[----:B------:R-:W-:-:S04]  /*9bc0*/  ISETP.GE.AND P1, PT, R6, UR4, PT ;  /* 0x0000000406007c0c */ /* 0x000fc8000bf26270 */
        /* <DEDUP_REMOVED lines=12> */
.L_x_1399:
[----:B------:R-:W-:Y:S05]  /*9c90*/  BSYNC B0 ;  /* 0x0000000000007941 */ /* 0x000fea0003800000 */
.L_x_1398:
[----:B------:R-:W-:Y:S01]  /*9ca0*/  ISETP.NE.AND P0, PT, R17, RZ, PT ;  /* 0x000000ff1100720c */ /* 0x000fe20003f05270 */
[----:B------:R-:W-:Y:S01]  /*9cb0*/  IMAD R0, R16, c[0x0][0x338], RZ ;  /* 0x0000ce0010007a24 */ /* 0x000fe200078e02ff */
[----:B------:R-:W-:Y:S01]  /*9cc0*/  BSSY B0, `(.L_x_1400) ;  /* 0x0000012000007945 */ /* 0x000fe20003800000 */
[----:B------:R-:W-:Y:S01]  /*9cd0*/  IMAD.WIDE.U32 R8, R224, c[0x0][0x338], R4 ;  /* 0x0000ce00e0087a25 */ /* 0x000fe200078e0004 */
[----:B------:R-:W-:-:S03]  /*9ce0*/  ISETP.GE.OR P0, PT, R4, c[0x0][0x324], P0 ;  /* 0x0000c90004007a0c */ /* 0x000fc60000706670 */
        /* <DEDUP_REMOVED lines=15> */
.L_x_1401:
[----:B------:R-:W-:Y:S05]  /*9de0*/  BSYNC B0 ;  /* 0x0000000000007941 */ /* 0x000fea0003800000 */
.L_x_1400:
        /* <DEDUP_REMOVED lines=15> */
.L_x_1403:
[----:B------:R-:W-:Y:S05]  /*9ee0*/  BSYNC B0 ;  /* 0x0000000000007941 */ /* 0x000fea0003800000 */
.L_x_1402:
        /* <DEDUP_REMOVED lines=14> */
.L_x_1405:
[----:B------:R-:W-:Y:S05]  /*9fd0*/  BSYNC B0 ;  /* 0x0000000000007941 */ /* 0x000fea0003800000 */
.L_x_1404:
        /* <DEDUP_REMOVED lines=14> */
.L_x_1407:
[----:B------:R-:W-:Y:S05]  /*a0c0*/  BSYNC B0 ;  /* 0x0000000000007941 */ /* 0x000fea0003800000 */
.L_x_1406:
        /* <DEDUP_REMOVED lines=14> */
.L_x_1409:
[----:B------:R-:W-:Y:S05]  /*a1b0*/  BSYNC B0 ;  /* 0x0000000000007941 */ /* 0x000fea0003800000 */
.L_x_1408:
        /* <DEDUP_REMOVED lines=14> */
.L_x_1411:
[----:B------:R-:W-:Y:S05]  /*a2a0*/  BSYNC B0 ;  /* 0x0000000000007941 */ /* 0x000fea0003800000 */
.L_x_1410:
        /* <DEDUP_REMOVED lines=14> */
.L_x_1413:
[----:B------:R-:W-:Y:S05]  /*a390*/  BSYNC B0 ;  /* 0x0000000000007941 */ /* 0x000fea0003800000 */
.L_x_1412:
        /* <DEDUP_REMOVED lines=13> */
.L_x_1414:
        /* <DEDUP_REMOVED lines=9> */
.L_x_2326:


//--------------------- .text._ZN7cutlass13device_kernelIN5flash19enable_sm80_to_sm89INS1_16FlashAttnBwdSm80INS1_25CollectiveMainloopBwdSm80ILi2ELi2EN4cute5tupleIJNS5_1CILi64EEENS7_ILi128EEES9_EEENS_6half_tEfNS_4arch4Sm80ELb0ELb1ELb0ELb0ELb1ELb0ELb0ELb0ELi2ELi2ELi2ELi2ELb0EEENS1_21CollectiveEpilogueBwdISA_SB_SD_Li256ELb0ELb0ELi4EEENS1_19SingleTileSchedulerILb0ELb0ELb0ELi128EEEEEEEEEvNT_6ParamsE --------------------------
	.section	.text._ZN7cutlass13device_kernelIN5flash19enable_sm80_to_sm89INS1_16FlashAttnBwdSm80INS1_25CollectiveMainloopBwdSm80ILi2ELi2EN4cute5tupleIJNS5_1CILi64EEENS7_ILi128EEES9_EEENS_6half_tEfNS_4arch4Sm80ELb0ELb1ELb0ELb0ELb1ELb0ELb0ELb0ELi2ELi2ELi2ELi2ELb0EEENS1_21CollectiveEpilogueBwdISA_SB_SD_Li256ELb0ELb0ELi4EEENS1_19SingleTileSchedulerILb0ELb0ELb0ELi128EEEEEEEEEvNT_6ParamsE,"ax",@progbits
	.sectioninfo	@"SHI_REGISTERS=255"
	.align	128
.text._ZN7cutlass13device_kernelIN5flash19enable_sm80_to_sm89INS1_16FlashAttnBwdSm80INS1_25CollectiveMainloopBwdSm80ILi2ELi2EN4cute5tupleIJNS5_1CILi64EEENS7_ILi128EEES9_EEENS_6half_tEfNS_4arch4Sm80ELb0ELb1ELb0ELb0ELb1ELb0ELb0ELb0ELi2ELi2ELi2ELi2ELb0EEENS1_21CollectiveEpilogueBwdISA_SB_SD_Li256ELb0ELb0ELi4EEENS1_19SingleTileSchedulerILb0ELb0ELb0ELi128EEEEEEEEEvNT_6ParamsE:
        .type           _ZN7cutlass13device_kernelIN5flash19enable_sm80_to_sm89INS1_16FlashAttnBwdSm80INS1_25CollectiveMainloopBwdSm80ILi2ELi2EN4cute5tupleIJNS5_1CILi64EEENS7_ILi128EEES9_EEENS_6half_tEfNS_4arch4Sm80ELb0ELb1ELb0ELb0ELb1ELb0ELb0ELb0ELi2ELi2ELi2ELi2ELb0EEENS1_21CollectiveEpilogueBwdISA_SB_SD_Li256ELb0ELb0ELi4EEENS1_19SingleTileSchedulerILb0ELb0ELb0ELi128EEEEEEEEEvNT_6ParamsE,@function
        .size           _ZN7cutlass13device_kernelIN5flash19enable_sm80_to_sm89INS1_16FlashAttnBwdSm80INS1_25CollectiveMainloopBwdSm80ILi2ELi2EN4cute5tupleIJNS5_1CILi64EEENS7_ILi128EEES9_EEENS_6half_tEfNS_4arch4Sm80ELb0ELb1ELb0ELb0ELb1ELb0ELb0ELb0ELi2ELi2ELi2ELi2ELb0EEENS1_21CollectiveEpilogueBwdISA_SB_SD_Li256ELb0ELb0ELi4EEENS1_19SingleTileSchedulerILb0ELb0ELb0ELi128EEEEEEEEEvNT_6ParamsE,(.L_x_2327 - _ZN7cutlass13device_kernelIN5flash19enable_sm80_to_sm89INS1_16FlashAttnBwdSm80INS1_25CollectiveMainloopBwdSm80ILi2ELi2EN4cute5tupleIJNS5_1CILi64EEENS7_ILi128EEES9_EEENS_6half_tEfNS_4arch4Sm80ELb0ELb1ELb0ELb0ELb1ELb0ELb0ELb0ELi2ELi2ELi2ELi2ELb0EEENS1_21CollectiveEpilogueBwdISA_SB_SD_Li256ELb0ELb0ELi4EEENS1_19SingleTileSchedulerILb0ELb0ELb0ELi128EEEEEEEEEvNT_6ParamsE)
        .other          _ZN7cutlass13device_kernelIN5flash19enable_sm80_to_sm89INS1_16FlashAttnBwdSm80INS1_25CollectiveMainloopBwdSm80ILi2ELi2EN4cute5tupleIJNS5_1CILi64EEENS7_ILi128EEES9_EEENS_6half_tEfNS_4arch4Sm80ELb0ELb1ELb0ELb0ELb1ELb0ELb0ELb0ELi2ELi2ELi2ELi2ELb0EEENS1_21CollectiveEpilogueBwdISA_SB_SD_Li256ELb0ELb0ELi4EEENS1_19SingleTileSchedulerILb0ELb0ELb0ELi128EEEEEEEEEvNT_6ParamsE,@"STO_CUDA_ENTRY STV_DEFAULT"
_ZN7cutlass13device_kernelIN5flash19enable_sm80_to_sm89INS1_16FlashAttnBwdSm80INS1_25CollectiveMainloopBwdSm80ILi2ELi2EN4cute5tupleIJNS5_1CILi64EEENS7_ILi128EEES9_EEENS_6half_tEfNS_4arch4Sm80ELb0ELb1ELb0ELb0ELb1ELb0ELb0ELb0ELi2ELi2ELi2ELi2ELb0EEENS1_21CollectiveEpilogueBwdISA_SB_SD_Li256ELb0ELb0ELi4EEENS1_19SingleTileSchedulerILb0ELb0ELb0ELi128EEEEEEEEEvNT_6ParamsE:
        /* <DEDUP_REMOVED lines=29> */
.L_x_1415:
        /* <DEDUP_REMOVED lines=500> */
.L_x_1418:
[----:B--2---:R-:W-:Y:S05]  /*2110*/  BSYNC B0 ;  /* 0x0000000000007941 */ /* 0x004fea0003800000 */
.L_x_1417:
        /* <DEDUP_REMOVED lines=121> */
.L_x_1437:
        /* <DEDUP_REMOVED lines=147> */
.L_x_1421:
[----:B------:R-:W-:Y:S11]  /*31e0*/  ISETP.NE.AND P0, PT, R226, c[0x0][0x2a8], PT ;  /* 0x0000aa00e2007a0c */ /* 0x000ff60003f05270 */
[----:B------:R-:W-:Y:S02]  /*31f0*/  @!UPT UIADD3 URZ, URZ, URZ, URZ ;  /* 0x0000003f3f3ff290 */ /* 0x000fe4000fffe03f */
[----:B------:R-:W-:Y:S05]  /*3200*/  @P0 IMAD.HI.U32 R36, R2, c[0x0][0x2ac], RZ ;  /* 0x0000ab0002240a27 */ /* 0x000fea00078e00ff */
[----:B------:R-:W-:Y:S02]  /*3210*/  @P0 SHF.R.U32.HI R2, RZ, c[0x0][0x2b0], R36 ;  /* 0x0000ac00ff020a19 */ /* 0x000fe40000011624 */
.L_x_1422:
[----:B------:R-:W-:Y:S05]  /*3220*/  BSYNC B0 ;  /* 0x0000000000007941 */ /* 0x000fea0003800000 */
.L_x_1420:
        /* <DEDUP_REMOVED lines=10> */
.L_x_1419:
        /* <DEDUP_REMOVED lines=17> */
.L_x_1425:
[----:B------:R-:W-:Y:S11]  /*33e0*/  ISETP.NE.AND P0, PT, R226, c[0x0][0x2a8], PT ;  /* 0x0000aa00e2007a0c */ /* 0x000ff60003f05270 */
[----:B------:R-:W-:Y:S02]  /*33f0*/  @!UPT UIADD3 URZ, URZ, URZ, URZ ;  /* 0x0000003f3f3ff290 */ /* 0x000fe4000fffe03f */
[----:B------:R-:W-:Y:S05]  /*3400*/  @P0 IMAD.HI.U32 R36, R2, c[0x0][0x2ac], RZ ;  /* 0x0000ab0002240a27 */ /* 0x000fea00078e00ff */
[----:B------:R-:W-:Y:S02]  /*3410*/  @P0 SHF.R.U32.HI R2, RZ, c[0x0][0x2b0], R36 ;  /* 0x0000ac00ff020a19 */ /* 0x000fe40000011624 */
.L_x_1426:
[----:B------:R-:W-:Y:S05]  /*3420*/  BSYNC B0 ;  /* 0x0000000000007941 */ /* 0x000fea0003800000 */
.L_x_1424:
[----:B------:R-:W2:Y:S01]  /*3430*/  LDL R37, [R1+0x10] ;  /* 0x0000100001257983 */ /* 0x000ea20000100800 */
[----:B------:R-:W-:Y:S04]  /*3440*/  IMAD.MOV.U32 R36, RZ, RZ, c[0x0][0x2a8] ;  /* 0x0000aa00ff247624 */ /* 0x000fe800078e00ff */
[----:B------:R-:W-:Y:S04]  /*3450*/  IMAD R2, R2, R36, -UR13 ;  /* 0x8000000d02027e24 */ /* 0x000fe8000f8e0224 */
[----:B--2---:R-:W-:Y:S05]  /*3460*/  IMAD.IADD R2, R2, 0x1, -R37 ;  /* 0x0000000102027824 */ /* 0x004fea00078e0a25 */
[----:B------:R-:W-:Y:S02]  /*3470*/  IADD3 R36, R2, c[0x0][0x2a8], RZ ;  /* 0x0000aa0002247a10 */ /* 0x000fe40007ffe0ff */
[----:B------:R-:W-:Y:S02]  /*3480*/  IMNMX R43, R43, R2, !PT ;  /* 0x000000022b2b7217 */ /* 0x000fe40007800200 */
[----:B------:R-:W-:Y:S02]  /*3490*/  IMNMX R200, R200, R36, PT ;  /* 0x00000024c8c87217 */ /* 0x000fe40003800200 */
.L_x_1423:
        /* <DEDUP_REMOVED lines=17> */
.L_x_1429:
[----:B------:R-:W-:Y:S11]  /*35b0*/  ISETP.NE.AND P0, PT, R226, c[0x0][0x2a8], PT ;  /* 0x0000aa00e2007a0c */ /* 0x000ff60003f05270 */
[----:B------:R-:W-:Y:S02]  /*35c0*/  @!UPT UIADD3 URZ, URZ, URZ, URZ ;  /* 0x0000003f3f3ff290 */ /* 0x000fe4000fffe03f */
[----:B------:R-:W-:Y:S05]  /*35d0*/  @P0 IMAD.HI.U32 R36, R2, c[0x0][0x2ac], RZ ;  /* 0x0000ab0002240a27 */ /* 0x000fea00078e00ff */
[----:B------:R-:W-:Y:S02]  /*35e0*/  @P0 SHF.R.U32.HI R2, RZ, c[0x0][0x2b0], R36 ;  /* 0x0000ac00ff020a19 */ /* 0x000fe40000011624 */
.L_x_1430:
[----:B------:R-:W-:Y:S05]  /*35f0*/  BSYNC B0 ;  /* 0x0000000000007941 */ /* 0x000fea0003800000 */
.L_x_1428:
[----:B------:R-:W2:Y:S01]  /*3600*/  LDL R37, [R1+0x10] ;  /* 0x0000100001257983 */ /* 0x000ea20000100800 */
[----:B------:R-:W-:Y:S04]  /*3610*/  IMAD.MOV.U32 R36, RZ, RZ, c[0x0][0x2a8] ;  /* 0x0000aa00ff247624 */ /* 0x000fe800078e00ff */
[----:B------:R-:W-:Y:S04]  /*3620*/  IMAD R2, R2, R36, -UR13 ;  /* 0x8000000d02027e24 */ /* 0x000fe8000f8e0224 */
[----:B--2---:R-:W-:Y:S05]  /*3630*/  IMAD.IADD R2, R2, 0x1, -R37 ;  /* 0x0000000102027824 */ /* 0x004fea00078e0a25 */
[----:B------:R-:W-:Y:S02]  /*3640*/  IADD3 R36, R2, c[0x0][0x2a8], RZ ;  /* 0x0000aa0002247a10 */ /* 0x000fe40007ffe0ff */
[----:B------:R-:W-:Y:S02]  /*3650*/  IMNMX R41, R41, R2, !PT ;  /* 0x0000000229297217 */ /* 0x000fe40007800200 */
[----:B------:R-:W-:Y:S02]  /*3660*/  IMNMX R42, R42, R36, PT ;  /* 0x000000242a2a7217 */ /* 0x000fe40003800200 */
.L_x_1427:
        /* <DEDUP_REMOVED lines=17> */
.L_x_1433:
[----:B------:R-:W-:Y:S11]  /*3780*/  ISETP.NE.AND P0, PT, R226, c[0x0][0x2a8], PT ;  /* 0x0000aa00e2007a0c */ /* 0x000ff60003f05270 */
[----:B------:R-:W-:Y:S02]  /*3790*/  @!UPT UIADD3 URZ, URZ, URZ, URZ ;  /* 0x0000003f3f3ff290 */ /* 0x000fe4000fffe03f */
[----:B------:R-:W-:Y:S05]  /*37a0*/  @P0 IMAD.HI.U32 R36, R0, c[0x0][0x2ac], RZ ;  /* 0x0000ab0000240a27 */ /* 0x000fea00078e00ff */
[----:B------:R-:W-:Y:S02]  /*37b0*/  @P0 SHF.R.U32.HI R0, RZ, c[0x0][0x2b0], R36 ;  /* 0x0000ac00ff000a19 */ /* 0x000fe40000011624 */
.L_x_1434:
[----:B------:R-:W-:Y:S05]  /*37c0*/  BSYNC B0 ;  /* 0x0000000000007941 */ /* 0x000fea0003800000 */
.L_x_1432:
[----:B------:R-:W2:Y:S01]  /*37d0*/  LDL R37, [R1+0x10] ;  /* 0x0000100001257983 */ /* 0x000ea20000100800 */
[----:B------:R-:W-:Y:S04]  /*37e0*/  IMAD.MOV.U32 R36, RZ, RZ, c[0x0][0x2a8] ;  /* 0x0000aa00ff247624 */ /* 0x000fe800078e00ff */
[----:B------:R-:W-:Y:S04]  /*37f0*/  IMAD R0, R0, R36, -UR13 ;  /* 0x8000000d00007e24 */ /* 0x000fe8000f8e0224 */
[----:B--2---:R-:W-:Y:S05]  /*3800*/  IMAD.IADD R0, R0, 0x1, -R37 ;  /* 0x0000000100007824 */ /* 0x004fea00078e0a25 */
[----:B------:R-:W-:Y:S02]  /*3810*/  IADD3 R36, R0, c[0x0][0x2a8], RZ ;  /* 0x0000aa0000247a10 */ /* 0x000fe40007ffe0ff */
[----:B------:R-:W-:Y:S02]  /*3820*/  IMNMX R2, R2, R0, !PT ;  /* 0x0000000002027217 */ /* 0x000fe40007800200 */
[----:B------:R-:W-:Y:S02]  /*3830*/  IMNMX R40, R40, R36, PT ;  /* 0x0000002428287217 */ /* 0x000fe40003800200 */
.L_x_1431:
        /* <DEDUP_REMOVED lines=80> */
.L_x_1435:
        /* <DEDUP_REMOVED lines=587> */
.L_x_1436:
        /* <DEDUP_REMOVED lines=309> */
.L_x_1416:
        /* <DEDUP_REMOVED lines=227> */
.L_x_1440:
[----:B--234-:R-:W-:Y:S05]  /*8370*/  BSYNC B0 ;  /* 0x0000000000007941 */ /* 0x01cfea0003800000 */
.L_x_1439:
        /* <DEDUP_REMOVED lines=17> */
.L_x_1442:
[----:B------:R-:W-:Y:S05]  /*8490*/  BSYNC B0 ;  /* 0x0000000000007941 */ /* 0x000fea0003800000 */
.L_x_1441:
        /* <DEDUP_REMOVED lines=16> */
.L_x_1444:
[----:B------:R-:W-:Y:S05]  /*85a0*/  BSYNC B0 ;  /* 0x0000000000007941 */ /* 0x000fea0003800000 */
.L_x_1443:
        /* <DEDUP_REMOVED lines=16> */
.L_x_1446:
[----:B------:R-:W-:Y:S05]  /*86b0*/  BSYNC B0 ;  /* 0x0000000000007941 */ /* 0x000fea0003800000 */
.L_x_1445:
        /* <DEDUP_REMOVED lines=16> */
.L_x_1448:
[----:B------:R-:W-:Y:S05]  /*87c0*/  BSYNC B0 ;  /* 0x0000000000007941 */ /* 0x000fea0003800000 */
.L_x_1447:
        /* <DEDUP_REMOVED lines=16> */
.L_x_1450:
[----:B------:R-:W-:Y:S05]  /*88d0*/  BSYNC B0 ;  /* 0x0000000000007941 */ /* 0x000fea0003800000 */
.L_x_1449:
        /* <DEDUP_REMOVED lines=16> */
.L_x_1452:
[----:B------:R-:W-:Y:S05]  /*89e0*/  BSYNC B0 ;  /* 0x0000000000007941 */ /* 0x000fea0003800000 */
.L_x_1451:
        /* <DEDUP_REMOVED lines=15> */
.L_x_1454:
[----:B------:R-:W-:Y:S05]  /*8ae0*/  BSYNC B0 ;  /* 0x0000000000007941 */ /* 0x000fea0003800000 */
.L_x_1453:
        /* <DEDUP_REMOVED lines=20> */
.L_x_1456:
[----:B------:R-:W-:Y:S05]  /*8c30*/  BSYNC B0 ;  /* 0x0000000000007941 */ /* 0x000fea0003800000 */
.L_x_1455:
        /* <DEDUP_REMOVED lines=15> */
.L_x_1458:
[----:B------:R-:W-:Y:S05]  /*8d30*/  BSYNC B0 ;  /* 0x0000000000007941 */ /* 0x000fea0003800000 */
.L_x_1457:
        /* <DEDUP_REMOVED lines=14> */
.L_x_1460:
[----:B------:R-:W-:Y:S05]  /*8e20*/  BSYNC B0 ;  /* 0x0000000000007941 */ /* 0x000fea0003800000 */
.L_x_1459:
        /* <DEDUP_REMOVED lines=14> */
.L_x_1462:
[----:B------:R-:W-:Y:S05]  /*8f10*/  BSYNC B0 ;  /* 0x0000000000007941 */ /* 0x000fea0003800000 */
.L_x_1461:
        /* <DEDUP_REMOVED lines=14> */
.L_x_1464:
[----:B------:R-:W-:Y:S05]  /*9000*/  BSYNC B0 ;  /* 0x0000000000007941 */ /* 0x000fea0003800000 */
.L_x_1463:
        /* <DEDUP_REMOVED lines=14> */
.L_x_1466:
[----:B------:R-:W-:Y:S05]  /*90f0*/  BSYNC B0 ;  /* 0x0000000000007941 */ /* 0x000fea0003800000 */
.L_x_1465:
        /* <DEDUP_REMOVED lines=14> */
.L_x_1468:
[----:B------:R-:W-:Y:S05]  /*91e0*/  BSYNC B0 ;  /* 0x0000000000007941 */ /* 0x000fea0003800000 */
.L_x_1467:
        /* <DEDUP_REMOVED lines=14> */
.L_x_1438:
        /* <DEDUP_REMOVED lines=37> */
.L_x_1470:
[----:B------:R-:W-:Y:S05]  /*9520*/  BSYNC B0 ;  /* 0x0000000000007941 */ /* 0x000fea0003800000 */
.L_x_1469:
        /* <DEDUP_REMOVED lines=17> */
.L_x_1472:
[----:B------:R-:W-:Y:S05]  /*9640*/  BSYNC B0 ;  /* 0x0000000000007941 */ /* 0x000fea0003800000 */
.L_x_1471:
        /* <DEDUP_REMOVED lines=16> */
.L_x_1474:
[----:B------:R-:W-:Y:S05]  /*9750*/  BSYNC B0 ;  /* 0x0000000000007941 */ /* 0x000fea0003800000 */
.L_x_1473:
        /* <DEDUP_REMOVED lines=16> */
.L_x_1476:
[----:B------:R-:W-:Y:S05]  /*9860*/  BSYNC B0 ;  /* 0x0000000000007941 */ /* 0x000fea0003800000 */
.L_x_1475:
        /* <DEDUP_REMOVED lines=16> */
.L_x_1478:
[----:B------:R-:W-:Y:S05]  /*9970*/  BSYNC B0 ;  /* 0x0000000000007941 */ /* 0x000fea0003800000 */
.L_x_1477:
        /* <DEDUP_REMOVED lines=16> */
.L_x_1480:
[----:B------:R-:W-:Y:S05]  /*9a80*/  BSYNC B0 ;  /* 0x0000000000007941 */ /* 0x000fea0003800000 */
.L_x_1479:
        /* <DEDUP_REMOVED lines=16> */
.L_x_1482:
[----:B------:R-:W-:Y:S05]  /*9b90*/  BSYNC B0 ;  /* 0x0000000000007941 */ /* 0x000fea0003800000 */
.L_x_1481:
        /* <DEDUP_REMOVED lines=15> */
.L_x_1484:
[----:B------:R-:W-:Y:S05]  /*9c90*/  BSYNC B0 ;  /* 0x0000000000007941 */ /* 0x000fea0003800000 */
.L_x_1483:
        /* <DEDUP_REMOVED lines=20> */
.L_x_1486:
[----:B------:R-:W-:Y:S05]  /*9de0*/  BSYNC B0 ;  /* 0x0000000000007941 */ /* 0x000fea0003800000 */
.L_x_1485:
        /* <DEDUP_REMOVED lines=15> */
.L_x_1488:
[----:B------:R-:W-:Y:S05]  /*9ee0*/  BSYNC B0 ;  /* 0x0000000000007941 */ /* 0x000fea0003800000 */
.L_x_1487:
        /* <DEDUP_REMOVED lines=14> */
.L_x_1490:
[----:B------:R-:W-:Y:S05]  /*9fd0*/  BSYNC B0 ;  /* 0x0000000000007941 */ /* 0x000fea0003800000 */
.L_x_1489:
        /* <DEDUP_REMOVED lines=14> */
.L_x_1492:
[----:B------:R-:W-:Y:S05]  /*a0c0*/  BSYNC B0 ;  /* 0x0000000000007941 */ /* 0x000fea0003800000 */
.L_x_1491:
        /* <DEDUP_REMOVED lines=14> */
.L_x_1494:
[----:B------:R-:W-:Y:S05]  /*a1b0*/  BSYNC B0 ;  /* 0x0000000000007941 */ /* 0x000fea0003800000 */
.L_x_1493:
        /* <DEDUP_REMOVED lines=14> */
.L_x_1496:
[----:B------:R-:W-:Y:S05]  /*a2a0*/  BSYNC B0 ;  /* 0x0000000000007941 */ /* 0x000fea0003800000 */
.L_x_1495:
        /* <DEDUP_REMOVED lines=14> */
.L_x_1498:
[----:B------:R-:W-:Y:S05]  /*a390*/  BSYNC B0 ;  /* 0x0000000000007941 */ /* 0x000fea0003800000 */
.L_x_1497:
        /* <DEDUP_REMOVED lines=13> */
.L_x_1499:
        /* <DEDUP_REMOVED lines=9> */
.L_x_2327:


//--------------------- .text._ZN7cutlass13device_kernelIN5flash19enable_sm80_to_sm89INS1_16FlashAttnBwdSm80INS1_25CollectiveMainloopBwdSm80ILi2ELi2EN4cute5tupleIJNS5_1CILi64EEENS7_ILi128EEES9_EEENS_6half_tEfNS_4arch4Sm80ELb0ELb1ELb0ELb0ELb0ELb0ELb0ELb0ELi2ELi2ELi2ELi2ELb0EEENS1_24CollectiveEpilogueBwdGQAISA_fSD_Li256ELb0ELb0EEENS1_19SingleTileSchedulerILb0ELb0ELb0ELi128EEEEEEEEEvNT_6ParamsE --------------------------
	.section	.text._ZN7cutlass13device_kernelIN5flash19enable_sm80_to_sm89INS1_16FlashAttnBwdSm80INS1_25CollectiveMainloopBwdSm80ILi2ELi2EN4cute5tupleIJNS5_1CILi64EEENS7_ILi128EEES9_EEENS_6half_tEfNS_4arch4Sm80ELb0ELb1ELb0ELb0ELb0ELb0ELb0ELb0ELi2ELi2ELi2ELi2ELb0EEENS1_24CollectiveEpilogueBwdGQAISA_fSD_Li256ELb0ELb0EEENS1_19SingleTileSchedulerILb0ELb0ELb0ELi128EEEEEEEEEvNT_6ParamsE,"ax",@progbits
	.sectioninfo	@"SHI_REGISTERS=255"
	.align	128
.text._ZN7cutlass13device_kernelIN5flash19enable_sm80_to_sm89INS1_16FlashAttnBwdSm80INS1_25CollectiveMainloopBwdSm80ILi2ELi2EN4cute5tupleIJNS5_1CILi64EEENS7_ILi128EEES9_EEENS_6half_tEfNS_4arch4Sm80ELb0ELb1ELb0ELb0ELb0ELb0ELb0ELb0ELi2ELi2ELi2ELi2ELb0EEENS1_24CollectiveEpilogueBwdGQAISA_fSD_Li256ELb0ELb0EEENS1_19SingleTileSchedulerILb0ELb0ELb0ELi128EEEEEEEEEvNT_6ParamsE:
        .type           _ZN7cutlass13device_kernelIN5flash19enable_sm80_to_sm89INS1_16FlashAttnBwdSm80INS1_25CollectiveMainloopBwdSm80ILi2ELi2EN4cute5tupleIJNS5_1CILi64EEENS7_ILi128EEES9_EEENS_6half_tEfNS_4arch4Sm80ELb0ELb1ELb0ELb0ELb0ELb0ELb0ELb0ELi2ELi2ELi2ELi2ELb0EEENS1_24CollectiveEpilogueBwdGQAISA_fSD_Li256ELb0ELb0EEENS1_19SingleTileSchedulerILb0ELb0ELb0ELi128EEEEEEEEEvNT_6ParamsE,@function
        .size           _ZN7cutlass13device_kernelIN5flash19enable_sm80_to_sm89INS1_16FlashAttnBwdSm80INS1_25CollectiveMainloopBwdSm80ILi2ELi2EN4cute5tupleIJNS5_1CILi64EEENS7_ILi128EEES9_EEENS_6half_tEfNS_4arch4Sm80ELb0ELb1ELb0ELb0ELb0ELb0ELb0ELb0ELi2ELi2ELi2ELi2ELb0EEENS1_24CollectiveEpilogueBwdGQAISA_fSD_Li256ELb0ELb0EEENS1_19SingleTileSchedulerILb0ELb0ELb0ELi128EEEEEEEEEvNT_6ParamsE,(.L_x_2328 - _ZN7cutlass13device_kernelIN5flash19enable_sm80_to_sm89INS1_16FlashAttnBwdSm80INS1_25CollectiveMainloopBwdSm80ILi2ELi2EN4cute5tupleIJNS5_1CILi64EEENS7_ILi128EEES9_EEENS_6half_tEfNS_4arch4Sm80ELb0ELb1ELb0ELb0ELb0ELb0ELb0ELb0ELi2ELi2ELi2ELi2ELb0EEENS1_24CollectiveEpilogueBwdGQAISA_fSD_Li256ELb0ELb0EEENS1_19SingleTileSchedulerILb0ELb0ELb0ELi128EEEEEEEEEvNT_6ParamsE)
        .other          _ZN7cutlass13device_kernelIN5flash19enable_sm80_to_sm89INS1_16FlashAttnBwdSm80INS1_25CollectiveMainloopBwdSm80ILi2ELi2EN4cute5tupleIJNS5_1CILi64EEENS7_ILi128EEES9_EEENS_6half_tEfNS_4arch4Sm80ELb0ELb1ELb0ELb0ELb0ELb0ELb0ELb0ELi2ELi2ELi2ELi2ELb0EEENS1_24CollectiveEpilogueBwdGQAISA_fSD_Li256ELb0ELb0EEENS1_19SingleTileSchedulerILb0ELb0ELb0ELi128EEEEEEEEEvNT_6ParamsE,@"STO_CUDA_ENTRY STV_DEFAULT"
_ZN7cutlass13device_kernelIN5flash19enable_sm80_to_sm89INS1_16FlashAttnBwdSm80INS1_25CollectiveMainloopBwdSm80ILi2ELi2EN4cute5tupleIJNS5_1CILi64EEENS7_ILi128EEES9_EEENS_6half_tEfNS_4arch4Sm80ELb0ELb1ELb0ELb0ELb0ELb0ELb0ELb0ELi2ELi2ELi2ELi2ELb0EEENS1_24CollectiveEpilogueBwdGQAISA_fSD_Li256ELb0ELb0EEENS1_19SingleTileSchedulerILb0ELb0ELb0ELi128EEEEEEEEEvNT_6ParamsE:
        /* <DEDUP_REMOVED lines=14> */
[----:B--2---:R-:W-:-:S13]  /*00e0*/  ISETP.LE.AND P0, PT, RZ, UR10, PT ;  /* 0x0000000aff007c0c */ /* 0x004fda000bf03270 */
[----:B------:R-:W-:Y:S05]  /*00f0*/  @!P0 BRA `(.L_x_1500) ;  /* 0x000000c000008947 */ /* 0x000fea0003800000 */
[----:B---3--:R-:W-:Y:S02]  /*0100*/  ULDC UR4, c[0x0][0x168] ;  /* 0x00005a0000047ab9 */ /* 0x008fe40000000800 */
        /* <DEDUP_REMOVED lines=11> */
.L_x_1500:
[----:B---3--:R-:W-:Y:S01]  /*01c0*/  USHF.L.U32 UR13, UR10, 0x7, URZ ;  /* 0x000000070a0d7899 */ /* 0x008fe2000800063f */
[----:B------:R-:W-:Y:S01]  /*01d0*/  PLOP3.LUT P1, PT, PT, PT, PT, 0x80, 0x0 ;  /* 0x000000000000781c */ /* 0x000fe20003f2f070 */
[----:B------:R-:W-:Y:S01]  /*01e0*/  ULDC UR6, c[0x0][0x168] ;  /* 0x00005a0000067ab9 */ /* 0x000fe20000000800 */
[----:B------:R-:W-:Y:S01]  /*01f0*/  CS2R R166, SRZ ;  /* 0x0000000000a67805 */ /* 0x000fe2000001ff00 */
[----:B------:R-:W-:Y:S01]  /*0200*/  UIADD3 UR6, UR13, UR6, URZ ;  /* 0x000000060d067290 */ /* 0x000fe2000fffe03f */
        /* <DEDUP_REMOVED lines=76> */
[--C-:B------:R-:W-:Y:S01]  /*06d0*/  IMAD.MOV.U32 R32, RZ, RZ, R2.reuse ;  /* 0x000000ffff207224 */ /* 0x100fe200078e0002 */
[----:B------:R-:W-:Y:S01]  /*06e0*/  USHF.R.S32.HI UR24, URZ, 0x1f, UR23 ;  /* 0x0000001f3f187899 */ /* 0x000fe20008011417 */
[----:B------:R-:W-:Y:S01]  /*06f0*/  IMAD.MOV.U32 R32, RZ, RZ, R2 ;  /* 0x000000ffff207224 */ /* 0x000fe200078e0002 */
[----:B------:R-:W-:Y:S01]  /*0700*/  ULDC.64 UR6, c[0x0][0x270] ;  /* 0x00009c0000067ab9 */ /* 0x000fe20000000a00 */
[----:B------:R-:W-:Y:S01]  /*0710*/  IMAD.U32 R0, RZ, RZ, UR23 ;  /* 0x00000017ff007e24 */ /* 0x000fe2000f8e00ff */
[----:B------:R-:W-:Y:S01]  /*0720*/  ULDC.64 UR4, c[0x0][0x288] ;  /* 0x0000a20000047ab9 */ /* 0x000fe20000000a00 */
[----:B------:R-:W-:Y:S01]  /*0730*/  IMAD.SHL.U32 R250, R32, 0x4, RZ ;  /* 0x0000000420fa7824 */ /* 0x000fe200078e00ff */
[----:B------:R-:W-:Y:S01]  /*0740*/  UIMAD UR6, UR24, UR6, URZ ;  /* 0x00000006180672a4 */ /* 0x000fe2000f8e023f */
[----:B-1----:R-:W-:Y:S01]  /*0750*/  IMAD.U32 R2, RZ, RZ, UR23 ;  /* 0x00000017ff027e24 */ /* 0x002fe2000f8e00ff */
[----:B------:R-:W-:Y:S01]  /*0760*/  UIMAD UR4, UR24, UR4, URZ ;  /* 0x00000004180472a4 */ /* 0x000fe2000f8e023f */
[----:B------:R-:W-:Y:S01]  /*0770*/  SHF.R.S32.HI R27, RZ, 0x1f, R32 ;  /* 0x0000001fff1b7819 */ /* 0x000fe20000011420 */
[----:B------:R-:W-:Y:S01]  /*0780*/  ULDC.64 UR8, c[0x0][0x248] ;  /* 0x0000920000087ab9 */ /* 0x000fe20000000a00 */
[--C-:B------:R-:W-:Y:S01]  /*0790*/  SHF.R.S32.HI R251, RZ, 0x1f, R250.reuse ;  /* 0x0000001ffffb7819 */ /* 0x100fe200000114fa */
[----:B------:R-:W-:Y:S01]  /*07a0*/  USHF.L.U32 UR16, UR12, 0x6, URZ ;  /* 0x000000060c107899 */ /* 0x000fe2000800063f */
[----:B------:R-:W-:Y:S01]  /*07b0*/  IMAD.MOV.U32 R33, RZ, RZ, R3 ;  /* 0x000000ffff217224 */ /* 0x000fe200078e0003 */
[----:B------:R-:W-:Y:S01]  /*07c0*/  UISETP.NE.AND UP0, UPT, UR8, 0x1, UPT ;  /* 0x000000010800788c */ /* 0x000fe2000bf05270 */
[----:B------:R-:W-:Y:S01]  /*07d0*/  LEA.HI R24, R27, R32, RZ, 0x3 ;  /* 0x000000201b187211 */ /* 0x000fe200078f18ff */
[----:B------:R-:W-:Y:S01]  /*07e0*/  UIMAD.WIDE.U32 UR26, UR23, UR9, URZ ;  /* 0x00000009171a72a5 */ /* 0x000fe2000f8e003f */
[----:B------:R-:W-:Y:S01]  /*07f0*/  IMAD.WIDE.U32 R4, R0, c[0x0][0x270], R250 ;  /* 0x00009c0000047a25 */ /* 0x000fe200078e00fa */
[----:B------:R-:W-:Y:S01]  /*0800*/  USHF.R.S32.HI UR22, URZ, 0x1f, UR11 ;  /* 0x0000001f3f167899 */ /* 0x000fe2000801140b */
[----:B------:R-:W-:Y:S01]  /*0810*/  SHF.R.S32.HI R34, RZ, 0x3, R24 ;  /* 0x00000003ff227819 */ /* 0x000fe20000011418 */
[----:B------:R-:W-:Y:S01]  /*0820*/  UIMAD UR9, UR23, UR7, UR6 ;  /* 0x00000007170972a4 */ /* 0x000fe2000f8e0206 */
[----:B------:R-:W-:Y:S01]  /*0830*/  IMAD.U32 R0, RZ, RZ, UR16 ;  /* 0x00000010ff007e24 */ /* 0x000fe2000f8e00ff */
[----:B------:R-:W-:Y:S01]  /*0840*/  UIMAD UR8, UR23, UR5, UR4 ;  /* 0x00000005170872a4 */ /* 0x000fe2000f8e0204 */
[----:B------:R-:W-:Y:S01]  /*0850*/  IMAD.WIDE.U32 R2, R2, c[0x0][0x288], R250 ;  /* 0x0000a20002027a25 */ /* 0x000fe200078e00fa */
[----:B------:R-:W-:Y:S01]  /*0860*/  ULDC.64 UR6, c[0x0][0x290] ;  /* 0x0000a40000067ab9 */ /* 0x000fe20000000a00 */
[----:B------:R-:W-:Y:S01]  /*0870*/  SHF.R.S32.HI R35, RZ, 0x1f, R34 ;  /* 0x0000001fff237819 */ /* 0x000fe20000011422 */
[----:B------:R-:W-:Y:S01]  /*0880*/  ULDC.64 UR4, c[0x0][0x278] ;  /* 0x00009e0000047ab9 */ /* 0x000fe20000000a00 */
[----:B------:R-:W-:Y:S01]  /*0890*/  IMAD.MOV.U32 R221, RZ, RZ, 0x10 ;  /* 0x00000010ffdd7424 */ /* 0x000fe200078e00ff */
[----:B------:R-:W-:Y:S01]  /*08a0*/  UIMAD UR15, UR22, UR6, URZ ;  /* 0x00000006160f72a4 */ /* 0x000fe2000f8e023f */
[----:B------:R-:W-:Y:S01]  /*08b0*/  IMAD.MOV.U32 R219, RZ, RZ, 0x20 ;  /* 0x00000020ffdb7424 */ /* 0x000fe200078e00ff */
[----:B------:R-:W-:Y:S01]  /*08c0*/  UIMAD.WIDE.U32 UR18, UR11, UR4, URZ ;  /* 0x000000040b1272a5 */ /* 0x000fe2000f8e003f */
[----:B------:R-:W-:Y:S01]  /*08d0*/  STL.64 [R1+0x8], R34 ;  /* 0x0000082201007387 */ /* 0x000fe20000100a00 */
[----:B------:R-:W-:-:S02]  /*08e0*/  UIMAD.WIDE.U32 UR28, UR11, UR6, URZ ;  /* 0x000000060b1c72a5 */ /* 0x000fc4000f8e003f */
[----:B------:R-:W-:Y:S02]  /*08f0*/  UIMAD UR6, UR22, UR4, URZ ;  /* 0x00000004160672a4 */ /* 0x000fe4000f8e023f */
[----:B------:R-:W-:Y:S01]  /*0900*/  UIMAD UR15, UR11, UR7, UR15 ;  /* 0x000000070b0f72a4 */ /* 0x000fe2000f8e020f */
[----:B------:R-:W-:Y:S01]  /*0910*/  IADD3 R19, P1, P0, R0, UR18, R4 ;  /* 0x0000001200137c10 */ /* 0x000fe2000f83e004 */
[----:B------:R-:W-:Y:S01]  /*0920*/  UIMAD UR7, UR11, UR5, UR6 ;  /* 0x000000050b0772a4 */ /* 0x000fe2000f8e0206 */
[----:B------:R-:W-:Y:S01]  /*0930*/  IADD3 R4, R5, UR9, RZ ;  /* 0x0000000905047c10 */ /* 0x000fe2000fffe0ff */
[----:B------:R-:W-:Y:S01]  /*0940*/  ULDC UR17, c[0x0][0x250] ;  /* 0x0000940000117ab9 */ /* 0x000fe20000000800 */
[----:B------:R-:W-:Y:S01]  /*0950*/  IMAD.U32 R0, RZ, RZ, UR8 ;  /* 0x00000008ff007e24 */ /* 0x000fe2000f8e00ff */
[----:B------:R-:W-:Y:S01]  /*0960*/  UIADD3 UR9, UR29, UR15, URZ ;  /* 0x0000000f1d097290 */ /* 0x000fe2000fffe03f */
[----:B------:R-:W-:Y:S01]  /*0970*/  IADD3 R29, P2, R2, UR28, RZ ;  /* 0x0000001c021d7c10 */ /* 0x000fe2000ff5e0ff */
[----:B------:R-:W-:Y:S01]  /*0980*/  UMOV UR6, UR23 ;  /* 0x0000001700067c82 */ /* 0x000fe20008000000 */
[----:B------:R-:W-:Y:S01]  /*0990*/  IMAD.U32 R2, RZ, RZ, UR10 ;  /* 0x0000000aff027e24 */ /* 0x000fe2000f8e00ff */
[----:B------:R-:W-:-:S02]  /*09a0*/  @UP0 USHF.R.U32.HI UR6, URZ, UR17, UR27 ;  /* 0x000000113f060299 */ /* 0x000fc4000801161b */
[----:B------:R-:W-:Y:S01]  /*09b0*/  IADD3.X R28, R3, UR9, R0, P2, !PT ;  /* 0x00000009031c7c10 */ /* 0x000fe200097fe400 */
[----:B------:R-:W-:Y:S01]  /*09c0*/  ULDC.64 UR4, c[0x0][0x1e0] ;  /* 0x0000780000047ab9 */ /* 0x000fe20000000a00 */
[----:B------:R-:W-:Y:S01]  /*09d0*/  LOP3.LUT R3, R24, 0xfffffff8, RZ, 0xc0, !PT ;  /* 0xfffffff818037812 */ /* 0x000fe200078ec0ff */
[----:B------:R-:W-:Y:S01]  /*09e0*/  USHF.R.S32.HI UR17, URZ, 0x1f, UR6 ;  /* 0x0000001f3f117899 */ /* 0x000fe20008011406 */
[----:B------:R-:W-:Y:S01]  /*09f0*/  IMAD.WIDE R10, R2, 0x80, R34 ;  /* 0x00000080020a7825 */ /* 0x000fe200078e0222 */
[----:B------:R-:W-:Y:S01]  /*0a00*/  LEA.HI R0, R27, R32, RZ, 0x6 ;  /* 0x000000201b007211 */ /* 0x000fe200078f30ff */
[----:B------:R-:W-:Y:S02]  /*0a10*/  USHF.R.S32.HI UR15, URZ, 0x1f, UR16 ;  /* 0x0000001f3f0f7899 */ /* 0x000fe40008011410 */
[----:B------:R-:W-:Y:S01]  /*0a20*/  UIMAD UR4, UR17, UR4, URZ ;  /* 0x00000004110472a4 */ /* 0x000fe2000f8e023f */
        /* <DEDUP_REMOVED lines=8> */
[----:B------:R-:W-:Y:S01]  /*0ab0*/  IMAD.SHL.U32 R26, R23, 0x200, RZ ;  /* 0x00000200171a7824 */ /* 0x000fe200078e00ff */
[----:B------:R-:W-:Y:S01]  /*0ac0*/  UIMAD UR4, UR17, UR4, URZ ;  /* 0x00000004110472a4 */ /* 0x000fe2000f8e023f */
[----:B------:R-:W-:Y:S01]  /*0ad0*/  IMAD.U32 R8, RZ, RZ, UR6 ;  /* 0x00000006ff087e24 */ /* 0x000fe2000f8e00ff */
[----:B------:R-:W-:Y:S01]  /*0ae0*/  UIADD3 UR8, UR19, UR7, URZ ;  /* 0x0000000713087290 */ /* 0x000fe2000fffe03f */
[----:B------:R-:W-:Y:S01]  /*0af0*/  LOP3.LUT R2, R0, 0x38, R16, 0xf8, !PT ;  /* 0x0000003800027812 */ /* 0x000fe200078ef810 */
[----:B------:R-:W-:Y:S01]  /*0b00*/  UIMAD UR25, UR6, UR5, UR4 ;  /* 0x00000005061972a4 */ /* 0x000fe2000f8e0204 */
[----:B------:R-:W-:Y:S01]  /*0b10*/  SHF.R.U32.HI R0, RZ, 0x3, R0 ;  /* 0x00000003ff007819 */ /* 0x000fe20000011600 */
[----:B------:R-:W-:Y:S01]  /*0b20*/  UMOV UR17, 0x6 ;  /* 0x0000000600117882 */ /* 0x000fe20000000000 */
[----:B------:R-:W-:Y:S01]  /*0b30*/  SHF.R.S32.HI R17, RZ, 0x1f, R16 ;  /* 0x0000001fff117819 */ /* 0x000fe20000011410 */
[----:B------:R-:W-:Y:S01]  /*0b40*/  ULDC.64 UR4, c[0x0][0x1e8] ;  /* 0x00007a0000047ab9 */ /* 0x000fe20000000a00 */
[----:B------:R-:W-:Y:S01]  /*0b50*/  IADD3.X R20, R3, UR8, R4, P1, P0 ;  /* 0x0000000803147c10 */ /* 0x000fe20008fe0404 */
[----:B------:R-:W-:Y:S01]  /*0b60*/  UIMAD UR4, UR22, UR4, URZ ;  /* 0x00000004160472a4 */ /* 0x000fe2000f8e023f */
[----:B------:R-:W-:Y:S01]  /*0b70*/  LOP3.LUT R14, R26, R2, R0, 0xf6, !PT ;  /* 0x000000021a0e7212 */ /* 0x000fe200078ef600 */
[--C-:B------:R-:W-:Y:S01]  /*0b80*/  IMAD.WIDE.U32 R2, R8, c[0x0][0x1e0], R16.reuse ;  /* 0x0000780008027a25 */ /* 0x100fe200078e0010 */
[----:B------:R-:W-:Y:S01]  /*0b90*/  ULDC.64 UR6, c[0x0][0x1d8] ;  /* 0x0000760000067ab9 */ /* 0x000fe20000000a00 */
[----:B------:R-:W-:Y:S01]  /*0ba0*/  IADD3 R30, R16, 0x40, RZ ;  /* 0x00000040101e7810 */ /* 0x000fe20007ffe0ff */
[----:B------:R-:W-:Y:S01]  /*0bb0*/  USHF.L.U64.HI UR27, UR6, UR17, UR7 ;  /* 0x00000011061b7299 */ /* 0x000fe20008010207 */
[----:B------:R-:W-:Y:S01]  /*0bc0*/  IMAD R0, R35, c[0x0][0x178], RZ ;  /* 0x00005e0023007a24 */ /* 0x000fe200078e02ff */
[----:B------:R-:W-:Y:S01]  /*0bd0*/  IADD3 R5, R3, UR26, RZ ;  /* 0x0000001a03057c10 */ /* 0x000fe2000fffe0ff */
[----:B------:R-:W-:Y:S01]  /*0be0*/  IMAD.WIDE.U32 R8, R8, c[0x0][0x1b0], R16 ;  /* 0x00006c0008087a25 */ /* 0x000fe200078e0010 */
[----:B------:R-:W-:Y:S01]  /*0bf0*/  USHF.L.U32 UR28, UR6, 0x6, URZ ;  /* 0x00000006061c7899 */ /* 0x000fe2000800063f */
[----:B------:R-:W-:-:S02]  /*0c00*/  ISETP.GE.AND P6, PT, R16, c[0x0][0x1cc], PT ;  /* 0x0000730010007a0c */ /* 0x000fc40003fc6270 */
[C---:B------:R-:W-:Y:S01]  /*0c10*/  IMAD R0, R34.reuse, c[0x0][0x17c], R0 ;  /* 0x00005f0022007a24 */ /* 0x040fe200078e0200 */
[----:B------:R-:W-:Y:S01]  /*0c20*/  IADD3 R3, R9, UR25, RZ ;  /* 0x0000001909037c10 */ /* 0x000fe2000fffe0ff */
[----:B------:R-:W-:Y:S01]  /*0c30*/  IMAD.WIDE.U32 R6, R34, c[0x0][0x178], R16 ;  /* 0x00005e0022067a25 */ /* 0x000fe200078e0010 */
[----:B------:R-:W-:Y:S01]  /*0c40*/  UIMAD UR25, UR11, UR5, UR4 ;  /* 0x000000050b1972a4 */ /* 0x000fe2000f8e0204 */
[----:B------:R-:W-:Y:S01]  /*0c50*/  ISETP.GE.AND P5, PT, R30, c[0x0][0x1cc], PT ;  /* 0x000073001e007a0c */ /* 0x000fe20003fa6270 */
[----:B------:R-:W-:Y:S01]  /*0c60*/  ULDC.64 UR6, c[0x0][0x180] ;  /* 0x0000600000067ab9 */ /* 0x000fe20000000a00 */
[----:B------:R-:W-:Y:S01]  /*0c70*/  IMAD.IADD R7, R7, 0x1, R0 ;  /* 0x0000000107077824 */ /* 0x000fe200078e0200 */
[----:B------:R-:W-:Y:S01]  /*0c80*/  ULDC.64 UR4, c[0x0][0x1b8] ;  /* 0x00006e0000047ab9 */ /* 0x000fe20000000a00 */
[----:B------:R-:W-:Y:S01]  /*0c90*/  IMAD.MOV.U32 R4, RZ, RZ, R2 ;  /* 0x000000ffff047224 */ /* 0x000fe200078e0002 */
[----:B------:R-:W-:Y:S01]  /*0ca0*/  UIMAD UR4, UR22, UR4, URZ ;  /* 0x00000004160472a4 */ /* 0x000fe2000f8e023f */
[----:B------:R-:W-:Y:S01]  /*0cb0*/  IMAD.U32 R9, RZ, RZ, UR11 ;  /* 0x0000000bff097e24 */ /* 0x000fe2000f8e00ff */
[----:B------:R-:W-:Y:S01]  /*0cc0*/  UIMAD UR6, UR24, UR6, URZ ;  /* 0x00000006180672a4 */ /* 0x000fe2000f8e023f */
[----:B------:R-:W-:Y:S01]  /*0cd0*/  IMAD.MOV.U32 R2, RZ, RZ, R8 ;  /* 0x000000ffff027224 */ /* 0x000fe200078e0008 */
[----:B------:R-:W-:Y:S01]  /*0ce0*/  UIMAD UR26, UR11, UR5, UR4 ;  /* 0x000000050b1a72a4 */ /* 0x000fe2000f8e0204 */
[----:B------:R-:W-:Y:S01]  /*0cf0*/  IMAD.U32 R0, RZ, RZ, UR23 ;  /* 0x00000017ff007e24 */ /* 0x000fe2000f8e00ff */
[----:B------:R-:W-:Y:S01]  /*0d00*/  UIMAD UR7, UR23, UR7, UR6 ;  /* 0x00000007170772a4 */ /* 0x000fe2000f8e0206 */
[----:B------:R-:W-:Y:S01]  /*0d10*/  IMAD.U32 R8, RZ, RZ, UR11 ;  /* 0x0000000bff087e24 */ /* 0x000fe2000f8e00ff */
[----:B------:R-:W-:Y:S01]  /*0d20*/  ULDC.64 UR4, c[0x0][0x178] ;  /* 0x00005e0000047ab9 */ /* 0x000fe20000000a00 */
[----:B------:R-:W-:Y:S01]  /*0d30*/  IMAD.WIDE.U32 R4, R9, c[0x0][0x1e8], R4 ;  /* 0x00007a0009047a25 */ /* 0x000fe200078e0004 */
[----:B------:R-:W-:-:S03]  /*0d40*/  UIMAD.WIDE.U32 UR30, UR12, UR4, URZ ;  /* 0x000000040c1e72a5 */ /* 0x000fc6000f8e003f */
[----:B------:R-:W-:Y:S01]  /*0d50*/  IMAD.WIDE.U32 R6, R0, c[0x0][0x180], R6 ;  /* 0x0000600000067a25 */ /* 0x000fe200078e0006 */
[----:B------:R-:W-:Y:S01]  /*0d60*/  IADD3 R5, R5, UR25, RZ ;  /* 0x0000001905057c10 */ /* 0x000fe2000fffe0ff */
[----:B------:R-:W-:Y:S02]  /*0d70*/  ULDC UR25, c[0x0][0x198] ;  /* 0x0000660000197ab9 */ /* 0x000fe40000000800 */
[----:B------:R-:W-:Y:S01]  /*0d80*/  IMAD.WIDE.U32 R2, R8, c[0x0][0x1b8], R2 ;  /* 0x00006e0008027a25 */ /* 0x000fe200078e0002 */
[----:B------:R-:W-:Y:S01]  /*0d90*/  IADD3 R9, R7, UR7, RZ ;  /* 0x0000000707097c10 */ /* 0x000fe2000fffe0ff */
[----:B------:R-:W-:Y:S02]  /*0da0*/  UIADD3 UR25, -UR13, UR25, URZ ;  /* 0x000000190d197290 */ /* 0x000fe4000fffe13f */
[----:B------:R-:W-:Y:S01]  /*0db0*/  IMAD.MOV.U32 R8, RZ, RZ, R6 ;  /* 0x000000ffff087224 */ /* 0x000fe200078e0006 */
[----:B------:R-:W-:Y:S01]  /*0dc0*/  IADD3 R3, R3, UR26, RZ ;  /* 0x0000001a03037c10 */ /* 0x000fe2000fffe0ff */
[C---:B------:R-:W-:Y:S01]  /*0dd0*/  IMAD R6, R11.reuse, c[0x0][0x1a8], RZ ;  /* 0x00006a000b067a24 */ /* 0x040fe200078e02ff */
[----:B------:R-:W-:Y:S01]  /*0de0*/  USHF.R.S32.HI UR26, URZ, 0x1f, UR12 ;  /* 0x0000001f3f1a7899 */ /* 0x000fe2000801140c */
[----:B------:R-:W-:Y:S01]  /*0df0*/  IMAD R0, R11, c[0x0][0x1d8], RZ ;  /* 0x000076000b007a24 */ /* 0x000fe200078e02ff */
[----:B------:R-:W-:Y:S01]  /*0e00*/  ULDC.64 UR6, c[0x0][0x188] ;  /* 0x0000620000067ab9 */ /* 0x000fe20000000a00 */
[C---:B------:R-:W-:Y:S01]  /*0e10*/  IMAD R12, R10.reuse, c[0x0][0x1ac], R6 ;  /* 0x00006b000a0c7a24 */ /* 0x040fe200078e0206 */
[----:B------:R-:W-:Y:S01]  /*0e20*/  UIMAD UR29, UR26, UR4, URZ ;  /* 0x000000041a1d72a4 */ /* 0x000fe2000f8e023f */
[C---:B------:R-:W-:Y:S01]  /*0e30*/  IMAD R0, R10.reuse, c[0x0][0x1dc], R0 ;  /* 0x000077000a007a24 */ /* 0x040fe200078e0200 */
[----:B------:R-:W-:Y:S01]  /*0e40*/  UIMAD UR6, UR22, UR6, URZ ;  /* 0x00000006160672a4 */ /* 0x000fe2000f8e023f */
[----:B------:R-:W-:Y:S01]  /*0e50*/  IMAD.WIDE.U32 R6, R10, c[0x0][0x1d8], R4 ;  /* 0x000076000a067a25 */ /* 0x000fe200078e0004 */
[----:B------:R-:W-:Y:S01]  /*0e60*/  UIMAD UR29, UR12, UR5, UR29 ;  /* 0x000000050c1d72a4 */ /* 0x000fe2000f8e021d */
[----:B------:R-:W-:Y:S01]  /*0e70*/  IADD3 R11, -R34, UR25, RZ ;  /* 0x00000019220b7c10 */ /* 0x000fe2000fffe1ff */
[----:B------:R-:W-:Y:S01]  /*0e80*/  UIMAD UR6, UR11, UR7, UR6 ;  /* 0x000000070b0672a4 */ /* 0x000fe2000f8e0206 */
[----:B------:R-:W-:Y:S01]  /*0e90*/  IMAD.WIDE.U32 R4, R10, c[0x0][0x1a8], R2 ;  /* 0x00006a000a047a25 */ /* 0x000fe200078e0002 */
[----:B------:R-:W-:Y:S01]  /*0ea0*/  LEA R2, P0, R6, c[0x0][0x1c0], 0x1 ;  /* 0x0000700006027a11 */ /* 0x000fe200078008ff */
[----:B------:R-:W-:Y:S01]  /*0eb0*/  UIADD3 UR29, UR31, UR29, URZ ;  /* 0x0000001d1f1d7290 */ /* 0x000fe2000fffe03f */
[C---:B------:R-:W-:Y:S01]  /*0ec0*/  ISETP.LT.OR P4, PT, R11.reuse, 0x1, P6 ;  /* 0x000000010b00780c */ /* 0x040fe20003781670 */
[----:B------:R-:W-:Y:S01]  /*0ed0*/  IMAD.U32 R3, RZ, RZ, UR11 ;  /* 0x0000000bff037e24 */ /* 0x000fe2000f8e00ff */
[----:B------:R-:W-:Y:S01]  /*0ee0*/  ISETP.LT.OR P3, PT, R11, 0x1, P5 ;  /* 0x000000010b00780c */ /* 0x000fe20002f61670 */
[----:B------:R-:W-:Y:S01]  /*0ef0*/  IMAD.IADD R0, R7, 0x1, R0 ;  /* 0x0000000107007824 */ /* 0x000fe200078e0200 */
[----:B------:R-:W-:Y:S01]  /*0f00*/  ISETP.LT.OR P2, PT, R11, 0x21, P6 ;  /* 0x000000210b00780c */ /* 0x000fe20003741670 */
[----:B------:R-:W-:Y:S01]  /*0f10*/  IMAD.WIDE.U32 R38, R3, c[0x0][0x188], R8 ;  /* 0x0000620003267a25 */ /* 0x000fe200078e0008 */
[----:B------:R-:W-:-:S02]  /*0f20*/  UIADD3 UR7, UP0, UR28, 0x80, URZ ;  /* 0x000000801c077890 */ /* 0x000fc4000ff1e03f */
[----:B------:R-:W-:Y:S01]  /*0f30*/  LEA.HI.X R3, R6, c[0x0][0x1c4], R0, 0x1, P0 ;  /* 0x0000710006037a11 */ /* 0x000fe200000f0c00 */
[----:B------:R-:W-:Y:S01]  /*0f40*/  IMAD.IADD R0, R5, 0x1, R12 ;  /* 0x0000000105007824 */ /* 0x000fe200078e020c */
[C---:B------:R-:W-:Y:S01]  /*0f50*/  LEA R6, P1, R4.reuse, c[0x0][0x190], 0x1 ;  /* 0x0000640004067a11 */ /* 0x040fe200078208ff */
[----:B------:R-:W-:Y:S01]  /*0f60*/  IMAD.U32 R8, RZ, RZ, UR30 ;  /* 0x0000001eff087e24 */ /* 0x000fe2000f8e00ff */
[----:B------:R-:W-:Y:S01]  /*0f70*/  IADD3 R15, R39, UR6, RZ ;  /* 0x00000006270f7c10 */ /* 0x000fe2000fffe0ff */
[----:B------:R-:W-:Y:S01]  /*0f80*/  IMAD.U32 R9, RZ, RZ, UR31 ;  /* 0x0000001fff097e24 */ /* 0x000fe2000f8e00ff */
[----:B------:R-:W-:Y:S01]  /*0f90*/  LEA.HI.X R7, R4, c[0x0][0x194], R0, 0x1, P1 ;  /* 0x0000650004077a11 */ /* 0x000fe200008f0c00 */
[----:B------:R-:W-:Y:S01]  /*0fa0*/  IMAD.U32 R9, RZ, RZ, UR29 ;  /* 0x0000001dff097e24 */ /* 0x000fe2000f8e00ff */
[----:B------:R-:W-:Y:S01]  /*0fb0*/  LEA R13, P0, R8, R38, 0x6 ;  /* 0x00000026080d7211 */ /* 0x000fe200078030ff */
[----:B------:R-:W-:Y:S01]  /*0fc0*/  IMAD.SHL.U32 R10, R14, 0x2, RZ ;  /* 0x000000020e0a7824 */ /* 0x000fe200078e00ff */
[----:B------:R-:W-:Y:S01]  /*0fd0*/  IADD3 R4, P1, R2, UR28, RZ ;  /* 0x0000001c02047c10 */ /* 0x000fe2000ff3e0ff */
[----:B------:R-:W-:Y:S01]  /*0fe0*/  UIADD3.X UR6, URZ, UR27, URZ, UP0, !UPT ;  /* 0x0000001b3f067290 */ /* 0x000fe200087fe43f */
[----:B------:R-:W-:Y:S01]  /*0ff0*/  LEA.HI.X R0, R8, R15, R9, 0x6, P0 ;  /* 0x0000000f08007211 */ /* 0x000fe200000f3409 */
[----:B------:R-:W-:Y:S01]  /*1000*/  IMAD.U32 R8, RZ, RZ, UR28 ;  /* 0x0000001cff087e24 */ /* 0x000fe2000f8e00ff */
[----:B------:R-:W-:Y:S01]  /*1010*/  IADD3.X R5, R3, UR27, RZ, P1, !PT ;  /* 0x0000001b03057c10 */ /* 0x000fe20008ffe4ff */
[----:B------:R-:W-:Y:S01]  /*1020*/  @!PT LDS RZ, [RZ] ;  /* 0x00000000fffff984 */ /* 0x000fe20000000800 */
[----:B------:R-:W-:Y:S01]  /*1030*/  @!PT LDS RZ, [RZ] ;  /* 0x00000000fffff984 */ /* 0x000fe20000000800 */
[----:B------:R-:W-:Y:S01]  /*1040*/  @!PT LDS RZ, [RZ] ;  /* 0x00000000fffff984 */ /* 0x000fe20000000800 */
[----:B------:R1:W-:Y:S01]  /*1050*/  LDGSTS.E.BYPASS.LTC128B.128 [R10+0x8080], [R2.64], !P4 ;  /* 0x08080000020a7fae */ /* 0x0003e2000e101d54 */
[----:B------:R-:W-:-:S02]  /*1060*/  ISETP.LT.OR P4, PT, R11, 0x41, P6 ;  /* 0x000000410b00780c */ /* 0x000fc40003781670 */
[----:B------:R-:W-:Y:S01]  /*1070*/  IADD3 R8, P1, P0, R8, 0x80, R2 ;  /* 0x0000008008087810 */ /* 0x000fe2000783e002 */
[----:B------:R1:W-:Y:S01]  /*1080*/  LDGSTS.E.BYPASS.LTC128B.128 [R10+0xc080], [R2.64+0x80], !P3 ;  /* 0x0c080080020a7fae */ /* 0x0003e2000d901d54 */
[C---:B------:R-:W-:Y:S02]  /*1090*/  ISETP.LT.OR P3, PT, R11.reuse, 0x41, P5 ;  /* 0x000000410b00780c */ /* 0x040fe40002f61670 */
[----:B------:R-:W-:Y:S01]  /*10a0*/  IADD3.X R9, RZ, UR27, R3, P1, P0 ;  /* 0x0000001bff097c10 */ /* 0x000fe20008fe0403 */
[----:B------:R2:W-:Y:S01]  /*10b0*/  LDGSTS.E.BYPASS.LTC128B.128 [R10+0x9080], [R4.64], !P2 ;  /* 0x09080000040a7fae */ /* 0x0005e2000d101d54 */
[C---:B------:R-:W-:Y:S02]  /*10c0*/  ISETP.LT.OR P2, PT, R11.reuse, 0x21, P5 ;  /* 0x000000210b00780c */ /* 0x040fe40002f41670 */
[C---:B------:R-:W-:Y:S01]  /*10d0*/  ISETP.LT.OR P6, PT, R11.reuse, 0x61, P6 ;  /* 0x000000610b00780c */ /* 0x040fe200037c1670 */
[----:B------:R-:W-:Y:S01]  /*10e0*/  STL.64 [R1+0x28], R38 ;  /* 0x0000282601007387 */ /* 0x000fe20000100a00 */
[----:B------:R-:W-:-:S03]  /*10f0*/  ISETP.LT.OR P5, PT, R11, 0x61, P5 ;  /* 0x000000610b00780c */ /* 0x000fc60002fa1670 */
[----:B------:R3:W-:Y:S06]  /*1100*/  STL [R1+0x30], R15 ;  /* 0x0000300f01007387 */ /* 0x0007ec0000100800 */
[----:B------:R4:W-:Y:S01]  /*1110*/  LDGSTS.E.BYPASS.LTC128B.128 [R10+0xd080], [R8.64], !P2 ;  /* 0x0d080000080a7fae */ /* 0x0009e2000d101d54 */
[C---:B-1----:R-:W-:Y:S02]  /*1120*/  IADD3 R2, P0, R4.reuse, UR28, RZ ;  /* 0x0000001c04027c10 */ /* 0x042fe4000ff1e0ff */
[----:B--2---:R-:W-:Y:S02]  /*1130*/  IADD3 R4, P1, R4, UR7, RZ ;  /* 0x0000000704047c10 */ /* 0x004fe4000ff3e0ff */
[----:B------:R-:W-:-:S02]  /*1140*/  IADD3.X R3, R5, UR27, RZ, P0, !PT ;  /* 0x0000001b05037c10 */ /* 0x000fc400087fe4ff */
[----:B------:R-:W-:Y:S02]  /*1150*/  IADD3.X R5, R5, UR6, RZ, P1, !PT ;  /* 0x0000000605057c10 */ /* 0x000fe40008ffe4ff */
[C---:B------:R-:W-:Y:S01]  /*1160*/  LEA R12, P0, R13.reuse, c[0x0][0x160], 0x1 ;  /* 0x000058000d0c7a11 */ /* 0x040fe200078008ff */
[----:B------:R1:W-:Y:S03]  /*1170*/  LDGSTS.E.BYPASS.LTC128B.128 [R10+0xa080], [R2.64], !P4 ;  /* 0x0a080000020a7fae */ /* 0x0003e6000e101d54 */
[----:B------:R-:W-:Y:S01]  /*1180*/  LEA.HI.X R13, R13, c[0x0][0x164], R0, 0x1, P0 ;  /* 0x000059000d0d7a11 */ /* 0x000fe200000f0c00 */
[----:B------:R2:W-:Y:S01]  /*1190*/  LDGSTS.E.BYPASS.LTC128B.128 [R10+0xe080], [R4.64], !P3 ;  /* 0x0e080000040a7fae */ /* 0x0005e2000d901d54 */
[----:B------:R-:W-:Y:S01]  /*11a0*/  ISETP.GE.AND P3, PT, R16, c[0x0][0x19c], PT ;  /* 0x0000670010007a0c */ /* 0x000fe20003f66270 */
[----:B------:R-:W-:Y:S01]  /*11b0*/  IMAD.U32 R0, RZ, RZ, UR4 ;  /* 0x00000004ff007e24 */ /* 0x000fe2000f8e00ff */
[----:B------:R-:W-:Y:S01]  /*11c0*/  ISETP.GE.AND P0, PT, R30, c[0x0][0x19c], PT ;  /* 0x000067001e007a0c */ /* 0x000fe20003f06270 */
[----:B----4-:R-:W-:Y:S01]  /*11d0*/  IMAD.U32 R8, RZ, RZ, UR5 ;  /* 0x00000005ff087e24 */ /* 0x010fe2000f8e00ff */
[----:B------:R-:W-:-:S02]  /*11e0*/  ISETP.LT.OR P4, PT, R11, 0x1, P3 ;  /* 0x000000010b00780c */ /* 0x000fc40001f81670 */
[C---:B--2---:R-:W-:Y:S02]  /*11f0*/  IADD3 R4, P2, R2.reuse, UR28, RZ ;  /* 0x0000001c02047c10 */ /* 0x044fe4000ff5e0ff */
[----:B-1----:R-:W-:Y:S02]  /*1200*/  IADD3 R2, P1, R2, UR7, RZ ;  /* 0x0000000702027c10 */ /* 0x002fe4000ff3e0ff */
[C---:B------:R-:W-:Y:S02]  /*1210*/  IADD3.X R5, R3.reuse, UR27, RZ, P2, !PT ;  /* 0x0000001b03057c10 */ /* 0x040fe400097fe4ff */
[----:B------:R-:W-:Y:S01]  /*1220*/  IADD3.X R3, R3, UR6, RZ, P1, !PT ;  /* 0x0000000603037c10 */ /* 0x000fe20008ffe4ff */
[----:B------:R-:W-:Y:S01]  /*1230*/  ULDC.64 UR6, c[0x0][0x1a8] ;  /* 0x00006a0000067ab9 */ /* 0x000fe20000000a00 */
[C---:B------:R-:W-:Y:S01]  /*1240*/  LEA R14, P2, R0.reuse, R12, 0x6 ;  /* 0x0000000c000e7211 */ /* 0x040fe200078430ff */
[----:B------:R-:W-:Y:S01]  /*1250*/  USHF.L.U32 UR27, UR6, 0x6, URZ ;  /* 0x00000006061b7899 */ /* 0x000fe2000800063f */
[C---:B------:R-:W-:Y:S01]  /*1260*/  ISETP.LT.OR P1, PT, R11.reuse, 0x1, P0 ;  /* 0x000000010b00780c */ /* 0x040fe20000721670 */
[----:B------:R1:W-:Y:S01]  /*1270*/  LDGSTS.E.BYPASS.LTC128B.128 [R10+0xb080], [R4.64], !P6 ;  /* 0x0b080000040a7fae */ /* 0x0003e2000f101d54 */
[----:B------:R-:W-:Y:S01]  /*1280*/  USHF.L.U64.HI UR28, UR6, UR17, UR7 ;  /* 0x00000011061c7299 */ /* 0x000fe20008010207 */
[----:B---3--:R-:W-:Y:S01]  /*1290*/  LEA.HI.X R15, R0, R13, R8, 0x6, P2 ;  /* 0x0000000d000f7211 */ /* 0x008fe200010f3408 */
[----:B------:R-:W-:Y:S01]  /*12a0*/  UIADD3 UR30, UP0, UR27, 0x80, URZ ;  /* 0x000000801b1e7890 */ /* 0x000fe2000ff1e03f */
[----:B------:R2:W-:Y:S01]  /*12b0*/  LDGSTS.E.BYPASS.LTC128B.128 [R10+0xf080], [R2.64], !P5 ;  /* 0x0f080000020a7fae */ /* 0x0005e2000e901d54 */
[----:B------:R-:W-:Y:S01]  /*12c0*/  ISETP.LT.OR P2, PT, R11, 0x21, P3 ;  /* 0x000000210b00780c */ /* 0x000fe20001f41670 */
[----:B------:R-:W-:Y:S01]  /*12d0*/  IMAD R0, R35, c[0x0][0x208], RZ ;  /* 0x0000820023007a24 */ /* 0x000fe200078e02ff */
[----:B------:R-:W-:Y:S01]  /*12e0*/  ISETP.LT.OR P6, PT, R11, 0x21, P0 ;  /* 0x000000210b00780c */ /* 0x000fe200007c1670 */
[----:B------:R3:W-:Y:S01]  /*12f0*/  LDGSTS.E.BYPASS.LTC128B.128 [R10+0x80], [R6.64], !P4 ;  /* 0x00080000060a7fae */ /* 0x0007e2000e101d54 */
[----:B------:R-:W-:Y:S01]  /*1300*/  UIADD3.X UR29, URZ, UR28, URZ, UP0, !UPT ;  /* 0x0000001c3f1d7290 */ /* 0x000fe200087fe43f */
[----:B------:R-:W-:Y:S01]  /*1310*/  IMAD R0, R34, c[0x0][0x20c], R0 ;  /* 0x0000830022007a24 */ /* 0x000fe200078e0200 */
[----:B------:R-:W-:Y:S01]  /*1320*/  ULDC.64 UR6, c[0x0][0x210] ;  /* 0x0000840000067ab9 */ /* 0x000fe20000000a00 */
[----:B------:R3:W-:Y:S01]  /*1330*/  LDGSTS.E.BYPASS.LTC128B.128 [R10+0x4080], [R6.64+0x80], !P1 ;  /* 0x04080080060a7fae */ /* 0x0007e2000c901d54 */
[----:B------:R-:W-:Y:S01]  /*1340*/  LEA R18, P1, R19, c[0x0][0x258], 0x2 ;  /* 0x0000960013127a11 */ /* 0x000fe200078210ff */
[----:B------:R-:W-:-:S03]  /*1350*/  UIMAD UR6, UR24, UR6, URZ ;  /* 0x00000006180672a4 */ /* 0x000fc6000f8e023f */
[----:B------:R-:W-:Y:S01]  /*1360*/  LEA.HI.X R19, R19, c[0x0][0x25c], R20, 0x2, P1 ;  /* 0x0000970013137a11 */ /* 0x000fe200008f1414 */
[----:B------:R-:W-:Y:S02]  /*1370*/  UIMAD UR6, UR23, UR7, UR6 ;  /* 0x00000007170672a4 */ /* 0x000fe4000f8e0206 */
[----:B------:R-:W-:Y:S01]  /*1380*/  UMOV UR24, 0x5 ;  /* 0x0000000500187882 */ /* 0x000fe20000000000 */
[----:B-1----:R-:W-:Y:S01]  /*1390*/  IADD3 R4, P4, R6, UR27, RZ ;  /* 0x0000001b06047c10 */ /* 0x002fe2000ff9e0ff */
[----:B--2---:R-:W-:-:S03]  /*13a0*/  IMAD.U32 R2, RZ, RZ, UR27 ;  /* 0x0000001bff027e24 */ /* 0x004fc6000f8e00ff */
[----:B------:R-:W-:Y:S02]  /*13b0*/  IADD3.X R5, R7, UR28, RZ, P4, !PT ;  /* 0x0000001c07057c10 */ /* 0x000fe4000a7fe4ff */
[----:B------:R-:W-:-:S03]  /*13c0*/  IADD3 R2, P5, P4, R2, 0x80, R6 ;  /* 0x0000008002027810 */ /* 0x000fc60007cbe006 */
[----:B------:R1:W-:Y:S01]  /*13d0*/  LDGSTS.E.BYPASS.LTC128B.128 [R10+0x1080], [R4.64], !P2 ;  /* 0x01080000040a7fae */ /* 0x0003e2000d101d54 */
[----:B------:R-:W-:Y:S02]  /*13e0*/  ISETP.LT.OR P2, PT, R11, 0x41, P3 ;  /* 0x000000410b00780c */ /* 0x000fe40001f41670 */
[----:B------:R-:W-:Y:S02]  /*13f0*/  IADD3.X R3, RZ, UR28, R7, P5, P4 ;  /* 0x0000001cff037c10 */ /* 0x000fe4000afe8407 */
[----:B------:R-:W-:Y:S02]  /*1400*/  ISETP.GE.AND P5, PT, R16, c[0x0][0x16c], PT ;  /* 0x00005b0010007a0c */ /* 0x000fe40003fa6270 */
[----:B---3--:R-:W-:Y:S01]  /*1410*/  IADD3 R6, P1, R4, UR30, RZ ;  /* 0x0000001e04067c10 */ /* 0x008fe2000ff3e0ff */
[----:B------:R2:W-:Y:S01]  /*1420*/  LDGSTS.E.BYPASS.LTC128B.128 [R10+0x5080], [R2.64], !P6 ;  /* 0x05080000020a7fae */ /* 0x0005e2000f101d54 */
[----:B------:R-:W-:Y:S02]  /*1430*/  P2R R8, PR, RZ, 0x20 ;  /* 0x00000020ff087803 */ /* 0x000fe40000000000 */
[----:B------:R-:W-:-:S02]  /*1440*/  ISETP.GE.AND P6, PT, R30, c[0x0][0x16c], PT ;  /* 0x00005b001e007a0c */ /* 0x000fc40003fc6270 */
[----:B------:R-:W-:Y:S01]  /*1450*/  SEL R20, RZ, 0x1, P5 ;  /* 0x00000001ff147807 */ /* 0x000fe20002800000 */
[----:B------:R3:W-:Y:S01]  /*1460*/  STL [R1+0x40], R8 ;  /* 0x0000400801007387 */ /* 0x0007e20000100800 */
[----:B------:R-:W-:Y:S02]  /*1470*/  IADD3.X R7, R5, UR29, RZ, P1, !PT ;  /* 0x0000001d05077c10 */ /* 0x000fe40008ffe4ff */
[C---:B------:R-:W-:Y:S02]  /*1480*/  ISETP.LT.OR P1, PT, R11.reuse, 0x41, P0 ;  /* 0x000000410b00780c */ /* 0x040fe40000721670 */
[C---:B------:R-:W-:Y:S02]  /*1490*/  ISETP.LT.OR P3, PT, R11.reuse, 0x61, P3 ;  /* 0x000000610b00780c */ /* 0x040fe40001f61670 */
[----:B------:R-:W-:Y:S02]  /*14a0*/  ISETP.LT.OR P0, PT, R11, 0x61, P0 ;  /* 0x000000610b00780c */ /* 0x000fe40000701670 */
[----:B------:R-:W-:-:S02]  /*14b0*/  LEA.HI R11, R27, R32, RZ, 0x2 ;  /* 0x000000201b0b7211 */ /* 0x000fc400078f10ff */
[----:B--2---:R-:W-:Y:S02]  /*14c0*/  IADD3 R2, P4, R4, UR27, RZ ;  /* 0x0000001b04027c10 */ /* 0x004fe4000ff9e0ff */
[----:B-1----:R-:W-:Y:S01]  /*14d0*/  SEL R4, RZ, 0x2, P6 ;  /* 0x00000002ff047807 */ /* 0x002fe20003000000 */
[----:B---3--:R-:W-:Y:S01]  /*14e0*/  IMAD.WIDE.U32 R8, R34, c[0x0][0x208], R16 ;  /* 0x0000820022087a25 */ /* 0x008fe200078e0010 */
[----:B------:R-:W-:-:S03]  /*14f0*/  IADD3.X R3, R5, UR28, RZ, P4, !PT ;  /* 0x0000001c05037c10 */ /* 0x000fc6000a7fe4ff */
[----:B------:R-:W-:Y:S02]  /*1500*/  IMAD.IADD R5, R9, 0x1, R0 ;  /* 0x0000000109057824 */ /* 0x000fe400078e0200 */
[----:B------:R-:W-:Y:S01]  /*1510*/  IMAD.IADD R9, R4, 0x1, R20 ;  /* 0x0000000104097824 */ /* 0x000fe200078e0214 */
[----:B------:R1:W-:Y:S01]  /*1520*/  LDGSTS.E.BYPASS.LTC128B.128 [R10+0x2080], [R2.64], !P2 ;  /* 0x02080000020a7fae */ /* 0x0003e2000d101d54 */
[----:B------:R-:W-:Y:S02]  /*1530*/  IMAD.U32 R0, RZ, RZ, UR23 ;  /* 0x00000017ff007e24 */ /* 0x000fe4000f8e00ff */
[----:B------:R-:W-:Y:S01]  /*1540*/  IMAD.MOV.U32 R4, RZ, RZ, R8 ;  /* 0x000000ffff047224 */ /* 0x000fe200078e0008 */
[----:B------:R2:W-:Y:S01]  /*1550*/  LDGSTS.E.BYPASS.LTC128B.128 [R10+0x6080], [R6.64], !P1 ;  /* 0x06080000060a7fae */ /* 0x0005e2000c901d54 */
[----:B------:R-:W-:Y:S02]  /*1560*/  SHF.R.S32.HI R8, RZ, 0x2, R11 ;  /* 0x00000002ff087819 */ /* 0x000fe4000001140b */
[----:B------:R-:W-:-:S04]  /*1570*/  IMAD.WIDE.U32 R4, R0, c[0x0][0x210], R4 ;  /* 0x0000840000047a25 */ /* 0x000fc800078e0004 */
[----:B------:R-:W-:Y:S01]  /*1580*/  IMAD.U32 R0, RZ, RZ, UR11 ;  /* 0x0000000bff007e24 */ /* 0x000fe2000f8e00ff */
[----:B------:R-:W-:Y:S01]  /*1590*/  IADD3 R5, R5, UR6, RZ ;  /* 0x0000000605057c10 */ /* 0x000fe2000fffe0ff */
[----:B------:R-:W-:Y:S02]  /*15a0*/  ULDC.64 UR6, c[0x0][0x218] ;  /* 0x0000860000067ab9 */ /* 0x000fe40000000a00 */
[----:B------:R-:W-:Y:S02]  /*15b0*/  UIMAD UR22, UR22, UR6, URZ ;  /* 0x00000006161672a4 */ /* 0x000fe4000f8e023f */
[----:B------:R-:W-:Y:S02]  /*15c0*/  IMAD.WIDE.U32 R38, R0, c[0x0][0x218], R4 ;  /* 0x0000860000267a25 */ /* 0x000fe400078e0004 */
[----:B------:R-:W-:Y:S02]  /*15d0*/  UIMAD UR22, UR11, UR7, UR22 ;  /* 0x000000070b1672a4 */ /* 0x000fe4000f8e0216 */
[----:B------:R-:W-:Y:S01]  /*15e0*/  IMAD.U32 R0, RZ, RZ, UR16 ;  /* 0x00000010ff007e24 */ /* 0x000fe2000f8e00ff */
[----:B------:R-:W-:Y:S01]  /*15f0*/  ULDC.64 UR6, c[0x0][0x208] ;  /* 0x0000820000067ab9 */ /* 0x000fe20000000a00 */
[----:B------:R-:W-:Y:S01]  /*1600*/  IMAD.MOV.U32 R36, RZ, RZ, R38 ;  /* 0x000000ffff247224 */ /* 0x000fe200078e0026 */
[----:B------:R-:W-:Y:S01]  /*1610*/  USHF.L.U32 UR23, UR6, 0x6, URZ ;  /* 0x0000000606177899 */ /* 0x000fe2000800063f */
[----:B------:R-:W-:Y:S01]  /*1620*/  IADD3 R37, R39, UR22, RZ ;  /* 0x0000001627257c10 */ /* 0x000fe2000fffe0ff */
[----:B------:R-:W-:Y:S01]  /*1630*/  USHF.L.U64.HI UR7, UR6, UR17, UR7 ;  /* 0x0000001106077299 */ /* 0x000fe20008010207 */
[----:B------:R3:W-:Y:S01]  /*1640*/  STL.64 [R1+0x18], R38 ;  /* 0x0000182601007387 */ /* 0x0007e20000100a00 */
[----:B------:R-:W-:-:S02]  /*1650*/  ULDC UR22, c[0x0][0x20c] ;  /* 0x0000830000167ab9 */ /* 0x000fc40000000800 */
[----:B------:R-:W-:Y:S01]  /*1660*/  UIMAD UR17, UR7, UR12, URZ ;  /* 0x0000000c071172a4 */ /* 0x000fe2000f8e023f */
[C---:B--2---:R-:W-:Y:S01]  /*1670*/  IADD3 R6, P2, R2.reuse, UR27, RZ ;  /* 0x0000001b02067c10 */ /* 0x044fe2000ff5e0ff */
[----:B------:R-:W-:Y:S01]  /*1680*/  IMAD.U32 R25, RZ, RZ, UR23 ;  /* 0x00000017ff197e24 */ /* 0x000fe2000f8e00ff */
[----:B-1----:R-:W-:Y:S01]  /*1690*/  IADD3 R2, P1, R2, UR30, RZ ;  /* 0x0000001e02027c10 */ /* 0x002fe2000ff3e0ff */
[----:B------:R-:W-:Y:S01]  /*16a0*/  UIMAD UR17, UR26, UR23, UR17 ;  /* 0x000000171a1172a4 */ /* 0x000fe2000f8e0211 */
[----:B------:R-:W-:Y:S01]  /*16b0*/  IADD3.X R7, R3, UR28, RZ, P2, !PT ;  /* 0x0000001c03077c10 */ /* 0x000fe200097fe4ff */
[----:B------:R-:W-:Y:S01]  /*16c0*/  IMAD.WIDE.U32 R4, R25, UR12, R36 ;  /* 0x0000000c19047c25 */ /* 0x000fe2000f8e0024 */
[----:B------:R-:W-:Y:S01]  /*16d0*/  IADD3.X R3, R3, UR29, RZ, P1, !PT ;  /* 0x0000001d03037c10 */ /* 0x000fe20008ffe4ff */
[----:B------:R-:W-:Y:S01]  /*16e0*/  USHF.L.U64.HI UR22, UR6, UR24, UR22 ;  /* 0x0000001806167299 */ /* 0x000fe20008010216 */
[----:B------:R-:W-:Y:S01]  /*16f0*/  LOP3.LUT P2, RZ, R9, 0x1, RZ, 0xc0, !PT ;  /* 0x0000000109ff7812 */ /* 0x000fe2000784c0ff */
[----:B------:R1:W-:Y:S01]  /*1700*/  LDGSTS.E.BYPASS.LTC128B.128 [R10+0x3080], [R6.64], !P3 ;  /* 0x03080000060a7fae */ /* 0x0003e2000d901d54 */
[----:B------:R-:W-:-:S02]  /*1710*/  ISETP.GE.AND P3, PT, R16, c[0x0][0x1fc], PT ;  /* 0x00007f0010007a0c */ /* 0x000fc40003f66270 */
[----:B------:R-:W-:Y:S01]  /*1720*/  LOP3.LUT P1, RZ, R9, 0x2, RZ, 0xc0, !PT ;  /* 0x0000000209ff7812 */ /* 0x000fe2000782c0ff */
[----:B------:R2:W-:Y:S01]  /*1730*/  LDGSTS.E.BYPASS.LTC128B.128 [R10+0x7080], [R2.64], !P0 ;  /* 0x07080000020a7fae */ /* 0x0005e2000c101d54 */
[----:B------:R-:W-:-:S03]  /*1740*/  ISETP.GE.AND P0, PT, R30, c[0x0][0x1fc], PT ;  /* 0x00007f001e007a0c */ /* 0x000fc60003f06270 */
[----:B------:R-:W0:Y:S04]  /*1750*/  LDGDEPBAR ;  /* 0x00000000000079af */ /* 0x000e280000000000 */
[----:B------:R3:W-:Y:S01]  /*1760*/  STL.64 [R1+0x10], R36 ;  /* 0x0000102401007387 */ /* 0x0007e20000100a00 */
[----:B-1----:R-:W-:Y:S02]  /*1770*/  IADD3 R6, -R34, c[0x0][0x168], -R0 ;  /* 0x00005a0022067a10 */ /* 0x002fe40007ffe900 */
[----:B------:R-:W-:Y:S02]  /*1780*/  SEL R0, RZ, 0x1, P3 ;  /* 0x00000001ff007807 */ /* 0x000fe40001800000 */
[----:B------:R-:W-:Y:S02]  /*1790*/  ISETP.LT.OR P3, PT, R6, 0x1, !P2 ;  /* 0x000000010600780c */ /* 0x000fe40005761670 */
[----:B--2---:R-:W-:-:S02]  /*17a0*/  SEL R2, RZ, 0xffffffff, P0 ;  /* 0xffffffffff027807 */ /* 0x004fc40000000000 */
[C---:B------:R-:W-:Y:S02]  /*17b0*/  ISETP.LT.OR P0, PT, R6.reuse, 0x1, !P1 ;  /* 0x000000010600780c */ /* 0x040fe40004f01670 */
[----:B------:R-:W-:Y:S01]  /*17c0*/  ISETP.LT.OR P2, PT, R6, 0x21, !P2 ;  /* 0x000000210600780c */ /* 0x000fe20005741670 */
[----:B------:R-:W-:Y:S01]  /*17d0*/  IMAD.SHL.U32 R2, R2, 0x2, RZ ;  /* 0x0000000202027824 */ /* 0x000fe200078e00ff */
[----:B------:R-:W-:Y:S02]  /*17e0*/  ISETP.LT.OR P1, PT, R6, 0x21, !P1 ;  /* 0x000000210600780c */ /* 0x000fe40004f21670 */
[----:B------:R-:W-:Y:S01]  /*17f0*/  IADD3 R3, R5, UR17, RZ ;  /* 0x0000001105037c10 */ /* 0x000fe2000fffe0ff */
[----:B------:R-:W-:Y:S01]  /*1800*/  USHF.L.U32 UR17, UR6, 0x5, URZ ;  /* 0x0000000506117899 */ /* 0x000fe2000800063f */
[----:B------:R-:W-:Y:S01]  /*1810*/  LOP3.LUT R0, R2, 0x2, R0, 0xe2, !PT ;  /* 0x0000000202007812 */ /* 0x000fe200078ee200 */
[----:B------:R1:W-:Y:S01]  /*1820*/  LDGSTS.E.BYPASS.LTC128B.128 [R10+0x10080], [R12.64], !P3 ;  /* 0x100800000c0a7fae */ /* 0x0003e2000d901d54 */
[----:B------:R-:W-:Y:S01]  /*1830*/  ISETP.GT.AND P3, PT, R32, 0xf, PT ;  /* 0x0000000f2000780c */ /* 0x000fe20003f64270 */
[----:B------:R-:W-:Y:S01]  /*1840*/  USHF.L.U32 UR24, UR17, 0x1, URZ ;  /* 0x0000000111187899 */ /* 0x000fe2000800063f */
[----:B------:R-:W-:Y:S01]  /*1850*/  LOP3.LUT P5, RZ, R0, 0x1, RZ, 0xc0, !PT ;  /* 0x0000000100ff7812 */ /* 0x000fe200078ac0ff */
[----:B------:R1:W-:Y:S01]  /*1860*/  LDGSTS.E.BYPASS.LTC128B.128 [R10+0x12080], [R12.64+0x80], !P0 ;  /* 0x120800800c0a7fae */ /* 0x0003e2000c101d54 */
[----:B------:R-:W-:Y:S01]  /*1870*/  LEA R2, P0, R4, c[0x0][0x1f0], 0x1 ;  /* 0x00007c0004027a11 */ /* 0x000fe200078008ff */
[----:B------:R-:W-:Y:S01]  /*1880*/  USHF.L.U64.HI UR6, UR17, 0x1, UR22 ;  /* 0x0000000111067899 */ /* 0x000fe20008010216 */
[----:B------:R-:W-:Y:S01]  /*1890*/  LOP3.LUT P4, RZ, R0, 0x2, RZ, 0xc0, !PT ;  /* 0x0000000200ff7812 */ /* 0x000fe2000788c0ff */
[----:B------:R2:W-:Y:S01]  /*18a0*/  LDGSTS.E.BYPASS.LTC128B.128 [R10+0x11080], [R14.64], !P2 ;  /* 0x110800000e0a7fae */ /* 0x0005e2000d101d54 */
[----:B------:R-:W-:-:S02]  /*18b0*/  LEA.HI.X R3, R4, c[0x0][0x1f4], R3, 0x1, P0 ;  /* 0x00007d0004037a11 */ /* 0x000fc400000f0c03 */
[C---:B------:R-:W-:Y:S01]  /*18c0*/  ISETP.LT.OR P0, PT, R6.reuse, 0x1, !P4 ;  /* 0x000000010600780c */ /* 0x040fe20006701670 */
[----:B------:R2:W-:Y:S01]  /*18d0*/  LDGSTS.E.BYPASS.LTC128B.128 [R10+0x13080], [R14.64+0x80], !P1 ;  /* 0x130800800e0a7fae */ /* 0x0005e2000c901d54 */
[----:B------:R-:W-:Y:S01]  /*18e0*/  ISETP.LT.OR P1, PT, R6, 0x1, !P5 ;  /* 0x000000010600780c */ /* 0x000fe20006f21670 */
[----:B------:R-:W-:-:S05]  /*18f0*/  @!P3 IMAD.SHL.U32 R0, R32, 0x10, RZ ;  /* 0x000000102000b824 */ /* 0x000fca00078e00ff */
[----:B------:R4:W-:Y:S04]  /*1900*/  @!P3 LDGSTS.E.BYPASS.LTC128B.128 [R0+0x20080], [R18.64] ;  /* 0x200800001200bfae */ /* 0x0009e8000b901d54 */
[----:B------:R-:W0:Y:S04]  /*1910*/  LDGDEPBAR ;  /* 0x00000000000079af */ /* 0x000e280000000000 */
[----:B------:R5:W-:Y:S04]  /*1920*/  LDGSTS.E.BYPASS.LTC128B.128 [R10+0x18080], [R2.64], !P1 ;  /* 0x18080000020a7fae */ /* 0x000be8000c901d54 */
[----:B------:R5:W-:Y:S01]  /*1930*/  LDGSTS.E.BYPASS.LTC128B.128 [R10+0x1a080], [R2.64+0x80], !P0 ;  /* 0x1a080080020a7fae */ /* 0x000be2000c101d54 */
[----:B------:R-:W-:-:S02]  /*1940*/  ISETP.LT.OR P0, PT, R6, 0x21, !P5 ;  /* 0x000000210600780c */ /* 0x000fc40006f01670 */
[----:B----4-:R-:W-:-:S04]  /*1950*/  LEA.HI R18, R27, R32, RZ, 0x5 ;  /* 0x000000201b127211 */ /* 0x010fc800078f28ff */
[----:B------:R-:W-:-:S04]  /*1960*/  SHF.R.S32.HI R7, RZ, 0x5, R18 ;  /* 0x00000005ff077819 */ /* 0x000fc80000011412 */
[----:B------:R-:W-:Y:S02]  /*1970*/  LEA.HI R4, R18, R7, RZ, 0x1 ;  /* 0x0000000712047211 */ /* 0x000fe400078f08ff */
[----:B-----5:R-:W-:-:S04]  /*1980*/  IADD3 R2, P1, R2, UR24, RZ ;  /* 0x0000001802027c10 */ /* 0x020fc8000ff3e0ff */
[----:B------:R-:W-:Y:S02]  /*1990*/  IADD3.X R3, R3, UR6, RZ, P1, !PT ;  /* 0x0000000603037c10 */ /* 0x000fe40008ffe4ff */
[----:B------:R-:W-:Y:S02]  /*19a0*/  ISETP.LT.OR P1, PT, R6, 0x21, !P4 ;  /* 0x000000210600780c */ /* 0x000fe40006721670 */
[----:B------:R-:W-:Y:S01]  /*19b0*/  LOP3.LUT R6, R4, 0xfffffffe, RZ, 0xc0, !PT ;  /* 0xfffffffe04067812 */ /* 0x000fe200078ec0ff */
[----:B------:R4:W-:Y:S01]  /*19c0*/  LDGSTS.E.BYPASS.LTC128B.128 [R10+0x19080], [R2.64], !P0 ;  /* 0x19080000020a7fae */ /* 0x0009e2000c101d54 */
[----:B------:R-:W-:Y:S02]  /*19d0*/  IADD3 R0, P0, R29, UR16, RZ ;  /* 0x000000101d007c10 */ /* 0x000fe4000ff1e0ff */
[----:B------:R-:W-:Y:S01]  /*19e0*/  LEA.HI R4, R27, R32, RZ, 0x4 ;  /* 0x000000201b047211 */ /* 0x000fe200078f20ff */
[----:B--2---:R-:W-:Y:S01]  /*19f0*/  IMAD.IADD R14, R7, 0x1, -R6 ;  /* 0x00000001070e7824 */ /* 0x004fe200078e0a06 */
[----:B------:R-:W-:Y:S01]  /*1a00*/  IADD3.X R5, R28, UR15, RZ, P0, !PT ;  /* 0x0000000f1c057c10 */ /* 0x000fe200087fe4ff */
[----:B------:R-:W-:Y:S01]  /*1a10*/  UIADD3 UR15, UR12, 0x1, URZ ;  /* 0x000000010c0f7890 */ /* 0x000fe2000fffe03f */
[----:B------:R-:W-:Y:S01]  /*1a20*/  LEA R20, P0, R0, c[0x0][0x280], 0x2 ;  /* 0x0000a00000147a11 */ /* 0x000fe200078010ff */
[----:B------:R-:W-:Y:S01]  /*1a30*/  IMAD.SHL.U32 R19, R14, 0x10, RZ ;  /* 0x000000100e137824 */ /* 0x000fe200078e00ff */
[----:B------:R-:W-:Y:S01]  /*1a40*/  SHF.R.S32.HI R7, RZ, 0x4, R4 ;  /* 0x00000004ff077819 */ /* 0x000fe20000011404 */
[----:B------:R4:W-:Y:S01]  /*1a50*/  LDGSTS.E.BYPASS.LTC128B.128 [R10+0x1b080], [R2.64+0x80], !P1 ;  /* 0x1b080080020a7fae */ /* 0x0009e2000c901d54 */
[----:B------:R-:W-:Y:S01]  /*1a60*/  LEA.HI.X R21, R0, c[0x0][0x284], R5, 0x2, P0 ;  /* 0x0000a10000157a11 */ /* 0x000fe200000f1405 */
[----:B------:R-:W-:Y:S01]  /*1a70*/  IMAD.SHL.U32 R5, R22, 0x40, RZ ;  /* 0x0000004016057824 */ /* 0x000fe200078e00ff */
[C---:B------:R-:W-:Y:S01]  /*1a80*/  LOP3.LUT R0, R4.reuse, 0xfffffff0, RZ, 0xc0, !PT ;  /* 0xfffffff004007812 */ /* 0x040fe200078ec0ff */
[----:B------:R-:W-:Y:S01]  /*1a90*/  UISETP.GE.AND UP0, UPT, UR15, UR14, UPT ;  /* 0x0000000e0f00728c */ /* 0x000fe2000bf06270 */
[----:B------:R-:W-:-:S02]  /*1aa0*/  LEA.HI R4, R4, R7, RZ, 0x1 ;  /* 0x0000000704047211 */ /* 0x000fc400078f08ff */
[----:B------:R-:W-:Y:S01]  /*1ab0*/  R2P PR, R22, 0x6 ;  /* 0x0000000616007804 */ /* 0x000fe20000000000 */
[----:B------:R-:W-:Y:S01]  /*1ac0*/  IMAD.IADD R0, R32, 0x1, -R0 ;  /* 0x0000000120007824 */ /* 0x000fe200078e0a00 */
[----:B------:R-:W-:Y:S02]  /*1ad0*/  LOP3.LUT R4, R4, 0xfffffffe, RZ, 0xc0, !PT ;  /* 0xfffffffe04047812 */ /* 0x000fe400078ec0ff */
[----:B------:R-:W-:Y:S02]  /*1ae0*/  PLOP3.LUT P0, PT, PT, PT, UP0, 0x80, 0x0 ;  /* 0x000000000000781c */ /* 0x000fe40003f0f008 */
[----:B------:R-:W-:Y:S01]  /*1af0*/  SHF.R.S32.HI R6, RZ, 0x1f, R0 ;  /* 0x0000001fff067819 */ /* 0x000fe20000011400 */
[----:B------:R-:W-:Y:S01]  /*1b00*/  IMAD.IADD R4, R7, 0x1, -R4 ;  /* 0x0000000107047824 */ /* 0x000fe200078e0a04 */
[----:B------:R-:W-:Y:S02]  /*1b10*/  SEL R214, R221, 0xfffffff0, !P1 ;  /* 0xfffffff0ddd67807 */ /* 0x000fe40004800000 */
[----:B------:R-:W-:Y:S01]  /*1b20*/  LEA.HI R15, R6, R0, RZ, 0x3 ;  /* 0x00000000060f7211 */ /* 0x000fe200078f18ff */
[----:B------:R-:W-:Y:S01]  /*1b30*/  IMAD R9, R4, 0x800, R26 ;  /* 0x0000080004097824 */ /* 0x000fe200078e021a */
[----:B------:R-:W-:-:S02]  /*1b40*/  SEL R215, R219, 0xffffffe0, !P2 ;  /* 0xffffffe0dbd77807 */ /* 0x000fc40005000000 */
[----:B----4-:R-:W-:-:S04]  /*1b50*/  SHF.R.S32.HI R2, RZ, 0x1f, R11 ;  /* 0x0000001fff027819 */ /* 0x010fc8000001140b */
[----:B------:R-:W-:Y:S02]  /*1b60*/  LEA.HI R3, R2, R8, RZ, 0x3 ;  /* 0x0000000802037211 */ /* 0x000fe400078f18ff */
[----:B------:R-:W-:Y:S02]  /*1b70*/  LOP3.LUT R2, R5, 0x1c0, RZ, 0xc0, !PT ;  /* 0x000001c005027812 */ /* 0x000fe400078ec0ff */
[----:B------:R-:W-:Y:S02]  /*1b80*/  LOP3.LUT R3, R3, 0xfffffff8, RZ, 0xc0, !PT ;  /* 0xfffffff803037812 */ /* 0x000fe400078ec0ff */
[----:B------:R-:W-:Y:S02]  /*1b90*/  LOP3.LUT R5, R15, 0xfffffff8, RZ, 0xc0, !PT ;  /* 0xfffffff80f057812 */ /* 0x000fe400078ec0ff */
[----:B------:R-:W-:Y:S01]  /*1ba0*/  LOP3.LUT R6, R2, 0x10, R19, 0xf8, !PT ;  /* 0x0000001002067812 */ /* 0x000fe200078ef813 */
[----:B------:R-:W-:Y:S01]  /*1bb0*/  IMAD.IADD R22, R8, 0x1, -R3 ;  /* 0x0000000108167824 */ /* 0x000fe200078e0a03 */
[----:B------:R-:W-:Y:S01]  /*1bc0*/  SHF.R.U32.HI R8, RZ, 0x3, R2 ;  /* 0x00000003ff087819 */ /* 0x000fe20000011602 */
[----:B------:R-:W-:Y:S01]  /*1bd0*/  IMAD.IADD R0, R0, 0x1, -R5 ;  /* 0x0000000100007824 */ /* 0x000fe200078e0a05 */
[--C-:B------:R-:W-:Y:S01]  /*1be0*/  LOP3.LUT R5, R2, 0x8, R24.reuse, 0xf8, !PT ;  /* 0x0000000802057812 */ /* 0x100fe200078ef818 */
[----:B------:R-:W-:Y:S01]  /*1bf0*/  IMAD.SHL.U32 R3, R22, 0x40, RZ ;  /* 0x0000004016037824 */ /* 0x000fe200078e00ff */
[----:B-1----:R-:W-:Y:S01]  /*1c00*/  LOP3.LUT R13, R6, 0x8, R24, 0xf8, !PT ;  /* 0x00000008060d7812 */ /* 0x002fe200078ef818 */
[----:B------:R-:W-:Y:S01]  /*1c10*/  IMAD.SHL.U32 R2, R23, 0x8, RZ ;  /* 0x0000000817027824 */ /* 0x000fe200078e00ff */
[----:B------:R-:W-:Y:S01]  /*1c20*/  LOP3.LUT R6, R5, R8, RZ, 0x3c, !PT ;  /* 0x0000000805067212 */ /* 0x000fe200078e3cff */
[----:B------:R-:W-:Y:S01]  /*1c30*/  IMAD.SHL.U32 R5, R4, 0x20, RZ ;  /* 0x0000002004057824 */ /* 0x000fe200078e00ff */
[----:B------:R-:W-:-:S02]  /*1c40*/  LOP3.LUT R3, R3, 0x1c0, RZ, 0xc0, !PT ;  /* 0x000001c003037812 */ /* 0x000fc400078ec0ff */
[----:B------:R-:W-:Y:S01]  /*1c50*/  LOP3.LUT R2, R2, 0x18, RZ, 0xc0, !PT ;  /* 0x0000001802027812 */ /* 0x000fe200078ec0ff */
[----:B------:R-:W-:Y:S01]  /*1c60*/  IMAD.IADD R6, R9, 0x1, R6 ;  /* 0x0000000109067824 */ /* 0x000fe200078e0206 */
[----:B------:R-:W-:Y:S02]  /*1c70*/  SHF.R.U32.HI R7, RZ, 0x3, R3 ;  /* 0x00000003ff077819 */ /* 0x000fe40000011603 */
[----:B------:R-:W-:Y:S02]  /*1c80*/  LOP3.LUT R9, R11, 0x3ffffffc, RZ, 0xc0, !PT ;  /* 0x3ffffffc0b097812 */ /* 0x000fe400078ec0ff */
[----:B------:R-:W-:Y:S01]  /*1c90*/  LOP3.LUT R12, R2, 0x20, R5, 0xf8, !PT ;  /* 0x00000020020c7812 */ /* 0x000fe200078ef805 */
[----:B------:R-:W-:Y:S01]  /*1ca0*/  IMAD.SHL.U32 R5, R0, 0x40, RZ ;  /* 0x0000004000057824 */ /* 0x000fe200078e00ff */
[----:B------:R-:W-:Y:S01]  /*1cb0*/  LOP3.LUT R11, R7, R3, R2, 0x1e, !PT ;  /* 0x00000003070b7212 */ /* 0x000fe200078e1e02 */
[----:B------:R-:W-:Y:S01]  /*1cc0*/  IMAD.IADD R7, R32, 0x1, -R9 ;  /* 0x0000000120077824 */ /* 0x000fe200078e0a09 */
[----:B------:R-:W-:Y:S01]  /*1cd0*/  LOP3.LUT R2, R13, R8, RZ, 0x3c, !PT ;  /* 0x000000080d027212 */ /* 0x000fe200078e3cff */
[----:B------:R-:W-:Y:S01]  /*1ce0*/  IMAD.SHL.U32 R3, R14, 0x400, RZ ;  /* 0x000004000e037824 */ /* 0x000fe200078e00ff */
[----:B------:R-:W-:Y:S01]  /*1cf0*/  LOP3.LUT R5, R5, 0x1c0, RZ, 0xc0, !PT ;  /* 0x000001c005057812 */ /* 0x000fe200078ec0ff */
[----:B------:R-:W-:-:S02]  /*1d00*/  IMAD.SHL.U32 R9, R4, 0x8, RZ ;  /* 0x0000000804097824 */ /* 0x000fc400078e00ff */
[----:B------:R-:W-:Y:S01]  /*1d10*/  IMAD R8, R7, 0x2, R3 ;  /* 0x0000000207087824 */ /* 0x000fe200078e0203 */
[----:B------:R-:W-:Y:S01]  /*1d20*/  SHF.R.U32.HI R7, RZ, 0x3, R5 ;  /* 0x00000003ff077819 */ /* 0x000fe20000011605 */
[----:B------:R-:W-:Y:S01]  /*1d30*/  IMAD R2, R4, 0x200, R2 ;  /* 0x0000020004027824 */ /* 0x000fe200078e0202 */
[----:B------:R-:W-:Y:S01]  /*1d40*/  LOP3.LUT R4, R5, 0x8, R9, 0xf8, !PT ;  /* 0x0000000805047812 */ /* 0x000fe200078ef809 */
[----:B------:R-:W-:Y:S01]  /*1d50*/  IMAD.IADD R237, R8, 0x1, R11 ;  /* 0x0000000108ed7824 */ /* 0x000fe200078e020b */
[----:B------:R-:W-:Y:S01]  /*1d60*/  LOP3.LUT R5, R7, R12, R5, 0x1e, !PT ;  /* 0x0000000c07057212 */ /* 0x000fe200078e1e05 */
[----:B------:R-:W-:Y:S01]  /*1d70*/  @!P3 IMAD.SHL.U32 R8, R32, 0x10, RZ ;  /* 0x000000102008b824 */ /* 0x000fe200078e00ff */
[----:B------:R-:W-:Y:S01]  /*1d80*/  LOP3.LUT R7, R4, R7, RZ, 0x3c, !PT ;  /* 0x0000000704077212 */ /* 0x000fe200078e3cff */
[----:B------:R-:W-:Y:S02]  /*1d90*/  IMAD.SHL.U32 R4, R15, 0x40, RZ ;  /* 0x000000400f047824 */ /* 0x000fe400078e00ff */
[----:B------:R-:W-:Y:S01]  /*1da0*/  IMAD.SHL.U32 R237, R237, 0x2, RZ ;  /* 0x00000002eded7824 */ /* 0x000fe200078e00ff */
[----:B------:R1:W-:Y:S02]  /*1db0*/  @!P3 LDGSTS.E.BYPASS.LTC128B.128 [R8+0x20280], [R20.64] ;  /* 0x202800001408bfae */ /* 0x0003e4000b901d54 */
[----:B------:R-:W-:-:S02]  /*1dc0*/  LOP3.LUT R4, R4, 0xfffffe00, RZ, 0xc0, !PT ;  /* 0xfffffe0004047812 */ /* 0x000fc400078ec0ff */
[----:B------:R-:W0:Y:S01]  /*1dd0*/  LDGDEPBAR ;  /* 0x00000000000079af */ /* 0x000e220000000000 */
[----:B------:R-:W-:Y:S02]  /*1de0*/  IADD3 R13, R237, 0x20480, RZ ;  /* 0x00020480ed0d7810 */ /* 0x000fe40007ffe0ff */
[-C--:B------:R-:W-:Y:S01]  /*1df0*/  IADD3 R217, R7, R4.reuse, R3 ;  /* 0x0000000407d97210 */ /* 0x080fe20007ffe003 */
[----:B------:R-:W0:Y:S01]  /*1e00*/  LDGDEPBAR ;  /* 0x00000000000079af */ /* 0x000e220000000000 */
[----:B------:R-:W-:Y:S02]  /*1e10*/  LOP3.LUT R220, R5, R4, RZ, 0xfc, !PT ;  /* 0x0000000405dc7212 */ /* 0x000fe400078efcff */
[----:B------:R-:W-:Y:S02]  /*1e20*/  IADD3 R4, R10, 0x10080, RZ ;  /* 0x000100800a047810 */ /* 0x000fe40007ffe0ff */
[----:B-1----:R-:W-:-:S05]  /*1e30*/  LOP3.LUT R8, R18, 0xffffffe0, RZ, 0xc0, !PT ;  /* 0xffffffe012087812 */ /* 0x002fca00078ec0ff */
[----:B------:R-:W-:-:S05]  /*1e40*/  IMAD.IADD R11, R32, 0x1, -R8 ;  /* 0x00000001200b7824 */ /* 0x000fca00078e0a08 */
[----:B------:R-:W-:-:S04]  /*1e50*/  SHF.R.S32.HI R3, RZ, 0x1f, R11 ;  /* 0x0000001fff037819 */ /* 0x000fc8000001140b */
[----:B------:R-:W-:Y:S02]  /*1e60*/  LEA.HI R7, R3, R11, RZ, 0x2 ;  /* 0x0000000b03077211 */ /* 0x000fe400078f10ff */
        /* <DEDUP_REMOVED lines=26> */
[----:B------:R1:W-:Y:S01]  /*2010*/  LDGSTS.E.BYPASS.LTC128B.128 [R10+0x1e080], [R4.64+0x80], !P0 ;  /* 0x1e080080040a7fae */ /* 0x0003e2000c101d54 */
[----:B------:R-:W-:-:S03]  /*2020*/  IADD3 R3, P0, R29, UR26, RZ ;  /* 0x0000001a1d037c10 */ /* 0x000fc6000ff1e0ff */
[----:B------:R2:W-:Y:S04]  /*2030*/  LDGSTS.E.BYPASS.LTC128B.128 [R10+0x1d080], [R8.64], !P2 ;  /* 0x1d080000080a7fae */ /* 0x0005e8000d101d54 */
[----:B------:R2:W-:Y:S01]  /*2040*/  LDGSTS.E.BYPASS.LTC128B.128 [R10+0x1f080], [R8.64+0x80], !P1 ;  /* 0x1f080080080a7fae */ /* 0x0005e2000c901d54 */
[----:B-1----:R-:W-:Y:S02]  /*2050*/  LEA.HI.X.SX32 R5, R12, R28, 0x1, P0 ;  /* 0x0000001c0c057211 */ /* 0x002fe400000f0eff */
[----:B------:R-:W-:-:S04]  /*2060*/  LEA R4, P0, R3, c[0x0][0x280], 0x2 ;  /* 0x0000a00003047a11 */ /* 0x000fc800078010ff */
[----:B------:R-:W-:Y:S01]  /*2070*/  LEA.HI.X R5, R3, c[0x0][0x284], R5, 0x2, P0 ;  /* 0x0000a10003057a11 */ /* 0x000fe200000f1405 */
[----:B------:R-:W-:Y:S05]  /*2080*/  @P3 BRA `(.L_x_1503) ;  /* 0x0000002000003947 */ /* 0x000fea0003800000 */
[----:B------:R-:W-:-:S05]  /*2090*/  SHF.L.U32 R3, R32, 0x4, RZ ;  /* 0x0000000420037819 */ /* 0x000fca00000006ff */
[----:B------:R1:W-:Y:S02]  /*20a0*/  LDGSTS.E.BYPASS.LTC128B.128 [R3+0x20380], [R4.64] ;  /* 0x2038000004037fae */ /* 0x0003e4000b901d54 */
.L_x_1503:
[----:B------:R-:W-:Y:S05]  /*20b0*/  BSYNC B0 ;  /* 0x0000000000007941 */ /* 0x000fea0003800000 */
.L_x_1502:
[----:B-1-3--:R-:W-:Y:S01]  /*20c0*/  SHF.R.S32.HI R3, RZ, 0x1f, R23 ;  /* 0x0000001fff037819 */ /* 0x00afe20000011417 */
[----:B------:R-:W-:Y:S01]  /*20d0*/  UMOV UR31, 0x1 ;  /* 0x00000001001f7882 */ /* 0x000fe20000000000 */
[----:B------:R-:W-:Y:S01]  /*20e0*/  LOP3.LUT R4, R7, 0x7ffffffc, RZ, 0xc0, !PT ;  /* 0x7ffffffc07047812 */ /* 0x000fe200078ec0ff */
[----:B------:R-:W-:Y:S01]  /*20f0*/  ULDC UR7, c[0x0][0x198] ;  /* 0x0000660000077ab9 */ /* 0x000fe20000000800 */
[----:B------:R-:W-:Y:S01]  /*2100*/  LEA.HI R3, R3, R23, RZ, 0x2 ;  /* 0x0000001703037211 */ /* 0x000fe200078f10ff */
[----:B------:R-:W-:Y:S01]  /*2110*/  UIADD3 UR7, -UR13, UR7, UR31 ;  /* 0x000000070d077290 */ /* 0x000fe2000fffe11f */
[----:B------:R-:W-:Y:S01]  /*2120*/  LOP3.LUT P0, RZ, R22, 0x4, RZ, 0xc0, !PT ;  /* 0x0000000416ff7812 */ /* 0x000fe2000780c0ff */
[----:B------:R-:W-:Y:S01]  /*2130*/  IMAD.IADD R4, R11, 0x1, -R4 ;  /* 0x000000010b047824 */ /* 0x000fe200078e0a04 */
[----:B------:R-:W-:Y:S01]  /*2140*/  LOP3.LUT R3, R3, 0x1ffffffc, RZ, 0xc0, !PT ;  /* 0x1ffffffc03037812 */ /* 0x000fe200078ec0ff */
[----:B------:R-:W-:Y:S01]  /*2150*/  ULDC UR6, c[0x0][0x2a0] ;  /* 0x0000a80000067ab9 */ /* 0x000fe20000000800 */
[----:B------:R-:W-:Y:S01]  /*2160*/  IADD3 R236, R237, 0x204c0, RZ ;  /* 0x000204c0edec7810 */ /* 0x000fe20007ffe0ff */
[----:B------:R-:W-:Y:S01]  /*2170*/  IMAD.U32 R248, RZ, RZ, UR7 ;  /* 0x00000007fff87e24 */ /* 0x000fe2000f8e00ff */
[----:B------:R-:W-:Y:S01]  /*2180*/  ULOP3.LUT UR6, URZ, UR6, URZ, 0x33, !UPT ;  /* 0x000000063f067292 */ /* 0x000fe2000f8e333f */
[----:B------:R-:W-:Y:S01]  /*2190*/  IMAD.IADD R3, R23, 0x1, -R3 ;  /* 0x0000000117037824 */ /* 0x000fe200078e0a03 */
[----:B------:R-:W-:Y:S01]  /*21a0*/  LOP3.LUT P1, RZ, R0, 0x2, RZ, 0xc0, !PT ;  /* 0x0000000200ff7812 */ /* 0x000fe2000782c0ff */
[----:B------:R-:W-:Y:S01]  /*21b0*/  IMAD.SHL.U32 R210, R2, 0x2, RZ ;  /* 0x0000000202d27824 */ /* 0x000fe200078e00ff */
[----:B------:R-:W-:Y:S01]  /*21c0*/  SHF.R.S32.HI R33, RZ, 0x1f, R32 ;  /* 0x0000001fff217819 */ /* 0x000fe20000011420 */
[----:B------:R-:W-:Y:S01]  /*21d0*/  IMAD R3, R3, 0x4, R4 ;  /* 0x0000000403037824 */ /* 0x000fe200078e0204 */
[----:B------:R-:W0:Y:S01]  /*21e0*/  LDGDEPBAR ;  /* 0x00000000000079af */ /* 0x000e220000000000 */
[----:B------:R-:W-:Y:S01]  /*21f0*/  @P0 IADD3 R236, R13, -0x40, RZ ;  /* 0xffffffc00dec0810 */ /* 0x000fe20007ffe0ff */
[----:B------:R-:W-:Y:S01]  /*2200*/  IMAD.IADD R209, R215, 0x1, R2 ;  /* 0x00000001d7d17824 */ /* 0x000fe200078e0202 */
[----:B------:R-:W-:Y:S01]  /*2210*/  LOP3.LUT P0, RZ, R0, 0x4, RZ, 0xc0, !PT ;  /* 0x0000000400ff7812 */ /* 0x000fe2000780c0ff */
[----:B------:R-:W-:Y:S01]  /*2220*/  IMAD.SHL.U32 R252, R3, 0x2, RZ ;  /* 0x0000000203fc7824 */ /* 0x000fe200078e00ff */
[----:B------:R-:W1:Y:S01]  /*2230*/  S2UR UR23, SR_CTAID.Y ;  /* 0x00000000001779c3 */ /* 0x000e620000002600 */
[----:B------:R-:W-:Y:S01]  /*2240*/  IMAD.SHL.U32 R213, R6, 0x2, RZ ;  /* 0x0000000206d57824 */ /* 0x000fe200078e00ff */
[----:B------:R-:W-:Y:S01]  /*2250*/  SEL R219, R219, 0xffffffe0, !P0 ;  /* 0xffffffe0dbdb7807 */ /* 0x000fe20004000000 */
[----:B------:R-:W-:Y:S01]  /*2260*/  IMAD.MOV.U32 R218, RZ, RZ, 0x40 ;  /* 0x00000040ffda7424 */ /* 0x000fe200078e00ff */
[----:B------:R-:W-:Y:S01]  /*2270*/  IADD3 R248, R248, -c[0x0][0x168], -R252 ;  /* 0x80005a00f8f87a10 */ /* 0x000fe20007ffe8fc */
[----:B------:R-:W-:Y:S01]  /*2280*/  IMAD R214, R214, 0x2, R213 ;  /* 0x00000002d6d67824 */ /* 0x000fe200078e02d5 */
[----:B------:R-:W-:Y:S01]  /*2290*/  SEL R221, R221, 0xfffffff0, !P1 ;  /* 0xfffffff0dddd7807 */ /* 0x000fe20004800000 */
[----:B------:R-:W-:Y:S01]  /*22a0*/  IMAD.IADD R222, R217, 0x1, R219 ;  /* 0x00000001d9de7824 */ /* 0x000fe200078e02db */
[C---:B------:R-:W-:Y:S01]  /*22b0*/  IADD3 R2, R248.reuse, c[0x0][0x2a4], RZ ;  /* 0x0000a900f8027a10 */ /* 0x040fe20007ffe0ff */
[----:B------:R-:W-:Y:S01]  /*22c0*/  IMAD R216, R215, 0x2, R213 ;  /* 0x00000002d7d87824 */ /* 0x000fe200078e02d5 */
[----:B------:R-:W-:Y:S01]  /*22d0*/  IADD3 R0, R248, UR6, RZ ;  /* 0x00000006f8007c10 */ /* 0x000fe2000fffe0ff */
[----:B------:R-:W-:Y:S01]  /*22e0*/  CS2R R178, SRZ ;  /* 0x0000000000b27805 */ /* 0x000fe2000001ff00 */
[----:B------:R-:W-:Y:S01]  /*22f0*/  CS2R R176, SRZ ;  /* 0x0000000000b07805 */ /* 0x000fe2000001ff00 */
[----:B------:R3:W-:Y:S01]  /*2300*/  STL [R1+0x34], R2 ;  /* 0x0000340201007387 */ /* 0x0007e20000100800 */
[----:B------:R-:W-:Y:S01]  /*2310*/  CS2R R174, SRZ ;  /* 0x0000000000ae7805 */ /* 0x000fe2000001ff00 */
[----:B------:R-:W-:Y:S01]  /*2320*/  CS2R R172, SRZ ;  /* 0x0000000000ac7805 */ /* 0x000fe2000001ff00 */
[----:B------:R-:W-:Y:S01]  /*2330*/  CS2R R170, SRZ ;  /* 0x0000000000aa7805 */ /* 0x000fe2000001ff00 */
[----:B------:R3:W-:Y:S01]  /*2340*/  STL [R1], R0 ;  /* 0x0000000001007387 */ /* 0x0007e20000100800 */
[----:B------:R-:W-:Y:S01]  /*2350*/  CS2R R168, SRZ ;  /* 0x0000000000a87805 */ /* 0x000fe2000001ff00 */
[----:B------:R-:W-:Y:S01]  /*2360*/  CS2R R166, SRZ ;  /* 0x0000000000a67805 */ /* 0x000fe2000001ff00 */
        /* <DEDUP_REMOVED lines=58> */
[----:B------:R-:W-:Y:S01]  /*2710*/  IMAD.SHL.U32 R209, R209, 0x2, RZ ;  /* 0x00000002d1d17824 */ /* 0x000fe200078e00ff */
[----:B------:R-:W-:Y:S01]  /*2720*/  SEL R218, R218, 0xffffffc0, !P0 ;  /* 0xffffffc0dada7807 */ /* 0x000fe20004000000 */
[----:B------:R-:W-:Y:S01]  /*2730*/  IMAD R215, R215, 0x2, R214 ;  /* 0x00000002d7d77824 */ /* 0x000fe200078e02d6 */
[----:B------:R-:W-:Y:S01]  /*2740*/  ULDC UR30, c[0x0][0x2a8] ;  /* 0x0000aa00001e7ab9 */ /* 0x000fe20000000800 */
[----:B------:R-:W-:Y:S01]  /*2750*/  IMAD.IADD R224, R217, 0x1, R221 ;  /* 0x00000001d9e07824 */ /* 0x000fe200078e02dd */
[----:B------:R-:W-:Y:S01]  /*2760*/  ULDC UR24, c[0x0][0x2a0] ;  /* 0x0000a80000187ab9 */ /* 0x000fe20000000800 */
[----:B------:R-:W-:Y:S01]  /*2770*/  IMAD.IADD R223, R221, 0x1, R222 ;  /* 0x00000001dddf7824 */ /* 0x000fe200078e02de */
[----:B------:R-:W-:Y:S01]  /*2780*/  ULDC UR15, c[0x0][0x290] ;  /* 0x0000a400000f7ab9 */ /* 0x000fe20000000800 */
[----:B------:R-:W-:Y:S01]  /*2790*/  IADD3 R249, -R252, UR25, RZ ;  /* 0x00000019fcf97c10 */ /* 0x000fe2000fffe1ff */
[----:B------:R-:W-:-:S02]  /*27a0*/  USHF.L.U64.HI UR26, UR4, 0x5, UR5 ;  /* 0x00000005041a7899 */ /* 0x000fc40008010205 */
[----:B------:R-:W-:Y:S02]  /*27b0*/  USHF.L.U32 UR27, UR4, 0x5, URZ ;  /* 0x00000005041b7899 */ /* 0x000fe4000800063f */
[----:B------:R-:W-:Y:S02]  /*27c0*/  UMOV UR29, 0x1 ;  /* 0x00000001001d7882 */ /* 0x000fe40000000000 */
[----:B------:R-:W-:Y:S02]  /*27d0*/  UMOV UR4, URZ ;  /* 0x0000003f00047c82 */ /* 0x000fe40008000000 */
[----:B------:R-:W-:Y:S02]  /*27e0*/  UMOV UR28, URZ ;  /* 0x0000003f001c7c82 */ /* 0x000fe40008000000 */
[----:B------:R-:W-:Y:S02]  /*27f0*/  USHF.L.U32 UR16, UR10, 0x7, URZ ;  /* 0x000000070a107899 */ /* 0x000fe4000800063f */
[----:B------:R-:W-:-:S02]  /*2800*/  UISETP.GT.AND UP5, UPT, UR10, -0x1, UPT ;  /* 0xffffffff0a00788c */ /* 0x000fc4000bfa4270 */
[----:B------:R-:W-:Y:S02]  /*2810*/  USHF.R.S32.HI UR5, URZ, 0x1f, UR11 ;  /* 0x0000001f3f057899 */ /* 0x000fe4000801140b */
[----:B------:R-:W-:Y:S02]  /*2820*/  UISETP.LE.AND UP4, UPT, UR31, UR30, UPT ;  /* 0x0000001e1f00728c */ /* 0x000fe4000bf83270 */
[----:B------:R-:W-:Y:S02]  /*2830*/  ULOP3.LUT UR24, URZ, UR24, URZ, 0x33, !UPT ;  /* 0x000000183f187292 */ /* 0x000fe4000f8e333f */
[----:B------:R-:W-:Y:S02]  /*2840*/  UIMAD UR15, UR11, UR15, URZ ;  /* 0x0000000f0b0f72a4 */ /* 0x000fe4000f8e023f */
[----:B-1-3--:R-:W-:Y:S02]  /*2850*/  ULDC UR25, c[0x0][0x168] ;  /* 0x00005a0000197ab9 */ /* 0x00afe40000000800 */
.L_x_1522:
[----:B------:R-:W-:Y:S04]  /*2860*/  DEPBAR.LE SB0, 0x1 ;  /* 0x000080400000791a */ /* 0x000fe80000000000 */
[----:B------:R-:W-:Y:S01]  /*2870*/  BAR.SYNC.DEFER_BLOCKING 0x0 ;  /* 0x0000000000007b1d */ /* 0x000fe20000010000 */
[----:B------:R-:W-:Y:S01]  /*2880*/  IMAD.U32 R0, RZ, RZ, UR4 ;  /* 0x00000004ff007e24 */ /* 0x000fe2000f8e00ff */
[----:B------:R-:W-:Y:S02]  /*2890*/  MOV R20, UR4 ;  /* 0x0000000400147c02 */ /* 0x000fe40008000f00 */
[----:B------:R-:W-:Y:S01]  /*28a0*/  PLOP3.LUT P0, PT, PT, PT, UP4, 0x40, 0x0 ;  /* 0x000000000000781c */ /* 0x000fe20003f0e848 */
[C---:B------:R-:W-:Y:S02]  /*28b0*/  IMAD R208, R0.reuse, 0x2000, R217 ;  /* 0x0000200000d07824 */ /* 0x040fe400078e02d9 */
[C---:B------:R-:W-:Y:S02]  /*28c0*/  IMAD R2, R0.reuse, 0x2000, R221 ;  /* 0x0000200000027824 */ /* 0x040fe400078e02dd */
[----:B------:R-:W-:Y:S01]  /*28d0*/  IMAD R0, R0, 0x2000, R224 ;  /* 0x0000200000007824 */ /* 0x000fe200078e02e0 */
[----:B------:R-:W-:Y:S01]  /*28e0*/  SHF.L.U32 R204, R208, 0x1, RZ ;  /* 0x00000001d0cc7819 */ /* 0x000fe200000006ff */
[--C-:B------:R-:W-:Y:S01]  /*28f0*/  IMAD R20, R20, 0x2000, R219.reuse ;  /* 0x0000200014147824 */ /* 0x100fe200078e02db */
[C---:B------:R-:W-:Y:S01]  /*2900*/  IADD3 R3, R217.reuse, R2, RZ ;  /* 0x00000002d9037210 */ /* 0x040fe20007ffe0ff */
[----:B------:R-:W-:Y:S02]  /*2910*/  IMAD.SHL.U32 R0, R0, 0x2, RZ ;  /* 0x0000000200007824 */ /* 0x000fe400078e00ff */
[----:B------:R-:W-:Y:S01]  /*2920*/  IMAD.IADD R24, R217, 0x1, R20 ;  /* 0x00000001d9187824 */ /* 0x000fe200078e0214 */
[----:B------:R-:W-:Y:S02]  /*2930*/  SHF.L.U32 R205, R3, 0x1, RZ ;  /* 0x0000000103cd7819 */ /* 0x000fe400000006ff */
[----:B------:R-:W-:Y:S01]  /*2940*/  MOV R3, UR4 ;  /* 0x0000000400037c02 */ /* 0x000fe20008000f00 */
[----:B------:R-:W-:Y:S03]  /*2950*/  IMAD.SHL.U32 R206, R24, 0x2, RZ ;  /* 0x0000000218ce7824 */ /* 0x000fe600078e00ff */
[----:B------:R-:W-:Y:S01]  /*2960*/  LEA R3, R3, R222, 0xd ;  /* 0x000000de03037211 */ /* 0x000fe200078e68ff */
[----:B------:R-:W-:Y:S03]  /*2970*/  LDSM.16.M88.4 R16, [R213+0x80] ;  /* 0x00008000d510783b */ /* 0x000fe60000000200 */
[----:B------:R-:W-:Y:S03]  /*2980*/  SHF.L.U32 R3, R3, 0x1, RZ ;  /* 0x0000000103037819 */ /* 0x000fe600000006ff */
[----:B------:R-:W1:Y:S06]  /*2990*/  LDSM.16.M88.4 R32, [R204+0x10080] ;  /* 0x01008000cc20783b */ /* 0x000e6c0000000200 */
[----:B------:R-:W3:Y:S06]  /*29a0*/  LDSM.16.M88.4 R28, [R204+0x11080] ;  /* 0x01108000cc1c783b */ /* 0x000eec0000000200 */
[----:B------:R-:W4:Y:S06]  /*29b0*/  LDSM.16.M88.4 R36, [R213+0x2080] ;  /* 0x00208000d524783b */ /* 0x000f2c0000000200 */
[----:B------:R-:W5:Y:S06]  /*29c0*/  LDL R211, [R1+0x34] ;  /* 0x0000340001d37983 */ /* 0x000f6c0000100800 */
[----:B------:R-:W-:Y:S06]  /*29d0*/  LDSM.16.M88.4 R44, [R214+0x80] ;  /* 0x00008000d62c783b */ /* 0x000fec0000000200 */
[----:B--2---:R-:W2:Y:S06]  /*29e0*/  LDL R226, [R1] ;  /* 0x0000000001e27983 */ /* 0x004eac0000100800 */
[----:B------:R-:W4:Y:S01]  /*29f0*/  LDSM.16.M88.4 R40, [R205+0x10080] ;  /* 0x01008000cd28783b */ /* 0x000f220000000200 */
[-C--:B-1----:R-:W-:Y:S05]  /*2a00*/  HMMA.16816.F32 R4, R32, R16.reuse, RZ ;  /* 0x000000102004723c */ /* 0x082fea00000018ff */
[----:B------:R-:W1:Y:S03]  /*2a10*/  LDSM.16.M88.4 R48, [R0+0x11080] ;  /* 0x011080000030783b */ /* 0x000e660000000200 */
[C---:B---3--:R-:W-:Y:S03]  /*2a20*/  HMMA.16816.F32 R8, R28.reuse, R16, RZ ;  /* 0x000000101c08723c */ /* 0x048fe600000018ff */
[----:B------:R-:W3:Y:S06]  /*2a30*/  LDSM.16.M88.4 R180, [R214+0x2080] ;  /* 0x00208000d6b4783b */ /* 0x000eec0000000200 */
[----:B------:R-:W-:Y:S01]  /*2a40*/  LDSM.16.M88.4 R188, [R216+0x80] ;  /* 0x00008000d8bc783b */ /* 0x000fe20000000200 */
[-C--:B------:R-:W-:Y:S05]  /*2a50*/  HMMA.16816.F32 R12, R28, R18.reuse, RZ ;  /* 0x000000121c0c723c */ /* 0x080fea00000018ff */
[----:B------:R-:W1:Y:S03]  /*2a60*/  LDSM.16.M88.4 R184, [R206+0x10080] ;  /* 0x01008000ceb8783b */ /* 0x000e660000000200 */
[C---:B------:R-:W-:Y:S03]  /*2a70*/  HMMA.16816.F32 R16, R32.reuse, R18, RZ ;  /* 0x000000122010723c */ /* 0x040fe600000018ff */
[----:B------:R-:W1:Y:S05]  /*2a80*/  LDSM.16.M88.4 R192, [R3+0x11080] ;  /* 0x0110800003c0783b */ /* 0x000e6a0000000200 */
[-C--:B----4-:R-:W-:Y:S01]  /*2a90*/  HMMA.16816.F32 R20, R32, R36.reuse, RZ ;  /* 0x000000242014723c */ /* 0x090fe200000018ff */
[----:B------:R-:W-:Y:S06]  /*2aa0*/  LDSM.16.M88.4 R196, [R215+0x80] ;  /* 0x00008000d7c4783b */ /* 0x000fec0000000200 */
[----:B------:R-:W4:Y:S01]  /*2ab0*/  LDL R212, [R1+0x4] ;  /* 0x0000040001d47983 */ /* 0x000f220000100800 */
[C---:B------:R-:W-:Y:S07]  /*2ac0*/  HMMA.16816.F32 R24, R28.reuse, R36, RZ ;  /* 0x000000241c18723c */ /* 0x040fee00000018ff */
[----:B------:R-:W-:Y:S01]  /*2ad0*/  IMAD.U32 R36, RZ, RZ, UR4 ;  /* 0x00000004ff247e24 */ /* 0x000fe2000f8e00ff */
[-C--:B------:R-:W-:Y:S08]  /*2ae0*/  HMMA.16816.F32 R28, R28, R38.reuse, RZ ;  /* 0x000000261c1c723c */ /* 0x080ff000000018ff */
[----:B------:R-:W-:Y:S08]  /*2af0*/  HMMA.16816.F32 R32, R32, R38, RZ ;  /* 0x000000262020723c */ /* 0x000ff000000018ff */
[-C--:B------:R-:W-:Y:S08]  /*2b00*/  HMMA.16816.F32 R4, R40, R44.reuse, R4 ;  /* 0x0000002c2804723c */ /* 0x080ff00000001804 */
[C---:B-1----:R-:W-:Y:S07]  /*2b10*/  HMMA.16816.F32 R8, R48.reuse, R44, R8 ;  /* 0x0000002c3008723c */ /* 0x042fee0000001808 */
[----:B------:R-:W-:Y:S01]  /*2b20*/  IADD3 R44, R217, R2, R219 ;  /* 0x00000002d92c7210 */ /* 0x000fe20007ffe0db */
[-C--:B------:R-:W-:Y:S04]  /*2b30*/  HMMA.16816.F32 R12, R48, R46.reuse, R12 ;  /* 0x0000002e300c723c */ /* 0x080fe8000000180c */
[----:B------:R-:W-:Y:S01]  /*2b40*/  LEA R2, R36, R223, 0xd ;  /* 0x000000df24027211 */ /* 0x000fe200078e68ff */
[----:B------:R-:W-:Y:S01]  /*2b50*/  IMAD.SHL.U32 R207, R44, 0x2, RZ ;  /* 0x000000022ccf7824 */ /* 0x000fe200078e00ff */
[----:B------:R-:W1:Y:S02]  /*2b60*/  LDSM.16.M88.4 R36, [R216+0x2080] ;  /* 0x00208000d824783b */ /* 0x000e640000000200 */
[C---:B------:R-:W-:Y:S04]  /*2b70*/  HMMA.16816.F32 R16, R40.reuse, R46, R16 ;  /* 0x0000002e2810723c */ /* 0x040fe80000001810 */
[----:B------:R-:W1:Y:S01]  /*2b80*/  LDSM.16.M88.4 R44, [R207+0x10080] ;  /* 0x01008000cf2c783b */ /* 0x000e620000000200 */
[----:B------:R-:W-:Y:S03]  /*2b90*/  SHF.L.U32 R2, R2, 0x1, RZ ;  /* 0x0000000102027819 */ /* 0x000fe600000006ff */
[-C--:B---3--:R-:W-:Y:S02]  /*2ba0*/  HMMA.16816.F32 R20, R40, R180.reuse, R20 ;  /* 0x000000b42814723c */ /* 0x088fe40000001814 */
[----:B------:R-:W3:Y:S06]  /*2bb0*/  LDSM.16.M88.4 R200, [R2+0x11080] ;  /* 0x0110800002c8783b */ /* 0x000eec0000000200 */
[C---:B------:R-:W-:Y:S08]  /*2bc0*/  HMMA.16816.F32 R24, R48.reuse, R180, R24 ;  /* 0x000000b43018723c */ /* 0x040ff00000001818 */
[-C--:B------:R-:W-:Y:S01]  /*2bd0*/  HMMA.16816.F32 R28, R48, R182.reuse, R28 ;  /* 0x000000b6301c723c */ /* 0x080fe2000000181c */
[----:B------:R-:W-:Y:S07]  /*2be0*/  LDSM.16.M88.4 R48, [R204+0x12080] ;  /* 0x01208000cc30783b */ /* 0x000fee0000000200 */
[----:B------:R-:W-:Y:S01]  /*2bf0*/  HMMA.16816.F32 R32, R40, R182, R32 ;  /* 0x000000b62820723c */ /* 0x000fe20000001820 */
[----:B------:R-:W3:Y:S06]  /*2c00*/  LDSM.16.M88.4 R40, [R215+0x2080] ;  /* 0x00208000d728783b */ /* 0x000eec0000000200 */
[----:B------:R-:W3:Y:S01]  /*2c10*/  LDSM.16.M88.4 R180, [R213+0x4080] ;  /* 0x00408000d5b4783b */ /* 0x000ee20000000200 */
[-C--:B------:R-:W-:Y:S08]  /*2c20*/  HMMA.16816.F32 R4, R184, R188.reuse, R4 ;  /* 0x000000bcb804723c */ /* 0x080ff00000001804 */
[C---:B------:R-:W-:Y:S08]  /*2c30*/  HMMA.16816.F32 R8, R192.reuse, R188, R8 ;  /* 0x000000bcc008723c */ /* 0x040ff00000001808 */
[-C--:B------:R-:W-:Y:S08]  /*2c40*/  HMMA.16816.F32 R12, R192, R190.reuse, R12 ;  /* 0x000000bec00c723c */ /* 0x080ff0000000180c */
[C---:B------:R-:W-:Y:S01]  /*2c50*/  HMMA.16816.F32 R16, R184.reuse, R190, R16 ;  /* 0x000000beb810723c */ /* 0x040fe20000001810 */
[----:B------:R-:W3:Y:S07]  /*2c60*/  LDSM.16.M88.4 R188, [R204+0x13080] ;  /* 0x01308000ccbc783b */ /* 0x000eee0000000200 */
[-C--:B-1----:R-:W-:Y:S08]  /*2c70*/  HMMA.16816.F32 R20, R184, R36.reuse, R20 ;  /* 0x00000024b814723c */ /* 0x082ff00000001814 */
[C---:B------:R-:W-:Y:S08]  /*2c80*/  HMMA.16816.F32 R24, R192.reuse, R36, R24 ;  /* 0x00000024c018723c */ /* 0x040ff00000001818 */
[-C--:B------:R-:W-:Y:S01]  /*2c90*/  HMMA.16816.F32 R28, R192, R38.reuse, R28 ;  /* 0x00000026c01c723c */ /* 0x080fe2000000181c */
[----:B------:R-:W-:Y:S07]  /*2ca0*/  LDSM.16.M88.4 R192, [R214+0x4080] ;  /* 0x00408000d6c0783b */ /* 0x000fee0000000200 */
[----:B------:R-:W-:Y:S01]  /*2cb0*/  HMMA.16816.F32 R32, R184, R38, R32 ;  /* 0x00000026b820723c */ /* 0x000fe20000001820 */
[----:B------:R-:W1:Y:S06]  /*2cc0*/  LDSM.16.M88.4 R36, [R213+0x6080] ;  /* 0x00608000d524783b */ /* 0x000e6c0000000200 */
[----:B------:R-:W1:Y:S01]  /*2cd0*/  LDSM.16.M88.4 R184, [R0+0x12080] ;  /* 0x0120800000b8783b */ /* 0x000e620000000200 */
[-C--:B------:R-:W-:Y:S08]  /*2ce0*/  HMMA.16816.F32 R4, R44, R196.reuse, R4 ;  /* 0x000000c42c04723c */ /* 0x080ff00000001804 */
[C---:B---3--:R-:W-:Y:S08]  /*2cf0*/  HMMA.16816.F32 R8, R200.reuse, R196, R8 ;  /* 0x000000c4c808723c */ /* 0x048ff00000001808 */
[-C--:B------:R-:W-:Y:S08]  /*2d00*/  HMMA.16816.F32 R12, R200, R198.reuse, R12 ;  /* 0x000000c6c80c723c */ /* 0x080ff0000000180c */
[C---:B------:R-:W-:Y:S01]  /*2d10*/  HMMA.16816.F32 R16, R44.reuse, R198, R16 ;  /* 0x000000c62c10723c */ /* 0x040fe20000001810 */
[----:B------:R3:W1:Y:S07]  /*2d20*/  LDSM.16.M88.4 R196, [R0+0x13080] ;  /* 0x0130800000c4783b */ /* 0x00066e0000000200 */
[-C--:B------:R-:W-:Y:S08]  /*2d30*/  HMMA.16816.F32 R20, R44, R40.reuse, R20 ;  /* 0x000000282c14723c */ /* 0x080ff00000001814 */
[C---:B------:R-:W-:Y:S08]  /*2d40*/  HMMA.16816.F32 R24, R200.reuse, R40, R24 ;  /* 0x00000028c818723c */ /* 0x040ff00000001818 */
[-C--:B------:R-:W-:Y:S01]  /*2d50*/  HMMA.16816.F32 R28, R200, R42.reuse, R28 ;  /* 0x0000002ac81c723c */ /* 0x080fe2000000181c */
[----:B------:R-:W-:Y:S03]  /*2d60*/  LDSM.16.M88.4 R200, [R3+0x13080] ;  /* 0x0130800003c8783b */ /* 0x000fe60000000200 */
[----:B---3--:R-:W-:Y:S04]  /*2d70*/  IMAD.U32 R0, RZ, RZ, UR4 ;  /* 0x00000004ff007e24 */ /* 0x008fe8000f8e00ff */
[----:B------:R-:W-:Y:S01]  /*2d80*/  HMMA.16816.F32 R32, R44, R42, R32 ;  /* 0x0000002a2c20723c */ /* 0x000fe20000001820 */
[----:B------:R-:W3:Y:S06]  /*2d90*/  LDSM.16.M88.4 R40, [R214+0x6080] ;  /* 0x00608000d628783b */ /* 0x000eec0000000200 */
[----:B------:R-:W-:Y:S01]  /*2da0*/  LDSM.16.M88.4 R44, [R3+0x12080] ;  /* 0x01208000032c783b */ /* 0x000fe20000000200 */
[-C--:B------:R-:W-:Y:S08]  /*2db0*/  HMMA.16816.F32 R4, R48, R180.reuse, R4 ;  /* 0x000000b43004723c */ /* 0x080ff00000001804 */
[C---:B------:R-:W-:Y:S08]  /*2dc0*/  HMMA.16816.F32 R8, R188.reuse, R180, R8 ;  /* 0x000000b4bc08723c */ /* 0x040ff00000001808 */
[-C--:B------:R-:W-:Y:S08]  /*2dd0*/  HMMA.16816.F32 R12, R188, R182.reuse, R12 ;  /* 0x000000b6bc0c723c */ /* 0x080ff0000000180c */
[C---:B------:R-:W-:Y:S01]  /*2de0*/  HMMA.16816.F32 R16, R48.reuse, R182, R16 ;  /* 0x000000b63010723c */ /* 0x040fe20000001810 */
[----:B------:R-:W2:Y:S07]  /*2df0*/  LDSM.16.M88.4 R180, [R216+0x4080] ;  /* 0x00408000d8b4783b */ /* 0x000eae0000000200 */
[-C--:B-1----:R-:W-:Y:S08]  /*2e00*/  HMMA.16816.F32 R20, R48, R36.reuse, R20 ;  /* 0x000000243014723c */ /* 0x082ff00000001814 */
[C---:B------:R-:W-:Y:S08]  /*2e10*/  HMMA.16816.F32 R24, R188.reuse, R36, R24 ;  /* 0x00000024bc18723c */ /* 0x040ff00000001818 */
[-C--:B------:R-:W-:Y:S08]  /*2e20*/  HMMA.16816.F32 R28, R188, R38.reuse, R28 ;  /* 0x00000026bc1c723c */ /* 0x080ff0000000181c */
[----:B------:R-:W-:Y:S01]  /*2e30*/  HMMA.16816.F32 R32, R48, R38, R32 ;  /* 0x000000263020723c */ /* 0x000fe20000001820 */
[----:B------:R-:W1:Y:S06]  /*2e40*/  LDSM.16.M88.4 R36, [R216+0x6080] ;  /* 0x00608000d824783b */ /* 0x000e6c0000000200 */
[----:B------:R-:W-:Y:S01]  /*2e50*/  LDSM.16.M88.4 R48, [R215+0x4080] ;  /* 0x00408000d730783b */ /* 0x000fe20000000200 */
[-C--:B------:R-:W-:Y:S08]  /*2e60*/  HMMA.16816.F32 R4, R184, R192.reuse, R4 ;  /* 0x000000c0b804723c */ /* 0x080ff00000001804 */
[C---:B------:R-:W-:Y:S08]  /*2e70*/  HMMA.16816.F32 R8, R196.reuse, R192, R8 ;  /* 0x000000c0c408723c */ /* 0x040ff00000001808 */
[-C--:B------:R-:W-:Y:S04]  /*2e80*/  HMMA.16816.F32 R12, R196, R194.reuse, R12 ;  /* 0x000000c2c40c723c */ /* 0x080fe8000000180c */
[----:B----4-:R-:W-:Y:S04]  /*2e90*/  LEA R0, R0, R212, 0x6 ;  /* 0x000000d400007211 */ /* 0x010fe800078e30ff */
[C---:B------:R-:W-:Y:S04]  /*2ea0*/  HMMA.16816.F32 R16, R184.reuse, R194, R16 ;  /* 0x000000c2b810723c */ /* 0x040fe80000001810 */
[----:B------:R-:W-:Y:S01]  /*2eb0*/  IMAD.SHL.U32 R228, R0, 0x4, RZ ;  /* 0x0000000400e47824 */ /* 0x000fe200078e00ff */
[----:B------:R-:W-:Y:S03]  /*2ec0*/  MOV R0, UR12 ;  /* 0x0000000c00007c02 */ /* 0x000fe60008000f00 */
[-C--:B---3--:R-:W-:Y:S01]  /*2ed0*/  HMMA.16816.F32 R20, R184, R40.reuse, R20 ;  /* 0x00000028b814723c */ /* 0x088fe20000001814 */
[----:B------:R-:W-:Y:S03]  /*2ee0*/  LDS R225, [R228+0x20080] ;  /* 0x02008000e4e17984 */ /* 0x000fe60000000800 */
[----:B------:R-:W-:Y:S04]  /*2ef0*/  IMAD R0, R0, 0x40, R212 ;  /* 0x0000004000007824 */ /* 0x000fe800078e02d4 */
[C---:B------:R-:W-:Y:S04]  /*2f00*/  HMMA.16816.F32 R24, R196.reuse, R40, R24 ;  /* 0x00000028c418723c */ /* 0x040fe80000001818 */
[C---:B-----5:R-:W-:Y:S01]  /*2f10*/  IADD3 R212, R0.reuse, R211, RZ ;  /* 0x000000d300d47210 */ /* 0x060fe20007ffe0ff */
[----:B--2---:R-:W-:Y:S03]  /*2f20*/  IMAD.IADD R211, R0, 0x1, R226 ;  /* 0x0000000100d37824 */ /* 0x004fe600078e02e2 */
[-C--:B------:R-:W-:Y:S04]  /*2f30*/  HMMA.16816.F32 R28, R196, R42.reuse, R28 ;  /* 0x0000002ac41c723c */ /* 0x080fe8000000181c */
[----:B------:R-:W-:Y:S04]  /*2f40*/  IMNMX R212, R249, R212, PT ;  /* 0x000000d4f9d47217 */ /* 0x000fe80003800200 */
[----:B------:R-:W-:Y:S01]  /*2f50*/  HMMA.16816.F32 R32, R184, R42, R32 ;  /* 0x0000002ab820723c */ /* 0x000fe20000001820 */
[----:B------:R-:W2:Y:S06]  /*2f60*/  LDSM.16.M88.4 R40, [R2+0x12080] ;  /* 0x012080000228783b */ /* 0x000eac0000000200 */
[----:B------:R-:W3:Y:S01]  /*2f70*/  LDSM.16.M88.4 R184, [R2+0x13080] ;  /* 0x0130800002b8783b */ /* 0x000ee20000000200 */
[-C--:B------:R-:W-:Y:S08]  /*2f80*/  HMMA.16816.F32 R4, R44, R180.reuse, R4 ;  /* 0x000000b42c04723c */ /* 0x080ff00000001804 */
[C---:B------:R-:W-:Y:S08]  /*2f90*/  HMMA.16816.F32 R8, R200.reuse, R180, R8 ;  /* 0x000000b4c808723c */ /* 0x040ff00000001808 */
[-C--:B------:R-:W-:Y:S08]  /*2fa0*/  HMMA.16816.F32 R12, R200, R182.reuse, R12 ;  /* 0x000000b6c80c723c */ /* 0x080ff0000000180c */
[C---:B------:R-:W-:Y:S01]  /*2fb0*/  HMMA.16816.F32 R16, R44.reuse, R182, R16 ;  /* 0x000000b62c10723c */ /* 0x040fe20000001810 */
[----:B------:R-:W4:Y:S07]  /*2fc0*/  LDSM.16.M88.4 R180, [R215+0x6080] ;  /* 0x00608000d7b4783b */ /* 0x000f2e0000000200 */
[-C--:B-1----:R-:W-:Y:S08]  /*2fd0*/  HMMA.16816.F32 R20, R44, R36.reuse, R20 ;  /* 0x000000242c14723c */ /* 0x082ff00000001814 */
[C---:B------:R-:W-:Y:S08]  /*2fe0*/  HMMA.16816.F32 R24, R200.reuse, R36, R24 ;  /* 0x00000024c818723c */ /* 0x040ff00000001818 */
[-C--:B------:R-:W-:Y:S01]  /*2ff0*/  HMMA.16816.F32 R28, R200, R38.reuse, R28 ;  /* 0x00000026c81c723c */ /* 0x080fe2000000181c */
[----:B------:R1:W1:Y:S06]  /*3000*/  LDS R200, [R228+0x200a0] ;  /* 0x0200a000e4c87984 */ /* 0x00026c0000000800 */
[----:B------:R1:W1:Y:S01]  /*3010*/  LDS R201, [R228+0x20100] ;  /* 0x02010000e4c97984 */ /* 0x0002620000000800 */
[----:B------:R-:W-:Y:S05]  /*3020*/  HMMA.16816.F32 R32, R44, R38, R32 ;  /* 0x000000262c20723c */ /* 0x000fea0000001820 */
[----:B------:R1:W1:Y:S03]  /*3030*/  LDS R202, [R228+0x20120] ;  /* 0x02012000e4ca7984 */ /* 0x0002660000000800 */
[-C--:B--2---:R-:W-:Y:S08]  /*3040*/  HMMA.16816.F32 R4, R40, R48.reuse, R4 ;  /* 0x000000302804723c */ /* 0x084ff00000001804 */
[C---:B---3--:R-:W-:Y:S08]  /*3050*/  HMMA.16816.F32 R8, R184.reuse, R48, R8 ;  /* 0x00000030b808723c */ /* 0x048ff00000001808 */
[-C--:B------:R-:W-:Y:S08]  /*3060*/  HMMA.16816.F32 R12, R184, R50.reuse, R12 ;  /* 0x00000032b80c723c */ /* 0x080ff0000000180c */
[C---:B------:R-:W-:Y:S08]  /*3070*/  HMMA.16816.F32 R16, R40.reuse, R50, R16 ;  /* 0x000000322810723c */ /* 0x040ff00000001810 */
[-C--:B----4-:R-:W-:Y:S08]  /*3080*/  HMMA.16816.F32 R20, R40, R180.reuse, R20 ;  /* 0x000000b42814723c */ /* 0x090ff00000001814 */
[C---:B------:R-:W-:Y:S08]  /*3090*/  HMMA.16816.F32 R24, R184.reuse, R180, R24 ;  /* 0x000000b4b818723c */ /* 0x040ff00000001818 */
[-C--:B------:R-:W-:Y:S08]  /*30a0*/  HMMA.16816.F32 R28, R184, R182.reuse, R28 ;  /* 0x000000b6b81c723c */ /* 0x080ff0000000181c */
[----:B------:R-:W-:Y:S01]  /*30b0*/  HMMA.16816.F32 R32, R40, R182, R32 ;  /* 0x000000b62820723c */ /* 0x000fe20000001820 */
[----:B------:R-:W-:-:S07]  /*30c0*/  @P0 BRA `(.L_x_1504) ;  /* 0x000001d000000947 */ /* 0x000fce0003800000 */
[----:B-1----:R-:W-:Y:S01]  /*30d0*/  IMAD.MOV.U32 R2, RZ, RZ, c[0x0][0x168] ;  /* 0x00005a00ff027624 */ /* 0x002fe200078e00ff */
        /* <DEDUP_REMOVED lines=13> */
.L_x_1506:
[----:B------:R-:W-:Y:S04]  /*31b0*/  MOV R3, 0x1 ;  /* 0x0000000100037802 */ /* 0x000fe80000000f00 */
[----:B------:R-:W-:Y:S11]  /*31c0*/  ISETP.NE.AND P0, PT, R3, c[0x0][0x2a8], PT ;  /* 0x0000aa0003007a0c */ /* 0x000ff60003f05270 */
[----:B------:R-:W-:Y:S02]  /*31d0*/  @!UPT UIADD3 URZ, URZ, URZ, URZ ;  /* 0x0000003f3f3ff290 */ /* 0x000fe4000fffe03f */
[----:B------:R-:W-:Y:S05]  /*31e0*/  @P0 IMAD.HI.U32 R3, R2, c[0x0][0x2ac], RZ ;  /* 0x0000ab0002030a27 */ /* 0x000fea00078e00ff */
[----:B------:R-:W-:Y:S02]  /*31f0*/  @P0 SHF.R.U32.HI R2, RZ, c[0x0][0x2b0], R3 ;  /* 0x0000ac00ff020a19 */ /* 0x000fe40000011603 */
.L_x_1507:
[----:B------:R-:W-:Y:S05]  /*3200*/  BSYNC B0 ;  /* 0x0000000000007941 */ /* 0x000fea0003800000 */
.L_x_1505:
[--C-:B------:R-:W-:Y:S01]  /*3210*/  IADD3 R3, R0, c[0x0][0x2a4], R248.reuse ;  /* 0x0000a90000037a10 */ /* 0x100fe20007ffe0f8 */
[----:B------:R-:W-:Y:S03]  /*3220*/  IMAD.MOV.U32 R211, RZ, RZ, c[0x0][0x2a8] ;  /* 0x0000aa00ffd37624 */ /* 0x000fe600078e00ff */
[----:B------:R-:W-:Y:S01]  /*3230*/  IMNMX R3, R249, R3, PT ;  /* 0x00000003f9037217 */ /* 0x000fe20003800200 */
[----:B------:R-:W-:Y:S01]  /*3240*/  IMAD R211, R2, R211, -UR16 ;  /* 0x8000001002d37e24 */ /* 0x000fe2000f8e02d3 */
[----:B------:R-:W-:Y:S03]  /*3250*/  IADD3 R2, R0, UR24, R248 ;  /* 0x0000001800027c10 */ /* 0x000fe6000fffe0f8 */
[----:B------:R-:W-:Y:S05]  /*3260*/  IMAD.IADD R211, R211, 0x1, -R252 ;  /* 0x00000001d3d37824 */ /* 0x000fea00078e0afc */
[----:B------:R-:W-:Y:S02]  /*3270*/  IADD3 R212, R211, c[0x0][0x2a8], RZ ;  /* 0x0000aa00d3d47a10 */ /* 0x000fe40007ffe0ff */
[----:B------:R-:W-:Y:S02]  /*3280*/  IMNMX R211, R2, R211, !PT ;  /* 0x000000d302d37217 */ /* 0x000fe40007800200 */
[----:B------:R-:W-:Y:S02]  /*3290*/  IMNMX R212, R3, R212, PT ;  /* 0x000000d403d47217 */ /* 0x000fe40003800200 */
.L_x_1504:
[----:B-1----:R-:W-:Y:S02]  /*32a0*/  PLOP3.LUT P0, PT, PT, PT, UP4, 0x40, 0x0 ;  /* 0x000000000000781c */ /* 0x002fe40003f0e848 */
[----:B------:R-:W-:Y:S04]  /*32b0*/  IADD3 R2, R0, 0x8, RZ ;  /* 0x0000000800027810 */ /* 0x000fe80007ffe0ff */
[----:B------:R-:W-:Y:S01]  /*32c0*/  IADD3 R43, R2, c[0x0][0x2a4], R248 ;  /* 0x0000a900022b7a10 */ /* 0x000fe20007ffe0f8 */
[----:B------:R-:W-:Y:S03]  /*32d0*/  IMAD.IADD R42, R226, 0x1, R2 ;  /* 0x00000001e22a7824 */ /* 0x000fe600078e0202 */
[----:B------:R-:W-:Y:S03]  /*32e0*/  IMNMX R43, R249, R43, PT ;  /* 0x0000002bf92b7217 */ /* 0x000fe60003800200 */
        /* <DEDUP_REMOVED lines=15> */
.L_x_1510:
[----:B------:R-:W-:Y:S04]  /*33e0*/  MOV R3, 0x1 ;  /* 0x0000000100037802 */ /* 0x000fe80000000f00 */
[----:B------:R-:W-:Y:S11]  /*33f0*/  ISETP.NE.AND P0, PT, R3, c[0x0][0x2a8], PT ;  /* 0x0000aa0003007a0c */ /* 0x000ff60003f05270 */
[----:B------:R-:W-:Y:S02]  /*3400*/  @!UPT UIADD3 URZ, URZ, URZ, URZ ;  /* 0x0000003f3f3ff290 */ /* 0x000fe4000fffe03f */
[----:B------:R-:W-:Y:S05]  /*3410*/  @P0 IMAD.HI.U32 R3, R2, c[0x0][0x2ac], RZ ;  /* 0x0000ab0002030a27 */ /* 0x000fea00078e00ff */
[----:B------:R-:W-:Y:S02]  /*3420*/  @P0 SHF.R.U32.HI R2, RZ, c[0x0][0x2b0], R3 ;  /* 0x0000ac00ff020a19 */ /* 0x000fe40000011603 */
.L_x_1511:
[----:B------:R-:W-:Y:S05]  /*3430*/  BSYNC B0 ;  /* 0x0000000000007941 */ /* 0x000fea0003800000 */
.L_x_1509:
[----:B------:R-:W-:Y:S04]  /*3440*/  IMAD.MOV.U32 R3, RZ, RZ, c[0x0][0x2a8] ;  /* 0x0000aa00ff037624 */ /* 0x000fe800078e00ff */
[----:B------:R-:W-:Y:S04]  /*3450*/  IMAD R2, R2, R3, -UR16 ;  /* 0x8000001002027e24 */ /* 0x000fe8000f8e0203 */
[----:B------:R-:W-:Y:S05]  /*3460*/  IMAD.IADD R2, R2, 0x1, -R252 ;  /* 0x0000000102027824 */ /* 0x000fea00078e0afc */
[----:B------:R-:W-:Y:S02]  /*3470*/  IADD3 R3, R2, c[0x0][0x2a8], RZ ;  /* 0x0000aa0002037a10 */ /* 0x000fe40007ffe0ff */
[----:B------:R-:W-:Y:S02]  /*3480*/  IMNMX R42, R42, R2, !PT ;  /* 0x000000022a2a7217 */ /* 0x000fe40007800200 */
[----:B------:R-:W-:Y:S02]  /*3490*/  IMNMX R43, R43, R3, PT ;  /* 0x000000032b2b7217 */ /* 0x000fe40003800200 */
.L_x_1508:
[----:B------:R-:W-:Y:S02]  /*34a0*/  PLOP3.LUT P0, PT, PT, PT, UP4, 0x40, 0x0 ;  /* 0x000000000000781c */ /* 0x000fe40003f0e848 */
        /* <DEDUP_REMOVED lines=19> */
.L_x_1514:
[----:B------:R-:W-:Y:S04]  /*35e0*/  MOV R3, 0x1 ;  /* 0x0000000100037802 */ /* 0x000fe80000000f00 */
[----:B------:R-:W-:Y:S11]  /*35f0*/  ISETP.NE.AND P0, PT, R3, c[0x0][0x2a8], PT ;  /* 0x0000aa0003007a0c */ /* 0x000ff60003f05270 */
[----:B------:R-:W-:Y:S02]  /*3600*/  @!UPT UIADD3 URZ, URZ, URZ, URZ ;  /* 0x0000003f3f3ff290 */ /* 0x000fe4000fffe03f */
[----:B------:R-:W-:Y:S05]  /*3610*/  @P0 IMAD.HI.U32 R3, R2, c[0x0][0x2ac], RZ ;  /* 0x0000ab0002030a27 */ /* 0x000fea00078e00ff */
[----:B------:R-:W-:Y:S02]  /*3620*/  @P0 SHF.R.U32.HI R2, RZ, c[0x0][0x2b0], R3 ;  /* 0x0000ac00ff020a19 */ /* 0x000fe40000011603 */
.L_x_1515:
[----:B------:R-:W-:Y:S05]  /*3630*/  BSYNC B0 ;  /* 0x0000000000007941 */ /* 0x000fea0003800000 */
.L_x_1513:
[----:B------:R-:W-:Y:S04]  /*3640*/  IMAD.MOV.U32 R3, RZ, RZ, c[0x0][0x2a8] ;  /* 0x0000aa00ff037624 */ /* 0x000fe800078e00ff */
[----:B------:R-:W-:Y:S04]  /*3650*/  IMAD R2, R2, R3, -UR16 ;  /* 0x8000001002027e24 */ /* 0x000fe8000f8e0203 */
[----:B------:R-:W-:Y:S05]  /*3660*/  IMAD.IADD R2, R2, 0x1, -R252 ;  /* 0x0000000102027824 */ /* 0x000fea00078e0afc */
[----:B------:R-:W-:Y:S02]  /*3670*/  IADD3 R3, R2, c[0x0][0x2a8], RZ ;  /* 0x0000aa0002037a10 */ /* 0x000fe40007ffe0ff */
[----:B------:R-:W-:Y:S02]  /*3680*/  IMNMX R40, R40, R2, !PT ;  /* 0x0000000228287217 */ /* 0x000fe40007800200 */
[----:B------:R-:W-:Y:S02]  /*3690*/  IMNMX R41, R41, R3, PT ;  /* 0x0000000329297217 */ /* 0x000fe40003800200 */
.L_x_1512:
        /* <DEDUP_REMOVED lines=20> */
.L_x_1518:
[----:B------:R-:W-:Y:S04]  /*37e0*/  MOV R36, 0x1 ;  /* 0x0000000100247802 */ /* 0x000fe80000000f00 */
[----:B------:R-:W-:Y:S11]  /*37f0*/  ISETP.NE.AND P0, PT, R36, c[0x0][0x2a8], PT ;  /* 0x0000aa0024007a0c */ /* 0x000ff60003f05270 */
[----:B------:R-:W-:Y:S02]  /*3800*/  @!UPT UIADD3 URZ, URZ, URZ, URZ ;  /* 0x0000003f3f3ff290 */ /* 0x000fe4000fffe03f */
[----:B------:R-:W-:Y:S05]  /*3810*/  @P0 IMAD.HI.U32 R36, R0, c[0x0][0x2ac], RZ ;  /* 0x0000ab0000240a27 */ /* 0x000fea00078e00ff */
[----:B------:R-:W-:Y:S02]  /*3820*/  @P0 SHF.R.U32.HI R0, RZ, c[0x0][0x2b0], R36 ;  /* 0x0000ac00ff000a19 */ /* 0x000fe40000011624 */
.L_x_1519:
[----:B------:R-:W-:Y:S05]  /*3830*/  BSYNC B0 ;  /* 0x0000000000007941 */ /* 0x000fea0003800000 */
.L_x_1517:
[----:B------:R-:W-:Y:S04]  /*3840*/  IMAD.MOV.U32 R36, RZ, RZ, c[0x0][0x2a8] ;  /* 0x0000aa00ff247624 */ /* 0x000fe800078e00ff */
[----:B------:R-:W-:Y:S04]  /*3850*/  IMAD R0, R0, R36, -UR16 ;  /* 0x8000001000007e24 */ /* 0x000fe8000f8e0224 */
[----:B------:R-:W-:Y:S05]  /*3860*/  IMAD.IADD R0, R0, 0x1, -R252 ;  /* 0x0000000100007824 */ /* 0x000fea00078e0afc */
[----:B------:R-:W-:Y:S02]  /*3870*/  IADD3 R36, R0, c[0x0][0x2a8], RZ ;  /* 0x0000aa0000247a10 */ /* 0x000fe40007ffe0ff */
[----:B------:R-:W-:Y:S02]  /*3880*/  IMNMX R2, R2, R0, !PT ;  /* 0x0000000002027217 */ /* 0x000fe40007800200 */
[----:B------:R-:W-:Y:S02]  /*3890*/  IMNMX R3, R3, R36, PT ;  /* 0x0000002403037217 */ /* 0x000fe40003800200 */
.L_x_1516:
        /* <DEDUP_REMOVED lines=15> */
[----:B------:R-:W-:Y:S01]  /*3990*/  P2R R231, PR, RZ, 0x2 ;  /* 0x00000002ffe77803 */ /* 0x000fe20000000000 */
[----:B------:R-:W5:Y:S01]  /*39a0*/  LDL R203, [R1+0x40] ;  /* 0x0000400001cb7983 */ /* 0x000f620000100800 */
[----:B------:R-:W-:Y:S01]  /*39b0*/  ULDC.64 UR6, c[0x0][0x178] ;  /* 0x00005e0000067ab9 */ /* 0x000fe20000000a00 */
[----:B------:R-:W-:Y:S01]  /*39c0*/  @!P3 IMAD.MOV.U32 R226, RZ, RZ, R250 ;  /* 0x000000ffffe2b224 */ /* 0x000fe200078e00fa */
[----:B------:R-:W-:Y:S01]  /*39d0*/  UIMAD.WIDE.U32 UR32, UR30, UR6, URZ ;  /* 0x000000061e2072a5 */ /* 0x000fe2000f8e003f */
[----:B----4-:R-:W4:Y:S01]  /*39e0*/  LDL.64 R234, [R1+0x28] ;  /* 0x0000280001ea7983 */ /* 0x010f220000100a00 */
[----:B------:R-:W-:Y:S01]  /*39f0*/  @!P3 IMAD.MOV.U32 R227, RZ, RZ, R251 ;  /* 0x000000ffffe3b224 */ /* 0x000fe200078e00fb */
[----:B------:R-:W-:Y:S02]  /*3a00*/  USHF.R.S32.HI UR31, URZ, 0x1f, UR30 ;  /* 0x0000001f3f1f7899 */ /* 0x000fe4000801141e */
[----:B---3--:R-:W3:Y:S02]  /*3a10*/  LDL R232, [R1+0x30] ;  /* 0x0000300001e87983 */ /* 0x008ee40000100800 */
[----:B------:R-:W-:Y:S02]  /*3a20*/  UIMAD UR31, UR31, UR6, URZ ;  /* 0x000000061f1f72a4 */ /* 0x000fe4000f8e023f */
[----:B--2---:R-:W2:Y:S01]  /*3a30*/  LDL.64 R238, [R1+0x8] ;  /* 0x0000080001ee7983 */ /* 0x004ea20000100a00 */
[----:B------:R-:W-:Y:S02]  /*3a40*/  USHF.L.U32 UR6, UR32, 0x6, URZ ;  /* 0x0000000620067899 */ /* 0x000fe4000800063f */
[----:B------:R-:W-:Y:S01]  /*3a50*/  UIMAD UR31, UR30, UR7, UR31 ;  /* 0x000000071e1f72a4 */ /* 0x000fe2000f8e021f */
[----:B------:R-:W2:Y:S01]  /*3a60*/  LDL R233, [R1+0x3c] ;  /* 0x00003c0001e97983 */ /* 0x000ea20000100800 */
[----:B------:R-:W-:Y:S02]  /*3a70*/  UIMAD UR7, UR30, -0x40, UR25 ;  /* 0xffffffc01e0778a4 */ /* 0x000fe4000f8e0219 */
[----:B------:R-:W-:Y:S04]  /*3a80*/  UIADD3 UR31, UR33, UR31, URZ ;  /* 0x0000001f211f7290 */ /* 0x000fe8000fffe03f */
[----:B------:R-:W-:Y:S01]  /*3a90*/  USHF.L.U64.HI UR31, UR32, 0x6, UR31 ;  /* 0x00000006201f7899 */ /* 0x000fe2000801021f */
[----:B-----5:R-:W-:Y:S02]  /*3aa0*/  ISETP.NE.AND P1, PT, R203, RZ, PT ;  /* 0x000000ffcb00720c */ /* 0x020fe40003f25270 */
[----:B------:R-:W5:Y:S02]  /*3ab0*/  @!P3 S2R R203, SR_CTAID.Y ;  /* 0x0000000000cbb919 */ /* 0x000f640000002600 */
[----:B-1---5:R-:W-:Y:S01]  /*3ac0*/  @!P3 SHF.R.S32.HI R204, RZ, 0x1f, R203 ;  /* 0x0000001fffccb819 */ /* 0x022fe200000114cb */
[C---:B------:R-:W-:Y:S04]  /*3ad0*/  @!P3 IMAD.WIDE.U32 R226, R203.reuse, c[0x0][0x270], R226 ;  /* 0x00009c00cbe2ba25 */ /* 0x040fe800078e00e2 */
[----:B------:R-:W-:Y:S04]  /*3ae0*/  @!P3 IMAD R204, R204, c[0x0][0x270], RZ ;  /* 0x00009c00ccccba24 */ /* 0x000fe800078e02ff */
[----:B------:R-:W-:Y:S02]  /*3af0*/  @!P3 IMAD R204, R203, c[0x0][0x274], R204 ;  /* 0x00009d00cbccba24 */ /* 0x000fe400078e02cc */
[----:B------:R-:W-:Y:S02]  /*3b00*/  IMAD.U32 R203, RZ, RZ, UR12 ;  /* 0x0000000cffcb7e24 */ /* 0x000fe4000f8e00ff */
[----:B------:R-:W-:Y:S03]  /*3b10*/  @!P3 IMAD.IADD R204, R227, 0x1, R204 ;  /* 0x00000001e3ccb824 */ /* 0x000fe600078e02cc */
[----:B------:R-:W-:Y:S04]  /*3b20*/  @!P3 LEA R203, R203, 0x40, 0x6 ;  /* 0x00000040cbcbb811 */ /* 0x000fe800078e30ff */
[----:B------:R-:W-:Y:S02]  /*3b30*/  @!P3 SHF.R.S32.HI R208, RZ, 0x1f, R203 ;  /* 0x0000001fffd0b819 */ /* 0x000fe400000114cb */
[----:B------:R-:W-:Y:S04]  /*3b40*/  @!P3 IADD3 R229, P2, P0, R203, UR18, R226 ;  /* 0x00000012cbe5bc10 */ /* 0x000fe8000f85e0e2 */
[----:B------:R-:W-:Y:S01]  /*3b50*/  @!P3 IADD3.X R230, R208, UR8, R204, P2, P0 ;  /* 0x00000008d0e6bc10 */ /* 0x000fe200097e04cc */
[----:B------:R-:W-:Y:S01]  /*3b60*/  IMAD.U32 R208, RZ, RZ, UR27 ;  /* 0x0000001bffd07e24 */ /* 0x000fe2000f8e00ff */
        /* <DEDUP_REMOVED lines=8> */
[C---:B------:R-:W-:Y:S11]  /*3bf0*/  ISETP.LT.OR P1, PT, R204.reuse, 0x21, P1 ;  /* 0x00000021cc00780c */ /* 0x040ff60000f21670 */
[----:B------:R-:W-:Y:S01]  /*3c00*/  @!PT LDS RZ, [RZ] ;  /* 0x00000000fffff984 */ /* 0x000fe20000000800 */
[----:B------:R-:W-:Y:S01]  /*3c10*/  @!PT LDS RZ, [RZ] ;  /* 0x00000000fffff984 */ /* 0x000fe20000000800 */
[----:B------:R-:W-:Y:S01]  /*3c20*/  @!PT LDS RZ, [RZ] ;  /* 0x00000000fffff984 */ /* 0x000fe20000000800 */
[----:B------:R1:W-:Y:S01]  /*3c30*/  LDGSTS.E.BYPASS.LTC128B.128 [R203], [R226.64], !P0 ;  /* 0x00000000e2cb7fae */ /* 0x0003e2000c101d54 */
[----:B------:R-:W-:Y:S11]  /*3c40*/  ISETP.LT.OR P0, PT, R204, 0x1, P6 ;  /* 0x00000001cc00780c */ /* 0x000ff60003701670 */
[----:B------:R-:W-:Y:S02]  /*3c50*/  @!UPT UIADD3 URZ, URZ, URZ, URZ ;  /* 0x0000003f3f3ff290 */ /* 0x000fe4000fffe03f */
[----:B------:R1:W-:Y:S01]  /*3c60*/  LDGSTS.E.BYPASS.LTC128B.128 [R203+0x2000], [R226.64+0x80], !P0 ;  /* 0x02000080e2cb7fae */ /* 0x0003e2000c101d54 */
[----:B------:R-:W-:Y:S01]  /*3c70*/  IADD3 R208, P2, P0, R234, UR6, R208 ;  /* 0x00000006ead07c10 */ /* 0x000fe2000f85e0d0 */
[----:B-1----:R-:W-:Y:S05]  /*3c80*/  IMAD.U32 R227, RZ, RZ, UR26 ;  /* 0x0000001affe37e24 */ /* 0x002fea000f8e00ff */
[----:B------:R-:W-:Y:S02]  /*3c90*/  IADD3.X R227, R232, UR31, R227, P2, P0 ;  /* 0x0000001fe8e37c10 */ /* 0x000fe400097e04e3 */
[----:B------:R-:W-:Y:S02]  /*3ca0*/  ISETP.LT.OR P2, PT, R204, 0x21, P6 ;  /* 0x00000021cc00780c */ /* 0x000fe40003741670 */
[C---:B------:R-:W-:Y:S04]  /*3cb0*/  LEA R226, P0, R208.reuse, c[0x0][0x160], 0x1 ;  /* 0x00005800d0e27a11 */ /* 0x040fe800078008ff */
[----:B------:R-:W-:Y:S05]  /*3cc0*/  LEA.HI.X R227, R208, c[0x0][0x164], R227, 0x1, P0 ;  /* 0x00005900d0e37a11 */ /* 0x000fea00000f0ce3 */
[----:B------:R1:W-:Y:S01]  /*3cd0*/  LDGSTS.E.BYPASS.LTC128B.128 [R203+0x1000], [R226.64], !P1 ;  /* 0x01000000e2cb7fae */ /* 0x0003e2000c901d54 */
[----:B------:R-:W-:Y:S03]  /*3ce0*/  ISETP.NE.AND P1, PT, R231, RZ, PT ;  /* 0x000000ffe700720c */ /* 0x000fe60003f25270 */
[----:B------:R1:W-:Y:S02]  /*3cf0*/  LDGSTS.E.BYPASS.LTC128B.128 [R203+0x3000], [R226.64+0x80], !P2 ;  /* 0x03000080e2cb7fae */ /* 0x0003e4000d101d54 */
[----:B-1----:R-:W-:Y:S01]  /*3d00*/  IMAD.U32 R203, RZ, RZ, UR29 ;  /* 0x0000001dffcb7e24 */ /* 0x002fe2000f8e00ff */
[----:B------:R-:W-:Y:S03]  /*3d10*/  @!P3 LEA R226, P0, R229, c[0x0][0x258], 0x2 ;  /* 0x00009600e5e2ba11 */ /* 0x000fe600078010ff */
[----:B------:R-:W-:Y:S01]  /*3d20*/  @!P3 IMAD R203, R203, 0x40, R250 ;  /* 0x00000040cbcbb824 */ /* 0x000fe200078e02fa */
[----:B------:R-:W-:Y:S03]  /*3d30*/  @!P3 LEA.HI.X R227, R229, c[0x0][0x25c], R230, 0x2, P0 ;  /* 0x00009700e5e3ba11 */ /* 0x000fe600000f14e6 */
[----:B------:R-:W-:Y:S05]  /*3d40*/  @!P3 IMAD.SHL.U32 R203, R203, 0x4, RZ ;  /* 0x00000004cbcbb824 */ /* 0x000fea00078e00ff */
[----:B------:R1:W-:Y:S02]  /*3d50*/  @!P3 LDGSTS.E.BYPASS.LTC128B.128 [R203+0x20080], [R226.64] ;  /* 0x20080000e2cbbfae */ /* 0x0003e4000b901d54 */
.L_x_1520:
        /* <DEDUP_REMOVED lines=25> */
[----:B------:R-:W-:Y:S04]  /*3ef0*/  ISETP.GT.AND P0, PT, R40, 0x20, P0 ;  /* 0x000000202800780c */ /* 0x000fe80000704270 */
[----:B------:R-:W-:Y:S04]  /*3f00*/  ISETP.LT.OR P0, PT, R41, 0x21, P0 ;  /* 0x000000212900780c */ /* 0x000fe80000701670 */
[----:B------:R-:W-:Y:S02]  /*3f10*/  FSEL R229, R12, -INF , !P0 ;  /* 0xff8000000ce57808 */ /* 0x000fe40004000000 */
[----:B------:R-:W-:Y:S03]  /*3f20*/  PLOP3.LUT P0, PT, PT, PT, UP5, 0x80, 0x0 ;  /* 0x000000000000781c */ /* 0x000fe60003f0f058 */
[--C-:B------:R-:W-:Y:S01]  /*3f30*/  FFMA.FTZ R229, R229, c[0x0][0x29c], -R201.reuse ;  /* 0x0000a700e5e57a23 */ /* 0x100fe200000108c9 */
        /* <DEDUP_REMOVED lines=17> */
[C---:B------:R-:W-:Y:S04]  /*4050*/  ISETP.LT.OR P0, PT, R41.reuse, 0x41, P0 ;  /* 0x000000412900780c */ /* 0x040fe80000701670 */
        /* <DEDUP_REMOVED lines=28> */
[----:B------:R-:W-:Y:S01]  /*4220*/  FFMA.FTZ R201, R29, c[0x0][0x29c], -R201 ;  /* 0x0000a7001dc97a23 */ /* 0x000fe200000108c9 */
[----:B------:R-:W-:Y:S04]  /*4230*/  ISETP.GT.AND P0, PT, R2, 0x60, P0 ;  /* 0x000000600200780c */ /* 0x000fe80000704270 */
[C---:B------:R-:W-:Y:S01]  /*4240*/  ISETP.LT.OR P0, PT, R3.reuse, 0x61, P0 ;  /* 0x000000610300780c */ /* 0x040fe20000701670 */
[----:B------:R-:W-:Y:S03]  /*4250*/  MUFU.EX2 R201, R201 ;  /* 0x000000c900c97308 */ /* 0x000fe60000000800 */
        /* <DEDUP_REMOVED lines=9> */
[----:B------:R-:W-:Y:S03]  /*42f0*/  ISETP.GT.AND P0, PT, R42, RZ, P0 ;  /* 0x000000ff2a00720c */ /* 0x000fe60000704270 */
[-C--:B------:R-:W-:Y:S01]  /*4300*/  HMMA.16816.F32 R36, R48, R180.reuse, RZ ;  /* 0x000000b43024723c */ /* 0x080fe200000018ff */
[C---:B------:R-:W-:Y:S01]  /*4310*/  ISETP.LT.OR P0, PT, R43.reuse, 0x1, P0 ;  /* 0x000000012b00780c */ /* 0x040fe20000701670 */
[----:B------:R-:W-:Y:S03]  /*4320*/  MUFU.EX2 R202, R202 ;  /* 0x000000ca00ca7308 */ /* 0x000fe60000000800 */
[----:B------:R-:W-:Y:S02]  /*4330*/  FSEL R6, R6, -INF , !P0 ;  /* 0xff80000006067808 */ /* 0x000fe40004000000 */
[----:B------:R-:W-:Y:S04]  /*4340*/  PLOP3.LUT P0, PT, PT, PT, UP5, 0x80, 0x0 ;  /* 0x000000000000781c */ /* 0x000fe80003f0f058 */
[----:B------:R-:W-:Y:S01]  /*4350*/  ISETP.GT.AND P0, PT, R42, 0x1, P0 ;  /* 0x000000012a00780c */ /* 0x000fe20000704270 */
[--C-:B------:R-:W-:Y:S03]  /*4360*/  FFMA.FTZ R238, R6, c[0x0][0x29c], -R200.reuse ;  /* 0x0000a70006ee7a23 */ /* 0x100fe600000108c8 */
        /* <DEDUP_REMOVED lines=30> */
[----:B------:R-:W-:Y:S02]  /*4550*/  ISETP.LT.OR P0, PT, R43, 0x62, P0 ;  /* 0x000000622b00780c */ /* 0x000fe40000701670 */
[C---:B------:R-:W-:Y:S02]  /*4560*/  HMMA.16816.F32 R40, R44.reuse, R180, RZ ;  /* 0x000000b42c28723c */ /* 0x040fe400000018ff */
[----:B------:R-:W-:Y:S02]  /*4570*/  FSEL R35, R35, -INF , !P0 ;  /* 0xff80000023237808 */ /* 0x000fe40004000000 */
[----:B------:R-:W-:Y:S03]  /*4580*/  PLOP3.LUT P0, PT, PT, PT, UP5, 0x80, 0x0 ;  /* 0x000000000000781c */ /* 0x000fe60003f0f058 */
[----:B------:R-:W-:Y:S01]  /*4590*/  FFMA.FTZ R200, R35, c[0x0][0x29c], -R200 ;  /* 0x0000a70023c87a23 */ /* 0x000fe200000108c8 */
[-C--:B------:R-:W-:Y:S01]  /*45a0*/  HMMA.16816.F32 R44, R44, R182.reuse, RZ ;  /* 0x000000b62c2c723c */ /* 0x080fe200000018ff */
[----:B------:R-:W-:Y:S04]  /*45b0*/  ISETP.GT.AND P0, PT, R211, 0x1, P0 ;  /* 0x00000001d300780c */ /* 0x000fe80000704270 */
[----:B------:R-:W-:Y:S01]  /*45c0*/  MUFU.EX2 R200, R200 ;  /* 0x000000c800c87308 */ /* 0x000fe20000000800 */
[----:B------:R-:W-:Y:S02]  /*45d0*/  ISETP.LT.OR P0, PT, R212, 0x2, P0 ;  /* 0x00000002d400780c */ /* 0x000fe40000701670 */
[----:B------:R-:W-:Y:S01]  /*45e0*/  HMMA.16816.F32 R48, R48, R182, RZ ;  /* 0x000000b63030723c */ /* 0x000fe200000018ff */
[----:B------:R-:W-:Y:S07]  /*45f0*/  LDSM.16.M88.4 R180, [R206+0x18080] ;  /* 0x01808000ceb4783b */ /* 0x000fee0000000200 */
        /* <DEDUP_REMOVED lines=10> */
[----:B------:R-:W1:Y:S07]  /*46a0*/  LDSM.16.M88.4 R184, [R216+0x8080] ;  /* 0x00808000d8b8783b */ /* 0x000e6e0000000200 */
[-C--:B-1----:R-:W-:Y:S08]  /*46b0*/  HMMA.16816.F32 R8, R180, R184.reuse, R8 ;  /* 0x000000b8b408723c */ /* 0x082ff00000001808 */
        /* <DEDUP_REMOVED lines=23> */
[----:B-1----:R-:W-:Y:S02]  /*4830*/  FSEL R0, R5, -INF , !P0 ;  /* 0xff80000005007808 */ /* 0x002fe40004000000 */
[----:B------:R-:W-:Y:S03]  /*4840*/  PLOP3.LUT P0, PT, PT, PT, UP5, 0x80, 0x0 ;  /* 0x000000000000781c */ /* 0x000fe60003f0f058 */
[--C-:B------:R-:W-:Y:S01]  /*4850*/  FFMA.FTZ R0, R0, c[0x0][0x29c], -R225.reuse ;  /* 0x0000a70000007a23 */ /* 0x100fe200000108e1 */
[C---:B------:R-:W-:Y:S03]  /*4860*/  ISETP.GT.AND P0, PT, R211.reuse, RZ, P0 ;  /* 0x000000ffd300720c */ /* 0x040fe60000704270 */
[----:B------:R1:W-:Y:S01]  /*4870*/  MUFU.EX2 R199, R0 ;  /* 0x0000000000c77308 */ /* 0x0003e20000000800 */
[----:B------:R-:W-:Y:S04]  /*4880*/  ISETP.LT.OR P0, PT, R212, 0x1, P0 ;  /* 0x00000001d400780c */ /* 0x000fe80000701670 */
[----:B------:R-:W-:Y:S02]  /*4890*/  FSEL R3, R4, -INF , !P0 ;  /* 0xff80000004037808 */ /* 0x000fe40004000000 */
[----:B------:R-:W-:Y:S01]  /*48a0*/  LDSM.16.M88.4 R4, [R206+0x1a080] ;  /* 0x01a08000ce04783b */ /* 0x000fe20000000200 */
[-C--:B--2---:R-:W-:Y:S01]  /*48b0*/  HMMA.16816.F32 R8, R180, R184.reuse, R8 ;  /* 0x000000b8b408723c */ /* 0x084fe20000001808 */
[----:B------:R-:W-:Y:S04]  /*48c0*/  PLOP3.LUT P0, PT, PT, PT, UP5, 0x80, 0x0 ;  /* 0x000000000000781c */ /* 0x000fe80003f0f058 */
[----:B------:R-:W-:Y:S03]  /*48d0*/  ISETP.GT.AND P0, PT, R211, 0x20, P0 ;  /* 0x00000020d300780c */ /* 0x000fe60000704270 */
[C---:B------:R-:W-:Y:S04]  /*48e0*/  HMMA.16816.F32 R12, R188.reuse, R184, R12 ;  /* 0x000000b8bc0c723c */ /* 0x040fe8000000180c */
[----:B------:R-:W-:Y:S04]  /*48f0*/  ISETP.LT.OR P0, PT, R212, 0x21, P0 ;  /* 0x00000021d400780c */ /* 0x000fe80000701670 */
[-C--:B------:R-:W-:Y:S04]  /*4900*/  HMMA.16816.F32 R24, R188, R186.reuse, R24 ;  /* 0x000000babc18723c */ /* 0x080fe80000001818 */
[--C-:B-1----:R-:W-:Y:S01]  /*4910*/  FFMA.FTZ R0, R3, c[0x0][0x29c], -R225.reuse ;  /* 0x0000a70003007a23 */ /* 0x102fe200000108e1 */
[----:B------:R-:W-:Y:S01]  /*4920*/  FSEL R16, R16, -INF , !P0 ;  /* 0xff80000010107808 */ /* 0x000fe20004000000 */
[----:B------:R-:W-:Y:S01]  /*4930*/  LDS R3, [R228+0x20280] ;  /* 0x02028000e4037984 */ /* 0x000fe20000000800 */
[----:B------:R-:W-:Y:S01]  /*4940*/  PLOP3.LUT P0, PT, PT, PT, UP5, 0x80, 0x0 ;  /* 0x000000000000781c */ /* 0x000fe20003f0f058 */
[C---:B------:R-:W-:Y:S01]  /*4950*/  HMMA.16816.F32 R28, R180.reuse, R186, R28 ;  /* 0x000000bab41c723c */ /* 0x040fe2000000181c */
[----:B------:R1:W2:Y:S01]  /*4960*/  MUFU.EX2 R198, R0 ;  /* 0x0000000000c67308 */ /* 0x0002a20000000800 */
[----:B------:R-:W-:Y:S02]  /*4970*/  LDSM.16.M88.4 R184, [R205+0x1a080] ;  /* 0x01a08000cdb8783b */ /* 0x000fe40000000200 */
[----:B------:R-:W-:Y:S04]  /*4980*/  ISETP.GT.AND P0, PT, R211, 0x21, P0 ;  /* 0x00000021d300780c */ /* 0x000fe80000704270 */
[-C--:B---3--:R-:W-:Y:S03]  /*4990*/  HMMA.16816.F32 R36, R180, R192.reuse, R36 ;  /* 0x000000c0b424723c */ /* 0x088fe60000001824 */
[C---:B------:R-:W-:Y:S04]  /*49a0*/  ISETP.LT.OR P0, PT, R212.reuse, 0x22, P0 ;  /* 0x00000022d400780c */ /* 0x040fe80000701670 */
[----:B------:R-:W-:Y:S01]  /*49b0*/  FSEL R2, R17, -INF , !P0 ;  /* 0xff80000011027808 */ /* 0x000fe20004000000 */
[C---:B------:R-:W-:Y:S01]  /*49c0*/  HMMA.16816.F32 R40, R188.reuse, R192, R40 ;  /* 0x000000c0bc28723c */ /* 0x040fe20000001828 */
[----:B------:R-:W-:Y:S04]  /*49d0*/  PLOP3.LUT P0, PT, PT, PT, UP5, 0x80, 0x0 ;  /* 0x000000000000781c */ /* 0x000fe80003f0f058 */
[C---:B------:R-:W-:Y:S03]  /*49e0*/  ISETP.GT.AND P0, PT, R211.reuse, 0x40, P0 ;  /* 0x00000040d300780c */ /* 0x040fe60000704270 */
[-C--:B------:R-:W-:Y:S01]  /*49f0*/  HMMA.16816.F32 R44, R188, R194.reuse, R44 ;  /* 0x000000c2bc2c723c */ /* 0x080fe2000000182c */
[----:B------:R-:W3:Y:S02]  /*4a00*/  LDSM.16.M88.4 R188, [R214+0xc080] ;  /* 0x00c08000d6bc783b */ /* 0x000ee40000000200 */
[----:B------:R-:W-:Y:S01]  /*4a10*/  ISETP.LT.OR P0, PT, R212, 0x41, P0 ;  /* 0x00000041d400780c */ /* 0x000fe20000701670 */
[--C-:B-1----:R-:W-:Y:S03]  /*4a20*/  FFMA.FTZ R0, R16, c[0x0][0x29c], -R225.reuse ;  /* 0x0000a70010007a23 */ /* 0x102fe600000108e1 */
[----:B------:R-:W-:Y:S01]  /*4a30*/  FSEL R20, R20, -INF , !P0 ;  /* 0xff80000014147808 */ /* 0x000fe20004000000 */
[----:B------:R-:W-:Y:S01]  /*4a40*/  HMMA.16816.F32 R48, R180, R194, R48 ;  /* 0x000000c2b430723c */ /* 0x000fe20000001830 */
[----:B------:R-:W1:Y:S01]  /*4a50*/  LDSM.16.M88.4 R180, [R205+0x1b080] ;  /* 0x01b08000cdb4783b */ /* 0x000e620000000200 */
[----:B------:R4:W-:Y:S01]  /*4a60*/  MUFU.EX2 R203, R0 ;  /* 0x0000000000cb7308 */ /* 0x0009e20000000800 */
[----:B------:R-:W-:Y:S04]  /*4a70*/  PLOP3.LUT P0, PT, PT, PT, UP5, 0x80, 0x0 ;  /* 0x000000000000781c */ /* 0x000fe80003f0f058 */
[----:B------:R-:W-:Y:S02]  /*4a80*/  ISETP.GT.AND P0, PT, R211, 0x41, P0 ;  /* 0x00000041d300780c */ /* 0x000fe40000704270 */
[----:B------:R-:W5:Y:S02]  /*4a90*/  LDSM.16.M88.4 R192, [R214+0xe080] ;  /* 0x00e08000d6c0783b */ /* 0x000f640000000200 */
[----:B------:R-:W-:Y:S04]  /*4aa0*/  ISETP.LT.OR P0, PT, R212, 0x42, P0 ;  /* 0x00000042d400780c */ /* 0x000fe80000701670 */
[----:B------:R-:W-:Y:S02]  /*4ab0*/  FSEL R21, R21, -INF , !P0 ;  /* 0xff80000015157808 */ /* 0x000fe40004000000 */
[----:B------:R-:W-:Y:S01]  /*4ac0*/  LDSM.16.M88.4 R16, [R216+0xe080] ;  /* 0x00e08000d810783b */ /* 0x000fe20000000200 */
[----:B------:R-:W-:Y:S04]  /*4ad0*/  PLOP3.LUT P0, PT, PT, PT, UP5, 0x80, 0x0 ;  /* 0x000000000000781c */ /* 0x000fe80003f0f058 */
[C---:B------:R-:W-:Y:S01]  /*4ae0*/  ISETP.GT.AND P0, PT, R211.reuse, 0x60, P0 ;  /* 0x00000060d300780c */ /* 0x040fe20000704270 */
[--C-:B----4-:R-:W-:Y:S03]  /*4af0*/  FFMA.FTZ R0, R2, c[0x0][0x29c], -R225.reuse ;  /* 0x0000a70002007a23 */ /* 0x110fe600000108e1 */
[----:B------:R-:W-:Y:S01]  /*4b00*/  ISETP.LT.OR P0, PT, R212, 0x61, P0 ;  /* 0x00000061d400780c */ /* 0x000fe20000701670 */
[----:B------:R-:W-:Y:S01]  /*4b10*/  LDS R2, [R228+0x20300] ;  /* 0x02030000e4027984 */ /* 0x000fe20000000800 */
[----:B------:R4:W-:Y:S02]  /*4b20*/  MUFU.EX2 R197, R0 ;  /* 0x0000000000c57308 */ /* 0x0009e40000000800 */
[----:B------:R-:W-:Y:S01]  /*4b30*/  FSEL R32, R32, -INF , !P0 ;  /* 0xff80000020207808 */ /* 0x000fe20004000000 */
[-C--:B---3--:R-:W-:Y:S01]  /*4b40*/  HMMA.16816.F32 R8, R184, R188.reuse, R8 ;  /* 0x000000bcb808723c */ /* 0x088fe20000001808 */
[----:B------:R-:W-:Y:S04]  /*4b50*/  PLOP3.LUT P0, PT, PT, PT, UP5, 0x80, 0x0 ;  /* 0x000000000000781c */ /* 0x000fe80003f0f058 */
[----:B------:R-:W-:Y:S01]  /*4b60*/  ISETP.GT.AND P0, PT, R211, 0x61, P0 ;  /* 0x00000061d300780c */ /* 0x000fe20000704270 */
[----:B------:R-:W-:Y:S02]  /*4b70*/  IMAD.MOV.U32 R211, RZ, RZ, 0x20 ;  /* 0x00000020ffd37424 */ /* 0x000fe400078e00ff */
[C---:B-1----:R-:W-:Y:S04]  /*4b80*/  HMMA.16816.F32 R12, R180.reuse, R188, R12 ;  /* 0x000000bcb40c723c */ /* 0x042fe8000000180c */
[----:B------:R-:W-:Y:S02]  /*4b90*/  ISETP.LT.OR P0, PT, R212, 0x62, P0 ;  /* 0x00000062d400780c */ /* 0x000fe40000701670 */
[----:B------:R-:W-:Y:S02]  /*4ba0*/  SEL R211, R211, 0xffffffe0, !P1 ;  /* 0xffffffe0d3d37807 */ /* 0x000fe40004800000 */
[-C--:B------:R-:W-:Y:S04]  /*4bb0*/  HMMA.16816.F32 R24, R180, R190.reuse, R24 ;  /* 0x000000beb418723c */ /* 0x080fe80000001818 */
[----:B------:R-:W-:Y:S01]  /*4bc0*/  FSEL R33, R33, -INF , !P0 ;  /* 0xff80000021217808 */ /* 0x000fe20004000000 */
[--C-:B----4-:R-:W-:Y:S01]  /*4bd0*/  FFMA.FTZ R0, R20, c[0x0][0x29c], -R225.reuse ;  /* 0x0000a70014007a23 */ /* 0x110fe200000108e1 */
[----:B------:R-:W-:Y:S02]  /*4be0*/  PLOP3.LUT P0, PT, PT, PT, UP0, 0x80, 0x0 ;  /* 0x000000000000781c */ /* 0x000fe40003f0f008 */
[C---:B------:R-:W-:Y:S01]  /*4bf0*/  HMMA.16816.F32 R28, R184.reuse, R190, R28 ;  /* 0x000000beb81c723c */ /* 0x040fe2000000181c */
[----:B------:R-:W-:Y:S01]  /*4c00*/  LDSM.16.M88.4 R188, [R206+0x1b080] ;  /* 0x01b08000cebc783b */ /* 0x000fe20000000200 */
[----:B------:R1:W-:Y:S06]  /*4c10*/  MUFU.EX2 R196, R0 ;  /* 0x0000000000c47308 */ /* 0x0003ec0000000800 */
[-C--:B-----5:R-:W-:Y:S08]  /*4c20*/  HMMA.16816.F32 R36, R184, R192.reuse, R36 ;  /* 0x000000c0b824723c */ /* 0x0a0ff00000001824 */
[C---:B------:R-:W-:Y:S08]  /*4c30*/  HMMA.16816.F32 R40, R180.reuse, R192, R40 ;  /* 0x000000c0b428723c */ /* 0x040ff00000001828 */
[-C--:B------:R-:W-:Y:S01]  /*4c40*/  HMMA.16816.F32 R44, R180, R194.reuse, R44 ;  /* 0x000000c2b42c723c */ /* 0x080fe2000000182c */
[----:B------:R-:W3:Y:S03]  /*4c50*/  LDSM.16.M88.4 R180, [R216+0xc080] ;  /* 0x00c08000d8b4783b */ /* 0x000ee60000000200 */
[--C-:B-1----:R-:W-:Y:S04]  /*4c60*/  FFMA.FTZ R0, R21, c[0x0][0x29c], -R225.reuse ;  /* 0x0000a70015007a23 */ /* 0x102fe800000108e1 */
[----:B------:R-:W-:Y:S01]  /*4c70*/  HMMA.16816.F32 R48, R184, R194, R48 ;  /* 0x000000c2b830723c */ /* 0x000fe20000001830 */
[----:B------:R1:W4:Y:S01]  /*4c80*/  MUFU.EX2 R193, R0 ;  /* 0x0000000000c17308 */ /* 0x0003220000000800 */
[----:B------:R-:W-:Y:S09]  /*4c90*/  LDSM.16.M88.4 R20, [R207+0x1a080] ;  /* 0x01a08000cf14783b */ /* 0x000ff20000000200 */
[----:B------:R-:W5:Y:S10]  /*4ca0*/  MUFU.EX2 R186, R238 ;  /* 0x000000ee00ba7308 */ /* 0x000f740000000800 */
[----:B------:R-:W-:Y:S01]  /*4cb0*/  MUFU.EX2 R194, R227 ;  /* 0x000000e300c27308 */ /* 0x000fe20000000800 */
[--C-:B-1----:R-:W-:Y:S02]  /*4cc0*/  FFMA.FTZ R0, R32, c[0x0][0x29c], -R225.reuse ;  /* 0x0000a70020007a23 */ /* 0x102fe400000108e1 */
[----:B------:R-:W-:Y:S02]  /*4cd0*/  FFMA.FTZ R225, R33, c[0x0][0x29c], -R225 ;  /* 0x0000a70021e17a23 */ /* 0x000fe400000108e1 */
[----:B------:R-:W1:Y:S05]  /*4ce0*/  LDSM.16.M88.4 R32, [R215+0xc080] ;  /* 0x00c08000d720783b */ /* 0x000e6a0000000200 */
[----:B------:R2:W-:Y:S01]  /*4cf0*/  MUFU.EX2 R192, R0 ;  /* 0x0000000000c07308 */ /* 0x0005e20000000800 */
[-C--:B---3--:R-:W-:Y:S08]  /*4d00*/  HMMA.16816.F32 R8, R4, R180.reuse, R8 ;  /* 0x000000b40408723c */ /* 0x088ff00000001808 */
[C---:B------:R-:W-:Y:S01]  /*4d10*/  HMMA.16816.F32 R12, R188.reuse, R180, R12 ;  /* 0x000000b4bc0c723c */ /* 0x040fe2000000180c */
[----:B------:R-:W-:Y:S07]  /*4d20*/  MUFU.EX2 R184, R240 ;  /* 0x000000f000b87308 */ /* 0x000fee0000000800 */
[-C--:B------:R-:W-:Y:S03]  /*4d30*/  HMMA.16816.F32 R24, R188, R182.reuse, R24 ;  /* 0x000000b6bc18723c */ /* 0x080fe60000001818 */
[----:B------:R-:W-:Y:S01]  /*4d40*/  MUFU.EX2 R185, R244 ;  /* 0x000000f400b97308 */ /* 0x000fe20000000800 */
[----:B--2---:R-:W-:Y:S04]  /*4d50*/  LDS R0, [R228+0x202a0] ;  /* 0x0202a000e4007984 */ /* 0x004fe80000000800 */
[C---:B------:R-:W-:Y:S01]  /*4d60*/  HMMA.16816.F32 R28, R4.reuse, R182, R28 ;  /* 0x000000b6041c723c */ /* 0x040fe2000000181c */
[----:B------:R-:W2:Y:S04]  /*4d70*/  LDSM.16.M88.4 R180, [R207+0x1b080] ;  /* 0x01b08000cfb4783b */ /* 0x000ea80000000200 */
[----:B------:R-:W-:Y:S03]  /*4d80*/  MUFU.EX2 R195, R204 ;  /* 0x000000cc00c37308 */ /* 0x000fe60000000800 */
[-C--:B------:R-:W-:Y:S07]  /*4d90*/  HMMA.16816.F32 R36, R4, R16.reuse, R36 ;  /* 0x000000100424723c */ /* 0x080fee0000001824 */
[----:B------:R-:W3:Y:S01]  /*4da0*/  MUFU.EX2 R187, R246 ;  /* 0x000000f600bb7308 */ /* 0x000ee20000000800 */
[C---:B------:R-:W-:Y:S08]  /*4db0*/  HMMA.16816.F32 R40, R188.reuse, R16, R40 ;  /* 0x00000010bc28723c */ /* 0x040ff00000001828 */
[-C--:B------:R-:W-:Y:S01]  /*4dc0*/  HMMA.16816.F32 R44, R188, R18.reuse, R44 ;  /* 0x00000012bc2c723c */ /* 0x080fe2000000182c */
[----:B------:R-:W-:Y:S07]  /*4dd0*/  MUFU.EX2 R188, R233 ;  /* 0x000000e900bc7308 */ /* 0x000fee0000000800 */
[----:B------:R-:W-:Y:S01]  /*4de0*/  HMMA.16816.F32 R48, R4, R18, R48 ;  /* 0x000000120430723c */ /* 0x000fe20000001830 */
[----:B------:R-:W3:Y:S02]  /*4df0*/  LDSM.16.M88.4 R4, [R215+0xe080] ;  /* 0x00e08000d704783b */ /* 0x000ee40000000200 */
[----:B------:R-:W3:Y:S05]  /*4e00*/  MUFU.EX2 R189, R232 ;  /* 0x000000e800bd7308 */ /* 0x000eea0000000800 */
[-C--:B-1----:R-:W-:Y:S05]  /*4e10*/  HMMA.16816.F32 R8, R20, R32.reuse, R8 ;  /* 0x000000201408723c */ /* 0x082fea0000001808 */
[----:B------:R-:W1:Y:S03]  /*4e20*/  MUFU.EX2 R191, R229 ;  /* 0x000000e500bf7308 */ /* 0x000e660000000800 */
[C---:B--2---:R-:W-:Y:S07]  /*4e30*/  HMMA.16816.F32 R12, R180.reuse, R32, R12 ;  /* 0x00000020b40c723c */ /* 0x044fee000000180c */
[----:B------:R-:W-:Y:S01]  /*4e40*/  F2FP.PACK_AB R33, R199, R198 ;  /* 0x000000c6c721723e */ /* 0x000fe200000000ff */
[-C--:B------:R-:W-:Y:S01]  /*4e50*/  HMMA.16816.F32 R24, R180, R34.reuse, R24 ;  /* 0x00000022b418723c */ /* 0x080fe20000001818 */
[----:B------:R-:W-:Y:S03]  /*4e60*/  MUFU.EX2 R190, R245 ;  /* 0x000000f500be7308 */ /* 0x000fe60000000800 */
[----:B----4-:R-:W-:Y:S04]  /*4e70*/  F2FP.PACK_AB R32, R193, R196 ;  /* 0x000000c4c120723e */ /* 0x010fe800000000ff */
[C---:B------:R-:W-:Y:S03]  /*4e80*/  HMMA.16816.F32 R28, R20.reuse, R34, R28 ;  /* 0x00000022141c723c */ /* 0x040fe6000000181c */
[----:B------:R-:W-:Y:S01]  /*4e90*/  MUFU.EX2 R16, R239 ;  /* 0x000000ef00107308 */ /* 0x000fe20000000800 */
[--C-:B------:R-:W-:Y:S02]  /*4ea0*/  FADD.FTZ R10, R10, -R0.reuse ;  /* 0x800000000a0a7221 */ /* 0x100fe40000010000 */
[----:B------:R-:W-:Y:S02]  /*4eb0*/  FADD.FTZ R11, R11, -R0 ;  /* 0x800000000b0b7221 */ /* 0x000fe40000010000 */
[----:B-----5:R-:W-:Y:S01]  /*4ec0*/  FMUL.FTZ R10, R186, R10 ;  /* 0x0000000aba0a7220 */ /* 0x020fe20000410000 */
[-C--:B---3--:R-:W-:Y:S03]  /*4ed0*/  HMMA.16816.F32 R36, R20, R4.reuse, R36 ;  /* 0x000000041424723c */ /* 0x088fe60000001824 */
[--C-:B------:R-:W-:Y:S01]  /*4ee0*/  FADD.FTZ R9, R9, -R3.reuse ;  /* 0x8000000309097221 */ /* 0x100fe20000010000 */
[----:B------:R-:W-:Y:S01]  /*4ef0*/  MUFU.EX2 R17, R243 ;  /* 0x000000f300117308 */ /* 0x000fe20000000800 */
[--C-:B------:R-:W-:Y:S02]  /*4f00*/  FADD.FTZ R8, R8, -R3.reuse ;  /* 0x8000000308087221 */ /* 0x100fe40000010000 */
[----:B------:R-:W-:Y:S01]  /*4f10*/  FMUL.FTZ R9, R199, R9 ;  /* 0x00000009c7097220 */ /* 0x000fe20000410000 */
[C---:B------:R-:W-:Y:S04]  /*4f20*/  HMMA.16816.F32 R40, R180.reuse, R4, R40 ;  /* 0x00000004b428723c */ /* 0x040fe80000001828 */
[----:B------:R-:W-:Y:S02]  /*4f30*/  FMUL.FTZ R8, R198, R8 ;  /* 0x00000008c6087220 */ /* 0x000fe40000410000 */
[----:B------:R-:W-:Y:S01]  /*4f40*/  FADD.FTZ R25, R25, -R2 ;  /* 0x8000000219197221 */ /* 0x000fe20000010000 */
[----:B------:R-:W-:Y:S01]  /*4f50*/  F2FP.PACK_AB R5, R201, R187 ;  /* 0x000000bbc905723e */ /* 0x000fe200000000ff */
[-C--:B------:R-:W-:Y:S01]  /*4f60*/  HMMA.16816.F32 R44, R180, R6.reuse, R44 ;  /* 0x00000006b42c723c */ /* 0x080fe2000000182c */
[----:B------:R-:W-:Y:S03]  /*4f70*/  MUFU.EX2 R182, R235 ;  /* 0x000000eb00b67308 */ /* 0x000fe60000000800 */
[--C-:B------:R-:W-:Y:S01]  /*4f80*/  FADD.FTZ R30, R30, -R0.reuse ;  /* 0x800000001e1e7221 */ /* 0x100fe20000010000 */
[----:B------:R-:W-:Y:S01]  /*4f90*/  F2FP.PACK_AB R34, R9, R8 ;  /* 0x000000080922723e */ /* 0x000fe200000000ff */
[--C-:B------:R-:W-:Y:S01]  /*4fa0*/  FADD.FTZ R31, R31, -R0.reuse ;  /* 0x800000001f1f7221 */ /* 0x100fe20000010000 */
[----:B------:R-:W-:Y:S01]  /*4fb0*/  F2FP.PACK_AB R9, R189, R188 ;  /* 0x000000bcbd09723e */ /* 0x000fe200000000ff */
[----:B------:R-:W-:Y:S03]  /*4fc0*/  HMMA.16816.F32 R48, R20, R6, R48 ;  /* 0x000000061430723c */ /* 0x000fe60000001830 */
[----:B------:R-:W2:Y:S01]  /*4fd0*/  MUFU.EX2 R19, R242 ;  /* 0x000000f200137308 */ /* 0x000ea20000000800 */
[--C-:B------:R-:W-:Y:S02]  /*4fe0*/  FADD.FTZ R38, R38, -R0.reuse ;  /* 0x8000000026267221 */ /* 0x100fe40000010000 */
[--C-:B------:R-:W-:Y:S01]  /*4ff0*/  FADD.FTZ R39, R39, -R0.reuse ;  /* 0x8000000027277221 */ /* 0x100fe20000010000 */
[----:B-1----:R-:W-:Y:S01]  /*5000*/  F2FP.PACK_AB R7, R194, R191 ;  /* 0x000000bfc207723e */ /* 0x002fe200000000ff */
[--C-:B------:R-:W-:Y:S04]  /*5010*/  FADD.FTZ R28, R28, -R3.reuse ;  /* 0x800000031c1c7221 */ /* 0x100fe80000010000 */
[--C-:B------:R-:W-:Y:S01]  /*5020*/  FADD.FTZ R29, R29, -R3.reuse ;  /* 0x800000031d1d7221 */ /* 0x100fe20000010000 */
[----:B------:R-:W-:Y:S01]  /*5030*/  MUFU.EX2 R181, R234 ;  /* 0x000000ea00b57308 */ /* 0x000fe20000000800 */
[--C-:B------:R-:W-:Y:S02]  /*5040*/  FADD.FTZ R36, R36, -R3.reuse ;  /* 0x8000000324247221 */ /* 0x100fe40000010000 */
[--C-:B------:R-:W-:Y:S02]  /*5050*/  FADD.FTZ R37, R37, -R3.reuse ;  /* 0x8000000325257221 */ /* 0x100fe40000010000 */
[----:B------:R-:W-:Y:S02]  /*5060*/  FMUL.FTZ R4, R196, R36 ;  /* 0x00000024c4047220 */ /* 0x000fe40000410000 */
[----:B------:R-:W-:Y:S02]  /*5070*/  FMUL.FTZ R36, R193, R37 ;  /* 0x00000025c1247220 */ /* 0x000fe40000410000 */
[C---:B------:R-:W-:Y:S01]  /*5080*/  FMUL.FTZ R35, R197.reuse, R29 ;  /* 0x0000001dc5237220 */ /* 0x040fe20000410000 */
[----:B------:R-:W-:Y:S01]  /*5090*/  MUFU.EX2 R180, R231 ;  /* 0x000000e700b47308 */ /* 0x000fe20000000800 */
[--C-:B------:R-:W-:Y:S01]  /*50a0*/  FADD.FTZ R50, R50, -R0.reuse ;  /* 0x8000000032327221 */ /* 0x100fe20000010000 */
[----:B------:R-:W-:Y:S01]  /*50b0*/  F2FP.PACK_AB R29, R197, R203 ;  /* 0x000000cbc51d723e */ /* 0x000fe200000000ff */
[----:B------:R-:W-:Y:S01]  /*50c0*/  FADD.FTZ R51, R51, -R0 ;  /* 0x8000000033337221 */ /* 0x000fe20000010000 */
[----:B--2---:R-:W-:Y:S01]  /*50d0*/  F2FP.PACK_AB R20, R19, R17 ;  /* 0x000000111314723e */ /* 0x004fe200000000ff */
[--C-:B------:R-:W-:Y:S01]  /*50e0*/  FADD.FTZ R49, R49, -R3.reuse ;  /* 0x8000000331317221 */ /* 0x100fe20000010000 */
[----:B------:R-:W1:Y:S01]  /*50f0*/  LDS R0, [R228+0x20320] ;  /* 0x02032000e4007984 */ /* 0x000e620000000800 */
[----:B------:R-:W-:Y:S01]  /*5100*/  FADD.FTZ R48, R48, -R3 ;  /* 0x8000000330307221 */ /* 0x000fe20000010000 */
[----:B------:R-:W-:Y:S01]  /*5110*/  F2FP.PACK_AB R3, R16, R186 ;  /* 0x000000ba1003723e */ /* 0x000fe200000000ff */
[----:B------:R-:W-:Y:S01]  /*5120*/  FMUL.FTZ R30, R17, R30 ;  /* 0x0000001e111e7220 */ /* 0x000fe20000410000 */
[----:B------:R-:W2:Y:S01]  /*5130*/  MUFU.EX2 R37, R230 ;  /* 0x000000e600257308 */ /* 0x000ea20000000800 */
[----:B------:R-:W-:Y:S01]  /*5140*/  STS [R237+0x20480], R33 ;  /* 0x02048021ed007388 */ /* 0x000fe20000000800 */
[----:B------:R-:W-:Y:S01]  /*5150*/  FMUL.FTZ R19, R19, R31 ;  /* 0x0000001f13137220 */ /* 0x000fe20000410000 */
[----:B------:R-:W-:Y:S01]  /*5160*/  F2FP.PACK_AB R36, R36, R4 ;  /* 0x000000042424723e */ /* 0x000fe200000000ff */
[--C-:B------:R-:W-:Y:S01]  /*5170*/  FADD.FTZ R41, R41, -R2.reuse ;  /* 0x8000000229297221 */ /* 0x100fe20000010000 */
[----:B------:R3:W-:Y:S01]  /*5180*/  STS [R237+0x20880], R3 ;  /* 0x02088003ed007388 */ /* 0x0007e20000000800 */
[--C-:B------:R-:W-:Y:S01]  /*5190*/  FADD.FTZ R45, R45, -R2.reuse ;  /* 0x800000022d2d7221 */ /* 0x100fe20000010000 */
[----:B------:R-:W-:Y:S01]  /*51a0*/  F2FP.PACK_AB R19, R19, R30 ;  /* 0x0000001e1313723e */ /* 0x000fe200000000ff */
[--C-:B------:R-:W-:Y:S01]  /*51b0*/  FADD.FTZ R12, R12, -R2.reuse ;  /* 0x800000020c0c7221 */ /* 0x100fe20000010000 */
[----:B------:R-:W-:Y:S01]  /*51c0*/  STS [R236], R29 ;  /* 0x0000001dec007388 */ /* 0x000fe20000000800 */
[----:B------:R-:W4:Y:S01]  /*51d0*/  MUFU.EX2 R18, R241 ;  /* 0x000000f100127308 */ /* 0x000f220000000800 */
[--C-:B------:R-:W-:Y:S01]  /*51e0*/  FADD.FTZ R13, R13, -R2.reuse ;  /* 0x800000020d0d7221 */ /* 0x100fe20000010000 */
[----:B------:R-:W-:Y:S01]  /*51f0*/  F2FP.PACK_AB R4, R190, R195 ;  /* 0x000000c3be04723e */ /* 0x000fe200000000ff */
[----:B------:R-:W-:Y:S01]  /*5200*/  STS [R236+0x400], R20 ;  /* 0x00040014ec007388 */ /* 0x000fe20000000800 */
[--C-:B------:R-:W-:Y:S02]  /*5210*/  FADD.FTZ R24, R24, -R2.reuse ;  /* 0x8000000218187221 */ /* 0x100fe40000010000 */
[--C-:B------:R-:W-:Y:S01]  /*5220*/  FADD.FTZ R40, R40, -R2.reuse ;  /* 0x8000000228287221 */ /* 0x100fe20000010000 */
[----:B------:R-:W-:Y:S01]  /*5230*/  STS [R237+0x21480], R9 ;  /* 0x02148009ed007388 */ /* 0x000fe20000000800 */
[----:B------:R-:W-:Y:S02]  /*5240*/  FADD.FTZ R44, R44, -R2 ;  /* 0x800000022c2c7221 */ /* 0x000fe40000010000 */
[----:B------:R-:W5:Y:S01]  /*5250*/  MUFU.EX2 R225, R225 ;  /* 0x000000e100e17308 */ /* 0x000f620000000800 */
[----:B------:R-:W-:Y:S01]  /*5260*/  FMUL.FTZ R11, R16, R11 ;  /* 0x0000000b100b7220 */ /* 0x000fe20000410000 */
[----:B------:R-:W-:Y:S01]  /*5270*/  F2FP.PACK_AB R16, R200, R185 ;  /* 0x000000b9c810723e */ /* 0x000fe200000000ff */
[----:B------:R-:W-:Y:S01]  /*5280*/  FMUL.FTZ R6, R189, R13 ;  /* 0x0000000dbd067220 */ /* 0x000fe20000410000 */
[----:B--2---:R-:W-:Y:S01]  /*5290*/  F2FP.PACK_AB R2, R37, R180 ;  /* 0x000000b42502723e */ /* 0x004fe200000000ff */
[----:B------:R-:W-:Y:S01]  /*52a0*/  FMUL.FTZ R28, R203, R28 ;  /* 0x0000001ccb1c7220 */ /* 0x000fe20000410000 */
[----:B------:R-:W-:Y:S01]  /*52b0*/  F2FP.PACK_AB R17, R11, R10 ;  /* 0x0000000a0b11723e */ /* 0x000fe200000000ff */
[----:B------:R-:W-:Y:S02]  /*52c0*/  FMUL.FTZ R12, R188, R12 ;  /* 0x0000000cbc0c7220 */ /* 0x000fe40000410000 */
[----:B------:R-:W-:Y:S01]  /*52d0*/  FMUL.FTZ R24, R191, R24 ;  /* 0x00000018bf187220 */ /* 0x000fe20000410000 */
[----:B---3--:R-:W-:Y:S01]  /*52e0*/  F2FP.PACK_AB R3, R181, R182 ;  /* 0x000000b6b503723e */ /* 0x008fe200000000ff */
[----:B------:R-:W-:Y:S01]  /*52f0*/  MUFU.EX2 R31, R226 ;  /* 0x000000e2001f7308 */ /* 0x000fe20000000800 */
[----:B------:R-:W-:Y:S01]  /*5300*/  F2FP.PACK_AB R35, R35, R28 ;  /* 0x0000001c2323723e */ /* 0x000fe200000000ff */
[----:B------:R-:W-:Y:S01]  /*5310*/  FMUL.FTZ R8, R194, R25 ;  /* 0x00000019c2087220 */ /* 0x000fe20000410000 */
[----:B------:R-:W-:Y:S01]  /*5320*/  F2FP.PACK_AB R6, R6, R12 ;  /* 0x0000000c0606723e */ /* 0x000fe200000000ff */
[----:B------:R-:W-:Y:S01]  /*5330*/  STS [R237+0x21880], R3 ;  /* 0x02188003ed007388 */ /* 0x000fe20000000800 */
[----:B----4-:R-:W-:Y:S01]  /*5340*/  FMUL.FTZ R38, R18, R38 ;  /* 0x0000002612267220 */ /* 0x010fe20000410000 */
[----:B------:R-:W-:Y:S01]  /*5350*/  F2FP.PACK_AB R18, R184, R18 ;  /* 0x00000012b812723e */ /* 0x000fe200000000ff */
[--C-:B-1----:R-:W-:Y:S01]  /*5360*/  FADD.FTZ R14, R14, -R0.reuse ;  /* 0x800000000e0e7221 */ /* 0x102fe20000010000 */
[----:B------:R1:W-:Y:S01]  /*5370*/  STS [R236+0x1400], R2 ;  /* 0x00140002ec007388 */ /* 0x0003e20000000800 */
[--C-:B------:R-:W-:Y:S01]  /*5380*/  FADD.FTZ R15, R15, -R0.reuse ;  /* 0x800000000f0f7221 */ /* 0x100fe20000010000 */
[----:B------:R-:W1:Y:S01]  /*5390*/  MUFU.EX2 R30, R208 ;  /* 0x000000d0001e7308 */ /* 0x000e620000000800 */
[----:B------:R-:W-:Y:S01]  /*53a0*/  FMUL.FTZ R14, R182, R14 ;  /* 0x0000000eb60e7220 */ /* 0x000fe20000410000 */
[----:B------:R-:W-:Y:S01]  /*53b0*/  STS [R236+0x1000], R7 ;  /* 0x00100007ec007388 */ /* 0x000fe20000000800 */
[----:B-----5:R-:W-:Y:S01]  /*53c0*/  F2FP.PACK_AB R22, R225, R192 ;  /* 0x000000c0e116723e */ /* 0x020fe200000000ff */
[----:B------:R-:W-:Y:S01]  /*53d0*/  FMUL.FTZ R15, R181, R15 ;  /* 0x0000000fb50f7220 */ /* 0x000fe20000410000 */
[----:B------:R-:W-:Y:S01]  /*53e0*/  F2FP.PACK_AB R8, R8, R24 ;  /* 0x000000180808723e */ /* 0x000fe200000000ff */
[----:B------:R-:W-:Y:S01]  /*53f0*/  STS [R237+0x22480], R32 ;  /* 0x02248020ed007388 */ /* 0x000fe20000000800 */
[--C-:B------:R-:W-:Y:S02]  /*5400*/  FADD.FTZ R27, R27, -R0.reuse ;  /* 0x800000001b1b7221 */ /* 0x100fe40000010000 */
[--C-:B------:R-:W-:Y:S01]  /*5410*/  FADD.FTZ R26, R26, -R0.reuse ;  /* 0x800000001a1a7221 */ /* 0x100fe20000010000 */
[----:B------:R-:W-:Y:S01]  /*5420*/  STS [R237+0x22880], R18 ;  /* 0x02288012ed007388 */ /* 0x000fe20000000800 */
[----:B------:R-:W2:Y:S01]  /*5430*/  MUFU.EX2 R13, R247 ;  /* 0x000000f7000d7308 */ /* 0x000ea20000000800 */
[----:B------:R-:W-:Y:S02]  /*5440*/  FMUL.FTZ R21, R184, R39 ;  /* 0x00000027b8157220 */ /* 0x000fe40000410000 */
        /* <DEDUP_REMOVED lines=9> */
[----:B-1----:R-:W-:Y:S01]  /*54e0*/  F2FP.PACK_AB R2, R30, R31 ;  /* 0x0000001f1e02723e */ /* 0x002fe200000000ff */
[--C-:B------:R-:W-:Y:S01]  /*54f0*/  FADD.FTZ R43, R43, -R0.reuse ;  /* 0x800000002b2b7221 */ /* 0x100fe20000010000 */
[----:B------:R-:W-:Y:S01]  /*5500*/  F2FP.PACK_AB R28, R28, R48 ;  /* 0x000000301c1c723e */ /* 0x000fe200000000ff */
[--C-:B------:R-:W-:Y:S01]  /*5510*/  FADD.FTZ R42, R42, -R0.reuse ;  /* 0x800000002a2a7221 */ /* 0x100fe20000010000 */
[----:B------:R-:W-:Y:S01]  /*5520*/  F2FP.PACK_AB R23, R23, R50 ;  /* 0x000000321717723e */ /* 0x000fe200000000ff */
[----:B------:R1:W-:Y:S01]  /*5530*/  STS [R237+0x23880], R2 ;  /* 0x02388002ed007388 */ /* 0x0003e20000000800 */
[----:B------:R-:W-:Y:S02]  /*5540*/  FMUL.FTZ R40, R195, R40 ;  /* 0x00000028c3287220 */ /* 0x000fe40000410000 */
[----:B------:R-:W-:Y:S01]  /*5550*/  FMUL.FTZ R10, R190, R41 ;  /* 0x00000029be0a7220 */ /* 0x000fe20000410000 */
[----:B------:R4:W-:Y:S01]  /*5560*/  STS [R236+0x3000], R5 ;  /* 0x00300005ec007388 */ /* 0x0009e20000000800 */
[--C-:B------:R-:W-:Y:S02]  /*5570*/  FADD.FTZ R47, R47, -R0.reuse ;  /* 0x800000002f2f7221 */ /* 0x100fe40000010000 */
[----:B------:R-:W-:Y:S01]  /*5580*/  FMUL.FTZ R42, R31, R42 ;  /* 0x0000002a1f2a7220 */ /* 0x000fe20000410000 */
[----:B------:R-:W-:Y:S01]  /*5590*/  F2FP.PACK_AB R10, R10, R40 ;  /* 0x000000280a0a723e */ /* 0x000fe200000000ff */
[----:B------:R-:W-:Y:S02]  /*55a0*/  FADD.FTZ R46, R46, -R0 ;  /* 0x800000002e2e7221 */ /* 0x000fe40000010000 */
[----:B------:R-:W-:Y:S02]  /*55b0*/  FMUL.FTZ R44, R187, R44 ;  /* 0x0000002cbb2c7220 */ /* 0x000fe40000410000 */
[----:B------:R-:W-:Y:S02]  /*55c0*/  FMUL.FTZ R11, R201, R45 ;  /* 0x0000002dc90b7220 */ /* 0x000fe40000410000 */
[----:B--2---:R-:W-:Y:S02]  /*55d0*/  FMUL.FTZ R46, R13, R46 ;  /* 0x0000002e0d2e7220 */ /* 0x004fe40000410000 */
[----:B------:R-:W-:Y:S01]  /*55e0*/  FMUL.FTZ R3, R202, R47 ;  /* 0x0000002fca037220 */ /* 0x000fe20000410000 */
[----:B------:R-:W-:Y:S01]  /*55f0*/  F2FP.PACK_AB R11, R11, R44 ;  /* 0x0000002c0b0b723e */ /* 0x000fe200000000ff */
[----:B---3--:R-:W-:Y:S02]  /*5600*/  FMUL.FTZ R4, R30, R43 ;  /* 0x0000002b1e047220 */ /* 0x008fe40000410000 */
[----:B------:R-:W-:Y:S01]  /*5610*/  IMAD.U32 R0, RZ, RZ, UR4 ;  /* 0x00000004ff007e24 */ /* 0x000fe2000f8e00ff */
[----:B------:R-:W-:Y:S02]  /*5620*/  F2FP.PACK_AB R3, R3, R46 ;  /* 0x0000002e0303723e */ /* 0x000fe400000000ff */
[----:B------:R-:W-:Y:S01]  /*5630*/  F2FP.PACK_AB R4, R4, R42 ;  /* 0x0000002a0404723e */ /* 0x000fe200000000ff */
[----:B------:R-:W-:Y:S01]  /*5640*/  IMAD R0, R0, 0x2000, R220 ;  /* 0x0000200000007824 */ /* 0x000fe200078e02dc */
[----:B-1----:R-:W-:Y:S01]  /*5650*/  F2FP.PACK_AB R2, R202, R13 ;  /* 0x0000000dca02723e */ /* 0x002fe200000000ff */
[----:B----4-:R-:W-:Y:S04]  /*5660*/  FMUL.FTZ R5, R37, R27 ;  /* 0x0000001b25057220 */ /* 0x010fe80000410000 */
[----:B------:R1:W-:Y:S01]  /*5670*/  STS [R236+0x3400], R2 ;  /* 0x00340002ec007388 */ /* 0x0003e20000000800 */
[----:B------:R-:W-:Y:S03]  /*5680*/  F2FP.PACK_AB R5, R5, R26 ;  /* 0x0000001a0505723e */ /* 0x000fe600000000ff */
        /* <DEDUP_REMOVED lines=13> */
[----:B-1----:R-:W-:Y:S02]  /*5760*/  IMAD.SHL.U32 R2, R0, 0x2, RZ ;  /* 0x0000000200027824 */ /* 0x002fe400078e00ff */
[----:B------:R-:W-:Y:S01]  /*5770*/  IMAD.SHL.U32 R0, R220, 0x2, RZ ;  /* 0x00000002dc007824 */ /* 0x000fe200078e00ff */
[----:B------:R-:W-:Y:S04]  /*5780*/  STS [R236+0x6400], R23 ;  /* 0x00640017ec007388 */ /* 0x000fe80000000800 */
[----:B------:R-:W-:Y:S04]  /*5790*/  STS [R237+0x27480], R10 ;  /* 0x0274800aed007388 */ /* 0x000fe80000000800 */
        /* <DEDUP_REMOVED lines=49> */
[----:B------:R-:W-:Y:S07]  /*5ab0*/  LDSM.16.MT88.4 R32, [R210+0x21c80] ;  /* 0x021c8000d220783b */ /* 0x000fee0000004200 */
[-C--:B------:R-:W-:Y:S08]  /*5ac0*/  HMMA.16816.F32 R84, R28, R48.reuse, R84 ;  /* 0x000000301c54723c */ /* 0x080ff00000001854 */
[-C--:B------:R-:W-:Y:S08]  /*5ad0*/  HMMA.16816.F32 R88, R36, R48.reuse, R88 ;  /* 0x000000302458723c */ /* 0x080ff00000001858 */
[-C--:B------:R-:W-:Y:S08]  /*5ae0*/  HMMA.16816.F32 R92, R40, R48.reuse, R92 ;  /* 0x00000030285c723c */ /* 0x080ff0000000185c */
[C---:B------:R-:W-:Y:S08]  /*5af0*/  HMMA.16816.F32 R96, R44.reuse, R48, R96 ;  /* 0x000000302c60723c */ /* 0x040ff00000001860 */
[-C--:B------:R-:W-:Y:S01]  /*5b00*/  HMMA.16816.F32 R100, R44, R50.reuse, R100 ;  /* 0x000000322c64723c */ /* 0x080fe20000001864 */
[----:B------:R-:W-:Y:S07]  /*5b10*/  LDSM.16.MT88.4 R44, [R209+0x21c80] ;  /* 0x021c8000d12c783b */ /* 0x000fee0000004200 */
[-C--:B------:R-:W-:Y:S01]  /*5b20*/  HMMA.16816.F32 R104, R40, R50.reuse, R104 ;  /* 0x000000322868723c */ /* 0x080fe20000001868 */
[----:B------:R-:W1:Y:S07]  /*5b30*/  LDSM.16.MT88.4 R40, [R2+0x19880] ;  /* 0x019880000228783b */ /* 0x000e6e0000004200 */
        /* <DEDUP_REMOVED lines=46> */
[----:B------:R-:W-:Y:S01]  /*5e20*/  USHF.L.U32 UR33, UR31, 0x6, URZ ;  /* 0x000000061f217899 */ /* 0x000fe2000800063f */
[----:B------:R-:W-:Y:S01]  /*5e30*/  IMAD.MOV.U32 R4, RZ, RZ, R250 ;  /* 0x000000ffff047224 */ /* 0x000fe200078e00fa */
[----:B------:R-:W-:Y:S01]  /*5e40*/  USHF.R.S32.HI UR32, URZ, 0x1f, UR31 ;  /* 0x0000001f3f207899 */ /* 0x000fe2000801141f */
[----:B------:R-:W3:Y:S01]  /*5e50*/  LDL.64 R238, [R1+0x10] ;  /* 0x0000100001ee7983 */ /* 0x000ee20000100a00 */
[----:B------:R-:W-:Y:S01]  /*5e60*/  USHF.R.S32.HI UR6, URZ, 0x1f, UR33 ;  /* 0x0000001f3f067899 */ /* 0x000fe20008011421 */
[----:B------:R-:W-:Y:S02]  /*5e70*/  IMAD.MOV.U32 R5, RZ, RZ, R251 ;  /* 0x000000ffff057224 */ /* 0x000fe400078e00fb */
[----:B------:R-:W4:Y:S01]  /*5e80*/  LDL.64 R206, [R1+0x8] ;  /* 0x0000080001ce7983 */ /* 0x000f220000100a00 */
[----:B------:R-:W-:Y:S02]  /*5e90*/  IMAD.U32 R11, RZ, RZ, UR33 ;  /* 0x00000021ff0b7e24 */ /* 0x000fe4000f8e00ff */
[----:B------:R-:W-:Y:S01]  /*5ea0*/  IMAD.U32 R12, RZ, RZ, UR6 ;  /* 0x00000006ff0c7e24 */ /* 0x000fe2000f8e00ff */
[----:B------:R-:W5:Y:S01]  /*5eb0*/  LDL R205, [R1+0x38] ;  /* 0x0000380001cd7983 */ /* 0x000f620000100800 */
[----:B------:R-:W-:Y:S02]  /*5ec0*/  ULDC.64 UR6, c[0x0][0x208] ;  /* 0x0000820000067ab9 */ /* 0x000fe40000000a00 */
[----:B------:R-:W-:Y:S01]  /*5ed0*/  UIMAD UR32, UR32, UR6, URZ ;  /* 0x00000006202072a4 */ /* 0x000fe2000f8e023f */
[----:B------:R-:W1:Y:S01]  /*5ee0*/  S2R R7, SR_CTAID.Y ;  /* 0x0000000000077919 */ /* 0x000e620000002600 */
[----:B------:R-:W-:Y:S02]  /*5ef0*/  UIMAD.WIDE.U32 UR34, UR31, UR6, URZ ;  /* 0x000000061f2272a5 */ /* 0x000fe4000f8e003f */
[----:B------:R-:W-:Y:S02]  /*5f00*/  UIMAD UR32, UR31, UR7, UR32 ;  /* 0x000000071f2072a4 */ /* 0x000fe4000f8e0220 */
[----:B------:R-:W-:Y:S02]  /*5f10*/  USHF.L.U32 UR6, UR34, 0x6, URZ ;  /* 0x0000000622067899 */ /* 0x000fe4000800063f */
[----:B------:R-:W-:Y:S04]  /*5f20*/  UIADD3 UR32, UR35, UR32, URZ ;  /* 0x0000002023207290 */ /* 0x000fe8000fffe03f */
[----:B------:R-:W-:Y:S01]  /*5f30*/  USHF.L.U64.HI UR32, UR34, 0x6, UR32 ;  /* 0x0000000622207899 */ /* 0x000fe20008010220 */
[----:B-1----:R-:W-:Y:S01]  /*5f40*/  SHF.R.S32.HI R6, RZ, 0x1f, R7 ;  /* 0x0000001fff067819 */ /* 0x002fe20000011407 */
[----:B------:R-:W-:Y:S04]  /*5f50*/  IMAD.WIDE.U32 R4, R7, c[0x0][0x288], R4 ;  /* 0x0000a20007047a25 */ /* 0x000fe800078e0004 */
[----:B------:R-:W-:Y:S01]  /*5f60*/  IMAD R6, R6, c[0x0][0x288], RZ ;  /* 0x0000a20006067a24 */ /* 0x000fe200078e02ff */
[----:B------:R-:W-:Y:S03]  /*5f70*/  IADD3 R11, P2, P0, R11, UR15, R4 ;  /* 0x0000000f0b0b7c10 */ /* 0x000fe6000f85e004 */
[----:B------:R-:W-:Y:S02]  /*5f80*/  IMAD R6, R7, c[0x0][0x28c], R6 ;  /* 0x0000a30007067a24 */ /* 0x000fe400078e0206 */
[----:B------:R-:W-:Y:S02]  /*5f90*/  IMAD.U32 R7, RZ, RZ, UR22 ;  /* 0x00000016ff077e24 */ /* 0x000fe4000f8e00ff */
[----:B------:R-:W-:Y:S02]  /*5fa0*/  IMAD.IADD R6, R5, 0x1, R6 ;  /* 0x0000000105067824 */ /* 0x000fe400078e0206 */
[----:B------:R-:W-:Y:S03]  /*5fb0*/  IMAD.U32 R5, RZ, RZ, UR17 ;  /* 0x00000011ff057e24 */ /* 0x000fe6000f8e00ff */
[----:B------:R-:W-:Y:S02]  /*5fc0*/  IADD3.X R12, R12, UR9, R6, P2, P0 ;  /* 0x000000090c0c7c10 */ /* 0x000fe400097e0406 */
[C---:B--2---:R-:W-:Y:S04]  /*5fd0*/  IADD3 R5, P2, P0, R242.reuse, UR6, R5 ;  /* 0x00000006f2057c10 */ /* 0x044fe8000f85e005 */
[C---:B---3--:R-:W-:Y:S02]  /*5fe0*/  IADD3.X R7, R239.reuse, UR32, R7, P2, P0 ;  /* 0x00000020ef077c10 */ /* 0x048fe400097e0407 */
[----:B------:R-:W-:Y:S04]  /*5ff0*/  IADD3 R4, P0, R242, UR6, RZ ;  /* 0x00000006f2047c10 */ /* 0x000fe8000ff1e0ff */
[----:B------:R-:W-:Y:S02]  /*6000*/  IADD3.X R6, R239, UR32, RZ, P0, !PT ;  /* 0x00000020ef067c10 */ /* 0x000fe400087fe4ff */
[C---:B------:R-:W-:Y:S04]  /*6010*/  LEA R8, P0, R4.reuse, c[0x0][0x1f0], 0x1 ;  /* 0x00007c0004087a11 */ /* 0x040fe800078008ff */
[----:B------:R-:W-:Y:S01]  /*6020*/  LEA.HI.X R9, R4, c[0x0][0x1f4], R6, 0x1, P0 ;  /* 0x00007d0004097a11 */ /* 0x000fe200000f0c06 */
[----:B------:R-:W-:Y:S01]  /*6030*/  IMAD.U32 R4, RZ, RZ, UR33 ;  /* 0x00000021ff047e24 */ /* 0x000fe2000f8e00ff */
[C---:B------:R-:W-:Y:S04]  /*6040*/  LEA R6, P0, R5.reuse, c[0x0][0x1f0], 0x1 ;  /* 0x00007c0005067a11 */ /* 0x040fe800078008ff */
[----:B------:R-:W-:Y:S02]  /*6050*/  LEA.HI.X R7, R5, c[0x0][0x1f4], R7, 0x1, P0 ;  /* 0x00007d0005077a11 */ /* 0x000fe400000f0c07 */
[C---:B------:R-:W-:Y:S02]  /*6060*/  LEA R10, P0, R11.reuse, c[0x0][0x280], 0x2 ;  /* 0x0000a0000b0a7a11 */ /* 0x040fe400078010ff */
[----:B----4-:R-:W-:Y:S01]  /*6070*/  IADD3 R5, -R206, c[0x0][0x168], -R4 ;  /* 0x00005a00ce057a10 */ /* 0x010fe20007ffe904 */
[----:B------:R-:W-:Y:S01]  /*6080*/  IMAD.U32 R4, RZ, RZ, UR28 ;  /* 0x0000001cff047e24 */ /* 0x000fe2000f8e00ff */
[----:B------:R-:W-:Y:S02]  /*6090*/  LEA.HI.X R11, R11, c[0x0][0x284], R12, 0x2, P0 ;  /* 0x0000a1000b0b7a11 */ /* 0x000fe400000f140c */
[C---:B------:R-:W-:Y:S01]  /*60a0*/  ISETP.LT.OR P0, PT, R5.reuse, 0x1, !P5 ;  /* 0x000000010500780c */ /* 0x040fe20006f01670 */
[----:B-----5:R-:W-:Y:S11]  /*60b0*/  IMAD R4, R4, 0x4000, R205 ;  /* 0x0000400004047824 */ /* 0x020ff600078e02cd */
[----:B------:R-:W-:Y:S01]  /*60c0*/  @!UPT UIADD3 URZ, URZ, URZ, URZ ;  /* 0x0000003f3f3ff290 */ /* 0x000fe2000fffe03f */
        /* <DEDUP_REMOVED lines=10> */
[----:B------:R-:W-:Y:S01]  /*6170*/  ISETP.LT.OR P0, PT, R5, 0x21, !P4 ;  /* 0x000000210500780c */ /* 0x000fe20006701670 */
[----:B------:R-:W-:Y:S04]  /*6180*/  IMAD.U32 R5, RZ, RZ, UR28 ;  /* 0x0000001cff057e24 */ /* 0x000fe8000f8e00ff */
[----:B------:R-:W-:Y:S04]  /*6190*/  @!P3 IMAD R5, R5, 0x40, R250 ;  /* 0x000000400505b824 */ /* 0x000fe800078e02fa */
[----:B------:R-:W-:Y:S04]  /*61a0*/  @!P3 IMAD.SHL.U32 R5, R5, 0x4, RZ ;  /* 0x000000040505b824 */ /* 0x000fe800078e00ff */
[----:B------:R1:W-:Y:S04]  /*61b0*/  LDGSTS.E.BYPASS.LTC128B.128 [R4+0x3000], [R6.64+0x80], !P0 ;  /* 0x0300008006047fae */ /* 0x0003e8000c101d54 */
[----:B------:R1:W-:Y:S02]  /*61c0*/  @!P3 LDGSTS.E.BYPASS.LTC128B.128 [R5+0x20280], [R10.64] ;  /* 0x202800000a05bfae */ /* 0x0003e4000b901d54 */
.L_x_1521:
        /* <DEDUP_REMOVED lines=12> */
[----:B------:R-:W-:Y:S01]  /*6290*/  UISETP.GE.AND UP0, UPT, UR30, UR14, UPT ;  /* 0x0000000e1e00728c */ /* 0x000fe2000bf06270 */
[-C--:B------:R-:W-:Y:S01]  /*62a0*/  HMMA.16816.F32 R12, R28, R18.reuse, RZ ;  /* 0x000000121c0c723c */ /* 0x080fe200000018ff */
[----:B------:R-:W-:Y:S01]  /*62b0*/  ULDC.64 UR6, c[0x0][0x240] ;  /* 0x0000900000067ab9 */ /* 0x000fe20000000a00 */
[----:B------:R-:W3:Y:S01]  /*62c0*/  LDSM.16.M88.4 R180, [R212+0x25480] ;  /* 0x02548000d4b4783b */ /* 0x000ee20000000200 */
[----:B------:R-:W-:Y:S02]  /*62d0*/  UIMAD UR6, UR5, UR6, URZ ;  /* 0x00000006050672a4 */ /* 0x000fe4000f8e023f */
[----:B------:R-:W-:Y:S02]  /*62e0*/  UISETP.GE.AND UP3, UPT, UR4, 0x1, UPT ;  /* 0x000000010400788c */ /* 0x000fe4000bf66270 */
        /* <DEDUP_REMOVED lines=8> */
[----:B------:R-:W-:Y:S07]  /*6370*/  USEL UR29, UR7, URZ, !UP2 ;  /* 0x0000003f071d7287 */ /* 0x000fee000d000000 */
        /* <DEDUP_REMOVED lines=51> */
[----:B------:R-:W-:Y:S02]  /*66b0*/  LDSM.16.MT88.4 R192, [R0+0x3880] ;  /* 0x0038800000c0783b */ /* 0x000fe40000004200 */
[-C--:B---3--:R-:W-:Y:S08]  /*66c0*/  HMMA.16816.F32 R4, R40, R44.reuse, R4 ;  /* 0x0000002c2804723c */ /* 0x088ff00000001804 */
[C---:B------:R-:W-:Y:S08]  /*66d0*/  HMMA.16816.F32 R8, R180.reuse, R44, R8 ;  /* 0x0000002cb408723c */ /* 0x040ff00000001808 */
        /* <DEDUP_REMOVED lines=8> */
[----:B------:R-:W5:Y:S07]  /*6760*/  LDSM.16.M88.4 R40, [R3+0x27480] ;  /* 0x027480000328783b */ /* 0x000f6e0000000200 */
[-C--:B-1----:R-:W-:Y:S08]  /*6770*/  HMMA.16816.F32 R4, R36, R184.reuse, R4 ;  /* 0x000000b82404723c */ /* 0x082ff00000001804 */
[C---:B---3--:R-:W-:Y:S08]  /*6780*/  HMMA.16816.F32 R8, R44.reuse, R184, R8 ;  /* 0x000000b82c08723c */ /* 0x048ff00000001808 */
[-C--:B------:R-:W-:Y:S08]  /*6790*/  HMMA.16816.F32 R12, R44, R186.reuse, R12 ;  /* 0x000000ba2c0c723c */ /* 0x080ff0000000180c */
[C---:B------:R-:W-:Y:S08]  /*67a0*/  HMMA.16816.F32 R16, R36.reuse, R186, R16 ;  /* 0x000000ba2410723c */ /* 0x040ff00000001810 */
[-C--:B------:R-:W-:Y:S08]  /*67b0*/  HMMA.16816.F32 R20, R36, R188.reuse, R20 ;  /* 0x000000bc2414723c */ /* 0x080ff00000001814 */
[C---:B------:R-:W-:Y:S08]  /*67c0*/  HMMA.16816.F32 R24, R44.reuse, R188, R24 ;  /* 0x000000bc2c18723c */ /* 0x040ff00000001818 */
[-C--:B------:R-:W-:Y:S01]  /*67d0*/  HMMA.16816.F32 R28, R44, R190.reuse, R28 ;  /* 0x000000be2c1c723c */ /* 0x080fe2000000181c */
[----:B------:R1:W3:Y:S07]  /*67e0*/  LDSM.16.MT88.4 R44, [R0+0x7880] ;  /* 0x00788000002c783b */ /* 0x0002ee0000004200 */
[----:B------:R-:W-:Y:S07]  /*67f0*/  HMMA.16816.F32 R32, R36, R190, R32 ;  /* 0x000000be2420723c */ /* 0x000fee0000001820 */
[----:B------:R-:W-:Y:S01]  /*6800*/  IMAD.U32 R36, RZ, RZ, UR23 ;  /* 0x00000017ff247e24 */ /* 0x000fe2000f8e00ff */
[-C--:B----4-:R-:W-:Y:S05]  /*6810*/  HMMA.16816.F32 R4, R180, R192.reuse, R4 ;  /* 0x000000c0b404723c */ /* 0x090fea0000001804 */
[----:B--2---:R-:W-:Y:S03]  /*6820*/  IMAD.WIDE.U32 R36, R36, c[0x0][0x238], R226 ;  /* 0x00008e0024247a25 */ /* 0x004fe600078e00e2 */
[C---:B-----5:R-:W-:Y:S01]  /*6830*/  HMMA.16816.F32 R8, R40.reuse, R192, R8 ;  /* 0x000000c02808723c */ /* 0x060fe20000001808 */
[----:B-1----:R-:W-:Y:S03]  /*6840*/  IMAD.U32 R0, RZ, RZ, UR11 ;  /* 0x0000000bff007e24 */ /* 0x002fe6000f8e00ff */
        /* <DEDUP_REMOVED lines=8> */
[-C--:B---3--:R-:W-:Y:S01]  /*68d0*/  HMMA.16816.F32 R20, R180, R44.reuse, R20 ;  /* 0x0000002cb414723c */ /* 0x088fe20000001814 */
        /* <DEDUP_REMOVED lines=67> */
[----:B------:R-:W-:Y:S02]  /*6d10*/  LDSM.16.MT88.4 R48, [R210+0x27c80] ;  /* 0x027c8000d230783b */ /* 0x000fe40000004200 */
        /* <DEDUP_REMOVED lines=129> */
.L_x_1501:
[----:B------:R-:W-:Y:S05]  /*7530*/  @P1 EXIT ;  /* 0x000000000000194d */ /* 0x000fea0003800000 */
[----:B------:R-:W2:Y:S01]  /*7540*/  LDL.LU.64 R4, [R1+0x20] ;  /* 0x0000200001047983 */ /* 0x000ea20000300a00 */
[----:B------:R-:W-:Y:S02]  /*7550*/  ULDC.64 UR4, c[0x0][0x338] ;  /* 0x0000ce0000047ab9 */ /* 0x000fe40000000a00 */
[----:B------:R-:W-:Y:S01]  /*7560*/  UISETP.NE.AND UP0, UPT, UR4, 0x1, UPT ;  /* 0x000000010400788c */ /* 0x000fe2000bf05270 */
[----:B------:R-:W3:Y:S01]  /*7570*/  S2R R6, SR_CTAID.Z ;  /* 0x0000000000067919 */ /* 0x000ee20000002700 */
[----:B------:R-:W-:Y:S02]  /*7580*/  UIMAD.WIDE.U32 UR6, UR23, UR5, URZ ;  /* 0x00000005170672a5 */ /* 0x000fe4000f8e003f */
[----:B------:R-:W-:Y:S02]  /*7590*/  USHF.L.U32 UR4, UR10, 0xe, URZ ;  /* 0x0000000e0a047899 */ /* 0x000fe4000800063f */
[----:B------:R-:W-:-:S02]  /*75a0*/  ULDC UR5, c[0x0][0x340] ;  /* 0x0000d00000057ab9 */ /* 0x000fc40000000800 */
[----:B------:R-:W-:Y:S02]  /*75b0*/  UMOV UR11, UR23 ;  /* 0x00000017000b7c82 */ /* 0x000fe40008000000 */
[----:B------:R-:W-:Y:S02]  /*75c0*/  USHF.R.S32.HI UR8, URZ, 0x1f, UR4 ;  /* 0x0000001f3f087899 */ /* 0x000fe40008011404 */
[----:B------:R-:W-:-:S03]  /*75d0*/  @UP0 USHF.R.U32.HI UR11, URZ, UR5, UR7 ;  /* 0x000000053f0b0299 */ /* 0x000fc60008011607 */
[----:B------:R-:W-:Y:S02]  /*75e0*/  ULDC.64 UR6, c[0x0][0x328] ;  /* 0x0000ca0000067ab9 */ /* 0x000fe40000000a00 */
[----:B------:R-:W-:Y:S01]  /*75f0*/  USHF.R.S32.HI UR9, URZ, 0x1f, UR11 ;  /* 0x0000001f3f097899 */ /* 0x000fe2000801140b */
[----:B------:R-:W-:-:S03]  /*7600*/  IMAD.U32 R0, RZ, RZ, UR11 ;  /* 0x0000000bff007e24 */ /* 0x000fc6000f8e00ff */
[----:B------:R-:W-:-:S04]  /*7610*/  UIMAD UR6, UR9, UR6, URZ ;  /* 0x00000006090672a4 */ /* 0x000fc8000f8e023f */
[----:B------:R-:W-:Y:S01]  /*7620*/  UIMAD UR6, UR11, UR7, UR6 ;  /* 0x000000070b0672a4 */ /* 0x000fe2000f8e0206 */
[----:B------:R-:W-:Y:S01]  /*7630*/  BAR.SYNC.DEFER_BLOCKING 0x1, 0x100 ;  /* 0x0044000000007b1d */ /* 0x000fe20000010000 */
[----:B-12---:R-:W-:-:S05]  /*7640*/  IADD3 R2, P0, R4, UR4, RZ ;  /* 0x0000000404027c10 */ /* 0x006fca000ff1e0ff */
[----:B------:R-:W-:Y:S02]  /*7650*/  ULDC.64 UR4, c[0x0][0x300] ;  /* 0x0000c00000047ab9 */ /* 0x000fe40000000a00 */
[----:B------:R-:W-:Y:S01]  /*7660*/  UIMAD UR4, UR9, UR4, URZ ;  /* 0x00000004090472a4 */ /* 0x000fe2000f8e023f */
[----:B------:R-:W-:-:S03]  /*7670*/  LEA.HI.X.SX32 R3, R4, UR8, 0x1, P0 ;  /* 0x0000000804037c11 */ /* 0x000fc600080f0eff */
[----:B------:R-:W-:Y:S02]  /*7680*/  UIMAD UR4, UR11, UR5, UR4 ;  /* 0x000000050b0472a4 */ /* 0x000fe4000f8e0204 */
[----:B------:R-:W-:-:S04]  /*7690*/  IMAD.WIDE.U32 R4, R0, c[0x0][0x328], R2 ;  /* 0x0000ca0000047a25 */ /* 0x000fc800078e0002 */
[----:B------:R-:W-:Y:S01]  /*76a0*/  IMAD.WIDE.U32 R2, R0, c[0x0][0x300], R2 ;  /* 0x0000c00000027a25 */ /* 0x000fe200078e0002 */
[----:B---3--:R-:W-:Y:S02]  /*76b0*/  SHF.R.S32.HI R0, RZ, 0x1f, R6 ;  /* 0x0000001fff007819 */ /* 0x008fe40000011406 */
[----:B------:R-:W-:Y:S02]  /*76c0*/  IADD3 R5, R5, UR6, RZ ;  /* 0x0000000605057c10 */ /* 0x000fe4000fffe0ff */
[----:B------:R-:W-:Y:S01]  /*76d0*/  IADD3 R3, R3, UR4, RZ ;  /* 0x0000000403037c10 */ /* 0x000fe2000fffe0ff */
[----:B------:R-:W-:Y:S02]  /*76e0*/  IMAD R7, R0, c[0x0][0x330], RZ ;  /* 0x0000cc0000077a24 */ /* 0x000fe400078e02ff */
[----:B------:R-:W-:-:S04]  /*76f0*/  IMAD.WIDE.U32 R8, R6, c[0x0][0x330], R4 ;  /* 0x0000cc0006087a25 */ /* 0x000fc800078e0004 */
[----:B------:R-:W-:Y:S01]  /*7700*/  IMAD R10, R6, c[0x0][0x334], R7 ;  /* 0x0000cd00060a7a24 */ /* 0x000fe200078e0207 */
[----:B------:R-:W-:Y:S01]  /*7710*/  LEA R4, P1, R8, c[0x0][0x310], 0x2 ;  /* 0x0000c40008047a11 */ /* 0x000fe200078210ff */
[----:B------:R-:W-:-:S03]  /*7720*/  IMAD R0, R0, c[0x0][0x308], RZ ;  /* 0x0000c20000007a24 */ /* 0x000fc600078e02ff */
[----:B------:R-:W-:Y:S01]  /*7730*/  IADD3 R10, R9, R10, RZ ;  /* 0x0000000a090a7210 */ /* 0x000fe20007ffe0ff */
[C---:B------:R-:W-:Y:S02]  /*7740*/  IMAD R0, R6.reuse, c[0x0][0x30c], R0 ;  /* 0x0000c30006007a24 */ /* 0x040fe400078e0200 */
[----:B------:R-:W-:Y:S01]  /*7750*/  IMAD.WIDE.U32 R6, R6, c[0x0][0x308], R2 ;  /* 0x0000c20006067a25 */ /* 0x000fe200078e0002 */
[----:B------:R-:W-:-:S03]  /*7760*/  LEA.HI.X R5, R8, c[0x0][0x314], R10, 0x2, P1 ;  /* 0x0000c50008057a11 */ /* 0x000fc600008f140a */
[----:B------:R-:W-:Y:S01]  /*7770*/  IMAD.IADD R0, R7, 0x1, R0 ;  /* 0x0000000107007824 */ /* 0x000fe200078e0200 */
        /* <DEDUP_REMOVED lines=131> */
.L_x_1523:
        /* <DEDUP_REMOVED lines=13> */
.L_x_2328:


//--------------------- .text._ZN7cutlass13device_kernelIN5flash19enable_sm80_to_sm89INS1_16FlashAttnBwdSm80INS1_25CollectiveMainloopBwdSm80ILi2ELi2EN4cute5tupleIJNS5_1CILi64EEENS7_ILi128EEES9_EEENS_6half_tEfNS_4arch4Sm80ELb0ELb1ELb0ELb0ELb1ELb0ELb0ELb0ELi2ELi2ELi2ELi2ELb0EEENS1_24CollectiveEpilogueBwdGQAISA_fSD_Li256ELb0ELb1EEENS1_19SingleTileSchedulerILb0ELb0ELb0ELi128EEEEEEEEEvNT_6ParamsE --------------------------
	.section	.text._ZN7cutlass13device_kernelIN5flash19enable_sm80_to_sm89INS1_16FlashAttnBwdSm80INS1_25CollectiveMainloopBwdSm80ILi2ELi2EN4cute5tupleIJNS5_1CILi64EEENS7_ILi128EEES9_EEENS_6half_tEfNS_4arch4Sm80ELb0ELb1ELb0ELb0ELb1ELb0ELb0ELb0ELi2ELi2ELi2ELi2ELb0EEENS1_24CollectiveEpilogueBwdGQAISA_fSD_Li256ELb0ELb1EEENS1_19SingleTileSchedulerILb0ELb0ELb0ELi128EEEEEEEEEvNT_6ParamsE,"ax",@progbits
	.sectioninfo	@"SHI_REGISTERS=255"
	.align	128
.text._ZN7cutlass13device_kernelIN5flash19enable_sm80_to_sm89INS1_16FlashAttnBwdSm80INS1_25CollectiveMainloopBwdSm80ILi2ELi2EN4cute5tupleIJNS5_1CILi64EEENS7_ILi128EEES9_EEENS_6half_tEfNS_4arch4Sm80ELb0ELb1ELb0ELb0ELb1ELb0ELb0ELb0ELi2ELi2ELi2ELi2ELb0EEENS1_24CollectiveEpilogueBwdGQAISA_fSD_Li256ELb0ELb1EEENS1_19SingleTileSchedulerILb0ELb0ELb0ELi128EEEEEEEEEvNT_6ParamsE:
        .type           _ZN7cutlass13device_kernelIN5flash19enable_sm80_to_sm89INS1_16FlashAttnBwdSm80INS1_25CollectiveMainloopBwdSm80ILi2ELi2EN4cute5tupleIJNS5_1CILi64EEENS7_ILi128EEES9_EEENS_6half_tEfNS_4arch4Sm80ELb0ELb1ELb0ELb0ELb1ELb0ELb0ELb0ELi2ELi2ELi2ELi2ELb0EEENS1_24CollectiveEpilogueBwdGQAISA_fSD_Li256ELb0ELb1EEENS1_19SingleTileSchedulerILb0ELb0ELb0ELi128EEEEEEEEEvNT_6ParamsE,@function
        .size           _ZN7cutlass13device_kernelIN5flash19enable_sm80_to_sm89INS1_16FlashAttnBwdSm80INS1_25CollectiveMainloopBwdSm80ILi2ELi2EN4cute5tupleIJNS5_1CILi64EEENS7_ILi128EEES9_EEENS_6half_tEfNS_4arch4Sm80ELb0ELb1ELb0ELb0ELb1ELb0ELb0ELb0ELi2ELi2ELi2ELi2ELb0EEENS1_24CollectiveEpilogueBwdGQAISA_fSD_Li256ELb0ELb1EEENS1_19SingleTileSchedulerILb0ELb0ELb0ELi128EEEEEEEEEvNT_6ParamsE,(.L_x_2329 - _ZN7cutlass13device_kernelIN5flash19enable_sm80_to_sm89INS1_16FlashAttnBwdSm80INS1_25CollectiveMainloopBwdSm80ILi2ELi2EN4cute5tupleIJNS5_1CILi64EEENS7_ILi128EEES9_EEENS_6half_tEfNS_4arch4Sm80ELb0ELb1ELb0ELb0ELb1ELb0ELb0ELb0ELi2ELi2ELi2ELi2ELb0EEENS1_24CollectiveEpilogueBwdGQAISA_fSD_Li256ELb0ELb1EEENS1_19SingleTileSchedulerILb0ELb0ELb0ELi128EEEEEEEEEvNT_6ParamsE)
        .other          _ZN7cutlass13device_kernelIN5flash19enable_sm80_to_sm89INS1_16FlashAttnBwdSm80INS1_25CollectiveMainloopBwdSm80ILi2ELi2EN4cute5tupleIJNS5_1CILi64EEENS7_ILi128EEES9_EEENS_6half_tEfNS_4arch4Sm80ELb0ELb1ELb0ELb0ELb1ELb0ELb0ELb0ELi2ELi2ELi2ELi2ELb0EEENS1_24CollectiveEpilogueBwdGQAISA_fSD_Li256ELb0ELb1EEENS1_19SingleTileSchedulerILb0ELb0ELb0ELi128EEEEEEEEEvNT_6ParamsE,@"STO_CUDA_ENTRY STV_DEFAULT"
_ZN7cutlass13device_kernelIN5flash19enable_sm80_to_sm89INS1_16FlashAttnBwdSm80INS1_25CollectiveMainloopBwdSm80ILi2ELi2EN4cute5tupleIJNS5_1CILi64EEENS7_ILi128EEES9_EEENS_6half_tEfNS_4arch4Sm80ELb0ELb1ELb0ELb0ELb1ELb0ELb0ELb0ELi2ELi2ELi2ELi2ELb0EEENS1_24CollectiveEpilogueBwdGQAISA_fSD_Li256ELb0ELb1EEENS1_19SingleTileSchedulerILb0ELb0ELb0ELi128EEEEEEEEEvNT_6ParamsE:
        /* <DEDUP_REMOVED lines=28> */
.L_x_1524:
        /* <DEDUP_REMOVED lines=10> */
[----:B------:R-:W-:Y:S01]  /*0260*/  ULDC.64 UR20, c[0x0][0x118] ;  /* 0x0000460000147ab9 */ /* 0x000fe20000000a00 */
[----:B------:R-:W-:Y:S01]  /*0270*/  CS2R R174, SRZ ;  /* 0x0000000000ae7805 */ /* 0x000fe2000001ff00 */
[----:B------:R-:W-:Y:S01]  /*0280*/  CS2R R172, SRZ ;  /* 0x0000000000ac7805 */ /* 0x000fe2000001ff00 */
[----:B------:R-:W-:Y:S01]  /*0290*/  CS2R R178, SRZ ;  /* 0x0000000000b27805 */ /* 0x000fe2000001ff00 */
[----:B------:R-:W-:Y:S01]  /*02a0*/  IMAD.U32 R0, RZ, RZ, UR4 ;  /* 0x00000004ff007e24 */ /* 0x000fe2000f8e00ff */
[----:B------:R-:W-:Y:S01]  /*02b0*/  CS2R R176, SRZ ;  /* 0x0000000000b07805 */ /* 0x000fe2000001ff00 */
[----:B------:R-:W-:Y:S01]  /*02c0*/  CS2R R162, SRZ ;  /* 0x0000000000a27805 */ /* 0x000fe2000001ff00 */
[----:B------:R-:W-:Y:S01]  /*02d0*/  CS2R R160, SRZ ;  /* 0x0000000000a07805 */ /* 0x000fe2000001ff00 */
[----:B------:R-:W-:Y:S01]  /*02e0*/  CS2R R158, SRZ ;  /* 0x00000000009e7805 */ /* 0x000fe2000001ff00 */
[----:B------:R-:W-:Y:S01]  /*02f0*/  IADD3 R0, R0, -c[0x0][0x2a4], RZ ;  /* 0x8000a90000007a10 */ /* 0x000fe20007ffe0ff */
[----:B------:R-:W-:Y:S01]  /*0300*/  CS2R R156, SRZ ;  /* 0x00000000009c7805 */ /* 0x000fe2000001ff00 */
[----:B------:R-:W-:Y:S01]  /*0310*/  CS2R R154, SRZ ;  /* 0x00000000009a7805 */ /* 0x000fe2000001ff00 */
[----:B------:R-:W-:Y:S01]  /*0320*/  CS2R R152, SRZ ;  /* 0x0000000000987805 */ /* 0x000fe2000001ff00 */
[----:B------:R-:W-:Y:S01]  /*0330*/  SHF.R.S32.HI R2, RZ, 0x1f, R0 ;  /* 0x0000001fff027819 */ /* 0x000fe20000011400 */
[----:B------:R-:W-:Y:S01]  /*0340*/  CS2R R150, SRZ ;  /* 0x0000000000967805 */ /* 0x000fe2000001ff00 */
[----:B------:R-:W-:Y:S01]  /*0350*/  CS2R R148, SRZ ;  /* 0x0000000000947805 */ /* 0x000fe2000001ff00 */
[----:B------:R-:W-:Y:S01]  /*0360*/  CS2R R134, SRZ ;  /* 0x0000000000867805 */ /* 0x000fe2000001ff00 */
[----:B------:R-:W-:Y:S01]  /*0370*/  LEA.HI R0, R2, R0, RZ, 0x6 ;  /* 0x0000000002007211 */ /* 0x000fe200078f30ff */
[----:B------:R-:W-:Y:S01]  /*0380*/  CS2R R132, SRZ ;  /* 0x0000000000847805 */ /* 0x000fe2000001ff00 */
[----:B------:R-:W-:Y:S01]  /*0390*/  CS2R R138, SRZ ;  /* 0x00000000008a7805 */ /* 0x000fe2000001ff00 */
[----:B------:R-:W-:Y:S01]  /*03a0*/  CS2R R136, SRZ ;  /* 0x0000000000887805 */ /* 0x000fe2000001ff00 */
[----:B------:R-:W2:Y:S01]  /*03b0*/  R2UR UR12, R0 ;  /* 0x00000000000c73c2 */ /* 0x000ea200000e0000 */
        /* <DEDUP_REMOVED lines=23> */
[----:B--2---:R-:W-:Y:S01]  /*0530*/  USHF.R.S32.HI UR12, URZ, 0x6, UR12 ;  /* 0x000000063f0c7899 */ /* 0x004fe2000801140c */
        /* <DEDUP_REMOVED lines=24> */
[----:B------:R-:W-:-:S06]  /*06c0*/  CS2R R52, SRZ ;  /* 0x0000000000347805 */ /* 0x000fcc000001ff00 */
        /* <DEDUP_REMOVED lines=9> */
[----:B------:R-:W-:Y:S01]  /*0760*/  IMAD.MOV.U32 R33, RZ, RZ, R5 ;  /* 0x000000ffff217224 */ /* 0x000fe200078e0005 */
[----:B------:R-:W-:Y:S01]  /*0770*/  UIMAD UR4, UR24, UR4, URZ ;  /* 0x00000004180472a4 */ /* 0x000fe2000f8e023f */
[----:B------:R-:W-:Y:S01]  /*0780*/  IMAD.U32 R2, RZ, RZ, UR23 ;  /* 0x00000017ff027e24 */ /* 0x000fe2000f8e00ff */
[----:B------:R-:W-:Y:S01]  /*0790*/  ULDC.64 UR8, c[0x0][0x248] ;  /* 0x0000920000087ab9 */ /* 0x000fe20000000a00 */
[----:B------:R-:W-:Y:S01]  /*07a0*/  SHF.R.S32.HI R7, RZ, 0x1f, R6 ;  /* 0x0000001fff077819 */ /* 0x000fe20000011406 */
[----:B------:R-:W-:Y:S01]  /*07b0*/  USHF.L.U32 UR16, UR12, 0x6, URZ ;  /* 0x000000060c107899 */ /* 0x000fe2000800063f */
[----:B------:R-:W-:Y:S01]  /*07c0*/  SHF.R.S32.HI R22, RZ, 0x1f, R32 ;  /* 0x0000001fff167819 */ /* 0x000fe20000011420 */
[----:B------:R-:W-:Y:S01]  /*07d0*/  UISETP.NE.AND UP0, UPT, UR8, 0x1, UPT ;  /* 0x000000010800788c */ /* 0x000fe2000bf05270 */
[----:B------:R-:W-:Y:S01]  /*07e0*/  LOP3.LUT R242, R242, 0xfffffffe, RZ, 0xc0, !PT ;  /* 0xfffffffef2f27812 */ /* 0x000fe200078ec0ff */
[----:B------:R-:W-:Y:S01]  /*07f0*/  UIMAD.WIDE.U32 UR26, UR23, UR9, URZ ;  /* 0x00000009171a72a5 */ /* 0x000fe2000f8e003f */
[--C-:B-1----:R-:W-:Y:S01]  /*0800*/  IMAD.WIDE.U32 R4, R0, c[0x0][0x270], R6.reuse ;  /* 0x00009c0000047a25 */ /* 0x102fe200078e0006 */
[----:B------:R-:W-:Y:S01]  /*0810*/  USHF.R.S32.HI UR22, URZ, 0x1f, UR11 ;  /* 0x0000001f3f167899 */ /* 0x000fe2000801140b */
[-C--:B------:R-:W-:Y:S01]  /*0820*/  LEA.HI R27, R22, R32.reuse, RZ, 0x3 ;  /* 0x00000020161b7211 */ /* 0x080fe200078f18ff */
[----:B------:R-:W-:Y:S01]  /*0830*/  UIMAD UR9, UR23, UR7, UR6 ;  /* 0x00000007170972a4 */ /* 0x000fe2000f8e0206 */
[----:B------:R-:W-:Y:S01]  /*0840*/  IMAD.U32 R0, RZ, RZ, UR16 ;  /* 0x00000010ff007e24 */ /* 0x000fe2000f8e00ff */
[----:B------:R-:W-:Y:S01]  /*0850*/  UIMAD UR8, UR23, UR5, UR4 ;  /* 0x00000005170872a4 */ /* 0x000fe2000f8e0204 */
[----:B------:R-:W-:Y:S01]  /*0860*/  IMAD.WIDE.U32 R2, R2, c[0x0][0x288], R6 ;  /* 0x0000a20002027a25 */ /* 0x000fe200078e0006 */
[----:B------:R-:W-:Y:S01]  /*0870*/  ULDC.64 UR6, c[0x0][0x290] ;  /* 0x0000a40000067ab9 */ /* 0x000fe20000000a00 */
[----:B------:R-:W-:Y:S01]  /*0880*/  SHF.R.S32.HI R34, RZ, 0x3, R27 ;  /* 0x00000003ff227819 */ /* 0x000fe2000001141b */
[----:B------:R-:W-:Y:S01]  /*0890*/  ULDC.64 UR4, c[0x0][0x278] ;  /* 0x00009e0000047ab9 */ /* 0x000fe20000000a00 */
[----:B------:R1:W-:Y:S01]  /*08a0*/  STL.64 [R1+0x8], R6 ;  /* 0x0000080601007387 */ /* 0x0003e20000100a00 */
[----:B------:R-:W-:Y:S01]  /*08b0*/  UIMAD UR15, UR22, UR6, URZ ;  /* 0x00000006160f72a4 */ /* 0x000fe2000f8e023f */
[----:B------:R-:W-:Y:S01]  /*08c0*/  SHF.R.S32.HI R35, RZ, 0x1f, R34 ;  /* 0x0000001fff237819 */ /* 0x000fe20000011422 */
[----:B------:R-:W-:Y:S01]  /*08d0*/  UIMAD.WIDE.U32 UR18, UR11, UR4, URZ ;  /* 0x000000040b1272a5 */ /* 0x000fe2000f8e003f */
[-C--:B------:R-:W-:Y:S01]  /*08e0*/  LEA.HI R21, R22, R32.reuse, RZ, 0x5 ;  /* 0x0000002016157211 */ /* 0x080fe200078f28ff */
[----:B------:R-:W-:Y:S01]  /*08f0*/  UIMAD.WIDE.U32 UR28, UR11, UR6, URZ ;  /* 0x000000060b1c72a5 */ /* 0x000fe2000f8e003f */
[----:B------:R-:W-:Y:S01]  /*0900*/  IMAD.MOV.U32 R210, RZ, RZ, 0x10 ;  /* 0x00000010ffd27424 */ /* 0x000fe200078e00ff */
[----:B------:R-:W-:Y:S01]  /*0910*/  UIMAD UR6, UR22, UR4, URZ ;  /* 0x00000004160672a4 */ /* 0x000fe2000f8e023f */
[----:B------:R-:W-:Y:S01]  /*0920*/  STL.64 [R1+0x18], R34 ;  /* 0x0000182201007387 */ /* 0x000fe20000100a00 */
        /* <DEDUP_REMOVED lines=10> */
[----:B------:R-:W-:Y:S01]  /*09d0*/  @UP0 USHF.R.U32.HI UR6, URZ, UR17, UR27 ;  /* 0x000000113f060299 */ /* 0x000fe2000801161b */
[----:B------:R-:W-:Y:S01]  /*09e0*/  IMAD.MOV.U32 R211, RZ, RZ, 0x20 ;  /* 0x00000020ffd37424 */ /* 0x000fe200078e00ff */
[----:B------:R-:W-:Y:S01]  /*09f0*/  IADD3.X R29, R3, UR9, R0, P2, !PT ;  /* 0x00000009031d7c10 */ /* 0x000fe200097fe400 */
[----:B------:R-:W-:Y:S01]  /*0a00*/  ULDC.64 UR4, c[0x0][0x1e0] ;  /* 0x0000780000047ab9 */ /* 0x000fe20000000a00 */
[----:B------:R-:W-:Y:S01]  /*0a10*/  LOP3.LUT R3, R27, 0xfffffff8, RZ, 0xc0, !PT ;  /* 0xfffffff81b037812 */ /* 0x000fe200078ec0ff */
[----:B------:R-:W-:Y:S01]  /*0a20*/  USHF.R.S32.HI UR17, URZ, 0x1f, UR6 ;  /* 0x0000001f3f117899 */ /* 0x000fe20008011406 */
[----:B------:R-:W-:Y:S01]  /*0a30*/  IMAD.WIDE R10, R2, 0x80, R34 ;  /* 0x00000080020a7825 */ /* 0x000fe200078e0222 */
[----:B------:R-:W-:Y:S01]  /*0a40*/  LEA.HI R0, R22, R32, RZ, 0x6 ;  /* 0x0000002016007211 */ /* 0x000fe200078f30ff */
[----:B------:R-:W-:-:S02]  /*0a50*/  USHF.R.S32.HI UR15, URZ, 0x1f, UR16 ;  /* 0x0000001f3f0f7899 */ /* 0x000fc40008011410 */
        /* <DEDUP_REMOVED lines=33> */
[----:B-1----:R-:W-:Y:S01]  /*0c70*/  IMAD.WIDE.U32 R6, R34, c[0x0][0x178], R16 ;  /* 0x00005e0022067a25 */ /* 0x002fe200078e0010 */
        /* <DEDUP_REMOVED lines=109> */
[C---:B------:R-:W-:Y:S01]  /*1350*/  IMAD R0, R34.reuse, c[0x0][0x20c], R0 ;  /* 0x0000830022007a24 */ /* 0x040fe200078e0200 */
[----:B------:R-:W-:Y:S01]  /*1360*/  ULDC.64 UR6, c[0x0][0x210] ;  /* 0x0000840000067ab9 */ /* 0x000fe20000000a00 */
[----:B------:R3:W-:Y:S01]  /*1370*/  LDGSTS.E.BYPASS.LTC128B.128 [R10+0x4080], [R6.64+0x80], !P1 ;  /* 0x04080080060a7fae */ /* 0x0007e2000c901d54 */
[----:B------:R-:W-:Y:S01]  /*1380*/  LEA R18, P1, R19, c[0x0][0x258], 0x2 ;  /* 0x0000960013127a11 */ /* 0x000fe200078210ff */
[----:B------:R-:W-:Y:S01]  /*1390*/  IMAD.WIDE.U32 R8, R34, c[0x0][0x208], R16 ;  /* 0x0000820022087a25 */ /* 0x000fe200078e0010 */
[----:B------:R-:W-:-:S02]  /*13a0*/  UIMAD UR6, UR24, UR6, URZ ;  /* 0x00000006180672a4 */ /* 0x000fc4000f8e023f */
[----:B------:R-:W-:Y:S02]  /*13b0*/  LEA.HI.X R19, R19, c[0x0][0x25c], R20, 0x2, P1 ;  /* 0x0000970013137a11 */ /* 0x000fe400008f1414 */
[----:B------:R-:W-:Y:S01]  /*13c0*/  UIMAD UR6, UR23, UR7, UR6 ;  /* 0x00000007170672a4 */ /* 0x000fe2000f8e0206 */
        /* <DEDUP_REMOVED lines=10> */
[----:B------:R-:W-:Y:S02]  /*1470*/  ISETP.GE.AND P6, PT, R31, c[0x0][0x16c], PT ;  /* 0x00005b001f007a0c */ /* 0x000fe40003fc6270 */
[----:B------:R-:W-:-:S02]  /*1480*/  SEL R20, RZ, 0x1, P5 ;  /* 0x00000001ff147807 */ /* 0x000fc40002800000 */
[----:B------:R-:W-:Y:S02]  /*1490*/  IADD3.X R7, R5, UR29, RZ, P1, !PT ;  /* 0x0000001d05077c10 */ /* 0x000fe40008ffe4ff */
[C---:B------:R-:W-:Y:S02]  /*14a0*/  ISETP.LT.OR P1, PT, R11.reuse, 0x41, P0 ;  /* 0x000000410b00780c */ /* 0x040fe40000721670 */
[C---:B------:R-:W-:Y:S02]  /*14b0*/  ISETP.LT.OR P3, PT, R11.reuse, 0x61, P3 ;  /* 0x000000610b00780c */ /* 0x040fe40001f61670 */
[----:B------:R-:W-:Y:S02]  /*14c0*/  ISETP.LT.OR P0, PT, R11, 0x61, P0 ;  /* 0x000000610b00780c */ /* 0x000fe40000701670 */
[----:B------:R-:W-:Y:S02]  /*14d0*/  @P5 LOP3.LUT R242, R242, 0x1, RZ, 0xfc, !PT ;  /* 0x00000001f2f25812 */ /* 0x000fe400078efcff */
[----:B--2---:R-:W-:-:S02]  /*14e0*/  IADD3 R2, P4, R4, UR27, RZ ;  /* 0x0000001b04027c10 */ /* 0x004fc4000ff9e0ff */
[----:B-1----:R-:W-:Y:S02]  /*14f0*/  SEL R4, RZ, 0x2, P6 ;  /* 0x00000002ff047807 */ /* 0x002fe40003000000 */
[----:B------:R-:W-:Y:S01]  /*1500*/  IADD3.X R3, R5, UR28, RZ, P4, !PT ;  /* 0x0000001c05037c10 */ /* 0x000fe2000a7fe4ff */
[----:B------:R-:W-:Y:S02]  /*1510*/  IMAD.IADD R5, R9, 0x1, R0 ;  /* 0x0000000109057824 */ /* 0x000fe400078e0200 */
[----:B------:R-:W-:Y:S02]  /*1520*/  IMAD.IADD R9, R4, 0x1, R20 ;  /* 0x0000000104097824 */ /* 0x000fe400078e0214 */
[----:B------:R-:W-:Y:S01]  /*1530*/  IMAD.U32 R0, RZ, RZ, UR23 ;  /* 0x00000017ff007e24 */ /* 0x000fe2000f8e00ff */
[----:B------:R1:W-:Y:S01]  /*1540*/  LDGSTS.E.BYPASS.LTC128B.128 [R10+0x2080], [R2.64], !P2 ;  /* 0x02080000020a7fae */ /* 0x0003e2000d101d54 */
[----:B------:R-:W-:-:S03]  /*1550*/  IMAD.MOV.U32 R4, RZ, RZ, R8 ;  /* 0x000000ffff047224 */ /* 0x000fc600078e0008 */
[----:B------:R2:W-:Y:S01]  /*1560*/  LDGSTS.E.BYPASS.LTC128B.128 [R10+0x6080], [R6.64], !P1 ;  /* 0x06080000060a7fae */ /* 0x0005e2000c901d54 */
        /* <DEDUP_REMOVED lines=14> */
[----:B------:R-:W-:-:S02]  /*1650*/  UMOV UR22, 0x5 ;  /* 0x0000000500167882 */ /* 0x000fc40000000000 */
[----:B------:R-:W-:Y:S01]  /*1660*/  UIMAD UR17, UR7, UR12, URZ ;  /* 0x0000000c071172a4 */ /* 0x000fe2000f8e023f */
[----:B------:R-:W-:Y:S01]  /*1670*/  IMAD.U32 R26, RZ, RZ, UR23 ;  /* 0x00000017ff1a7e24 */ /* 0x000fe2000f8e00ff */
[----:B------:R3:W-:Y:S01]  /*1680*/  STL.64 [R1+0x20], R36 ;  /* 0x0000202401007387 */ /* 0x0007e20000100a00 */
[C---:B--2---:R-:W-:Y:S01]  /*1690*/  IADD3 R6, P2, R2.reuse, UR27, RZ ;  /* 0x0000001b02067c10 */ /* 0x044fe2000ff5e0ff */
[----:B------:R-:W-:Y:S01]  /*16a0*/  UIMAD UR17, UR26, UR23, UR17 ;  /* 0x000000171a1172a4 */ /* 0x000fe2000f8e0211 */
[----:B-1----:R-:W-:Y:S01]  /*16b0*/  IADD3 R2, P1, R2, UR30, RZ ;  /* 0x0000001e02027c10 */ /* 0x002fe2000ff3e0ff */
[----:B------:R-:W-:Y:S01]  /*16c0*/  IMAD.WIDE.U32 R4, R26, UR12, R36 ;  /* 0x0000000c1a047c25 */ /* 0x000fe2000f8e0024 */
[C---:B------:R-:W-:Y:S02]  /*16d0*/  IADD3.X R7, R3.reuse, UR28, RZ, P2, !PT ;  /* 0x0000001c03077c10 */ /* 0x040fe400097fe4ff */
[----:B------:R-:W-:Y:S02]  /*16e0*/  IADD3.X R3, R3, UR29, RZ, P1, !PT ;  /* 0x0000001d03037c10 */ /* 0x000fe40008ffe4ff */
[----:B------:R-:W-:Y:S01]  /*16f0*/  LOP3.LUT P2, RZ, R9, 0x1, RZ, 0xc0, !PT ;  /* 0x0000000109ff7812 */ /* 0x000fe2000784c0ff */
[----:B------:R1:W-:Y:S01]  /*1700*/  LDGSTS.E.BYPASS.LTC128B.128 [R10+0x3080], [R6.64], !P3 ;  /* 0x03080000060a7fae */ /* 0x0003e2000d901d54 */
[----:B------:R-:W-:-:S02]  /*1710*/  ISETP.GE.AND P3, PT, R16, c[0x0][0x1fc], PT ;  /* 0x00007f0010007a0c */ /* 0x000fc40003f66270 */
[----:B------:R-:W-:Y:S01]  /*1720*/  LOP3.LUT P1, RZ, R9, 0x2, RZ, 0xc0, !PT ;  /* 0x0000000209ff7812 */ /* 0x000fe2000782c0ff */
[----:B------:R2:W-:Y:S01]  /*1730*/  LDGSTS.E.BYPASS.LTC128B.128 [R10+0x7080], [R2.64], !P0 ;  /* 0x07080000020a7fae */ /* 0x0005e2000c101d54 */
[----:B------:R-:W-:-:S03]  /*1740*/  ISETP.GE.AND P0, PT, R31, c[0x0][0x1fc], PT ;  /* 0x00007f001f007a0c */ /* 0x000fc60003f06270 */
[----:B------:R-:W0:Y:S01]  /*1750*/  LDGDEPBAR ;  /* 0x00000000000079af */ /* 0x000e220000000000 */
[----:B-1----:R-:W-:Y:S02]  /*1760*/  IADD3 R6, -R34, c[0x0][0x168], -R0 ;  /* 0x00005a0022067a10 */ /* 0x002fe40007ffe900 */
[----:B------:R-:W-:Y:S02]  /*1770*/  SEL R0, RZ, 0x1, P3 ;  /* 0x00000001ff007807 */ /* 0x000fe40001800000 */
[C---:B------:R-:W-:Y:S02]  /*1780*/  ISETP.LT.OR P3, PT, R6.reuse, 0x1, !P2 ;  /* 0x000000010600780c */ /* 0x040fe40005761670 */
[----:B--2---:R-:W-:Y:S02]  /*1790*/  SEL R2, RZ, 0xffffffff, P0 ;  /* 0xffffffffff027807 */ /* 0x004fe40000000000 */
[C---:B------:R-:W-:Y:S02]  /*17a0*/  ISETP.LT.OR P0, PT, R6.reuse, 0x1, !P1 ;  /* 0x000000010600780c */ /* 0x040fe40004f01670 */
[----:B------:R-:W-:Y:S01]  /*17b0*/  ISETP.LT.OR P2, PT, R6, 0x21, !P2 ;  /* 0x000000210600780c */ /* 0x000fe20005741670 */
[----:B------:R-:W-:Y:S01]  /*17c0*/  IMAD.SHL.U32 R2, R2, 0x2, RZ ;  /* 0x0000000202027824 */ /* 0x000fe200078e00ff */
[----:B------:R-:W-:-:S02]  /*17d0*/  ISETP.LT.OR P1, PT, R6, 0x21, !P1 ;  /* 0x000000210600780c */ /* 0x000fc40004f21670 */
[----:B------:R-:W-:Y:S01]  /*17e0*/  IADD3 R3, R5, UR17, RZ ;  /* 0x0000001105037c10 */ /* 0x000fe2000fffe0ff */
[----:B------:R-:W-:Y:S01]  /*17f0*/  ULDC UR17, c[0x0][0x20c] ;  /* 0x0000830000117ab9 */ /* 0x000fe20000000800 */
[----:B------:R-:W-:Y:S01]  /*1800*/  LOP3.LUT R0, R2, 0x2, R0, 0xe2, !PT ;  /* 0x0000000202007812 */ /* 0x000fe200078ee200 */
[----:B------:R1:W-:Y:S01]  /*1810*/  LDGSTS.E.BYPASS.LTC128B.128 [R10+0x10080], [R12.64], !P3 ;  /* 0x100800000c0a7fae */ /* 0x0003e2000d901d54 */
[----:B------:R-:W-:Y:S01]  /*1820*/  ISETP.GT.AND P3, PT, R32, 0xf, PT ;  /* 0x0000000f2000780c */ /* 0x000fe20003f64270 */
[----:B------:R-:W-:Y:S01]  /*1830*/  USHF.L.U64.HI UR17, UR6, UR22, UR17 ;  /* 0x0000001606117299 */ /* 0x000fe20008010211 */
[----:B------:R-:W-:Y:S01]  /*1840*/  LOP3.LUT P5, RZ, R0, 0x1, RZ, 0xc0, !PT ;  /* 0x0000000100ff7812 */ /* 0x000fe200078ac0ff */
[----:B------:R1:W-:Y:S01]  /*1850*/  LDGSTS.E.BYPASS.LTC128B.128 [R10+0x12080], [R12.64+0x80], !P0 ;  /* 0x120800800c0a7fae */ /* 0x0003e2000c101d54 */
[----:B------:R-:W-:Y:S01]  /*1860*/  LEA R2, P0, R4, c[0x0][0x1f0], 0x1 ;  /* 0x00007c0004027a11 */ /* 0x000fe200078008ff */
[----:B------:R-:W-:Y:S01]  /*1870*/  USHF.L.U32 UR22, UR6, 0x5, URZ ;  /* 0x0000000506167899 */ /* 0x000fe2000800063f */
[----:B------:R-:W-:Y:S01]  /*1880*/  LOP3.LUT P4, RZ, R0, 0x2, RZ, 0xc0, !PT ;  /* 0x0000000200ff7812 */ /* 0x000fe2000788c0ff */
[----:B------:R2:W-:Y:S01]  /*1890*/  LDGSTS.E.BYPASS.LTC128B.128 [R10+0x11080], [R14.64], !P2 ;  /* 0x110800000e0a7fae */ /* 0x0005e2000d101d54 */
[----:B------:R-:W-:Y:S01]  /*18a0*/  LEA.HI.X R3, R4, c[0x0][0x1f4], R3, 0x1, P0 ;  /* 0x00007d0004037a11 */ /* 0x000fe200000f0c03 */
[----:B------:R-:W-:Y:S01]  /*18b0*/  USHF.L.U32 UR24, UR22, 0x1, URZ ;  /* 0x0000000116187899 */ /* 0x000fe2000800063f */
[C---:B------:R-:W-:Y:S01]  /*18c0*/  ISETP.LT.OR P0, PT, R6.reuse, 0x1, !P4 ;  /* 0x000000010600780c */ /* 0x040fe20006701670 */
[----:B------:R2:W-:Y:S01]  /*18d0*/  LDGSTS.E.BYPASS.LTC128B.128 [R10+0x13080], [R14.64+0x80], !P1 ;  /* 0x130800800e0a7fae */ /* 0x0005e2000c901d54 */
[----:B------:R-:W-:Y:S01]  /*18e0*/  ISETP.LT.OR P1, PT, R6, 0x1, !P5 ;  /* 0x000000010600780c */ /* 0x000fe20006f21670 */
[----:B------:R-:W-:Y:S01]  /*18f0*/  @!P3 IMAD.SHL.U32 R0, R32, 0x10, RZ ;  /* 0x000000102000b824 */ /* 0x000fe200078e00ff */
[----:B------:R-:W-:Y:S01]  /*1900*/  SHF.R.S32.HI R4, RZ, 0x5, R21 ;  /* 0x00000005ff047819 */ /* 0x000fe20000011415 */
[----:B------:R-:W-:-:S03]  /*1910*/  USHF.L.U64.HI UR6, UR22, 0x1, UR17 ;  /* 0x0000000116067899 */ /* 0x000fc60008010211 */
[----:B------:R4:W-:Y:S04]  /*1920*/  @!P3 LDGSTS.E.BYPASS.LTC128B.128 [R0+0x20080], [R18.64] ;  /* 0x200800001200bfae */ /* 0x0009e8000b901d54 */
[----:B------:R-:W0:Y:S04]  /*1930*/  LDGDEPBAR ;  /* 0x00000000000079af */ /* 0x000e280000000000 */
[----:B------:R5:W-:Y:S04]  /*1940*/  LDGSTS.E.BYPASS.LTC128B.128 [R10+0x18080], [R2.64], !P1 ;  /* 0x18080000020a7fae */ /* 0x000be8000c901d54 */
[----:B------:R5:W-:Y:S01]  /*1950*/  LDGSTS.E.BYPASS.LTC128B.128 [R10+0x1a080], [R2.64+0x80], !P0 ;  /* 0x1a080080020a7fae */ /* 0x000be2000c101d54 */
[----:B------:R-:W-:-:S02]  /*1960*/  ISETP.LT.OR P0, PT, R6, 0x21, !P5 ;  /* 0x000000210600780c */ /* 0x000fc40006f01670 */
[----:B--2---:R-:W-:-:S04]  /*1970*/  LEA.HI R14, R22, R32, RZ, 0x2 ;  /* 0x00000020160e7211 */ /* 0x004fc800078f10ff */
[--C-:B------:R-:W-:Y:S02]  /*1980*/  SHF.R.S32.HI R9, RZ, 0x2, R14.reuse ;  /* 0x00000002ff097819 */ /* 0x100fe4000001140e */
[----:B------:R-:W-:Y:S02]  /*1990*/  SHF.R.S32.HI R11, RZ, 0x1f, R14 ;  /* 0x0000001fff0b7819 */ /* 0x000fe4000001140e */
[----:B----4-:R-:W-:-:S04]  /*19a0*/  LEA.HI R0, R21, R4, RZ, 0x1 ;  /* 0x0000000415007211 */ /* 0x010fc800078f08ff */
[----:B------:R-:W-:Y:S02]  /*19b0*/  LOP3.LUT R5, R0, 0xfffffffe, RZ, 0xc0, !PT ;  /* 0xfffffffe00057812 */ /* 0x000fe400078ec0ff */
[----:B------:R-:W-:-:S03]  /*19c0*/  LEA.HI R0, R22, R32, RZ, 0x4 ;  /* 0x0000002016007211 */ /* 0x000fc600078f20ff */
[----:B------:R-:W-:Y:S01]  /*19d0*/  IMAD.IADD R20, R4, 0x1, -R5 ;  /* 0x0000000104147824 */ /* 0x000fe200078e0a05 */
[----:B------:R-:W-:Y:S02]  /*19e0*/  SHF.R.S32.HI R8, RZ, 0x4, R0 ;  /* 0x00000004ff087819 */ /* 0x000fe40000011400 */
[----:B-----5:R-:W-:Y:S01]  /*19f0*/  IADD3 R2, P1, R2, UR24, RZ ;  /* 0x0000001802027c10 */ /* 0x020fe2000ff3e0ff */
[----:B------:R-:W-:Y:S01]  /*1a00*/  IMAD.SHL.U32 R19, R20, 0x10, RZ ;  /* 0x0000001014137824 */ /* 0x000fe200078e00ff */
[----:B------:R-:W-:Y:S02]  /*1a10*/  LEA.HI R5, R0, R8, RZ, 0x1 ;  /* 0x0000000800057211 */ /* 0x000fe400078f08ff */
[----:B------:R-:W-:Y:S02]  /*1a20*/  IADD3.X R3, R3, UR6, RZ, P1, !PT ;  /* 0x0000000603037c10 */ /* 0x000fe40008ffe4ff */
[----:B------:R-:W-:Y:S02]  /*1a30*/  ISETP.LT.OR P1, PT, R6, 0x21, !P4 ;  /* 0x000000210600780c */ /* 0x000fe40006721670 */
[----:B------:R-:W-:Y:S01]  /*1a40*/  LOP3.LUT R4, R0, 0xfffffff0, RZ, 0xc0, !PT ;  /* 0xfffffff000047812 */ /* 0x000fe200078ec0ff */
[----:B------:R2:W-:Y:S01]  /*1a50*/  LDGSTS.E.BYPASS.LTC128B.128 [R10+0x19080], [R2.64], !P0 ;  /* 0x19080000020a7fae */ /* 0x0005e2000c101d54 */
[----:B------:R-:W-:-:S02]  /*1a60*/  IADD3 R0, P0, R30, UR16, RZ ;  /* 0x000000101e007c10 */ /* 0x000fc4000ff1e0ff */
[----:B------:R-:W-:Y:S01]  /*1a70*/  LOP3.LUT R5, R5, 0xfffffffe, RZ, 0xc0, !PT ;  /* 0xfffffffe05057812 */ /* 0x000fe200078ec0ff */
[----:B------:R-:W-:Y:S01]  /*1a80*/  IMAD.IADD R4, R32, 0x1, -R4 ;  /* 0x0000000120047824 */ /* 0x000fe200078e0a04 */
[----:B------:R-:W-:Y:S01]  /*1a90*/  IADD3.X R6, R29, UR15, RZ, P0, !PT ;  /* 0x0000000f1d067c10 */ /* 0x000fe200087fe4ff */
[----:B------:R-:W-:Y:S01]  /*1aa0*/  UIADD3 UR15, UR12, 0x1, URZ ;  /* 0x000000010c0f7890 */ /* 0x000fe2000fffe03f */
[----:B------:R-:W-:Y:S01]  /*1ab0*/  LEA R22, P0, R0, c[0x0][0x280], 0x2 ;  /* 0x0000a00000167a11 */ /* 0x000fe200078010ff */
[----:B-1----:R-:W-:Y:S01]  /*1ac0*/  IMAD.IADD R12, R8, 0x1, -R5 ;  /* 0x00000001080c7824 */ /* 0x002fe200078e0a05 */
[----:B------:R-:W-:Y:S01]  /*1ad0*/  LEA.HI R5, R11, R9, RZ, 0x3 ;  /* 0x000000090b057211 */ /* 0x000fe200078f18ff */
[----:B------:R2:W-:Y:S01]  /*1ae0*/  LDGSTS.E.BYPASS.LTC128B.128 [R10+0x1b080], [R2.64+0x80], !P1 ;  /* 0x1b080080020a7fae */ /* 0x0005e2000c901d54 */
[----:B------:R-:W-:Y:S01]  /*1af0*/  LEA.HI.X R23, R0, c[0x0][0x284], R6, 0x2, P0 ;  /* 0x0000a10000177a11 */ /* 0x000fe200000f1406 */
[----:B------:R-:W-:Y:S01]  /*1b00*/  IMAD R11, R12, 0x800, R28 ;  /* 0x000008000c0b7824 */ /* 0x000fe200078e021c */
[----:B------:R-:W-:Y:S01]  /*1b10*/  LOP3.LUT R0, R5, 0xfffffff8, RZ, 0xc0, !PT ;  /* 0xfffffff805007812 */ /* 0x000fe200078ec0ff */
[----:B------:R-:W-:Y:S01]  /*1b20*/  UISETP.GE.AND UP0, UPT, UR15, UR14, UPT ;  /* 0x0000000e0f00728c */ /* 0x000fe2000bf06270 */
[----:B------:R-:W-:-:S02]  /*1b30*/  SHF.R.S32.HI R7, RZ, 0x1f, R4 ;  /* 0x0000001fff077819 */ /* 0x000fc40000011404 */
[----:B------:R-:W-:Y:S02]  /*1b40*/  R2P PR, R24, 0x6 ;  /* 0x0000000618007804 */ /* 0x000fe40000000000 */
[----:B------:R-:W-:Y:S02]  /*1b50*/  LEA.HI R13, R7, R4, RZ, 0x3 ;  /* 0x00000004070d7211 */ /* 0x000fe400078f18ff */
[----:B------:R-:W-:Y:S02]  /*1b60*/  PLOP3.LUT P0, PT, PT, PT, UP0, 0x80, 0x0 ;  /* 0x000000000000781c */ /* 0x000fe40003f0f008 */
[----:B------:R-:W-:Y:S02]  /*1b70*/  LOP3.LUT R7, R13, 0xfffffff8, RZ, 0xc0, !PT ;  /* 0xfffffff80d077812 */ /* 0x000fe400078ec0ff */
[----:B------:R-:W-:Y:S02]  /*1b80*/  SEL R210, R210, 0xfffffff0, !P1 ;  /* 0xfffffff0d2d27807 */ /* 0x000fe40004800000 */
[----:B------:R-:W-:Y:S01]  /*1b90*/  SEL R211, R211, 0xffffffe0, !P2 ;  /* 0xffffffe0d3d37807 */ /* 0x000fe20005000000 */
[----:B------:R-:W-:-:S02]  /*1ba0*/  IMAD.IADD R7, R4, 0x1, -R7 ;  /* 0x0000000104077824 */ /* 0x000fc400078e0a07 */
[----:B------:R-:W-:Y:S02]  /*1bb0*/  IMAD.SHL.U32 R4, R12, 0x20, RZ ;  /* 0x000000200c047824 */ /* 0x000fe400078e00ff */
[----:B--2---:R-:W-:Y:S02]  /*1bc0*/  IMAD.SHL.U32 R2, R24, 0x40, RZ ;  /* 0x0000004018027824 */ /* 0x004fe400078e00ff */
[----:B------:R-:W-:Y:S02]  /*1bd0*/  IMAD.IADD R24, R9, 0x1, -R0 ;  /* 0x0000000109187824 */ /* 0x000fe400078e0a00 */
[----:B------:R-:W-:Y:S01]  /*1be0*/  IMAD.SHL.U32 R3, R25, 0x8, RZ ;  /* 0x0000000819037824 */ /* 0x000fe200078e00ff */
[----:B------:R-:W-:Y:S01]  /*1bf0*/  LOP3.LUT R0, R2, 0x1c0, RZ, 0xc0, !PT ;  /* 0x000001c002007812 */ /* 0x000fe200078ec0ff */
[----:B------:R-:W-:-:S03]  /*1c00*/  IMAD.SHL.U32 R2, R24, 0x40, RZ ;  /* 0x0000004018027824 */ /* 0x000fc600078e00ff */
[----:B------:R-:W-:Y:S02]  /*1c10*/  LOP3.LUT R5, R0, 0x8, R27, 0xf8, !PT ;  /* 0x0000000800057812 */ /* 0x000fe400078ef81b */
[----:B------:R-:W-:Y:S02]  /*1c20*/  LOP3.LUT R2, R2, 0x1c0, RZ, 0xc0, !PT ;  /* 0x000001c002027812 */ /* 0x000fe400078ec0ff */
[----:B------:R-:W-:Y:S02]  /*1c30*/  SHF.R.U32.HI R8, RZ, 0x3, R0 ;  /* 0x00000003ff087819 */ /* 0x000fe40000011600 */
[----:B------:R-:W-:Y:S02]  /*1c40*/  LOP3.LUT R0, R0, 0x10, R19, 0xf8, !PT ;  /* 0x0000001000007812 */ /* 0x000fe400078ef813 */
[----:B------:R-:W-:Y:S02]  /*1c50*/  LOP3.LUT R3, R3, 0x18, RZ, 0xc0, !PT ;  /* 0x0000001803037812 */ /* 0x000fe400078ec0ff */
[----:B------:R-:W-:-:S02]  /*1c60*/  SHF.R.U32.HI R6, RZ, 0x3, R2 ;  /* 0x00000003ff067819 */ /* 0x000fc40000011602 */
        /* <DEDUP_REMOVED lines=70> */
.L_x_1527:
[----:B--2---:R-:W-:Y:S05]  /*20d0*/  BSYNC B0 ;  /* 0x0000000000007941 */ /* 0x004fea0003800000 */
.L_x_1526:
        /* <DEDUP_REMOVED lines=9> */
[----:B------:R-:W1:Y:S01]  /*2170*/  S2UR UR23, SR_CTAID.Y ;  /* 0x00000000001779c3 */ /* 0x000e620000002600 */
        /* <DEDUP_REMOVED lines=10> */
[----:B------:R-:W-:Y:S01]  /*2220*/  IMAD.MOV.U32 R217, RZ, RZ, 0x10 ;  /* 0x00000010ffd97424 */ /* 0x000fe200078e00ff */
[C---:B------:R-:W-:Y:S01]  /*2230*/  LOP3.LUT P0, RZ, R7.reuse, 0x4, RZ, 0xc0, !PT ;  /* 0x0000000407ff7812 */ /* 0x040fe2000780c0ff */
[----:B------:R-:W-:Y:S01]  /*2240*/  IMAD.SHL.U32 R4, R2, 0x2, RZ ;  /* 0x0000000202047824 */ /* 0x000fe200078e00ff */
[----:B------:R-:W-:Y:S01]  /*2250*/  LOP3.LUT P1, RZ, R7, 0x2, RZ, 0xc0, !PT ;  /* 0x0000000207ff7812 */ /* 0x000fe2000782c0ff */
[----:B------:R-:W-:Y:S01]  /*2260*/  IMAD.SHL.U32 R209, R5, 0x2, RZ ;  /* 0x0000000205d17824 */ /* 0x000fe200078e00ff */
[----:B------:R-:W-:Y:S01]  /*2270*/  SEL R214, R214, 0xffffffc0, !P0 ;  /* 0xffffffc0d6d67807 */ /* 0x000fe20004000000 */
[----:B------:R-:W-:Y:S01]  /*2280*/  IMAD.U32 R243, RZ, RZ, UR6 ;  /* 0x00000006fff37e24 */ /* 0x000fe2000f8e00ff */
        /* <DEDUP_REMOVED lines=10> */
[C---:B------:R-:W-:Y:S01]  /*2330*/  IMAD R212, R211.reuse, 0x2, R209 ;  /* 0x00000002d3d47824 */ /* 0x040fe200078e02d1 */
        /* <DEDUP_REMOVED lines=19> */
[----:B--2---:R-:W-:Y:S01]  /*2470*/  MOV R0, 0x1 ;  /* 0x0000000100007802 */ /* 0x004fe20000000f00 */
        /* <DEDUP_REMOVED lines=63> */
[----:B-1-3--:R-:W-:-:S02]  /*2870*/  ULDC UR25, c[0x0][0x168] ;  /* 0x00005a0000197ab9 */ /* 0x00afc40000000800 */
.L_x_1546:
        /* <DEDUP_REMOVED lines=147> */
.L_x_1530:
[----:B------:R-:W-:Y:S11]  /*31b0*/  ISETP.NE.AND P0, PT, R226, c[0x0][0x2a8], PT ;  /* 0x0000aa00e2007a0c */ /* 0x000ff60003f05270 */
[----:B------:R-:W-:Y:S02]  /*31c0*/  @!UPT UIADD3 URZ, URZ, URZ, URZ ;  /* 0x0000003f3f3ff290 */ /* 0x000fe4000fffe03f */
[----:B------:R-:W-:Y:S05]  /*31d0*/  @P0 IMAD.HI.U32 R36, R2, c[0x0][0x2ac], RZ ;  /* 0x0000ab0002240a27 */ /* 0x000fea00078e00ff */
[----:B------:R-:W-:Y:S02]  /*31e0*/  @P0 SHF.R.U32.HI R2, RZ, c[0x0][0x2b0], R36 ;  /* 0x0000ac00ff020a19 */ /* 0x000fe40000011624 */
.L_x_1531:
[----:B------:R-:W-:Y:S05]  /*31f0*/  BSYNC B0 ;  /* 0x0000000000007941 */ /* 0x000fea0003800000 */
.L_x_1529:
        /* <DEDUP_REMOVED lines=10> */
.L_x_1528:
        /* <DEDUP_REMOVED lines=17> */
.L_x_1534:
[----:B------:R-:W-:Y:S11]  /*33b0*/  ISETP.NE.AND P0, PT, R226, c[0x0][0x2a8], PT ;  /* 0x0000aa00e2007a0c */ /* 0x000ff60003f05270 */
[----:B------:R-:W-:Y:S02]  /*33c0*/  @!UPT UIADD3 URZ, URZ, URZ, URZ ;  /* 0x0000003f3f3ff290 */ /* 0x000fe4000fffe03f */
[----:B------:R-:W-:Y:S05]  /*33d0*/  @P0 IMAD.HI.U32 R36, R2, c[0x0][0x2ac], RZ ;  /* 0x0000ab0002240a27 */ /* 0x000fea00078e00ff */
[----:B------:R-:W-:Y:S02]  /*33e0*/  @P0 SHF.R.U32.HI R2, RZ, c[0x0][0x2b0], R36 ;  /* 0x0000ac00ff020a19 */ /* 0x000fe40000011624 */
.L_x_1535:
[----:B------:R-:W-:Y:S05]  /*33f0*/  BSYNC B0 ;  /* 0x0000000000007941 */ /* 0x000fea0003800000 */
.L_x_1533:
[----:B------:R-:W2:Y:S01]  /*3400*/  LDL R37, [R1+0x10] ;  /* 0x0000100001257983 */ /* 0x000ea20000100800 */
[----:B------:R-:W-:Y:S04]  /*3410*/  IMAD.MOV.U32 R36, RZ, RZ, c[0x0][0x2a8] ;  /* 0x0000aa00ff247624 */ /* 0x000fe800078e00ff */
[----:B------:R-:W-:Y:S04]  /*3420*/  IMAD R2, R2, R36, -UR16 ;  /* 0x8000001002027e24 */ /* 0x000fe8000f8e0224 */
[----:B--2---:R-:W-:Y:S05]  /*3430*/  IMAD.IADD R2, R2, 0x1, -R37 ;  /* 0x0000000102027824 */ /* 0x004fea00078e0a25 */
[----:B------:R-:W-:Y:S02]  /*3440*/  IADD3 R36, R2, c[0x0][0x2a8], RZ ;  /* 0x0000aa0002247a10 */ /* 0x000fe40007ffe0ff */
[----:B------:R-:W-:Y:S02]  /*3450*/  IMNMX R43, R43, R2, !PT ;  /* 0x000000022b2b7217 */ /* 0x000fe40007800200 */
[----:B------:R-:W-:Y:S02]  /*3460*/  IMNMX R200, R200, R36, PT ;  /* 0x00000024c8c87217 */ /* 0x000fe40003800200 */
.L_x_1532:
        /* <DEDUP_REMOVED lines=17> */
.L_x_1538:
[----:B------:R-:W-:Y:S11]  /*3580*/  ISETP.NE.AND P0, PT, R226, c[0x0][0x2a8], PT ;  /* 0x0000aa00e2007a0c */ /* 0x000ff60003f05270 */
[----:B------:R-:W-:Y:S02]  /*3590*/  @!UPT UIADD3 URZ, URZ, URZ, URZ ;  /* 0x0000003f3f3ff290 */ /* 0x000fe4000fffe03f */
[----:B------:R-:W-:Y:S05]  /*35a0*/  @P0 IMAD.HI.U32 R36, R2, c[0x0][0x2ac], RZ ;  /* 0x0000ab0002240a27 */ /* 0x000fea00078e00ff */
[----:B------:R-:W-:Y:S02]  /*35b0*/  @P0 SHF.R.U32.HI R2, RZ, c[0x0][0x2b0], R36 ;  /* 0x0000ac00ff020a19 */ /* 0x000fe40000011624 */
.L_x_1539:
[----:B------:R-:W-:Y:S05]  /*35c0*/  BSYNC B0 ;  /* 0x0000000000007941 */ /* 0x000fea0003800000 */
.L_x_1537:
[----:B------:R-:W2:Y:S01]  /*35d0*/  LDL R37, [R1+0x10] ;  /* 0x0000100001257983 */ /* 0x000ea20000100800 */
[----:B------:R-:W-:Y:S04]  /*35e0*/  IMAD.MOV.U32 R36, RZ, RZ, c[0x0][0x2a8] ;  /* 0x0000aa00ff247624 */ /* 0x000fe800078e00ff */
[----:B------:R-:W-:Y:S04]  /*35f0*/  IMAD R2, R2, R36, -UR16 ;  /* 0x8000001002027e24 */ /* 0x000fe8000f8e0224 */
[----:B--2---:R-:W-:Y:S05]  /*3600*/  IMAD.IADD R2, R2, 0x1, -R37 ;  /* 0x0000000102027824 */ /* 0x004fea00078e0a25 */
[----:B------:R-:W-:Y:S02]  /*3610*/  IADD3 R36, R2, c[0x0][0x2a8], RZ ;  /* 0x0000aa0002247a10 */ /* 0x000fe40007ffe0ff */
[----:B------:R-:W-:Y:S02]  /*3620*/  IMNMX R41, R41, R2, !PT ;  /* 0x0000000229297217 */ /* 0x000fe40007800200 */
[----:B------:R-:W-:Y:S02]  /*3630*/  IMNMX R42, R42, R36, PT ;  /* 0x000000242a2a7217 */ /* 0x000fe40003800200 */
.L_x_1536:
        /* <DEDUP_REMOVED lines=17> */
.L_x_1542:
[----:B------:R-:W-:Y:S11]  /*3750*/  ISETP.NE.AND P0, PT, R226, c[0x0][0x2a8], PT ;  /* 0x0000aa00e2007a0c */ /* 0x000ff60003f05270 */
[----:B------:R-:W-:Y:S02]  /*3760*/  @!UPT UIADD3 URZ, URZ, URZ, URZ ;  /* 0x0000003f3f3ff290 */ /* 0x000fe4000fffe03f */
[----:B------:R-:W-:Y:S05]  /*3770*/  @P0 IMAD.HI.U32 R36, R0, c[0x0][0x2ac], RZ ;  /* 0x0000ab0000240a27 */ /* 0x000fea00078e00ff */
[----:B------:R-:W-:Y:S02]  /*3780*/  @P0 SHF.R.U32.HI R0, RZ, c[0x0][0x2b0], R36 ;  /* 0x0000ac00ff000a19 */ /* 0x000fe40000011624 */
.L_x_1543:
[----:B------:R-:W-:Y:S05]  /*3790*/  BSYNC B0 ;  /* 0x0000000000007941 */ /* 0x000fea0003800000 */
.L_x_1541:
[----:B------:R-:W2:Y:S01]  /*37a0*/  LDL R37, [R1+0x10] ;  /* 0x0000100001257983 */ /* 0x000ea20000100800 */
[----:B------:R-:W-:Y:S04]  /*37b0*/  IMAD.MOV.U32 R36, RZ, RZ, c[0x0][0x2a8] ;  /* 0x0000aa00ff247624 */ /* 0x000fe800078e00ff */
[----:B------:R-:W-:Y:S04]  /*37c0*/  IMAD R0, R0, R36, -UR16 ;  /* 0x8000001000007e24 */ /* 0x000fe8000f8e0224 */
[----:B--2---:R-:W-:Y:S05]  /*37d0*/  IMAD.IADD R0, R0, 0x1, -R37 ;  /* 0x0000000100007824 */ /* 0x004fea00078e0a25 */
[----:B------:R-:W-:Y:S02]  /*37e0*/  IADD3 R36, R0, c[0x0][0x2a8], RZ ;  /* 0x0000aa0000247a10 */ /* 0x000fe40007ffe0ff */
[----:B------:R-:W-:Y:S02]  /*37f0*/  IMNMX R2, R2, R0, !PT ;  /* 0x0000000002027217 */ /* 0x000fe40007800200 */
[----:B------:R-:W-:Y:S02]  /*3800*/  IMNMX R40, R40, R36, PT ;  /* 0x0000002428287217 */ /* 0x000fe40003800200 */
.L_x_1540:
        /* <DEDUP_REMOVED lines=80> */
.L_x_1544:
        /* <DEDUP_REMOVED lines=587> */
.L_x_1545:
[----:B-12-4-:R-:W2:Y:S01]  /*61c0*/  LDL.64 R6, [R1+0x28] ;  /* 0x0000280001067983 */ /* 0x016ea20000100a00 */
[----:B------:R-:W-:Y:S01]  /*61d0*/  USHF.R.S32.HI UR31, URZ, 0x1f, UR23 ;  /* 0x0000001f3f1f7899 */ /* 0x000fe20008011417 */
[----:B------:R-:W-:Y:S01]  /*61e0*/  IMAD.U32 R4, RZ, RZ, UR23 ;  /* 0x00000017ff047e24 */ /* 0x000fe2000f8e00ff */
[----:B------:R-:W-:Y:S01]  /*61f0*/  ULDC.64 UR6, c[0x0][0x238] ;  /* 0x00008e0000067ab9 */ /* 0x000fe20000000a00 */
[----:B------:R-:W-:Y:S01]  /*6200*/  IMAD.IADD R205, R2, 0x1, R214 ;  /* 0x0000000102cd7824 */ /* 0x000fe200078e02d6 */
[----:B------:R-:W-:Y:S01]  /*6210*/  UIMAD UR6, UR31, UR6, URZ ;  /* 0x000000061f0672a4 */ /* 0x000fe2000f8e023f */
[----:B------:R-:W-:Y:S01]  /*6220*/  LDSM.16.MT88.4 R184, [R0+0x1080] ;  /* 0x0010800000b8783b */ /* 0x000fe20000004200 */
[----:B------:R-:W-:Y:S02]  /*6230*/  USHF.L.U32 UR12, UR12, 0xd, URZ ;  /* 0x0000000d0c0c7899 */ /* 0x000fe4000800063f */
[----:B------:R-:W-:Y:S02]  /*6240*/  UIMAD UR6, UR23, UR7, UR6 ;  /* 0x00000007170672a4 */ /* 0x000fe4000f8e0206 */
[----:B------:R-:W-:Y:S01]  /*6250*/  USHF.R.S32.HI UR31, URZ, 0x1f, UR12 ;  /* 0x0000001f3f1f7899 */ /* 0x000fe2000801140c */
[----:B------:R-:W1:Y:S01]  /*6260*/  LDSM.16.M88.4 R180, [R205+0x24480] ;  /* 0x02448000cdb4783b */ /* 0x000e620000000200 */
[----:B------:R-:W-:Y:S02]  /*6270*/  UISETP.GE.AND UP0, UPT, UR30, UR14, UPT ;  /* 0x0000000e1e00728c */ /* 0x000fe4000bf06270 */
[----:B------:R-:W-:Y:S02]  /*6280*/  UISETP.GE.AND UP3, UPT, UR4, 0x1, UPT ;  /* 0x000000010400788c */ /* 0x000fe4000bf66270 */
[----:B------:R-:W3:Y:S01]  /*6290*/  LDSM.16.M88.4 R188, [R205+0x25480] ;  /* 0x02548000cdbc783b */ /* 0x000ee20000000200 */
[----:B------:R-:W-:Y:S02]  /*62a0*/  UISETP.GE.AND UP2, UPT, UR29, 0x1, UPT ;  /* 0x000000011d00788c */ /* 0x000fe4000bf46270 */
[----:B------:R-:W-:Y:S02]  /*62b0*/  UISETP.GE.AND UP1, UPT, UR28, 0x1, UPT ;  /* 0x000000011c00788c */ /* 0x000fe4000bf26270 */
[----:B------:R-:W4:Y:S05]  /*62c0*/  LDSM.16.MT88.4 R192, [R0+0x5080] ;  /* 0x0050800000c0783b */ /* 0x000f2a0000004200 */
[----:B------:R-:W0:Y:S01]  /*62d0*/  LDGDEPBAR ;  /* 0x00000000000079af */ /* 0x000e220000000000 */
[----:B--2---:R-:W-:Y:S04]  /*62e0*/  IMAD.WIDE.U32 R4, R4, c[0x0][0x238], R6 ;  /* 0x00008e0004047a25 */ /* 0x004fe800078e0006 */
[----:B------:R-:W-:Y:S01]  /*62f0*/  IMAD.U32 R6, RZ, RZ, UR11 ;  /* 0x0000000bff067e24 */ /* 0x000fe2000f8e00ff */
[----:B------:R-:W-:Y:S01]  /*6300*/  IADD3 R5, R5, UR6, RZ ;  /* 0x0000000605057c10 */ /* 0x000fe2000fffe0ff */
[----:B------:R-:W-:Y:S02]  /*6310*/  ULDC.64 UR6, c[0x0][0x240] ;  /* 0x0000900000067ab9 */ /* 0x000fe40000000a00 */
[----:B------:R-:W-:Y:S02]  /*6320*/  UIMAD UR6, UR5, UR6, URZ ;  /* 0x00000006050672a4 */ /* 0x000fe4000f8e023f */
[----:B------:R-:W-:Y:S02]  /*6330*/  IMAD.WIDE.U32 R4, R6, c[0x0][0x240], R4 ;  /* 0x0000900006047a25 */ /* 0x000fe400078e0004 */
[----:B------:R-:W-:Y:S02]  /*6340*/  UIMAD UR6, UR11, UR7, UR6 ;  /* 0x000000070b0672a4 */ /* 0x000fe4000f8e0206 */
[----:B------:R-:W-:Y:S01]  /*6350*/  IMAD.U32 R6, RZ, RZ, UR31 ;  /* 0x0000001fff067e24 */ /* 0x000fe2000f8e00ff */
[----:B------:R-:W-:Y:S01]  /*6360*/  IADD3 R4, P0, R4, UR12, RZ ;  /* 0x0000000c04047c10 */ /* 0x000fe2000ff1e0ff */
[----:B------:R-:W-:Y:S02]  /*6370*/  UIADD3 UR31, UR4, 0x1, URZ ;  /* 0x00000001041f7890 */ /* 0x000fe4000fffe03f */
[----:B------:R-:W-:Y:S01]  /*6380*/  UIADD3 UR7, UR29, 0x1, URZ ;  /* 0x000000011d077890 */ /* 0x000fe2000fffe03f */
[----:B------:R-:W-:Y:S01]  /*6390*/  IADD3.X R5, R6, UR6, R5, P0, !PT ;  /* 0x0000000606057c10 */ /* 0x000fe200087fe405 */
[----:B------:R-:W-:Y:S01]  /*63a0*/  UIADD3 UR6, UR28, 0x1, URZ ;  /* 0x000000011c067890 */ /* 0x000fe2000fffe03f */
[C---:B------:R-:W-:Y:S01]  /*63b0*/  LEA R222, P0, R4.reuse, c[0x0][0x220], 0x2 ;  /* 0x0000880004de7a11 */ /* 0x040fe200078010ff */
[----:B------:R-:W-:Y:S02]  /*63c0*/  UMOV UR12, UR30 ;  /* 0x0000001e000c7c82 */ /* 0x000fe40008000000 */
[----:B------:R-:W-:Y:S01]  /*63d0*/  USEL UR4, UR31, URZ, !UP3 ;  /* 0x0000003f1f047287 */ /* 0x000fe2000d800000 */
[----:B------:R-:W-:Y:S01]  /*63e0*/  LEA.HI.X R223, R4, c[0x0][0x224], R5, 0x2, P0 ;  /* 0x0000890004df7a11 */ /* 0x000fe200000f1405 */
[----:B------:R-:W-:Y:S01]  /*63f0*/  USEL UR29, UR7, URZ, !UP2 ;  /* 0x0000003f071d7287 */ /* 0x000fe2000d000000 */
[-C--:B------:R-:W-:Y:S01]  /*6400*/  HMMA.16816.F32 R4, R36, R16.reuse, RZ ;  /* 0x000000102404723c */ /* 0x080fe200000018ff */
[----:B------:R-:W-:Y:S01]  /*6410*/  PLOP3.LUT P0, PT, PT, PT, UP0, 0x80, 0x0 ;  /* 0x000000000000781c */ /* 0x000fe20003f0f008 */
[----:B------:R-:W-:Y:S06]  /*6420*/  USEL UR28, UR6, URZ, !UP1 ;  /* 0x0000003f061c7287 */ /* 0x000fec000c800000 */
        /* <DEDUP_REMOVED lines=12> */
[----:B------:R-:W2:Y:S04]  /*64f0*/  LDSM.16.M88.4 R36, [R48+0x24480] ;  /* 0x024480003024783b */ /* 0x000ea80000000200 */
[C---:B------:R-:W-:Y:S01]  /*6500*/  HMMA.16816.F32 R16, R44.reuse, R50, R16 ;  /* 0x000000322c10723c */ /* 0x040fe20000001810 */
[----:B------:R-:W5:Y:S07]  /*6510*/  LDSM.16.M88.4 R48, [R48+0x25480] ;  /* 0x025480003030783b */ /* 0x000f6e0000000200 */
[-C--:B------:R-:W-:Y:S08]  /*6520*/  HMMA.16816.F32 R20, R44, R200.reuse, R20 ;  /* 0x000000c82c14723c */ /* 0x080ff00000001814 */
[C---:B------:R-:W-:Y:S08]  /*6530*/  HMMA.16816.F32 R24, R196.reuse, R200, R24 ;  /* 0x000000c8c418723c */ /* 0x040ff00000001818 */
[-C--:B------:R-:W-:Y:S01]  /*6540*/  HMMA.16816.F32 R28, R196, R202.reuse, R28 ;  /* 0x000000cac41c723c */ /* 0x080fe2000000181c */
[----:B------:R-:W2:Y:S07]  /*6550*/  LDSM.16.MT88.4 R196, [R0+0x5880] ;  /* 0x0058800000c4783b */ /* 0x000eae0000004200 */
[----:B------:R-:W-:Y:S01]  /*6560*/  HMMA.16816.F32 R32, R44, R202, R32 ;  /* 0x000000ca2c20723c */ /* 0x000fe20000001820 */
[----:B------:R-:W-:Y:S05]  /*6570*/  LDSM.16.M88.4 R44, [R2+0x26480] ;  /* 0x02648000022c783b */ /* 0x000fea0000000200 */
[----:B------:R-:W-:Y:S02]  /*6580*/  LDSM.16.M88.4 R200, [R205+0x27480] ;  /* 0x02748000cdc8783b */ /* 0x000fe40000000200 */
[-C--:B-1----:R-:W-:Y:S08]  /*6590*/  HMMA.16816.F32 R4, R180, R184.reuse, R4 ;  /* 0x000000b8b404723c */ /* 0x082ff00000001804 */
[C---:B---3--:R-:W-:Y:S08]  /*65a0*/  HMMA.16816.F32 R8, R188.reuse, R184, R8 ;  /* 0x000000b8bc08723c */ /* 0x048ff00000001808 */
[-C--:B------:R-:W-:Y:S08]  /*65b0*/  HMMA.16816.F32 R12, R188, R186.reuse, R12 ;  /* 0x000000babc0c723c */ /* 0x080ff0000000180c */
[C---:B------:R-:W-:Y:S01]  /*65c0*/  HMMA.16816.F32 R16, R180.reuse, R186, R16 ;  /* 0x000000bab410723c */ /* 0x040fe20000001810 */
[----:B------:R-:W1:Y:S07]  /*65d0*/  LDSM.16.MT88.4 R184, [R0+0x2080] ;  /* 0x0020800000b8783b */ /* 0x000e6e0000004200 */
[-C--:B----4-:R-:W-:Y:S08]  /*65e0*/  HMMA.16816.F32 R20, R180, R192.reuse, R20 ;  /* 0x000000c0b414723c */ /* 0x090ff00000001814 */
[C---:B------:R-:W-:Y:S08]  /*65f0*/  HMMA.16816.F32 R24, R188.reuse, R192, R24 ;  /* 0x000000c0bc18723c */ /* 0x040ff00000001818 */
[-C--:B------:R-:W-:Y:S01]  /*6600*/  HMMA.16816.F32 R28, R188, R194.reuse, R28 ;  /* 0x000000c2bc1c723c */ /* 0x080fe2000000181c */
[----:B------:R3:W4:Y:S07]  /*6610*/  LDSM.16.M88.4 R188, [R2+0x27480] ;  /* 0x0274800002bc783b */ /* 0x00072e0000000200 */
[----:B------:R-:W-:Y:S01]  /*6620*/  HMMA.16816.F32 R32, R180, R194, R32 ;  /* 0x000000c2b420723c */ /* 0x000fe20000001820 */
[----:B------:R-:W1:Y:S05]  /*6630*/  LDSM.16.MT88.4 R180, [R0+0x6080] ;  /* 0x0060800000b4783b */ /* 0x000e6a0000004200 */
[----:B------:R-:W-:Y:S02]  /*6640*/  LDSM.16.M88.4 R192, [R204+0x27480] ;  /* 0x02748000ccc0783b */ /* 0x000fe40000000200 */
[-C--:B--2---:R-:W-:Y:S08]  /*6650*/  HMMA.16816.F32 R4, R36, R40.reuse, R4 ;  /* 0x000000282404723c */ /* 0x084ff00000001804 */
[C---:B-----5:R-:W-:Y:S04]  /*6660*/  HMMA.16816.F32 R8, R48.reuse, R40, R8 ;  /* 0x000000283008723c */ /* 0x060fe80000001808 */
[----:B---3--:R-:W-:Y:S04]  /*6670*/  IADD3 R2, R214, R2, R208 ;  /* 0x00000002d6027210 */ /* 0x008fe80007ffe0d0 */
[-C--:B------:R-:W-:Y:S08]  /*6680*/  HMMA.16816.F32 R12, R48, R42.reuse, R12 ;  /* 0x0000002a300c723c */ /* 0x080ff0000000180c */
[C---:B------:R-:W-:Y:S01]  /*6690*/  HMMA.16816.F32 R16, R36.reuse, R42, R16 ;  /* 0x0000002a2410723c */ /* 0x040fe20000001810 */
[----:B------:R-:W-:Y:S07]  /*66a0*/  LDSM.16.M88.4 R40, [R204+0x26480] ;  /* 0x02648000cc28783b */ /* 0x000fee0000000200 */
[-C--:B------:R-:W-:Y:S08]  /*66b0*/  HMMA.16816.F32 R20, R36, R196.reuse, R20 ;  /* 0x000000c42414723c */ /* 0x080ff00000001814 */
[C---:B------:R-:W-:Y:S08]  /*66c0*/  HMMA.16816.F32 R24, R48.reuse, R196, R24 ;  /* 0x000000c43018723c */ /* 0x040ff00000001818 */
[-C--:B------:R-:W-:Y:S01]  /*66d0*/  HMMA.16816.F32 R28, R48, R198.reuse, R28 ;  /* 0x000000c6301c723c */ /* 0x080fe2000000181c */
[----:B------:R-:W2:Y:S07]  /*66e0*/  LDSM.16.MT88.4 R48, [R0+0x2880] ;  /* 0x002880000030783b */ /* 0x000eae0000004200 */
[----:B------:R-:W-:Y:S01]  /*66f0*/  HMMA.16816.F32 R32, R36, R198, R32 ;  /* 0x000000c62420723c */ /* 0x000fe20000001820 */
[----:B------:R-:W3:Y:S05]  /*6700*/  LDSM.16.MT88.4 R36, [R0+0x6880] ;  /* 0x006880000024783b */ /* 0x000eea0000004200 */
[----:B------:R-:W-:Y:S02]  /*6710*/  LDSM.16.MT88.4 R196, [R0+0x3080] ;  /* 0x0030800000c4783b */ /* 0x000fe40000004200 */
[-C--:B-1----:R-:W-:Y:S08]  /*6720*/  HMMA.16816.F32 R4, R44, R184.reuse, R4 ;  /* 0x000000b82c04723c */ /* 0x082ff00000001804 */
[C---:B----4-:R-:W-:Y:S08]  /*6730*/  HMMA.16816.F32 R8, R188.reuse, R184, R8 ;  /* 0x000000b8bc08723c */ /* 0x050ff00000001808 */
        /* <DEDUP_REMOVED lines=8> */
[----:B------:R-:W4:Y:S05]  /*67c0*/  LDSM.16.MT88.4 R44, [R0+0x7080] ;  /* 0x00708000002c783b */ /* 0x000f2a0000004200 */
[----:B------:R-:W-:Y:S02]  /*67d0*/  LDSM.16.MT88.4 R180, [R0+0x3880] ;  /* 0x0038800000b4783b */ /* 0x000fe40000004200 */
[-C--:B--2---:R-:W-:Y:S08]  /*67e0*/  HMMA.16816.F32 R4, R40, R48.reuse, R4 ;  /* 0x000000302804723c */ /* 0x084ff00000001804 */
[C---:B------:R-:W-:Y:S08]  /*67f0*/  HMMA.16816.F32 R8, R192.reuse, R48, R8 ;  /* 0x00000030c008723c */ /* 0x040ff00000001808 */
[-C--:B------:R-:W-:Y:S08]  /*6800*/  HMMA.16816.F32 R12, R192, R50.reuse, R12 ;  /* 0x00000032c00c723c */ /* 0x080ff0000000180c */
[C---:B------:R-:W-:Y:S01]  /*6810*/  HMMA.16816.F32 R16, R40.reuse, R50, R16 ;  /* 0x000000322810723c */ /* 0x040fe20000001810 */
[----:B------:R-:W2:Y:S07]  /*6820*/  LDSM.16.M88.4 R48, [R2+0x26480] ;  /* 0x026480000230783b */ /* 0x000eae0000000200 */
[-C--:B---3--:R-:W-:Y:S08]  /*6830*/  HMMA.16816.F32 R20, R40, R36.reuse, R20 ;  /* 0x000000242814723c */ /* 0x088ff00000001814 */
[C---:B------:R-:W-:Y:S08]  /*6840*/  HMMA.16816.F32 R24, R192.reuse, R36, R24 ;  /* 0x00000024c018723c */ /* 0x040ff00000001818 */
[-C--:B------:R-:W-:Y:S08]  /*6850*/  HMMA.16816.F32 R28, R192, R38.reuse, R28 ;  /* 0x00000026c01c723c */ /* 0x080ff0000000181c */
[----:B------:R-:W-:Y:S01]  /*6860*/  HMMA.16816.F32 R32, R40, R38, R32 ;  /* 0x000000262820723c */ /* 0x000fe20000001820 */
[----:B------:R-:W3:Y:S05]  /*6870*/  LDSM.16.MT88.4 R36, [R0+0x7880] ;  /* 0x007880000024783b */ /* 0x000eea0000004200 */
[----:B------:R-:W-:Y:S02]  /*6880*/  LDSM.16.MT88.4 R40, [R206+0x24c80] ;  /* 0x024c8000ce28783b */ /* 0x000fe40000004200 */
[-C--:B-1----:R-:W-:Y:S08]  /*6890*/  HMMA.16816.F32 R4, R184, R196.reuse, R4 ;  /* 0x000000c4b804723c */ /* 0x082ff00000001804 */
        /* <DEDUP_REMOVED lines=8> */
[-C--:B--2---:R-:W-:Y:S08]  /*6920*/  HMMA.16816.F32 R4, R48, R180.reuse, R4 ;  /* 0x000000b43004723c */ /* 0x084ff00000001804 */
[C---:B------:R-:W-:Y:S08]  /*6930*/  HMMA.16816.F32 R8, R188.reuse, R180, R8 ;  /* 0x000000b4bc08723c */ /* 0x040ff00000001808 */
[-C--:B------:R-:W-:Y:S07]  /*6940*/  HMMA.16816.F32 R12, R188, R182.reuse, R12 ;  /* 0x000000b6bc0c723c */ /* 0x080fee000000180c */
[----:B------:R-:W-:Y:S01]  /*6950*/  RED.E.ADD.F32.FTZ.RN.STRONG.GPU [R222.64], R4 ;  /* 0x00000004de00798e */ /* 0x000fe2000c10e794 */
[C---:B------:R-:W-:Y:S04]  /*6960*/  HMMA.16816.F32 R16, R48.reuse, R182, R16 ;  /* 0x000000b63010723c */ /* 0x040fe80000001810 */
[----:B------:R-:W-:Y:S04]  /*6970*/  RED.E.ADD.F32.FTZ.RN.STRONG.GPU [R222.64+0x400], R5 ;  /* 0x00040005de00798e */ /* 0x000fe8000c10e794 */
[-C--:B---3--:R-:W-:Y:S01]  /*6980*/  HMMA.16816.F32 R20, R48, R36.reuse, R20 ;  /* 0x000000243014723c */ /* 0x088fe20000001814 */
        /* <DEDUP_REMOVED lines=185> */
.L_x_1525:
[----:B------:R-:W-:Y:S05]  /*7520*/  @P1 EXIT ;  /* 0x000000000000194d */ /* 0x000fea0003800000 */
[----:B------:R-:W2:Y:S01]  /*7530*/  LDL.64 R2, [R1+0x28] ;  /* 0x0000280001027983 */ /* 0x000ea20000100a00 */
[----:B------:R-:W3:Y:S01]  /*7540*/  S2UR UR6, SR_CTAID.Z ;  /* 0x00000000000679c3 */ /* 0x000ee20000002700 */
[----:B------:R-:W-:Y:S01]  /*7550*/  ULDC.64 UR12, c[0x0][0x338] ;  /* 0x0000ce00000c7ab9 */ /* 0x000fe20000000a00 */
[----:B------:R-:W-:Y:S01]  /*7560*/  BSSY B0, `(.L_x_1547) ;  /* 0x0000022000007945 */ /* 0x000fe20003800000 */
[----:B------:R-:W-:Y:S02]  /*7570*/  UISETP.NE.AND UP0, UPT, UR12, 0x1, UPT ;  /* 0x000000010c00788c */ /* 0x000fe4000bf05270 */
[----:B------:R-:W-:Y:S02]  /*7580*/  ULDC UR7, c[0x0][0x358] ;  /* 0x0000d60000077ab9 */ /* 0x000fe40000000800 */
[----:B------:R-:W-:-:S02]  /*7590*/  UIMAD.WIDE.U32 UR8, UR23, UR13, URZ ;  /* 0x0000000d170872a5 */ /* 0x000fc4000f8e003f */
[----:B------:R-:W-:Y:S02]  /*75a0*/  UIMAD UR7, UR10, UR7, URZ ;  /* 0x000000070a0772a4 */ /* 0x000fe4000f8e023f */
[----:B------:R-:W-:Y:S02]  /*75b0*/  ULDC UR13, c[0x0][0x2f4] ;  /* 0x0000bd00000d7ab9 */ /* 0x000fe40000000800 */
[----:B------:R-:W-:Y:S02]  /*75c0*/  ULDC UR4, c[0x0][0x340] ;  /* 0x0000d00000047ab9 */ /* 0x000fe40000000800 */
[----:B------:R-:W-:Y:S02]  /*75d0*/  UMOV UR11, UR23 ;  /* 0x00000017000b7c82 */ /* 0x000fe40008000000 */
[----:B------:R-:W-:-:S04]  /*75e0*/  @UP0 USHF.R.U32.HI UR11, URZ, UR4, UR9 ;  /* 0x000000043f0b0299 */ /* 0x000fc80008011609 */
[----:B------:R-:W-:Y:S02]  /*75f0*/  USHF.R.S32.HI UR9, URZ, 0x1f, UR11 ;  /* 0x0000001f3f097899 */ /* 0x000fe4000801140b */
[----:B---3--:R-:W-:Y:S02]  /*7600*/  UIMAD UR5, UR6, UR13, URZ ;  /* 0x0000000d060572a4 */ /* 0x008fe4000f8e023f */
[----:B------:R-:W-:Y:S02]  /*7610*/  UIMAD UR13, UR7, UR13, URZ ;  /* 0x0000000d070d72a4 */ /* 0x000fe4000f8e023f */
[----:B------:R-:W-:Y:S02]  /*7620*/  USHF.R.S32.HI UR4, URZ, 0x1f, UR5 ;  /* 0x0000001f3f047899 */ /* 0x000fe40008011405 */
[----:B------:R-:W-:Y:S02]  /*7630*/  USHF.R.S32.HI UR8, URZ, 0x1f, UR13 ;  /* 0x0000001f3f087899 */ /* 0x000fe4000801140d */
[----:B------:R-:W-:-:S04]  /*7640*/  UIADD3 UR13, UP1, UP0, UR13, UR5, UR11 ;  /* 0x000000050d0d7290 */ /* 0x000fc8000f83e00b */
[----:B------:R-:W-:Y:S02]  /*7650*/  UIADD3.X UR8, UR8, UR4, UR9, UP1, UP0 ;  /* 0x0000000408087290 */ /* 0x000fe40008fe0409 */
[----:B------:R-:W-:Y:S02]  /*7660*/  USHF.L.U32 UR7, UR13, 0x2, URZ ;  /* 0x000000020d077899 */ /* 0x000fe4000800063f */
[----:B------:R-:W-:Y:S02]  /*7670*/  ULDC.64 UR4, c[0x0][0x350] ;  /* 0x0000d40000047ab9 */ /* 0x000fe40000000a00 */
[----:B------:R-:W-:Y:S02]  /*7680*/  USHF.L.U64.HI UR8, UR13, 0x2, UR8 ;  /* 0x000000020d087899 */ /* 0x000fe40008010208 */
[----:B------:R-:W-:Y:S02]  /*7690*/  UIADD3 UR4, UP0, UR7, UR4, URZ ;  /* 0x0000000407047290 */ /* 0x000fe4000ff1e03f */
[----:B------:R-:W-:-:S02]  /*76a0*/  UIADD3 UR13, -UR11, URZ, URZ ;  /* 0x0000003f0b0d7290 */ /* 0x000fc4000fffe13f */
[----:B------:R-:W-:Y:S02]  /*76b0*/  UIADD3.X UR5, UR8, UR5, URZ, UP0, !UPT ;  /* 0x0000000508057290 */ /* 0x000fe400087fe43f */
[----:B------:R-:W-:Y:S01]  /*76c0*/  UIMAD UR13, UR13, UR12, UR23 ;  /* 0x0000000c0d0d72a4 */ /* 0x000fe2000f8e0217 */
[----:B-1----:R-:W-:Y:S01]  /*76d0*/  IMAD.U32 R4, RZ, RZ, UR4 ;  /* 0x00000004ff047e24 */ /* 0x002fe2000f8e00ff */
[----:B------:R-:W-:Y:S02]  /*76e0*/  USHF.R.S32.HI UR12, URZ, 0x1f, UR6 ;  /* 0x0000001f3f0c7899 */ /* 0x000fe40008011406 */
[----:B------:R-:W-:Y:S01]  /*76f0*/  MOV R5, UR5 ;  /* 0x0000000500057c02 */ /* 0x000fe20008000f00 */
[----:B------:R-:W-:Y:S01]  /*7700*/  BAR.SYNC.DEFER_BLOCKING 0x1, 0x100 ;  /* 0x0044000000007b1d */ /* 0x000fe20000010000 */
[----:B--2---:R-:W-:-:S13]  /*7710*/  ISETP.NE.AND P1, PT, R2, RZ, PT ;  /* 0x000000ff0200720c */ /* 0x004fda0003f25270 */
[----:B------:R-:W-:Y:S05]  /*7720*/  @P1 BRA `(.L_x_1548) ;  /* 0x0000005000001947 */ /* 0x000fea0003800000 */
.L_x_1549:
[----:B------:R-:W2:Y:S01]  /*7730*/  LDG.E.STRONG.GPU R0, [R4.64] ;  /* 0x0000001404007981 */ /* 0x000ea2000c1ef900 */
[----:B------:R-:W-:Y:S01]  /*7740*/  YIELD ;  /* 0x0000000000007946 */ /* 0x000fe20003800000 */
[----:B--2---:R-:W-:Y:S01]  /*7750*/  ISETP.NE.AND P0, PT, R0, UR13, PT ;  /* 0x0000000d00007c0c */ /* 0x004fe2000bf05270 */
[----:B------:R-:W-:-:S12]  /*7760*/  CCTL.IVALL ;  /* 0x00000000ff00798f */ /* 0x000fd80002000000 */
[----:B------:R-:W-:Y:S05]  /*7770*/  @P0 BRA `(.L_x_1549) ;  /* 0xffffffb000000947 */ /* 0x000fea000383ffff */
.L_x_1548:
[----:B------:R-:W-:Y:S05]  /*7780*/  BSYNC B0 ;  /* 0x0000000000007941 */ /* 0x000fea0003800000 */
.L_x_1547:
[----:B------:R-:W-:Y:S01]  /*7790*/  MOV R11, 0xffffffff ;  /* 0xffffffff000b7802 */ /* 0x000fe20000000f00 */
[----:B------:R-:W-:Y:S05]  /*77a0*/  BRA.CONV ~URZ, `(.L_x_1550) ;  /* 0x000000237f007947 */ /* 0x000fea000b800000 */
[----:B------:R-:W-:Y:S02]  /*77b0*/  MOV R2, 0x77d0 ;  /* 0x000077d000027802 */ /* 0x000fe40000000f00 */
[----:B------:R-:W-:Y:S05]  /*77c0*/  CALL.REL.NOINC `($__internal_8_$__cuda_sm70_warpsync) ;  /* 0x00000d3000007944 */ /* 0x000fea0003c00000 */
.L_x_1550:
[----:B------:R-:W2:Y:S01]  /*77d0*/  LDL.LU.64 R2, [R1+0x28] ;  /* 0x0000280001027983 */ /* 0x000ea20000300a00 */
[----:B------:R-:W-:-:S03]  /*77e0*/  USHF.L.U32 UR4, UR10, 0xe, URZ ;  /* 0x0000000e0a047899 */ /* 0x000fc6000800063f */
[----:B------:R-:W1:Y:S01]  /*77f0*/  S2R R10, SR_CTAID.Z ;  /* 0x00000000000a7919 */ /* 0x000e620000002700 */
[----:B------:R-:W-:Y:S01]  /*7800*/  USHF.R.S32.HI UR14, URZ, 0x1f, UR4 ;  /* 0x0000001f3f0e7899 */ /* 0x000fe20008011404 */
[----:B------:R-:W-:-:S06]  /*7810*/  NOP ;  /* 0x0000000000007918 */ /* 0x000fcc0000000000 */
[C---:B--2---:R-:W-:Y:S01]  /*7820*/  IADD3 R6, P0, R2.reuse, UR4, RZ ;  /* 0x0000000402067c10 */ /* 0x044fe2000ff1e0ff */
[----:B------:R-:W-:Y:S02]  /*7830*/  ULDC.64 UR4, c[0x0][0x328] ;  /* 0x0000ca0000047ab9 */ /* 0x000fe40000000a00 */
[----:B------:R-:W-:Y:S01]  /*7840*/  UIMAD UR4, UR9, UR4, URZ ;  /* 0x00000004090472a4 */ /* 0x000fe2000f8e023f */
[----:B------:R-:W-:Y:S01]  /*7850*/  LEA.HI.X.SX32 R7, R2, UR14, 0x1, P0 ;  /* 0x0000000e02077c11 */ /* 0x000fe200080f0eff */
[----:B------:R-:W-:Y:S02]  /*7860*/  IMAD.U32 R2, RZ, RZ, UR11 ;  /* 0x0000000bff027e24 */ /* 0x000fe4000f8e00ff */
[----:B------:R-:W-:Y:S02]  /*7870*/  UIMAD UR14, UR11, UR5, UR4 ;  /* 0x000000050b0e72a4 */ /* 0x000fe4000f8e0204 */
[----:B------:R-:W-:Y:S01]  /*7880*/  IMAD.WIDE.U32 R2, R2, c[0x0][0x328], R6 ;  /* 0x0000ca0002027a25 */ /* 0x000fe200078e0006 */
[----:B------:R-:W-:-:S02]  /*7890*/  ULDC.64 UR4, c[0x0][0x330] ;  /* 0x0000cc0000047ab9 */ /* 0x000fc40000000a00 */
        /* <DEDUP_REMOVED lines=73> */
[----:B------:R-:W-:Y:S05]  /*7d30*/  CALL.REL.NOINC `($__internal_8_$__cuda_sm70_warpsync) ;  /* 0x000007c000007944 */ /* 0x000fea0003c00000 */
.L_x_1551:
        /* <DEDUP_REMOVED lines=12> */
.L_x_1553:
[----:B------:R-:W-:Y:S05]  /*7e00*/  BSYNC B0 ;  /* 0x0000000000007941 */ /* 0x000fea0003800000 */
.L_x_1552:
[----:B------:R-:W-:Y:S01]  /*7e10*/  ULDC.64 UR4, c[0x0][0x348] ;  /* 0x0000d20000047ab9 */ /* 0x000fe20000000a00 */
[----:B------:R-:W-:Y:S01]  /*7e20*/  BSSY B0, `(.L_x_1554) ;  /* 0x000000b000007945 */ /* 0x000fe20003800000 */
[----:B------:R-:W-:-:S04]  /*7e30*/  UIADD3 UR4, UP0, UR7, UR4, URZ ;  /* 0x0000000407047290 */ /* 0x000fc8000ff1e03f */
[----:B------:R-:W-:Y:S02]  /*7e40*/  UIADD3.X UR5, UR8, UR5, URZ, UP0, !UPT ;  /* 0x0000000508057290 */ /* 0x000fe400087fe43f */
[----:B--2---:R-:W-:-:S04]  /*7e50*/  MOV R4, UR4 ;  /* 0x0000000400047c02 */ /* 0x004fc80008000f00 */
[----:B------:R-:W-:Y:S01]  /*7e60*/  MOV R5, UR5 ;  /* 0x0000000500057c02 */ /* 0x000fe20008000f00 */
[----:B------:R-:W-:Y:S05]  /*7e70*/  @P1 BRA `(.L_x_1555) ;  /* 0x0000005000001947 */ /* 0x000fea0003800000 */
.L_x_1556:
[----:B------:R-:W2:Y:S01]  /*7e80*/  LDG.E.STRONG.GPU R0, [R4.64] ;  /* 0x0000001404007981 */ /* 0x000ea2000c1ef900 */
[----:B------:R-:W-:Y:S01]  /*7e90*/  YIELD ;  /* 0x0000000000007946 */ /* 0x000fe20003800000 */
[----:B--2---:R-:W-:Y:S01]  /*7ea0*/  ISETP.NE.AND P0, PT, R0, UR13, PT ;  /* 0x0000000d00007c0c */ /* 0x004fe2000bf05270 */
[----:B------:R-:W-:-:S12]  /*7eb0*/  CCTL.IVALL ;  /* 0x00000000ff00798f */ /* 0x000fd80002000000 */
[----:B------:R-:W-:Y:S05]  /*7ec0*/  @P0 BRA `(.L_x_1556) ;  /* 0xffffffb000000947 */ /* 0x000fea000383ffff */
.L_x_1555:
[----:B------:R-:W-:Y:S05]  /*7ed0*/  BSYNC B0 ;  /* 0x0000000000007941 */ /* 0x000fea0003800000 */
.L_x_1554:
[----:B------:R-:W-:Y:S05]  /*7ee0*/  BRA.CONV ~URZ, `(.L_x_1557) ;  /* 0x000000237f007947 */ /* 0x000fea000b800000 */
[----:B-1----:R-:W-:Y:S02]  /*7ef0*/  MOV R2, 0x7f10 ;  /* 0x00007f1000027802 */ /* 0x002fe40000000f00 */
[----:B------:R-:W-:Y:S05]  /*7f00*/  CALL.REL.NOINC `($__internal_8_$__cuda_sm70_warpsync) ;  /* 0x000005f000007944 */ /* 0x000fea0003c00000 */
.L_x_1557:
        /* <DEDUP_REMOVED lines=83> */
.L_x_1558:
        /* <DEDUP_REMOVED lines=12> */
        .weak           $__internal_8_$__cuda_sm70_warpsync
        .type           $__internal_8_$__cuda_sm70_warpsync,@function
        .size           $__internal_8_$__cuda_sm70_warpsync,(.L_x_2329 - $__internal_8_$__cuda_sm70_warpsync)
$__internal_8_$__cuda_sm70_warpsync:
[----:B------:R-:W-:Y:S01]  /*8500*/  MOV R3, 0x0 ;  /* 0x0000000000037802 */ /* 0x000fe20000000f00 */
[----:B------:R-:W-:Y:S04]  /*8510*/  WARPSYNC R11 ;  /* 0x0000000b00007348 */ /* 0x000fe80003800000 */
[----:B------:R-:W-:Y:S05]  /*8520*/  RET.REL.NODEC R2 `(_ZN7cutlass13device_kernelIN5flash19enable_sm80_to_sm89INS1_16FlashAttnBwdSm80INS1_25CollectiveMainloopBwdSm80ILi2ELi2EN4cute5tupleIJNS5_1CILi64EEENS7_ILi128EEES9_EEENS_6half_tEfNS_4arch4Sm80ELb0ELb1ELb0ELb0ELb1ELb0ELb0ELb0ELi2ELi2ELi2ELi2ELb0EEENS1_24CollectiveEpilogueBwdGQAISA_fSD_Li256ELb0ELb1EEENS1_19SingleTileSchedulerILb0ELb0ELb0ELi128EEEEEEEEEvNT_6ParamsE) ;  /* 0xffff7ad002007950 */ /* 0x000fea0003c3ffff */
.L_x_1559:
        /* <DEDUP_REMOVED lines=13> */
.L_x_2329:


//--------------------- .text._ZN7cutlass13device_kernelIN5flash19enable_sm80_to_sm89INS1_16FlashAttnBwdSm80INS1_25CollectiveMainloopBwdSm80ILi2ELi2EN4cute5tupleIJNS5_1CILi64EEENS7_ILi128EEES9_EEENS_6half_tEfNS_4arch4Sm80ELb0ELb1ELb0ELb1ELb0ELb0ELb0ELb0ELi2ELi2ELi2ELi2ELb0EEENS1_21CollectiveEpilogueBwdISA_SB_SD_Li256ELb1ELb0ELi4EEENS1_19SingleTileSchedulerILb1ELb0ELb0ELi128EEEEEEEEEvNT_6ParamsE --------------------------
	.section	.text._ZN7cutlass13device_kernelIN5flash19enable_sm80_to_sm89INS1_16FlashAttnBwdSm80INS1_25CollectiveMainloopBwdSm80ILi2ELi2EN4cute5tupleIJNS5_1CILi64EEENS7_ILi128EEES9_EEENS_6half_tEfNS_4arch4Sm80ELb0ELb1ELb0ELb1ELb0ELb0ELb0ELb0ELi2ELi2ELi2ELi2ELb0EEENS1_21CollectiveEpilogueBwdISA_SB_SD_Li256ELb1ELb0ELi4EEENS1_19SingleTileSchedulerILb1ELb0ELb0ELi128EEEEEEEEEvNT_6ParamsE,"ax",@progbits
	.sectioninfo	@"SHI_REGISTERS=255"
	.align	128
.text._ZN7cutlass13device_kernelIN5flash19enable_sm80_to_sm89INS1_16FlashAttnBwdSm80INS1_25CollectiveMainloopBwdSm80ILi2ELi2EN4cute5tupleIJNS5_1CILi64EEENS7_ILi128EEES9_EEENS_6half_tEfNS_4arch4Sm80ELb0ELb1ELb0ELb1ELb0ELb0ELb0ELb0ELi2ELi2ELi2ELi2ELb0EEENS1_21CollectiveEpilogueBwdISA_SB_SD_Li256ELb1ELb0ELi4EEENS1_19SingleTileSchedulerILb1ELb0ELb0ELi128EEEEEEEEEvNT_6ParamsE:
        .type           _ZN7cutlass13device_kernelIN5flash19enable_sm80_to_sm89INS1_16FlashAttnBwdSm80INS1_25CollectiveMainloopBwdSm80ILi2ELi2EN4cute5tupleIJNS5_1CILi64EEENS7_ILi128EEES9_EEENS_6half_tEfNS_4arch4Sm80ELb0ELb1ELb0ELb1ELb0ELb0ELb0ELb0ELi2ELi2ELi2ELi2ELb0EEENS1_21CollectiveEpilogueBwdISA_SB_SD_Li256ELb1ELb0ELi4EEENS1_19SingleTileSchedulerILb1ELb0ELb0ELi128EEEEEEEEEvNT_6ParamsE,@function
        .size           _ZN7cutlass13device_kernelIN5flash19enable_sm80_to_sm89INS1_16FlashAttnBwdSm80INS1_25CollectiveMainloopBwdSm80ILi2ELi2EN4cute5tupleIJNS5_1CILi64EEENS7_ILi128EEES9_EEENS_6half_tEfNS_4arch4Sm80ELb0ELb1ELb0ELb1ELb0ELb0ELb0ELb0ELi2ELi2ELi2ELi2ELb0EEENS1_21CollectiveEpilogueBwdISA_SB_SD_Li256ELb1ELb0ELi4EEENS1_19SingleTileSchedulerILb1ELb0ELb0ELi128EEEEEEEEEvNT_6ParamsE,(.L_x_2331 - _ZN7cutlass13device_kernelIN5flash19enable_sm80_to_sm89INS1_16FlashAttnBwdSm80INS1_25CollectiveMainloopBwdSm80ILi2ELi2EN4cute5tupleIJNS5_1CILi64EEENS7_ILi128EEES9_EEENS_6half_tEfNS_4arch4Sm80ELb0ELb1ELb0ELb1ELb0ELb0ELb0ELb0ELi2ELi2ELi2ELi2ELb0EEENS1_21CollectiveEpilogueBwdISA_SB_SD_Li256ELb1ELb0ELi4EEENS1_19SingleTileSchedulerILb1ELb0ELb0ELi128EEEEEEEEEvNT_6ParamsE)
        .other          _ZN7cutlass13device_kernelIN5flash19enable_sm80_to_sm89INS1_16FlashAttnBwdSm80INS1_25CollectiveMainloopBwdSm80ILi2ELi2EN4cute5tupleIJNS5_1CILi64EEENS7_ILi128EEES9_EEENS_6half_tEfNS_4arch4Sm80ELb0ELb1ELb0ELb1ELb0ELb0ELb0ELb0ELi2ELi2ELi2ELi2ELb0EEENS1_21CollectiveEpilogueBwdISA_SB_SD_Li256ELb1ELb0ELi4EEENS1_19SingleTileSchedulerILb1ELb0ELb0ELi128EEEEEEEEEvNT_6ParamsE,@"STO_CUDA_ENTRY STV_DEFAULT"
_ZN7cutlass13device_kernelIN5flash19enable_sm80_to_sm89INS1_16FlashAttnBwdSm80INS1_25CollectiveMainloopBwdSm80ILi2ELi2EN4cute5tupleIJNS5_1CILi64EEENS7_ILi128EEES9_EEENS_6half_tEfNS_4arch4Sm80ELb0ELb1ELb0ELb1ELb0ELb0ELb0ELb0ELi2ELi2ELi2ELi2ELb0EEENS1_21CollectiveEpilogueBwdISA_SB_SD_Li256ELb1ELb0ELi4EEENS1_19SingleTileSchedulerILb1ELb0ELb0ELi128EEEEEEEEEvNT_6ParamsE:
[----:B------:R-:W-:Y:S02]  /*0000*/  MOV R1, c[0x0][0x28] ;  /* 0x00000a0000017a02 */ /* 0x000fe40000000f00 */
[----:B------:R-:W1:Y:S01]  /*0010*/  S2R R37, SR_TID.X ;  /* 0x0000000000257919 */ /* 0x000e620000002100 */
[----:B------:R-:W-:Y:S01]  /*0020*/  IMAD.MOV.U32 R8, RZ, RZ, 0x4 ;  /* 0x00000004ff087424 */ /* 0x000fe200078e00ff */
[----:B------:R-:W2:Y:S01]  /*0030*/  S2UR UR8, SR_CTAID.X ;  /* 0x00000000000879c3 */ /* 0x000ea20000002500 */
[----:B------:R-:W-:Y:S01]  /*0040*/  ULDC.64 UR14, c[0x0][0x118] ;  /* 0x00004600000e7ab9 */ /* 0x000fe20000000a00 */
[----:B------:R-:W3:Y:S01]  /*0050*/  S2R R5, SR_CTAID.Z ;  /* 0x0000000000057919 */ /* 0x000ee20000002700 */
[----:B------:R-:W-:-:S03]  /*0060*/  IADD3 R1, R1, -0x70, RZ ;  /* 0xffffff9001017810 */ /* 0x000fc60007ffe0ff */
[----:B------:R-:W4:Y:S01]  /*0070*/  S2R R39, SR_CTAID.Y ;  /* 0x0000000000277919 */ /* 0x000f220000002600 */
[----:B-1----:R-:W-:Y:S01]  /*0080*/  SHF.R.U32.HI R0, RZ, 0x5, R37 ;  /* 0x00000005ff007819 */ /* 0x002fe20000011625 */
[----:B---3--:R-:W-:-:S05]  /*0090*/  IMAD.WIDE R2, R5, R8, c[0x0][0x3c0] ;  /* 0x0000f00005027625 */ /* 0x008fca00078e0208 */
[----:B------:R-:W1:Y:S02]  /*00a0*/  SHFL.IDX PT, R0, R0, RZ, 0x1f ;  /* 0x00001fff00007589 */ /* 0x000e6400000e0000 */
[----:B-1----:R-:W-:-:S13]  /*00b0*/  ISETP.NE.AND P0, PT, R0, RZ, PT ;  /* 0x000000ff0000720c */ /* 0x002fda0003f05270 */
[----:B------:R-:W-:Y:S05]  /*00c0*/  @!P0 BRA `(.L_x_1560) ;  /* 0x0000013000008947 */ /* 0x000fea0003800000 */
[----:B--2-4-:R-:W-:-:S04]  /*00d0*/  ISETP.NE.U32.AND P0, PT, RZ, c[0x0][0x3c0], PT ;  /* 0x0000f000ff007a0c */ /* 0x014fc80003f05070 */
[----:B------:R-:W-:-:S13]  /*00e0*/  ISETP.NE.AND.EX P0, PT, RZ, c[0x0][0x3c4], PT, P0 ;  /* 0x0000f100ff007a0c */ /* 0x000fda0003f05300 */
[----:B------:R-:W-:Y:S05]  /*00f0*/  @!P0 BRA `(.L_x_1561) ;  /* 0x0000002000008947 */ /* 0x000fea0003800000 */
[----:B------:R1:W5:Y:S01]  /*0100*/  LDG.E R0, [R2.64] ;  /* 0x0000000e02007981 */ /* 0x000362000c1e1900 */
[----:B------:R-:W-:Y:S05]  /*0110*/  BRA `(.L_x_1562) ;  /* 0x0000009000007947 */ /* 0x000fea0003800000 */
.L_x_1561:
        /* <DEDUP_REMOVED lines=8> */
.L_x_1563:
[----:B------:R-:W-:Y:S02]  /*01a0*/  MOV R0, c[0x0][0x3a4] ;  /* 0x0000e90000007a02 */ /* 0x000fe40000000f00 */
.L_x_1562:
[----:B------:R-:W-:-:S06]  /*01b0*/  USHF.L.U32 UR11, UR8, 0x7, URZ ;  /* 0x00000007080b7899 */ /* 0x000fcc000800063f */
[----:B-----5:R-:W-:-:S04]  /*01c0*/  ISETP.LE.AND P0, PT, R0, UR11, PT ;  /* 0x0000000b00007c0c */ /* 0x020fc8000bf03270 */
[----:B------:R-:W-:-:S05]  /*01d0*/  SEL R0, R5, 0xffffffff, !P0 ;  /* 0xffffffff05007807 */ /* 0x000fca0004000000 */
[----:B------:R2:W-:Y:S01]  /*01e0*/  STL [R1+0x68], R0 ;  /* 0x0000680001007387 */ /* 0x0005e20000100800 */
[----:B------:R-:W-:Y:S05]  /*01f0*/  BRA `(.L_x_1564) ;  /* 0x0000012000007947 */ /* 0x000fea0003800000 */
.L_x_1560:
[----:B--2-4-:R-:W-:-:S04]  /*0200*/  ISETP.NE.U32.AND P0, PT, RZ, c[0x0][0x3c0], PT ;  /* 0x0000f000ff007a0c */ /* 0x014fc80003f05070 */
[----:B------:R-:W-:-:S13]  /*0210*/  ISETP.NE.AND.EX P0, PT, RZ, c[0x0][0x3c4], PT, P0 ;  /* 0x0000f100ff007a0c */ /* 0x000fda0003f05300 */
[----:B------:R-:W-:Y:S05]  /*0220*/  @!P0 BRA `(.L_x_1565) ;  /* 0x0000002000008947 */ /* 0x000fea0003800000 */
[----:B------:R1:W5:Y:S01]  /*0230*/  LDG.E R0, [R2.64] ;  /* 0x0000000e02007981 */ /* 0x000362000c1e1900 */
[----:B------:R-:W-:Y:S05]  /*0240*/  BRA `(.L_x_1566) ;  /* 0x0000009000007947 */ /* 0x000fea0003800000 */
.L_x_1565:
        /* <DEDUP_REMOVED lines=8> */
.L_x_1567:
[----:B------:R-:W-:Y:S02]  /*02d0*/  MOV R0, c[0x0][0x3a4] ;  /* 0x0000e90000007a02 */ /* 0x000fe40000000f00 */
.L_x_1566:
[----:B------:R-:W-:-:S06]  /*02e0*/  USHF.L.U32 UR11, UR8, 0x7, URZ ;  /* 0x00000007080b7899 */ /* 0x000fcc000800063f */
[----:B-----5:R-:W-:-:S04]  /*02f0*/  ISETP.LE.AND P0, PT, R0, UR11, PT ;  /* 0x0000000b00007c0c */ /* 0x020fc8000bf03270 */
[----:B------:R-:W-:-:S05]  /*0300*/  SEL R0, R5, 0xffffffff, !P0 ;  /* 0xffffffff05007807 */ /* 0x000fca0004000000 */
[----:B------:R2:W-:Y:S04]  /*0310*/  STL [R1+0x68], R0 ;  /* 0x0000680001007387 */ /* 0x0005e80000100800 */
.L_x_1564:
[----:B------:R-:W3:Y:S02]  /*0320*/  LDL R42, [R1+0x68] ;  /* 0x00006800012a7983 */ /* 0x000ee40000100800 */
[----:B---3--:R-:W-:-:S13]  /*0330*/  ISETP.GE.AND P0, PT, R42, RZ, PT ;  /* 0x000000ff2a00720c */ /* 0x008fda0003f06270 */
[----:B------:R-:W-:Y:S05]  /*0340*/  @!P0 EXIT ;  /* 0x000000000000894d */ /* 0x000fea0003800000 */
[----:B------:R-:W-:Y:S01]  /*0350*/  ISETP.NE.U32.AND P0, PT, RZ, c[0x0][0x2d8], PT ;  /* 0x0000b600ff007a0c */ /* 0x000fe20003f05070 */
[----:B------:R-:W-:Y:S01]  /*0360*/  IMAD.WIDE R6, R42, R8, c[0x0][0x2c8] ;  /* 0x0000b2002a067625 */ /* 0x000fe200078e0208 */
[----:B------:R-:W-:Y:S02]  /*0370*/  ISETP.NE.U32.AND P1, PT, RZ, c[0x0][0x2c8], PT ;  /* 0x0000b200ff007a0c */ /* 0x000fe40003f25070 */
[----:B------:R-:W-:Y:S02]  /*0380*/  ISETP.NE.AND.EX P0, PT, RZ, c[0x0][0x2dc], PT, P0 ;  /* 0x0000b700ff007a0c */ /* 0x000fe40003f05300 */
[----:B------:R-:W-:Y:S02]  /*0390*/  ISETP.NE.AND.EX P2, PT, RZ, c[0x0][0x2cc], PT, P1 ;  /* 0x0000b300ff007a0c */ /* 0x000fe40003f45310 */
[----:B------:R-:W-:-:S09]  /*03a0*/  ISETP.NE.U32.AND P3, PT, RZ, c[0x0][0x2d0], PT ;  /* 0x0000b400ff007a0c */ /* 0x000fd20003f65070 */
[----:B-1----:R-:W-:Y:S02]  /*03b0*/  @P0 IMAD.WIDE R2, R42, R8, c[0x0][0x2d8] ;  /* 0x0000b6002a020625 */ /* 0x002fe400078e0208 */
[----:B--2---:R-:W2:Y:S01]  /*03c0*/  @P2 LDG.E R0, [R6.64] ;  /* 0x0000000e06002981 */ /* 0x004ea2000c1e1900 */
[----:B------:R-:W-:-:S03]  /*03d0*/  ISETP.NE.AND.EX P3, PT, RZ, c[0x0][0x2d4], PT, P3 ;  /* 0x0000b500ff007a0c */ /* 0x000fc60003f65330 */
[----:B------:R-:W3:Y:S01]  /*03e0*/  @P0 LDG.E R2, [R2.64] ;  /* 0x0000000e02020981 */ /* 0x000ee2000c1e1900 */
[----:B------:R-:W-:Y:S02]  /*03f0*/  IMAD.MOV.U32 R9, RZ, RZ, RZ ;  /* 0x000000ffff097224 */ /* 0x000fe400078e00ff */
[----:B------:R-:W-:Y:S02]  /*0400*/  IMAD.MOV.U32 R11, RZ, RZ, RZ ;  /* 0x000000ffff0b7224 */ /* 0x000fe400078e00ff */
[C---:B------:R-:W-:Y:S01]  /*0410*/  IMAD.WIDE R4, R42.reuse, R8, c[0x0][0x2d0] ;  /* 0x0000b4002a047625 */ /* 0x040fe200078e0208 */
[----:B------:R-:W-:Y:S01]  /*0420*/  ULDC UR10, c[0x0][0x168] ;  /* 0x00005a00000a7ab9 */ /* 0x000fe20000000800 */
[----:B------:R1:W5:Y:S01]  /*0430*/  @P2 LDG.E R9, [R6.64] ;  /* 0x0000000e06092981 */ /* 0x000362000c1e1900 */
[----:B------:R-:W-:Y:S01]  /*0440*/  ULDC UR22, c[0x0][0x198] ;  /* 0x0000660000167ab9 */ /* 0x000fe20000000800 */
[----:B------:R-:W-:Y:S01]  /*0450*/  IMAD.MOV.U32 R20, RZ, RZ, RZ ;  /* 0x000000ffff147224 */ /* 0x000fe200078e00ff */
[----:B------:R-:W-:Y:S01]  /*0460*/  P2R R36, PR, RZ, 0x4 ;  /* 0x00000004ff247803 */ /* 0x000fe20000000000 */
[----:B------:R1:W5:Y:S01]  /*0470*/  @P3 LDG.E R11, [R4.64] ;  /* 0x0000000e040b3981 */ /* 0x000362000c1e1900 */
        /* <DEDUP_REMOVED lines=12> */
.L_x_1568:
[----:B-1-3--:R-:W-:-:S04]  /*0540*/  ISETP.NE.U32.AND P0, PT, RZ, c[0x0][0x2e0], PT ;  /* 0x0000b800ff007a0c */ /* 0x00afc80003f05070 */
[----:B------:R-:W-:-:S13]  /*0550*/  ISETP.NE.AND.EX P0, PT, RZ, c[0x0][0x2e4], PT, P0 ;  /* 0x0000b900ff007a0c */ /* 0x000fda0003f05300 */
[----:B------:R-:W-:Y:S05]  /*0560*/  @!P0 BRA `(.L_x_1569) ;  /* 0x0000004000008947 */ /* 0x000fea0003800000 */
[----:B------:R-:W-:-:S05]  /*0570*/  IMAD.WIDE R2, R42, R8, c[0x0][0x2e0] ;  /* 0x0000b8002a027625 */ /* 0x000fca00078e0208 */
[----:B------:R-:W2:Y:S02]  /*0580*/  LDG.E R0, [R2.64] ;  /* 0x0000000e02007981 */ /* 0x000ea4000c1e1900 */
[----:B--2---:R1:W2:Y:S01]  /*0590*/  R2UR UR22, R0 ;  /* 0x00000000001673c2 */ /* 0x0042a200000e0000 */
[----:B------:R-:W-:Y:S05]  /*05a0*/  BRA `(.L_x_1570) ;  /* 0x0000006000007947 */ /* 0x000fea0003800000 */
.L_x_1569:
[----:B------:R-:W-:Y:S05]  /*05b0*/  @!P3 BRA `(.L_x_1570) ;  /* 0x000000500000b947 */ /* 0x000fea0003800000 */
[----:B------:R-:W2:Y:S04]  /*05c0*/  LDG.E R2, [R4.64] ;  /* 0x0000000e04027981 */ /* 0x000ea8000c1e1900 */
[----:B------:R-:W3:Y:S01]  /*05d0*/  LDG.E R0, [R4.64+0x4] ;  /* 0x0000040e04007981 */ /* 0x000ee2000c1e1900 */
[----:B--2---:R-:W1:Y:S08]  /*05e0*/  R2UR UR22, R2 ;  /* 0x00000000021673c2 */ /* 0x004e7000000e0000 */
[----:B---3--:R-:W1:Y:S02]  /*05f0*/  R2UR UR4, R0 ;  /* 0x00000000000473c2 */ /* 0x008e6400000e0000 */
[----:B-1----:R-:W-:-:S06]  /*0600*/  UIADD3 UR22, -UR22, UR4, URZ ;  /* 0x0000000416167290 */ /* 0x002fcc000fffe13f */
.L_x_1570:
[----:B------:R-:W-:Y:S01]  /*0610*/  UIADD3 UR5, UR10, 0x3f, URZ ;  /* 0x0000003f0a057890 */ /* 0x000fe2000fffe03f */
[----:B------:R-:W-:-:S03]  /*0620*/  ISETP.LE.AND P0, PT, RZ, UR8, PT ;  /* 0x00000008ff007c0c */ /* 0x000fc6000bf03270 */
[----:B------:R-:W-:-:S04]  /*0630*/  USHF.R.S32.HI UR4, URZ, 0x1f, UR5 ;  /* 0x0000001f3f047899 */ /* 0x000fc80008011405 */
[----:B------:R-:W-:-:S04]  /*0640*/  ULEA.HI UR4, UR4, UR5, URZ, 0x6 ;  /* 0x0000000504047291 */ /* 0x000fc8000f8f303f */
[----:B------:R-:W-:Y:S02]  /*0650*/  USHF.R.S32.HI UR9, URZ, 0x6, UR4 ;  /* 0x000000063f097899 */ /* 0x000fe40008011404 */
[----:B------:R-:W-:Y:S05]  /*0660*/  @!P0 BRA `(.L_x_1571) ;  /* 0x0000009000008947 */ /* 0x000fea0003800000 */
[----:B--2---:R-:W-:Y:S02]  /*0670*/  UIADD3 UR4, -UR22, 0xbf, UR10 ;  /* 0x000000bf16047890 */ /* 0x004fe4000fffe10a */
[----:B------:R-:W-:Y:S02]  /*0680*/  ULDC UR5, c[0x0][0x2a0] ;  /* 0x0000a80000057ab9 */ /* 0x000fe40000000800 */
[----:B------:R-:W-:-:S04]  /*0690*/  ULEA UR4, UR8, UR4, 0x7 ;  /* 0x0000000408047291 */ /* 0x000fc8000f8e383f */
[----:B------:R-:W-:-:S04]  /*06a0*/  UIADD3 UR5, UR4, UR5, URZ ;  /* 0x0000000504057290 */ /* 0x000fc8000fffe03f */
[----:B------:R-:W-:-:S04]  /*06b0*/  USHF.R.S32.HI UR4, URZ, 0x1f, UR5 ;  /* 0x0000001f3f047899 */ /* 0x000fc80008011405 */
[----:B------:R-:W-:-:S04]  /*06c0*/  ULEA.HI UR4, UR4, UR5, URZ, 0x6 ;  /* 0x0000000504047291 */ /* 0x000fc8000f8f303f */
[----:B------:R-:W-:-:S04]  /*06d0*/  USHF.R.S32.HI UR4, URZ, 0x6, UR4 ;  /* 0x000000063f047899 */ /* 0x000fc80008011404 */
[----:B------:R-:W-:-:S04]  /*06e0*/  UISETP.LT.AND UP0, UPT, UR9, UR4, UPT ;  /* 0x000000040900728c */ /* 0x000fc8000bf01270 */
[----:B------:R-:W-:Y:S02]  /*06f0*/  USEL UR9, UR9, UR4, UP0 ;  /* 0x0000000409097287 */ /* 0x000fe40008000000 */
.L_x_1571:
[----:B--2---:R-:W-:Y:S01]  /*0700*/  UIADD3 UR4, UR11, UR10, -UR22 ;  /* 0x0000000a0b047290 */ /* 0x004fe2000fffe816 */
[----:B------:R-:W-:Y:S01]  /*0710*/  PLOP3.LUT P0, PT, PT, PT, PT, 0x80, 0x0 ;  /* 0x000000000000781c */ /* 0x000fe20003f0f070 */
[----:B------:R-:W-:Y:S01]  /*0720*/  ULDC UR5, c[0x0][0x2a4] ;  /* 0x0000a90000057ab9 */ /* 0x000fe20000000800 */
[----:B------:R-:W-:Y:S01]  /*0730*/  IMAD.MOV.U32 R10, RZ, RZ, RZ ;  /* 0x000000ffff0a7224 */ /* 0x000fe200078e00ff */
[----:B------:R-:W-:Y:S01]  /*0740*/  UIADD3 UR5, UR4, -UR5, URZ ;  /* 0x8000000504057290 */ /* 0x000fe2000fffe03f */
[----:B------:R-:W-:Y:S01]  /*0750*/  IMAD.MOV.U32 R166, RZ, RZ, RZ ;  /* 0x000000ffffa67224 */ /* 0x000fe200078e00ff */
        /* <DEDUP_REMOVED lines=8> */
[----:B------:R-:W-:Y:S01]  /*07e0*/  MOV R8, RZ ;  /* 0x000000ff00087202 */ /* 0x000fe20000000f00 */
[----:B------:R-:W-:Y:S01]  /*07f0*/  IMAD.MOV.U32 R176, RZ, RZ, RZ ;  /* 0x000000ffffb07224 */ /* 0x000fe200078e00ff */
[----:B------:R-:W-:Y:S01]  /*0800*/  USHF.R.S32.HI UR16, URZ, 0x6, UR4 ;  /* 0x000000063f107899 */ /* 0x000fe20008011404 */
[----:B------:R-:W-:Y:S01]  /*0810*/  CS2R R12, SRZ ;  /* 0x00000000000c7805 */ /* 0x000fe2000001ff00 */
[----:B------:R-:W-:Y:S01]  /*0820*/  MOV R162, RZ ;  /* 0x000000ff00a27202 */ /* 0x000fe20000000f00 */
[----:B------:R-:W-:Y:S01]  /*0830*/  CS2R R160, SRZ ;  /* 0x0000000000a07805 */ /* 0x000fe2000001ff00 */
[----:B------:R-:W-:Y:S01]  /*0840*/  UISETP.LT.AND UP0, UPT, URZ, UR16, UPT ;  /* 0x000000103f00728c */ /* 0x000fe2000bf01270 */
[----:B------:R-:W-:Y:S01]  /*0850*/  IMAD.MOV.U32 R158, RZ, RZ, RZ ;  /* 0x000000ffff9e7224 */ /* 0x000fe200078e00ff */
[----:B------:R-:W-:Y:S01]  /*0860*/  CS2R R14, SRZ ;  /* 0x00000000000e7805 */ /* 0x000fe2000001ff00 */
[----:B------:R-:W-:Y:S01]  /*0870*/  MOV R156, RZ ;  /* 0x000000ff009c7202 */ /* 0x000fe20000000f00 */
[----:B------:R-:W-:Y:S01]  /*0880*/  USEL UR16, URZ, UR16, !UP0 ;  /* 0x000000103f107287 */ /* 0x000fe2000c000000 */
[----:B------:R-:W-:Y:S01]  /*0890*/  IMAD.MOV.U32 R154, RZ, RZ, RZ ;  /* 0x000000ffff9a7224 */ /* 0x000fe200078e00ff */
[----:B------:R-:W-:Y:S01]  /*08a0*/  CS2R R16, SRZ ;  /* 0x0000000000107805 */ /* 0x000fe2000001ff00 */
[----:B------:R-:W-:Y:S01]  /*08b0*/  MOV R152, RZ ;  /* 0x000000ff00987202 */ /* 0x000fe20000000f00 */
[----:B------:R-:W-:Y:S01]  /*08c0*/  UISETP.GT.AND UP0, UPT, UR9, UR16, UPT ;  /* 0x000000100900728c */ /* 0x000fe2000bf04270 */
[----:B------:R-:W-:Y:S01]  /*08d0*/  IMAD.MOV.U32 R150, RZ, RZ, RZ ;  /* 0x000000ffff967224 */ /* 0x000fe200078e00ff */
[----:B------:R-:W-:Y:S01]  /*08e0*/  CS2R R18, SRZ ;  /* 0x0000000000127805 */ /* 0x000fe2000001ff00 */
[----:B------:R-:W-:Y:S01]  /*08f0*/  MOV R148, RZ ;  /* 0x000000ff00947202 */ /* 0x000fe20000000f00 */
[----:B------:R-:W-:Y:S01]  /*0900*/  IMAD.MOV.U32 R134, RZ, RZ, RZ ;  /* 0x000000ffff867224 */ /* 0x000fe200078e00ff */
[----:B------:R-:W-:Y:S01]  /*0910*/  CS2R R132, SRZ ;  /* 0x0000000000847805 */ /* 0x000fe2000001ff00 */
[----:B------:R-:W-:Y:S01]  /*0920*/  PLOP3.LUT P1, PT, PT, PT, UP0, 0x80, 0x0 ;  /* 0x000000000000781c */ /* 0x000fe20003f2f008 */
[----:B------:R-:W-:Y:S01]  /*0930*/  IMAD.MOV.U32 R138, RZ, RZ, RZ ;  /* 0x000000ffff8a7224 */ /* 0x000fe200078e00ff */
[----:B------:R-:W-:Y:S01]  /*0940*/  MOV R21, RZ ;  /* 0x000000ff00157202 */ /* 0x000fe20000000f00 */
        /* <DEDUP_REMOVED lines=54> */
[----:B-1----:R-:W-:Y:S01]  /*0cb0*/  IMAD.MOV.U32 R0, RZ, RZ, c[0x0][0x248] ;  /* 0x00009200ff007624 */ /* 0x002fe200078e00ff */
[----:B------:R-:W-:Y:S01]  /*0cc0*/  SHF.R.S32.HI R29, RZ, 0x1f, R42 ;  /* 0x0000001fff1d7819 */ /* 0x000fe2000001142a */
[----:B------:R-:W-:Y:S01]  /*0cd0*/  IMAD.SHL.U32 R6, R20, 0x80, RZ ;  /* 0x0000008014067824 */ /* 0x000fe200078e00ff */
[----:B------:R-:W-:Y:S01]  /*0ce0*/  LEA.HI R33, R38, R37, RZ, 0x3 ;  /* 0x0000002526217211 */ /* 0x000fe200078f18ff */
[----:B------:R-:W-:Y:S01]  /*0cf0*/  IMAD.U32 R14, RZ, RZ, UR8 ;  /* 0x00000008ff0e7e24 */ /* 0x000fe2000f8e00ff */
[----:B------:R-:W-:Y:S01]  /*0d00*/  ISETP.NE.AND P0, PT, R0, 0x1, PT ;  /* 0x000000010000780c */ /* 0x000fe20003f05270 */
[----:B------:R-:W-:Y:S01]  /*0d10*/  IMAD.MOV.U32 R0, RZ, RZ, R39 ;  /* 0x000000ffff007224 */ /* 0x000fe200078e0027 */
[----:B------:R-:W-:Y:S01]  /*0d20*/  SHF.R.S32.HI R41, RZ, 0x3, R33 ;  /* 0x00000003ff297819 */ /* 0x000fe20000011421 */
[----:B------:R-:W-:Y:S01]  /*0d30*/  IMAD.SHL.U32 R15, R37, 0x4, RZ ;  /* 0x00000004250f7824 */ /* 0x000fe200078e00ff */
[----:B------:R-:W-:Y:S01]  /*0d40*/  LOP3.LUT R2, R33, 0xfffffff8, RZ, 0xc0, !PT ;  /* 0xfffffff821027812 */ /* 0x000fe200078ec0ff */
[----:B------:R-:W-:Y:S01]  /*0d50*/  ULDC.64 UR4, c[0x0][0x1d8] ;  /* 0x0000760000047ab9 */ /* 0x000fe20000000a00 */
[----:B------:R-:W-:Y:S01]  /*0d60*/  SHF.R.S32.HI R8, RZ, 0x1f, R41 ;  /* 0x0000001fff087819 */ /* 0x000fe20000011429 */
[----:B------:R-:W-:Y:S01]  /*0d70*/  STL [R1+0x38], R41 ;  /* 0x0000382901007387 */ /* 0x000fe20000100800 */
[----:B-----5:R-:W-:Y:S01]  /*0d80*/  IADD3 R17, P2, R41, R9, RZ ;  /* 0x0000000929117210 */ /* 0x020fe20007f5e0ff */
[----:B------:R-:W-:Y:S01]  /*0d90*/  IMAD.IADD R32, R37, 0x1, -R2 ;  /* 0x0000000125207824 */ /* 0x000fe200078e0a02 */
[----:B------:R-:W-:Y:S01]  /*0da0*/  SHF.R.S32.HI R12, RZ, 0x1f, R37 ;  /* 0x0000001fff0c7819 */ /* 0x000fe20000011425 */
[----:B------:R-:W2:Y:S01]  /*0db0*/  LDL.LU R40, [R1+0x4] ;  /* 0x0000040001287983 */ /* 0x000ea20000300800 */
[C---:B------:R-:W-:Y:S01]  /*0dc0*/  IADD3 R26, P1, R6.reuse, R37, RZ ;  /* 0x00000025061a7210 */ /* 0x040fe20007f3e0ff */
[----:B------:R-:W-:Y:S01]  /*0dd0*/  @P0 IMAD.HI.U32 R3, R39, c[0x0][0x24c], RZ ;  /* 0x0000930027030a27 */ /* 0x000fe200078e00ff */
[----:B------:R-:W-:Y:S01]  /*0de0*/  LEA.HI.X.SX32 R24, R9, R8, 0x1, P2 ;  /* 0x0000000809187211 */ /* 0x000fe200010f0eff */
[----:B------:R-:W-:Y:S01]  /*0df0*/  USHF.L.U32 UR6, UR4, 0x6, URZ ;  /* 0x0000000604067899 */ /* 0x000fe2000800063f */
[----:B------:R-:W-:Y:S01]  /*0e00*/  LEA.HI.X.SX32 R27, R6, R12, 0x1, P1 ;  /* 0x0000000c061b7211 */ /* 0x000fe200008f0eff */
[----:B------:R-:W-:Y:S01]  /*0e10*/  IMAD.SHL.U32 R18, R32, 0x8, RZ ;  /* 0x0000000820127824 */ /* 0x000fe200078e00ff */
[----:B------:R-:W-:Y:S01]  /*0e20*/  @P0 SHF.R.U32.HI R0, RZ, c[0x0][0x250], R3 ;  /* 0x00009400ff000a19 */ /* 0x000fe20000011603 */
[C---:B------:R-:W-:Y:S01]  /*0e30*/  IMAD.SHL.U32 R6, R41.reuse, 0x40, RZ ;  /* 0x0000004029067824 */ /* 0x040fe200078e00ff */
[----:B------:R-:W-:Y:S01]  /*0e40*/  IADD3 R10, P0, R41, R11, RZ ;  /* 0x0000000b290a7210 */ /* 0x000fe20007f1e0ff */
[----:B------:R-:W-:Y:S01]  /*0e50*/  UIADD3 UR19, -UR11, UR22, URZ ;  /* 0x000000160b137290 */ /* 0x000fe2000fffe13f */
[----:B------:R-:W-:Y:S01]  /*0e60*/  SHF.R.S32.HI R7, RZ, 0x1f, R0 ;  /* 0x0000001fff077819 */ /* 0x000fe20000011400 */
[----:B------:R-:W-:Y:S01]  /*0e70*/  UMOV UR20, 0x6 ;  /* 0x0000000600147882 */ /* 0x000fe20000000000 */
[----:B------:R-:W-:-:S02]  /*0e80*/  SHF.R.S32.HI R19, RZ, 0x1f, R18 ;  /* 0x0000001fff137819 */ /* 0x000fc40000011412 */
[----:B------:R-:W-:Y:S01]  /*0e90*/  LEA.HI.X.SX32 R11, R11, R8, 0x1, P0 ;  /* 0x000000080b0b7211 */ /* 0x000fe200000f0eff */
[----:B------:R-:W-:Y:S01]  /*0ea0*/  IMAD R2, R7, c[0x0][0x1e0], RZ ;  /* 0x0000780007027a24 */ /* 0x000fe200078e02ff */
[----:B------:R-:W-:Y:S02]  /*0eb0*/  SEL R8, R29, RZ, !P3 ;  /* 0x000000ff1d087207 */ /* 0x000fe40005800000 */
[----:B------:R-:W-:Y:S01]  /*0ec0*/  SEL R12, R42, RZ, !P3 ;  /* 0x000000ff2a0c7207 */ /* 0x000fe20005800000 */
[----:B------:R-:W-:Y:S01]  /*0ed0*/  IMAD R4, R0, c[0x0][0x1e4], R2 ;  /* 0x0000790000047a24 */ /* 0x000fe200078e0202 */
[----:B------:R-:W-:Y:S01]  /*0ee0*/  LOP3.LUT R6, R6, 0x1c0, RZ, 0xc0, !PT ;  /* 0x000001c006067812 */ /* 0x000fe200078ec0ff */
[----:B------:R-:W-:Y:S01]  /*0ef0*/  IMAD.WIDE.U32 R2, R0, c[0x0][0x1e0], R18 ;  /* 0x0000780000027a25 */ /* 0x000fe200078e0012 */
[----:B------:R-:W-:Y:S02]  /*0f00*/  SHF.R.S32.HI R31, RZ, 0x1f, R39 ;  /* 0x0000001fff1f7819 */ /* 0x000fe40000011427 */
[----:B------:R-:W-:Y:S01]  /*0f10*/  LOP3.LUT R13, R6, 0x38, R18, 0xf8, !PT ;  /* 0x00000038060d7812 */ /* 0x000fe200078ef812 */
[----:B------:R-:W-:Y:S01]  /*0f20*/  IMAD.IADD R5, R3, 0x1, R4 ;  /* 0x0000000103057824 */ /* 0x000fe200078e0204 */
[----:B------:R-:W-:Y:S01]  /*0f30*/  SHF.R.U32.HI R6, RZ, 0x3, R6 ;  /* 0x00000003ff067819 */ /* 0x000fe20000011606 */
[----:B------:R-:W-:Y:S01]  /*0f40*/  IMAD.MOV.U32 R4, RZ, RZ, R2 ;  /* 0x000000ffff047224 */ /* 0x000fe200078e0002 */
[----:B------:R-:W-:Y:S01]  /*0f50*/  LEA.HI R2, R38, R37, RZ, 0x6 ;  /* 0x0000002526027211 */ /* 0x000fe200078f30ff */
[----:B------:R-:W-:-:S02]  /*0f60*/  IMAD R3, R8, c[0x0][0x1e8], RZ ;  /* 0x00007a0008037a24 */ /* 0x000fc400078e02ff */
[----:B------:R-:W-:Y:S01]  /*0f70*/  IMAD.WIDE.U32 R4, R12, c[0x0][0x1e8], R4 ;  /* 0x00007a000c047a25 */ /* 0x000fe200078e0004 */
[----:B------:R-:W-:-:S03]  /*0f80*/  SHF.R.S32.HI R30, RZ, 0x6, R2 ;  /* 0x00000006ff1e7819 */ /* 0x000fc60000011402 */
[----:B------:R-:W-:Y:S02]  /*0f90*/  IMAD R2, R7, c[0x0][0x1b0], RZ ;  /* 0x00006c0007027a24 */ /* 0x000fe400078e02ff */
[----:B------:R-:W-:Y:S02]  /*0fa0*/  IMAD R9, R12, c[0x0][0x1ec], R3 ;  /* 0x00007b000c097a24 */ /* 0x000fe400078e0203 */
[C---:B------:R-:W-:Y:S02]  /*0fb0*/  IMAD R7, R0.reuse, c[0x0][0x1b4], R2 ;  /* 0x00006d0000077a24 */ /* 0x040fe400078e0202 */
[----:B------:R-:W-:-:S04]  /*0fc0*/  IMAD.WIDE.U32 R2, R0, c[0x0][0x1b0], R18 ;  /* 0x00006c0000027a25 */ /* 0x000fc800078e0012 */
[----:B------:R-:W-:Y:S02]  /*0fd0*/  IMAD.SHL.U32 R35, R30, 0x200, RZ ;  /* 0x000002001e237824 */ /* 0x000fe400078e00ff */
[----:B------:R-:W-:Y:S02]  /*0fe0*/  IMAD R0, R8, c[0x0][0x1b8], RZ ;  /* 0x00006e0008007a24 */ /* 0x000fe400078e02ff */
[----:B------:R-:W-:Y:S02]  /*0ff0*/  IMAD.IADD R3, R3, 0x1, R7 ;  /* 0x0000000103037824 */ /* 0x000fe400078e0207 */
[----:B------:R-:W-:Y:S01]  /*1000*/  IMAD.WIDE R10, R14, 0x80, R10 ;  /* 0x000000800e0a7825 */ /* 0x000fe200078e020a */
[----:B------:R-:W-:-:S03]  /*1010*/  LOP3.LUT R14, R35, R13, R6, 0xf6, !PT ;  /* 0x0000000d230e7212 */ /* 0x000fc600078ef606 */
[C---:B------:R-:W-:Y:S01]  /*1020*/  IMAD R16, R12.reuse, c[0x0][0x1bc], R0 ;  /* 0x00006f000c107a24 */ /* 0x040fe200078e0200 */
[----:B------:R-:W-:Y:S01]  /*1030*/  SHF.R.S32.HI R0, RZ, 0x1f, R20 ;  /* 0x0000001fff007819 */ /* 0x000fe20000011414 */
[----:B------:R-:W-:Y:S01]  /*1040*/  IMAD.WIDE.U32 R12, R12, c[0x0][0x1b8], R2 ;  /* 0x00006e000c0c7a25 */ /* 0x000fe200078e0002 */
[----:B------:R-:W-:-:S03]  /*1050*/  IADD3 R20, P0, R15, R20, RZ ;  /* 0x000000140f147210 */ /* 0x000fc60007f1e0ff */
[----:B------:R-:W-:Y:S01]  /*1060*/  IMAD.IADD R5, R5, 0x1, R9 ;  /* 0x0000000105057824 */ /* 0x000fe200078e0209 */
[----:B------:R-:W-:Y:S01]  /*1070*/  LEA.HI.X.SX32 R21, R15, R0, 0x1, P0 ;  /* 0x000000000f157211 */ /* 0x000fe200000f0eff */
[----:B------:R-:W-:Y:S02]  /*1080*/  IMAD R2, R11, c[0x0][0x1d8], RZ ;  /* 0x000076000b027a24 */ /* 0x000fe400078e02ff */
[----:B------:R-:W-:Y:S01]  /*1090*/  IMAD.WIDE.U32 R4, R10, c[0x0][0x1d8], R4 ;  /* 0x000076000a047a25 */ /* 0x000fe200078e0004 */
[----:B------:R-:W-:-:S03]  /*10a0*/  IADD3 R34, R18, 0x40, RZ ;  /* 0x0000004012227810 */ /* 0x000fc60007ffe0ff */
[----:B------:R-:W-:Y:S01]  /*10b0*/  IMAD R0, R10, c[0x0][0x1dc], R2 ;  /* 0x000077000a007a24 */ /* 0x000fe200078e0202 */
[----:B------:R-:W-:Y:S01]  /*10c0*/  LEA R2, P0, R4, c[0x0][0x1c0], 0x1 ;  /* 0x0000700004027a11 */ /* 0x000fe200078008ff */
[----:B------:R-:W-:Y:S02]  /*10d0*/  IMAD R7, R31, c[0x0][0x270], RZ ;  /* 0x00009c001f077a24 */ /* 0x000fe400078e02ff */
[----:B------:R-:W-:Y:S01]  /*10e0*/  IMAD.IADD R0, R5, 0x1, R0 ;  /* 0x0000000105007824 */ /* 0x000fe200078e0200 */
[----:B------:R-:W-:Y:S01]  /*10f0*/  IADD3 R15, -R41, UR19, RZ ;  /* 0x00000013290f7c10 */ /* 0x000fe2000fffe1ff */
[----:B------:R-:W-:Y:S01]  /*1100*/  IMAD.U32 R6, RZ, RZ, UR6 ;  /* 0x00000006ff067e24 */ /* 0x000fe2000f8e00ff */
[----:B------:R-:W-:Y:S01]  /*1110*/  ISETP.GE.AND P3, PT, R18, c[0x0][0x1cc], PT ;  /* 0x0000730012007a0c */ /* 0x000fe20003f66270 */
[----:B------:R-:W-:Y:S01]  /*1120*/  USHF.L.U64.HI UR5, UR4, UR20, UR5 ;  /* 0x0000001404057299 */ /* 0x000fe20008010205 */
[----:B------:R-:W-:Y:S01]  /*1130*/  ISETP.GE.AND P4, PT, R34, c[0x0][0x1cc], PT ;  /* 0x0000730022007a0c */ /* 0x000fe20003f86270 */
[C---:B------:R-:W-:Y:S01]  /*1140*/  IMAD R7, R39.reuse, c[0x0][0x274], R7 ;  /* 0x00009d0027077a24 */ /* 0x040fe200078e0207 */
[----:B------:R-:W-:Y:S01]  /*1150*/  LEA.HI.X R3, R4, c[0x0][0x1c4], R0, 0x1, P0 ;  /* 0x0000710004037a11 */ /* 0x000fe200000f0c00 */
[----:B------:R-:W-:Y:S01]  /*1160*/  IMAD.WIDE.U32 R8, R39, c[0x0][0x270], R20 ;  /* 0x00009c0027087a25 */ /* 0x000fe200078e0014 */
[----:B------:R-:W-:-:S02]  /*1170*/  ISETP.LT.OR P6, PT, R15, 0x1, P3 ;  /* 0x000000010f00780c */ /* 0x000fc40001fc1670 */
[----:B------:R-:W-:Y:S02]  /*1180*/  IADD3 R6, P1, P0, R6, 0x80, R2 ;  /* 0x0000008006067810 */ /* 0x000fe4000783e002 */
[----:B------:R-:W-:Y:S01]  /*1190*/  ISETP.LT.OR P5, PT, R15, 0x1, P4 ;  /* 0x000000010f00780c */ /* 0x000fe200027a1670 */
[----:B------:R-:W-:Y:S01]  /*11a0*/  IMAD.IADD R23, R9, 0x1, R7 ;  /* 0x0000000109177824 */ /* 0x000fe200078e0207 */
[C---:B------:R-:W-:Y:S02]  /*11b0*/  ISETP.LT.OR P2, PT, R15.reuse, 0x21, P3 ;  /* 0x000000210f00780c */ /* 0x040fe40001f41670 */
[----:B------:R-:W-:Y:S02]  /*11c0*/  IADD3.X R7, RZ, UR5, R3, P1, P0 ;  /* 0x00000005ff077c10 */ /* 0x000fe40008fe0403 */
[----:B------:R-:W-:Y:S02]  /*11d0*/  ISETP.LT.OR P1, PT, R15, 0x21, P4 ;  /* 0x000000210f00780c */ /* 0x000fe40002721670 */
[----:B------:R-:W-:Y:S01]  /*11e0*/  IADD3 R4, P0, R2, UR6, RZ ;  /* 0x0000000602047c10 */ /* 0x000fe2000ff1e0ff */
[----:B------:R-:W-:-:S03]  /*11f0*/  IMAD.SHL.U32 R14, R14, 0x2, RZ ;  /* 0x000000020e0e7824 */ /* 0x000fc600078e00ff */
[----:B------:R-:W-:Y:S01]  /*1200*/  IADD3.X R5, R3, UR5, RZ, P0, !PT ;  /* 0x0000000503057c10 */ /* 0x000fe200087fe4ff */
[----:B------:R-:W-:Y:S01]  /*1210*/  UIADD3 UR12, UP0, UR6, 0x80, URZ ;  /* 0x00000080060c7890 */ /* 0x000fe2000ff1e03f */
[----:B------:R-:W-:Y:S01]  /*1220*/  @!PT LDS RZ, [RZ] ;  /* 0x00000000fffff984 */ /* 0x000fe20000000800 */
[----:B------:R-:W-:Y:S01]  /*1230*/  @!PT LDS RZ, [RZ] ;  /* 0x00000000fffff984 */ /* 0x000fe20000000800 */
[----:B------:R-:W-:Y:S01]  /*1240*/  @!PT LDS RZ, [RZ] ;  /* 0x00000000fffff984 */ /* 0x000fe20000000800 */
[----:B------:R1:W-:Y:S01]  /*1250*/  LDGSTS.E.BYPASS.LTC128B.128 [R14+0x8080], [R2.64], !P6 ;  /* 0x08080000020e7fae */ /* 0x0003e2000f101d4e */
[----:B------:R-:W-:-:S03]  /*1260*/  ISETP.LT.OR P6, PT, R15, 0x41, P3 ;  /* 0x000000410f00780c */ /* 0x000fc60001fc1670 */
[----:B------:R1:W-:Y:S01]  /*1270*/  LDGSTS.E.BYPASS.LTC128B.128 [R14+0xc080], [R2.64+0x80], !P5 ;  /* 0x0c080080020e7fae */ /* 0x0003e2000e901d4e */
[C---:B------:R-:W-:Y:S01]  /*1280*/  ISETP.LT.OR P5, PT, R15.reuse, 0x41, P4 ;  /* 0x000000410f00780c */ /* 0x040fe200027a1670 */
[----:B------:R-:W-:Y:S02]  /*1290*/  UIADD3.X UR7, URZ, UR5, URZ, UP0, !UPT ;  /* 0x000000053f077290 */ /* 0x000fe400087fe43f */
[----:B------:R3:W-:Y:S01]  /*12a0*/  LDGSTS.E.BYPASS.LTC128B.128 [R14+0x9080], [R4.64], !P2 ;  /* 0x09080000040e7fae */ /* 0x0007e2000d101d4e */
[----:B------:R-:W-:-:S03]  /*12b0*/  ISETP.LT.OR P2, PT, R15, 0x61, P3 ;  /* 0x000000610f00780c */ /* 0x000fc60001f41670 */
[----:B------:R4:W-:Y:S01]  /*12c0*/  LDGSTS.E.BYPASS.LTC128B.128 [R14+0xd080], [R6.64], !P1 ;  /* 0x0d080000060e7fae */ /* 0x0009e2000c901d4e */
[----:B------:R-:W-:Y:S02]  /*12d0*/  IMAD R0, R11, c[0x0][0x1a8], RZ ;  /* 0x00006a000b007a24 */ /* 0x000fe400078e02ff */
[----:B------:R-:W-:Y:S01]  /*12e0*/  IMAD.MOV.U32 R22, RZ, RZ, R8 ;  /* 0x000000ffff167224 */ /* 0x000fe200078e0008 */
[----:B-1----:R-:W-:-:S04]  /*12f0*/  IADD3 R2, P0, R4, UR6, RZ ;  /* 0x0000000604027c10 */ /* 0x002fc8000ff1e0ff */
[----:B------:R-:W-:Y:S02]  /*1300*/  IADD3.X R3, R5, UR5, RZ, P0, !PT ;  /* 0x0000000505037c10 */ /* 0x000fe400087fe4ff */
[----:B----4-:R-:W-:-:S03]  /*1310*/  IADD3 R6, P1, R4, UR12, RZ ;  /* 0x0000000c04067c10 */ /* 0x010fc6000ff3e0ff */
[----:B------:R1:W-:Y:S01]  /*1320*/  LDGSTS.E.BYPASS.LTC128B.128 [R14+0xa080], [R2.64], !P6 ;  /* 0x0a080000020e7fae */ /* 0x0003e2000f101d4e */
[----:B---3--:R-:W-:Y:S02]  /*1330*/  IADD3 R4, P0, R2, UR6, RZ ;  /* 0x0000000602047c10 */ /* 0x008fe4000ff1e0ff */
[----:B------:R-:W-:Y:S02]  /*1340*/  IADD3.X R7, R5, UR7, RZ, P1, !PT ;  /* 0x0000000705077c10 */ /* 0x000fe40008ffe4ff */
[----:B------:R-:W-:Y:S01]  /*1350*/  IADD3.X R5, R3, UR5, RZ, P0, !PT ;  /* 0x0000000503057c10 */ /* 0x000fe200087fe4ff */
[----:B------:R-:W-:Y:S02]  /*1360*/  IMAD.IADD R9, R13, 0x1, R16 ;  /* 0x000000010d097824 */ /* 0x000fe400078e0210 */
[----:B------:R-:W-:Y:S01]  /*1370*/  IMAD.MOV.U32 R8, RZ, RZ, R12 ;  /* 0x000000ffff087224 */ /* 0x000fe200078e000c */
[----:B------:R3:W-:Y:S01]  /*1380*/  LDGSTS.E.BYPASS.LTC128B.128 [R14+0xe080], [R6.64], !P5 ;  /* 0x0e080000060e7fae */ /* 0x0007e2000e901d4e */
[----:B------:R-:W-:Y:S01]  /*1390*/  ISETP.GE.AND P1, PT, R34, c[0x0][0x19c], PT ;  /* 0x0000670022007a0c */ /* 0x000fe20003f26270 */
[----:B------:R-:W-:-:S02]  /*13a0*/  ULDC.64 UR4, c[0x0][0x1a8] ;  /* 0x00006a0000047ab9 */ /* 0x000fc40000000a00 */
[----:B------:R4:W-:Y:S01]  /*13b0*/  LDGSTS.E.BYPASS.LTC128B.128 [R14+0xb080], [R4.64], !P2 ;  /* 0x0b080000040e7fae */ /* 0x0009e2000d101d4e */
[----:B------:R-:W-:Y:S01]  /*13c0*/  IMAD R12, R10, c[0x0][0x1ac], R0 ;  /* 0x00006b000a0c7a24 */ /* 0x000fe200078e0200 */
[----:B------:R-:W-:Y:S01]  /*13d0*/  ISETP.GE.AND P2, PT, R18, c[0x0][0x19c], PT ;  /* 0x0000670012007a0c */ /* 0x000fe20003f46270 */
[----:B------:R-:W-:Y:S01]  /*13e0*/  IMAD R0, R24, c[0x0][0x208], RZ ;  /* 0x0000820018007a24 */ /* 0x000fe200078e02ff */
[C---:B------:R-:W-:Y:S01]  /*13f0*/  ISETP.LT.OR P3, PT, R15.reuse, 0x61, P4 ;  /* 0x000000610f00780c */ /* 0x040fe20002761670 */
[----:B------:R-:W-:Y:S01]  /*1400*/  IMAD.WIDE.U32 R10, R10, c[0x0][0x1a8], R8 ;  /* 0x00006a000a0a7a25 */ /* 0x000fe200078e0008 */
[C---:B------:R-:W-:Y:S01]  /*1410*/  ISETP.LT.OR P5, PT, R15.reuse, 0x1, P2 ;  /* 0x000000010f00780c */ /* 0x040fe200017a1670 */
[----:B------:R-:W-:Y:S01]  /*1420*/  USHF.L.U32 UR6, UR4, 0x6, URZ ;  /* 0x0000000604067899 */ /* 0x000fe2000800063f */
[----:B------:R-:W-:Y:S01]  /*1430*/  ISETP.LT.OR P4, PT, R15, 0x1, P1 ;  /* 0x000000010f00780c */ /* 0x000fe20000f81670 */
[----:B------:R-:W-:Y:S02]  /*1440*/  IMAD R25, R17, c[0x0][0x20c], R0 ;  /* 0x0000830011197a24 */ /* 0x000fe400078e0200 */
[----:B------:R-:W-:Y:S01]  /*1450*/  IMAD.IADD R0, R11, 0x1, R12 ;  /* 0x000000010b007824 */ /* 0x000fe200078e020c */
[----:B------:R-:W-:Y:S01]  /*1460*/  USHF.L.U64.HI UR13, UR4, UR20, UR5 ;  /* 0x00000014040d7299 */ /* 0x000fe20008010205 */
[----:B----4-:R-:W-:Y:S01]  /*1470*/  IMAD R4, R24, c[0x0][0x178], RZ ;  /* 0x00005e0018047a24 */ /* 0x010fe200078e02ff */
[----:B------:R-:W-:Y:S01]  /*1480*/  ISETP.LT.OR P6, PT, R15, 0x61, P2 ;  /* 0x000000610f00780c */ /* 0x000fe200017c1670 */
[----:B------:R-:W-:Y:S01]  /*1490*/  IMAD.WIDE.U32 R8, R17, c[0x0][0x178], R18 ;  /* 0x00005e0011087a25 */ /* 0x000fe200078e0012 */
[----:B------:R-:W-:-:S03]  /*14a0*/  ULDC.64 UR4, c[0x0][0x178] ;  /* 0x00005e0000047ab9 */ /* 0x000fc60000000a00 */
[----:B------:R-:W-:Y:S01]  /*14b0*/  IMAD R16, R17, c[0x0][0x17c], R4 ;  /* 0x00005f0011107a24 */ /* 0x000fe200078e0204 */
[----:B------:R-:W-:-:S04]  /*14c0*/  IADD3 R4, P0, R2, UR12, RZ ;  /* 0x0000000c02047c10 */ /* 0x000fc8000ff1e0ff */
[----:B------:R-:W-:Y:S02]  /*14d0*/  IADD3.X R5, R3, UR7, RZ, P0, !PT ;  /* 0x0000000703057c10 */ /* 0x000fe400087fe4ff */
[----:B-1----:R-:W-:-:S03]  /*14e0*/  LEA R2, P0, R10, c[0x0][0x190], 0x1 ;  /* 0x000064000a027a11 */ /* 0x002fc600078008ff */
[----:B------:R1:W-:Y:S01]  /*14f0*/  LDGSTS.E.BYPASS.LTC128B.128 [R14+0xf080], [R4.64], !P3 ;  /* 0x0f080000040e7fae */ /* 0x0003e2000d901d4e */
[----:B------:R-:W-:Y:S02]  /*1500*/  LEA.HI.X R3, R10, c[0x0][0x194], R0, 0x1, P0 ;  /* 0x000065000a037a11 */ /* 0x000fe400000f0c00 */
[----:B---3--:R-:W-:Y:S01]  /*1510*/  IADD3 R6, P0, R2, UR6, RZ ;  /* 0x0000000602067c10 */ /* 0x008fe2000ff1e0ff */
[----:B------:R-:W-:Y:S01]  /*1520*/  IMAD.U32 R10, RZ, RZ, UR6 ;  /* 0x00000006ff0a7e24 */ /* 0x000fe2000f8e00ff */
[----:B------:R-:W-:Y:S01]  /*1530*/  ISETP.LT.OR P3, PT, R15, 0x21, P2 ;  /* 0x000000210f00780c */ /* 0x000fe20001761670 */
[----:B------:R3:W-:Y:S01]  /*1540*/  LDGSTS.E.BYPASS.LTC128B.128 [R14+0x80], [R2.64], !P5 ;  /* 0x00080000020e7fae */ /* 0x0007e2000e901d4e */
[----:B------:R-:W-:Y:S02]  /*1550*/  IADD3.X R7, R3, UR13, RZ, P0, !PT ;  /* 0x0000000d03077c10 */ /* 0x000fe400087fe4ff */
[----:B------:R-:W-:Y:S01]  /*1560*/  ISETP.NE.AND P0, PT, R36, RZ, PT ;  /* 0x000000ff2400720c */ /* 0x000fe20003f05270 */
[----:B------:R3:W-:Y:S01]  /*1570*/  LDGSTS.E.BYPASS.LTC128B.128 [R14+0x4080], [R2.64+0x80], !P4 ;  /* 0x04080080020e7fae */ /* 0x0007e2000e101d4e */
[----:B------:R-:W-:-:S02]  /*1580*/  ISETP.LT.OR P5, PT, R15, 0x41, P2 ;  /* 0x000000410f00780c */ /* 0x000fc400017a1670 */
[----:B------:R-:W-:Y:S02]  /*1590*/  P2R R28, PR, RZ, 0x40 ;  /* 0x00000040ff1c7803 */ /* 0x000fe40000000000 */
[C---:B------:R-:W-:Y:S02]  /*15a0*/  ISETP.LT.OR P2, PT, R15.reuse, 0x21, P1 ;  /* 0x000000210f00780c */ /* 0x040fe40000f41670 */
[C---:B------:R-:W-:Y:S01]  /*15b0*/  ISETP.LT.OR P4, PT, R15.reuse, 0x41, P1 ;  /* 0x000000410f00780c */ /* 0x040fe20000f81670 */
[----:B------:R4:W-:Y:S01]  /*15c0*/  LDGSTS.E.BYPASS.LTC128B.128 [R14+0x1080], [R6.64], !P3 ;  /* 0x01080000060e7fae */ /* 0x0009e2000d901d4e */
[----:B------:R-:W-:Y:S02]  /*15d0*/  ISETP.LT.OR P6, PT, R15, 0x61, P1 ;  /* 0x000000610f00780c */ /* 0x000fe40000fc1670 */
[----:B------:R-:W-:Y:S02]  /*15e0*/  SEL R15, R42, RZ, !P0 ;  /* 0x000000ff2a0f7207 */ /* 0x000fe40004000000 */
[----:B------:R-:W-:-:S02]  /*15f0*/  SEL R24, R29, RZ, !P0 ;  /* 0x000000ff1d187207 */ /* 0x000fc40004000000 */
[----:B------:R-:W-:-:S04]  /*1600*/  IADD3 R10, P1, P0, R10, 0x80, R2 ;  /* 0x000000800a0a7810 */ /* 0x000fc8000783e002 */
[----:B------:R-:W-:Y:S02]  /*1610*/  IADD3.X R11, RZ, UR13, R3, P1, P0 ;  /* 0x0000000dff0b7c10 */ /* 0x000fe40008fe0403 */
[----:B------:R-:W-:Y:S01]  /*1620*/  ISETP.GE.AND P0, PT, R18, c[0x0][0x16c], PT ;  /* 0x00005b0012007a0c */ /* 0x000fe20003f06270 */
[----:B-1----:R-:W-:Y:S01]  /*1630*/  IMAD.IADD R5, R9, 0x1, R16 ;  /* 0x0000000109057824 */ /* 0x002fe200078e0210 */
[----:B------:R-:W-:Y:S01]  /*1640*/  ISETP.GE.AND P3, PT, R34, c[0x0][0x16c], PT ;  /* 0x00005b0022007a0c */ /* 0x000fe20003f66270 */
[----:B------:R-:W-:Y:S01]  /*1650*/  IMAD.MOV.U32 R4, RZ, RZ, R8 ;  /* 0x000000ffff047224 */ /* 0x000fe200078e0008 */
[----:B------:R-:W-:Y:S01]  /*1660*/  USHF.R.S32.HI UR12, URZ, 0x1f, UR16 ;  /* 0x0000001f3f0c7899 */ /* 0x000fe20008011410 */
[----:B------:R-:W-:Y:S01]  /*1670*/  IMAD R0, R31, c[0x0][0x180], RZ ;  /* 0x000060001f007a24 */ /* 0x000fe200078e02ff */
[----:B------:R-:W-:Y:S01]  /*1680*/  SEL R8, RZ, 0x2, P3 ;  /* 0x00000002ff087807 */ /* 0x000fe20001800000 */
[C---:B---3--:R-:W-:Y:S01]  /*1690*/  IMAD.WIDE.U32 R2, R39.reuse, c[0x0][0x180], R4 ;  /* 0x0000600027027a25 */ /* 0x048fe200078e0004 */
[----:B------:R-:W-:Y:S01]  /*16a0*/  SEL R4, RZ, 0x1, P0 ;  /* 0x00000001ff047807 */ /* 0x000fe20000000000 */
[----:B------:R-:W-:Y:S01]  /*16b0*/  UIMAD UR7, UR12, UR4, URZ ;  /* 0x000000040c0772a4 */ /* 0x000fe2000f8e023f */
[----:B------:R1:W-:Y:S01]  /*16c0*/  LDGSTS.E.BYPASS.LTC128B.128 [R14+0x5080], [R10.64], !P2 ;  /* 0x050800000a0e7fae */ /* 0x0003e2000d101d4e */
[----:B------:R-:W-:Y:S01]  /*16d0*/  IMAD R0, R39, c[0x0][0x184], R0 ;  /* 0x0000610027007a24 */ /* 0x000fe200078e0200 */
[----:B------:R-:W-:Y:S01]  /*16e0*/  UIMAD.WIDE.U32 UR24, UR16, UR4, URZ ;  /* 0x00000004101872a5 */ /* 0x000fe2000f8e003f */
[----:B------:R-:W-:Y:S01]  /*16f0*/  IMAD.IADD R29, R8, 0x1, R4 ;  /* 0x00000001081d7824 */ /* 0x000fe200078e0204 */
[----:B------:R-:W-:Y:S01]  /*1700*/  UIADD3 UR18, UP0, UR6, 0x80, URZ ;  /* 0x0000008006127890 */ /* 0x000fe2000ff1e03f */
[----:B------:R-:W-:Y:S01]  /*1710*/  IMAD.MOV.U32 R4, RZ, RZ, R2 ;  /* 0x000000ffff047224 */ /* 0x000fe200078e0002 */
[----:B------:R-:W-:Y:S01]  /*1720*/  UIMAD UR7, UR16, UR5, UR7 ;  /* 0x00000005100772a4 */ /* 0x000fe2000f8e0207 */
[----:B------:R-:W-:-:S02]  /*1730*/  IMAD.IADD R5, R3, 0x1, R0 ;  /* 0x0000000103057824 */ /* 0x000fc400078e0200 */
[----:B------:R-:W-:Y:S01]  /*1740*/  IMAD R0, R24, c[0x0][0x188], RZ ;  /* 0x0000620018007a24 */ /* 0x000fe200078e02ff */
[----:B------:R-:W-:Y:S01]  /*1750*/  UIADD3.X UR17, URZ, UR13, URZ, UP0, !UPT ;  /* 0x0000000d3f117290 */ /* 0x000fe200087fe43f */
[----:B------:R-:W-:Y:S01]  /*1760*/  IMAD.WIDE.U32 R42, R15, c[0x0][0x188], R4 ;  /* 0x000062000f2a7a25 */ /* 0x000fe200078e0004 */
[----:B------:R-:W-:-:S03]  /*1770*/  UIADD3 UR7, UR25, UR7, URZ ;  /* 0x0000000719077290 */ /* 0x000fc6000fffe03f */
[----:B------:R-:W-:Y:S02]  /*1780*/  IMAD R0, R15, c[0x0][0x18c], R0 ;  /* 0x000063000f007a24 */ /* 0x000fe400078e0200 */
[----:B------:R-:W-:Y:S02]  /*1790*/  IMAD.U32 R4, RZ, RZ, UR24 ;  /* 0x00000018ff047e24 */ /* 0x000fe4000f8e00ff */
[----:B------:R-:W-:Y:S02]  /*17a0*/  IMAD.U32 R5, RZ, RZ, UR25 ;  /* 0x00000019ff057e24 */ /* 0x000fe4000f8e00ff */
[----:B------:R-:W-:Y:S02]  /*17b0*/  IMAD.U32 R5, RZ, RZ, UR7 ;  /* 0x00000007ff057e24 */ /* 0x000fe4000f8e00ff */
[----:B------:R-:W-:Y:S02]  /*17c0*/  IMAD.IADD R16, R43, 0x1, R0 ;  /* 0x000000012b107824 */ /* 0x000fe400078e0200 */
[----:B------:R-:W-:-:S04]  /*17d0*/  IMAD.WIDE.U32 R12, R17, c[0x0][0x208], R18 ;  /* 0x00008200110c7a25 */ /* 0x000fc800078e0012 */
[----:B------:R-:W-:Y:S02]  /*17e0*/  IMAD.IADD R9, R13, 0x1, R25 ;  /* 0x000000010d097824 */ /* 0x000fe400078e0219 */
[----:B------:R-:W-:Y:S02]  /*17f0*/  IMAD.MOV.U32 R8, RZ, RZ, R12 ;  /* 0x000000ffff087224 */ /* 0x000fe400078e000c */
[----:B------:R-:W-:Y:S02]  /*1800*/  IMAD R12, R31, c[0x0][0x210], RZ ;  /* 0x000084001f0c7a24 */ /* 0x000fe400078e02ff */
[----:B-1----:R-:W-:Y:S01]  /*1810*/  IMAD.WIDE.U32 R10, R39, c[0x0][0x210], R8 ;  /* 0x00008400270a7a25 */ /* 0x002fe200078e0008 */
[----:B--2---:R-:W-:-:S04]  /*1820*/  LOP3.LUT R40, R40, 0xfffffffd, RZ, 0xc0, !PT ;  /* 0xfffffffd28287812 */ /* 0x004fc800078ec0ff */
[----:B------:R-:W-:Y:S02]  /*1830*/  @P0 LOP3.LUT R40, R40, 0x2, RZ, 0xfc, !PT ;  /* 0x0000000228280812 */ /* 0x000fe400078efcff */
[----:B------:R-:W-:-:S04]  /*1840*/  IADD3 R2, P0, R6, UR6, RZ ;  /* 0x0000000606027c10 */ /* 0x000fc8000ff1e0ff */
[----:B------:R-:W-:Y:S02]  /*1850*/  IADD3.X R3, R7, UR13, RZ, P0, !PT ;  /* 0x0000000d07037c10 */ /* 0x000fe400087fe4ff */
[----:B----4-:R-:W-:Y:S01]  /*1860*/  IADD3 R6, P0, R6, UR18, RZ ;  /* 0x0000001206067c10 */ /* 0x010fe2000ff1e0ff */
[----:B------:R-:W-:Y:S01]  /*1870*/  IMAD R12, R39, c[0x0][0x214], R12 ;  /* 0x00008500270c7a24 */ /* 0x000fe200078e020c */
[----:B------:R-:W-:Y:S01]  /*1880*/  IADD3 R8, P1, R2, UR6, RZ ;  /* 0x0000000602087c10 */ /* 0x000fe2000ff3e0ff */
[----:B------:R1:W-:Y:S01]  /*1890*/  LDGSTS.E.BYPASS.LTC128B.128 [R14+0x2080], [R2.64], !P5 ;  /* 0x02080000020e7fae */ /* 0x0003e2000e901d4e */
[----:B------:R-:W-:Y:S01]  /*18a0*/  IADD3.X R7, R7, UR17, RZ, P0, !PT ;  /* 0x0000001107077c10 */ /* 0x000fe200087fe4ff */
[----:B------:R-:W-:Y:S01]  /*18b0*/  IMAD.U32 R13, RZ, RZ, UR5 ;  /* 0x00000005ff0d7e24 */ /* 0x000fe2000f8e00ff */
[C---:B------:R-:W-:Y:S01]  /*18c0*/  LEA R0, P0, R4.reuse, R42, 0x6 ;  /* 0x0000002a04007211 */ /* 0x040fe200078030ff */
[----:B------:R-:W-:Y:S01]  /*18d0*/  IMAD.WIDE.U32 R22, R15, c[0x0][0x278], R22 ;  /* 0x00009e000f167a25 */ /* 0x000fe200078e0016 */
[----:B------:R-:W-:Y:S01]  /*18e0*/  IADD3.X R9, R3, UR13, RZ, P1, !PT ;  /* 0x0000000d03097c10 */ /* 0x000fe20008ffe4ff */
[----:B------:R2:W-:Y:S01]  /*18f0*/  LDGSTS.E.BYPASS.LTC128B.128 [R14+0x6080], [R6.64], !P4 ;  /* 0x06080000060e7fae */ /* 0x0005e2000e101d4e */
[----:B------:R-:W-:Y:S01]  /*1900*/  LEA.HI.X R5, R4, R16, R5, 0x6, P0 ;  /* 0x0000001004057211 */ /* 0x000fe200000f3405 */
[----:B------:R-:W-:Y:S01]  /*1910*/  ULDC.64 UR6, c[0x0][0x208] ;  /* 0x0000820000067ab9 */ /* 0x000fe20000000a00 */
[----:B------:R-:W-:-:S04]  /*1920*/  LEA R4, P0, R0, c[0x0][0x160], 0x1 ;  /* 0x0000580000047a11 */ /* 0x000fc800078008ff */
[----:B------:R-:W-:Y:S01]  /*1930*/  LEA.HI.X R5, R0, c[0x0][0x164], R5, 0x1, P0 ;  /* 0x0000590000057a11 */ /* 0x000fe200000f0c05 */
[----:B------:R-:W-:Y:S01]  /*1940*/  IMAD.U32 R0, RZ, RZ, UR4 ;  /* 0x00000004ff007e24 */ /* 0x000fe2000f8e00ff */
[----:B------:R-:W-:Y:S02]  /*1950*/  ISETP.NE.AND P5, PT, R28, RZ, PT ;  /* 0x000000ff1c00720c */ /* 0x000fe40003fa5270 */
[----:B-1----:R-:W-:Y:S01]  /*1960*/  IADD3 R2, P0, R2, UR18, RZ ;  /* 0x0000001202027c10 */ /* 0x002fe2000ff1e0ff */
[----:B------:R-:W-:Y:S01]  /*1970*/  USHF.L.U32 UR18, UR16, 0x6, URZ ;  /* 0x0000000610127899 */ /* 0x000fe2000800063f */
[----:B--2---:R-:W-:Y:S02]  /*1980*/  IMAD.IADD R7, R11, 0x1, R12 ;  /* 0x000000010b077824 */ /* 0x004fe400078e020c */
[----:B------:R-:W-:-:S07]  /*1990*/  IADD3.X R3, R3, UR17, RZ, P0, !PT ;  /* 0x0000001103037c10 */ /* 0x000fce00087fe4ff */
[----:B------:R1:W-:Y:S01]  /*19a0*/  LDGSTS.E.BYPASS.LTC128B.128 [R14+0x3080], [R8.64], !P5 ;  /* 0x03080000080e7fae */ /* 0x0003e2000e901d4e */
[C---:B------:R-:W-:Y:S02]  /*19b0*/  LEA R12, P0, R0.reuse, R4, 0x6 ;  /* 0x00000004000c7211 */ /* 0x040fe400078030ff */
[----:B------:R-:W-:Y:S01]  /*19c0*/  LOP3.LUT P2, RZ, R29, 0x1, RZ, 0xc0, !PT ;  /* 0x000000011dff7812 */ /* 0x000fe2000784c0ff */
[----:B------:R2:W-:Y:S01]  /*19d0*/  LDGSTS.E.BYPASS.LTC128B.128 [R14+0x7080], [R2.64], !P6 ;  /* 0x07080000020e7fae */ /* 0x0005e2000f101d4e */
[----:B------:R-:W-:Y:S01]  /*19e0*/  LEA.HI.X R13, R0, R5, R13, 0x6, P0 ;  /* 0x00000005000d7211 */ /* 0x000fe200000f340d */
[----:B------:R-:W-:Y:S01]  /*19f0*/  IMAD.U32 R0, RZ, RZ, UR18 ;  /* 0x00000012ff007e24 */ /* 0x000fe2000f8e00ff */
[----:B------:R-:W-:Y:S02]  /*1a00*/  ISETP.GT.AND P4, PT, R37, 0xf, PT ;  /* 0x0000000f2500780c */ /* 0x000fe40003f84270 */
[----:B------:R-:W-:Y:S01]  /*1a10*/  LOP3.LUT R40, R40, 0xfffffffe, RZ, 0xc0, !PT ;  /* 0xfffffffe28287812 */ /* 0x000fe200078ec0ff */
[----:B------:R-:W-:Y:S01]  /*1a20*/  USHF.R.S32.HI UR17, URZ, 0x1f, UR18 ;  /* 0x0000001f3f117899 */ /* 0x000fe20008011412 */
[----:B------:R-:W-:Y:S01]  /*1a30*/  IADD3 R0, -R41, UR10, -R0 ;  /* 0x0000000a29007c10 */ /* 0x000fe2000fffe900 */
[----:B------:R-:W0:Y:S03]  /*1a40*/  LDGDEPBAR ;  /* 0x00000000000079af */ /* 0x000e260000000000 */
[----:B------:R-:W-:-:S02]  /*1a50*/  ISETP.LT.OR P0, PT, R0, 0x1, !P2 ;  /* 0x000000010000780c */ /* 0x000fc40005701670 */
[----:B------:R-:W-:Y:S01]  /*1a60*/  @P3 LOP3.LUT R40, R40, 0x1, RZ, 0xfc, !PT ;  /* 0x0000000128283812 */ /* 0x000fe200078efcff */
[----:B------:R-:W-:Y:S02]  /*1a70*/  IMAD.MOV.U32 R6, RZ, RZ, R10 ;  /* 0x000000ffff067224 */ /* 0x000fe400078e000a */
[----:B--2---:R-:W-:-:S08]  /*1a80*/  IMAD R2, R24, c[0x0][0x278], RZ ;  /* 0x00009e0018027a24 */ /* 0x004fd000078e02ff */
[----:B------:R2:W-:Y:S01]  /*1a90*/  LDGSTS.E.BYPASS.LTC128B.128 [R14+0x10080], [R4.64], !P0 ;  /* 0x10080000040e7fae */ /* 0x0005e2000c101d4e */
[----:B------:R-:W-:Y:S01]  /*1aa0*/  IMAD R2, R15, c[0x0][0x27c], R2 ;  /* 0x00009f000f027a24 */ /* 0x000fe200078e0202 */
[----:B-1----:R-:W-:-:S03]  /*1ab0*/  @!P4 IADD3 R9, P0, R22, UR18, RZ ;  /* 0x000000121609cc10 */ /* 0x002fc6000ff1e0ff */
[----:B------:R-:W-:Y:S01]  /*1ac0*/  IMAD.IADD R36, R23, 0x1, R2 ;  /* 0x0000000117247824 */ /* 0x000fe200078e0202 */
[----:B------:R-:W-:Y:S01]  /*1ad0*/  STL [R1+0x4], R40 ;  /* 0x0000042801007387 */ /* 0x000fe20000100800 */
[----:B------:R-:W-:Y:S01]  /*1ae0*/  LOP3.LUT P3, RZ, R29, 0x2, RZ, 0xc0, !PT ;  /* 0x000000021dff7812 */ /* 0x000fe2000786c0ff */
[----:B------:R-:W-:Y:S02]  /*1af0*/  IMAD R3, R24, c[0x0][0x218], RZ ;  /* 0x0000860018037a24 */ /* 0x000fe400078e02ff */
[----:B------:R-:W-:Y:S01]  /*1b00*/  @!P4 IADD3.X R11, R36, UR17, RZ, P0, !PT ;  /* 0x00000011240bcc10 */ /* 0x000fe200087fe4ff */
[----:B------:R-:W-:Y:S01]  /*1b10*/  STL.64 [R1+0x28], R42 ;  /* 0x0000282a01007387 */ /* 0x000fe20000100a00 */
[----:B------:R-:W-:Y:S01]  /*1b20*/  ISETP.GE.AND P0, PT, R34, c[0x0][0x1fc], PT ;  /* 0x00007f0022007a0c */ /* 0x000fe20003f06270 */
[----:B------:R-:W-:Y:S02]  /*1b30*/  USHF.L.U32 UR21, UR6, 0x6, URZ ;  /* 0x0000000606157899 */ /* 0x000fe4000800063f */
[----:B------:R1:W-:Y:S01]  /*1b40*/  STL [R1+0x34], R16 ;  /* 0x0000341001007387 */ /* 0x0003e20000100800 */
[----:B------:R-:W-:Y:S01]  /*1b50*/  ISETP.GE.AND P1, PT, R18, c[0x0][0x1fc], PT ;  /* 0x00007f0012007a0c */ /* 0x000fe20003f26270 */
[----:B------:R-:W-:-:S02]  /*1b60*/  USHF.L.U64.HI UR20, UR6, UR20, UR7 ;  /* 0x0000001406147299 */ /* 0x000fc40008010207 */
[----:B------:R3:W-:Y:S01]  /*1b70*/  STL.64 [R1+0x48], R22 ;  /* 0x0000481601007387 */ /* 0x0007e20000100a00 */
[----:B------:R-:W-:Y:S01]  /*1b80*/  IMAD R2, R15, c[0x0][0x21c], R3 ;  /* 0x000087000f027a24 */ /* 0x000fe200078e0203 */
[C---:B------:R-:W-:Y:S01]  /*1b90*/  ISETP.LT.OR P5, PT, R0.reuse, 0x1, !P3 ;  /* 0x000000010000780c */ /* 0x040fe20005fa1670 */
[----:B------:R-:W-:Y:S01]  /*1ba0*/  UIMAD UR13, UR20, UR16, URZ ;  /* 0x00000010140d72a4 */ /* 0x000fe2000f8e023f */
[----:B------:R-:W-:Y:S02]  /*1bb0*/  SEL R3, RZ, 0x1, P1 ;  /* 0x00000001ff037807 */ /* 0x000fe40000800000 */
[C---:B------:R-:W-:Y:S01]  /*1bc0*/  ISETP.LT.OR P2, PT, R0.reuse, 0x21, !P2 ;  /* 0x000000210000780c */ /* 0x040fe20005741670 */
[----:B------:R-:W-:Y:S01]  /*1bd0*/  IMAD.U32 R28, RZ, RZ, UR21 ;  /* 0x00000015ff1c7e24 */ /* 0x000fe2000f8e00ff */
[----:B------:R-:W-:Y:S01]  /*1be0*/  ISETP.LT.OR P1, PT, R0, 0x21, !P3 ;  /* 0x000000210000780c */ /* 0x000fe20005f21670 */
[----:B------:R-:W-:Y:S01]  /*1bf0*/  UIMAD UR13, UR12, UR21, UR13 ;  /* 0x000000150c0d72a4 */ /* 0x000fe2000f8e020d */
[----:B------:R-:W-:-:S05]  /*1c00*/  LEA.HI R29, R38, R37, RZ, 0x5 ;  /* 0x00000025261d7211 */ /* 0x000fca00078f28ff */
[----:B------:R2:W-:Y:S04]  /*1c10*/  LDGSTS.E.BYPASS.LTC128B.128 [R14+0x12080], [R4.64+0x80], !P5 ;  /* 0x12080080040e7fae */ /* 0x0005e8000e901d4e */
[----:B------:R4:W-:Y:S01]  /*1c20*/  LDGSTS.E.BYPASS.LTC128B.128 [R14+0x11080], [R12.64], !P2 ;  /* 0x110800000c0e7fae */ /* 0x0009e2000d101d4e */
[----:B-1----:R-:W-:-:S04]  /*1c30*/  IMAD.WIDE.U32 R16, R39, c[0x0][0x288], R20 ;  /* 0x0000a20027107a25 */ /* 0x002fc800078e0014 */
[----:B---3--:R-:W-:Y:S01]  /*1c40*/  IMAD.WIDE.U32 R22, R15, c[0x0][0x218], R6 ;  /* 0x000086000f167a25 */ /* 0x008fe200078e0006 */
[----:B------:R-:W-:Y:S01]  /*1c50*/  SEL R6, RZ, 0xffffffff, P0 ;  /* 0xffffffffff067807 */ /* 0x000fe20000000000 */
[----:B------:R4:W-:Y:S02]  /*1c60*/  LDGSTS.E.BYPASS.LTC128B.128 [R14+0x13080], [R12.64+0x80], !P1 ;  /* 0x130800800c0e7fae */ /* 0x0009e4000c901d4e */
[----:B------:R-:W-:Y:S02]  /*1c70*/  IMAD.IADD R45, R23, 0x1, R2 ;  /* 0x00000001172d7824 */ /* 0x000fe400078e0202 */
[----:B------:R-:W-:Y:S02]  /*1c80*/  IMAD.SHL.U32 R2, R6, 0x2, RZ ;  /* 0x0000000206027824 */ /* 0x000fe400078e00ff */
[----:B------:R-:W-:Y:S01]  /*1c90*/  IMAD.MOV.U32 R44, RZ, RZ, R22 ;  /* 0x000000ffff2c7224 */ /* 0x000fe200078e0016 */
[C---:B------:R-:W-:Y:S02]  /*1ca0*/  @!P4 LEA R8, P0, R9.reuse, c[0x0][0x258], 0x2 ;  /* 0x000096000908ca11 */ /* 0x040fe400078010ff */
[----:B------:R-:W-:Y:S01]  /*1cb0*/  LOP3.LUT R3, R2, 0x2, R3, 0xe2, !PT ;  /* 0x0000000202037812 */ /* 0x000fe200078ee203 */
[----:B------:R-:W-:Y:S01]  /*1cc0*/  IMAD.WIDE.U32 R6, R28, UR16, R44 ;  /* 0x000000101c067c25 */ /* 0x000fe2000f8e002c */
[----:B------:R-:W-:-:S02]  /*1cd0*/  @!P4 LEA.HI.X R9, R9, c[0x0][0x25c], R11, 0x2, P0 ;  /* 0x000097000909ca11 */ /* 0x000fc400000f140b */
[----:B------:R-:W-:Y:S02]  /*1ce0*/  LOP3.LUT P5, RZ, R3, 0x1, RZ, 0xc0, !PT ;  /* 0x0000000103ff7812 */ /* 0x000fe400078ac0ff */
[----:B--2---:R-:W-:Y:S02]  /*1cf0*/  IADD3 R4, R7, UR13, RZ ;  /* 0x0000000d07047c10 */ /* 0x004fe4000fffe0ff */
[C---:B------:R-:W-:Y:S02]  /*1d00*/  LEA R2, P0, R6.reuse, c[0x0][0x1f0], 0x1 ;  /* 0x00007c0006027a11 */ /* 0x040fe400078008ff */
[----:B------:R-:W-:Y:S02]  /*1d10*/  LOP3.LUT P6, RZ, R3, 0x2, RZ, 0xc0, !PT ;  /* 0x0000000203ff7812 */ /* 0x000fe400078cc0ff */
[----:B------:R-:W-:Y:S02]  /*1d20*/  SHF.R.S32.HI R20, RZ, 0x5, R29 ;  /* 0x00000005ff147819 */ /* 0x000fe4000001141d */
[----:B------:R-:W-:-:S02]  /*1d30*/  LEA.HI.X R3, R6, c[0x0][0x1f4], R4, 0x1, P0 ;  /* 0x00007d0006037a11 */ /* 0x000fc400000f0c04 */
[C---:B------:R-:W-:Y:S02]  /*1d40*/  ISETP.LT.OR P1, PT, R0.reuse, 0x1, !P5 ;  /* 0x000000010000780c */ /* 0x040fe40006f21670 */
[----:B------:R-:W-:Y:S01]  /*1d50*/  ISETP.LT.OR P0, PT, R0, 0x1, !P6 ;  /* 0x000000010000780c */ /* 0x000fe20007701670 */
[----:B------:R-:W-:Y:S01]  /*1d60*/  IMAD R25, R31, c[0x0][0x288], RZ ;  /* 0x0000a2001f197a24 */ /* 0x000fe200078e02ff */
[----:B------:R-:W-:Y:S01]  /*1d70*/  LEA.HI R10, R29, R20, RZ, 0x1 ;  /* 0x000000141d0a7211 */ /* 0x000fe200078f08ff */
[----:B------:R-:W-:Y:S01]  /*1d80*/  @!P4 IMAD.SHL.U32 R6, R37, 0x10, RZ ;  /* 0x000000102506c824 */ /* 0x000fe200078e00ff */
[----:B------:R-:W-:Y:S01]  /*1d90*/  USHF.L.U32 UR13, UR6, 0x5, URZ ;  /* 0x00000005060d7899 */ /* 0x000fe2000800063f */
[----:B------:R-:W-:Y:S01]  /*1da0*/  IMAD R25, R39, c[0x0][0x28c], R25 ;  /* 0x0000a30027197a24 */ /* 0x000fe200078e0219 */
[----:B------:R-:W-:Y:S01]  /*1db0*/  LOP3.LUT R10, R10, 0xfffffffe, RZ, 0xc0, !PT ;  /* 0xfffffffe0a0a7812 */ /* 0x000fe200078ec0ff */
[----:B------:R-:W-:Y:S01]  /*1dc0*/  UMOV UR12, 0x5 ;  /* 0x00000005000c7882 */ /* 0x000fe20000000000 */
[----:B------:R-:W-:Y:S01]  /*1dd0*/  LEA.HI R7, R38, R37, RZ, 0x4 ;  /* 0x0000002526077211 */ /* 0x000fe200078f20ff */
[----:B------:R-:W-:Y:S01]  /*1de0*/  USHF.L.U64.HI UR12, UR6, UR12, UR7 ;  /* 0x0000000c060c7299 */ /* 0x000fe20008010207 */
[----:B------:R-:W-:Y:S01]  /*1df0*/  STL [R1+0x58], R36 ;  /* 0x0000582401007387 */ /* 0x000fe20000100800 */
[----:B------:R-:W-:Y:S01]  /*1e00*/  USHF.L.U32 UR7, UR13, 0x1, URZ ;  /* 0x000000010d077899 */ /* 0x000fe2000800063f */
[----:B------:R-:W-:-:S02]  /*1e10*/  IMAD.IADD R5, R17, 0x1, R25 ;  /* 0x0000000111057824 */ /* 0x000fc400078e0219 */
[----:B------:R1:W-:Y:S01]  /*1e20*/  STL.64 [R1+0x20], R22 ;  /* 0x0000201601007387 */ /* 0x0003e20000100a00 */
[----:B------:R-:W-:-:S03]  /*1e30*/  IMAD.MOV.U32 R4, RZ, RZ, R16 ;  /* 0x000000ffff047224 */ /* 0x000fc600078e0010 */
[----:B------:R2:W-:Y:S01]  /*1e40*/  @!P4 LDGSTS.E.BYPASS.LTC128B.128 [R6+0x20080], [R8.64] ;  /* 0x200800000806cfae */ /* 0x0005e2000b901d4e */
[----:B------:R-:W-:-:S03]  /*1e50*/  USHF.L.U64.HI UR6, UR13, 0x1, UR12 ;  /* 0x000000010d067899 */ /* 0x000fc6000801020c */
[----:B------:R-:W0:Y:S01]  /*1e60*/  LDGDEPBAR ;  /* 0x00000000000079af */ /* 0x000e220000000000 */
[----:B------:R-:W-:-:S03]  /*1e70*/  IMAD.WIDE.U32 R42, R15, c[0x0][0x290], R4 ;  /* 0x0000a4000f2a7a25 */ /* 0x000fc600078e0004 */
[----:B------:R3:W-:Y:S01]  /*1e80*/  LDGSTS.E.BYPASS.LTC128B.128 [R14+0x18080], [R2.64], !P1 ;  /* 0x18080000020e7fae */ /* 0x0007e2000c901d4e */
[----:B------:R-:W-:-:S03]  /*1e90*/  ISETP.LT.OR P2, PT, R0, 0x21, !P5 ;  /* 0x000000210000780c */ /* 0x000fc60006f41670 */
[----:B------:R3:W-:Y:S01]  /*1ea0*/  LDGSTS.E.BYPASS.LTC128B.128 [R14+0x1a080], [R2.64+0x80], !P0 ;  /* 0x1a080080020e7fae */ /* 0x0007e2000c101d4e */
[----:B------:R-:W-:Y:S02]  /*1eb0*/  ISETP.LT.OR P1, PT, R0, 0x21, !P6 ;  /* 0x000000210000780c */ /* 0x000fe40007721670 */
[----:B------:R-:W-:Y:S01]  /*1ec0*/  LEA.HI R11, R38, R37, RZ, 0x2 ;  /* 0x00000025260b7211 */ /* 0x000fe200078f10ff */
[----:B-1----:R-:W-:Y:S01]  /*1ed0*/  IMAD.IADD R22, R20, 0x1, -R10 ;  /* 0x0000000114167824 */ /* 0x002fe200078e0a0a */
[----:B------:R-:W-:Y:S01]  /*1ee0*/  SHF.R.S32.HI R10, RZ, 0x4, R7 ;  /* 0x00000004ff0a7819 */ /* 0x000fe20000011407 */
[----:B--2---:R-:W-:-:S03]  /*1ef0*/  IMAD R6, R24, c[0x0][0x290], RZ ;  /* 0x0000a40018067a24 */ /* 0x004fc600078e02ff */
[----:B------:R-:W-:Y:S01]  /*1f00*/  LEA.HI R4, R7, R10, RZ, 0x1 ;  /* 0x0000000a07047211 */ /* 0x000fe200078f08ff */
[----:B------:R-:W-:-:S03]  /*1f10*/  IMAD R6, R15, c[0x0][0x294], R6 ;  /* 0x0000a5000f067a24 */ /* 0x000fc600078e0206 */
[----:B------:R-:W-:Y:S01]  /*1f20*/  LOP3.LUT R4, R4, 0xfffffffe, RZ, 0xc0, !PT ;  /* 0xfffffffe04047812 */ /* 0x000fe200078ec0ff */
[----:B------:R-:W-:Y:S01]  /*1f30*/  IMAD.IADD R36, R43, 0x1, R6 ;  /* 0x000000012b247824 */ /* 0x000fe200078e0206 */
[----:B---3--:R-:W-:-:S04]  /*1f40*/  IADD3 R2, P0, R2, UR7, RZ ;  /* 0x0000000702027c10 */ /* 0x008fc8000ff1e0ff */
[----:B------:R-:W-:Y:S02]  /*1f50*/  IADD3.X R3, R3, UR6, RZ, P0, !PT ;  /* 0x0000000603037c10 */ /* 0x000fe400087fe4ff */
[----:B------:R-:W-:Y:S02]  /*1f60*/  IADD3 R0, P0, R42, UR18, RZ ;  /* 0x000000122a007c10 */ /* 0x000fe4000ff1e0ff */
[--C-:B------:R-:W-:Y:S02]  /*1f70*/  SHF.R.S32.HI R8, RZ, 0x2, R11.reuse ;  /* 0x00000002ff087819 */ /* 0x100fe4000001140b */
[----:B------:R-:W-:Y:S01]  /*1f80*/  LOP3.LUT R7, R7, 0xfffffff0, RZ, 0xc0, !PT ;  /* 0xfffffff007077812 */ /* 0x000fe200078ec0ff */
[----:B------:R-:W-:Y:S01]  /*1f90*/  IMAD.IADD R10, R10, 0x1, -R4 ;  /* 0x000000010a0a7824 */ /* 0x000fe200078e0a04 */
[----:B------:R-:W-:Y:S01]  /*1fa0*/  SHF.R.S32.HI R6, RZ, 0x1f, R11 ;  /* 0x0000001fff067819 */ /* 0x000fe2000001140b */
[----:B------:R-:W-:Y:S01]  /*1fb0*/  IMAD R31, R31, c[0x0][0x238], RZ ;  /* 0x00008e001f1f7a24 */ /* 0x000fe200078e02ff */
[----:B------:R-:W-:Y:S01]  /*1fc0*/  IADD3.X R5, R36, UR17, RZ, P0, !PT ;  /* 0x0000001124057c10 */ /* 0x000fe200087fe4ff */
[----:B------:R1:W-:Y:S01]  /*1fd0*/  LDGSTS.E.BYPASS.LTC128B.128 [R14+0x19080], [R2.64], !P2 ;  /* 0x19080000020e7fae */ /* 0x0003e2000d101d4e */
[----:B------:R-:W-:-:S02]  /*1fe0*/  LEA R20, P0, R0, c[0x0][0x280], 0x2 ;  /* 0x0000a00000147a11 */ /* 0x000fc400078010ff */
[----:B------:R-:W-:Y:S01]  /*1ff0*/  LEA.HI R4, R6, R8, RZ, 0x3 ;  /* 0x0000000806047211 */ /* 0x000fe200078f18ff */
[----:B------:R-:W-:Y:S01]  /*2000*/  IMAD.IADD R7, R37, 0x1, -R7 ;  /* 0x0000000125077824 */ /* 0x000fe200078e0a07 */
[----:B------:R-:W-:Y:S01]  /*2010*/  LEA.HI.X R21, R0, c[0x0][0x284], R5, 0x2, P0 ;  /* 0x0000a10000157a11 */ /* 0x000fe200000f1405 */
[----:B------:R1:W-:Y:S01]  /*2020*/  LDGSTS.E.BYPASS.LTC128B.128 [R14+0x1b080], [R2.64+0x80], !P1 ;  /* 0x1b080080020e7fae */ /* 0x0003e2000c901d4e */
[----:B------:R-:W-:Y:S01]  /*2030*/  LOP3.LUT R0, R4, 0xfffffff8, RZ, 0xc0, !PT ;  /* 0xfffffff804007812 */ /* 0x000fe200078ec0ff */
[C---:B------:R-:W-:Y:S01]  /*2040*/  IMAD R31, R39.reuse, c[0x0][0x23c], R31 ;  /* 0x00008f00271f7a24 */ /* 0x040fe200078e021f */
[----:B------:R-:W-:Y:S01]  /*2050*/  SHF.R.S32.HI R4, RZ, 0x1f, R7 ;  /* 0x0000001fff047819 */ /* 0x000fe20000011407 */
[----:B------:R-:W-:-:S04]  /*2060*/  IMAD.WIDE.U32 R26, R39, c[0x0][0x238], R26 ;  /* 0x00008e00271a7a25 */ /* 0x000fc800078e001a */
[----:B------:R-:W-:Y:S01]  /*2070*/  IMAD.IADD R17, R8, 0x1, -R0 ;  /* 0x0000000108117824 */ /* 0x000fe200078e0a00 */
[----:B----4-:R-:W-:Y:S01]  /*2080*/  LEA.HI R13, R4, R7, RZ, 0x3 ;  /* 0x00000007040d7211 */ /* 0x010fe200078f18ff */
[----:B------:R-:W-:-:S03]  /*2090*/  IMAD.SHL.U32 R16, R22, 0x10, RZ ;  /* 0x0000001016107824 */ /* 0x000fc600078e00ff */
[----:B------:R-:W-:Y:S01]  /*20a0*/  LOP3.LUT R5, R13, 0xfffffff8, RZ, 0xc0, !PT ;  /* 0xfffffff80d057812 */ /* 0x000fe200078ec0ff */
[----:B------:R-:W-:Y:S02]  /*20b0*/  IMAD R4, R24, c[0x0][0x240], RZ ;  /* 0x0000900018047a24 */ /* 0x000fe400078e02ff */
[----:B-1----:R-:W-:Y:S02]  /*20c0*/  IMAD.SHL.U32 R2, R32, 0x40, RZ ;  /* 0x0000004020027824 */ /* 0x002fe400078e00ff */
[----:B------:R-:W-:-:S03]  /*20d0*/  IMAD.IADD R3, R27, 0x1, R31 ;  /* 0x000000011b037824 */ /* 0x000fc600078e021f */
[----:B------:R-:W-:Y:S01]  /*20e0*/  LOP3.LUT R0, R2, 0x1c0, RZ, 0xc0, !PT ;  /* 0x000001c002007812 */ /* 0x000fe200078ec0ff */
[----:B------:R-:W-:-:S03]  /*20f0*/  IMAD.MOV.U32 R2, RZ, RZ, R26 ;  /* 0x000000ffff027224 */ /* 0x000fc600078e001a */
[C---:B------:R-:W-:Y:S01]  /*2100*/  LOP3.LUT R6, R0.reuse, 0x10, R16, 0xf8, !PT ;  /* 0x0000001000067812 */ /* 0x040fe200078ef810 */
[----:B------:R-:W-:Y:S01]  /*2110*/  IMAD.WIDE.U32 R46, R15, c[0x0][0x240], R2 ;  /* 0x000090000f2e7a25 */ /* 0x000fe200078e0002 */
[--C-:B------:R-:W-:Y:S02]  /*2120*/  LOP3.LUT R2, R0, 0x8, R33.reuse, 0xf8, !PT ;  /* 0x0000000800027812 */ /* 0x100fe400078ef821 */
[----:B------:R-:W-:Y:S01]  /*2130*/  SHF.R.U32.HI R8, RZ, 0x3, R0 ;  /* 0x00000003ff087819 */ /* 0x000fe20000011600 */
[----:B------:R-:W-:Y:S02]  /*2140*/  IMAD.SHL.U32 R0, R17, 0x40, RZ ;  /* 0x0000004011007824 */ /* 0x000fe400078e00ff */
[----:B------:R-:W-:Y:S01]  /*2150*/  IMAD.SHL.U32 R3, R30, 0x8, RZ ;  /* 0x000000081e037824 */ /* 0x000fe200078e00ff */
[----:B------:R-:W-:Y:S01]  /*2160*/  LOP3.LUT R9, R6, 0x8, R33, 0xf8, !PT ;  /* 0x0000000806097812 */ /* 0x000fe200078ef821 */
[----:B------:R-:W-:Y:S01]  /*2170*/  IMAD.IADD R7, R7, 0x1, -R5 ;  /* 0x0000000107077824 */ /* 0x000fe200078e0a05 */
[----:B------:R-:W-:Y:S01]  /*2180*/  LOP3.LUT R5, R2, R8, RZ, 0x3c, !PT ;  /* 0x0000000802057212 */ /* 0x000fe200078e3cff */
[----:B------:R-:W-:Y:S01]  /*2190*/  IMAD R23, R15, c[0x0][0x244], R4 ;  /* 0x000091000f177a24 */ /* 0x000fe200078e0204 */
[----:B------:R-:W-:Y:S01]  /*21a0*/  LOP3.LUT R2, R0, 0x1c0, RZ, 0xc0, !PT ;  /* 0x000001c000027812 */ /* 0x000fe200078ec0ff */
[C---:B------:R-:W-:Y:S01]  /*21b0*/  IMAD R4, R10.reuse, 0x800, R35 ;  /* 0x000008000a047824 */ /* 0x040fe200078e0223 */
[----:B------:R-:W-:Y:S01]  /*21c0*/  LOP3.LUT R0, R3, 0x18, RZ, 0xc0, !PT ;  /* 0x0000001803007812 */ /* 0x000fe200078ec0ff */
[----:B------:R-:W-:Y:S01]  /*21d0*/  IMAD.SHL.U32 R6, R10, 0x20, RZ ;  /* 0x000000200a067824 */ /* 0x000fe200078e00ff */
[----:B------:R-:W-:Y:S01]  /*21e0*/  SHF.R.U32.HI R3, RZ, 0x3, R2 ;  /* 0x00000003ff037819 */ /* 0x000fe20000011602 */
[----:B------:R-:W-:Y:S01]  /*21f0*/  IMAD.IADD R5, R4, 0x1, R5 ;  /* 0x0000000104057824 */ /* 0x000fe200078e0205 */
[----:B------:R-:W-:-:S02]  /*2200*/  LOP3.LUT R4, R11, 0x3ffffffc, RZ, 0xc0, !PT ;  /* 0x3ffffffc0b047812 */ /* 0x000fc400078ec0ff */
[----:B------:R-:W-:Y:S01]  /*2210*/  LOP3.LUT R12, R0, 0x20, R6, 0xf8, !PT ;  /* 0x00000020000c7812 */ /* 0x000fe200078ef806 */
[----:B------:R-:W-:Y:S01]  /*2220*/  IMAD.SHL.U32 R6, R7, 0x40, RZ ;  /* 0x0000004007067824 */ /* 0x000fe200078e00ff */
[----:B------:R-:W-:Y:S01]  /*2230*/  LOP3.LUT R11, R3, R2, R0, 0x1e, !PT ;  /* 0x00000002030b7212 */ /* 0x000fe200078e1e00 */
[----:B------:R-:W-:Y:S01]  /*2240*/  IMAD.IADD R0, R37, 0x1, -R4 ;  /* 0x0000000125007824 */ /* 0x000fe200078e0a04 */
[----:B------:R-:W-:Y:S01]  /*2250*/  LOP3.LUT R3, R9, R8, RZ, 0x3c, !PT ;  /* 0x0000000809037212 */ /* 0x000fe200078e3cff */
[----:B------:R-:W-:Y:S01]  /*2260*/  IMAD.SHL.U32 R2, R22, 0x400, RZ ;  /* 0x0000040016027824 */ /* 0x000fe200078e00ff */
[----:B------:R-:W-:Y:S01]  /*2270*/  LOP3.LUT R4, R6, 0x1c0, RZ, 0xc0, !PT ;  /* 0x000001c006047812 */ /* 0x000fe200078ec0ff */
[----:B------:R-:W-:Y:S02]  /*2280*/  IMAD.SHL.U32 R9, R10, 0x8, RZ ;  /* 0x000000080a097824 */ /* 0x000fe400078e00ff */
[----:B------:R-:W-:Y:S01]  /*2290*/  IMAD R8, R0, 0x2, R2 ;  /* 0x0000000200087824 */ /* 0x000fe200078e0202 */
[--C-:B------:R-:W-:Y:S01]  /*22a0*/  SHF.R.U32.HI R6, RZ, 0x3, R4.reuse ;  /* 0x00000003ff067819 */ /* 0x100fe20000011604 */
[----:B------:R-:W-:Y:S01]  /*22b0*/  IMAD R0, R10, 0x200, R3 ;  /* 0x000002000a007824 */ /* 0x000fe200078e0203 */
[----:B------:R-:W-:Y:S01]  /*22c0*/  LOP3.LUT R3, R4, 0x8, R9, 0xf8, !PT ;  /* 0x0000000804037812 */ /* 0x000fe200078ef809 */
[----:B------:R-:W-:Y:S01]  /*22d0*/  IMAD.IADD R11, R8, 0x1, R11 ;  /* 0x00000001080b7824 */ /* 0x000fe200078e020b */
[----:B------:R-:W-:-:S02]  /*22e0*/  LOP3.LUT R4, R6, R12, R4, 0x1e, !PT ;  /* 0x0000000c06047212 */ /* 0x000fc400078e1e04 */
[----:B------:R-:W-:Y:S01]  /*22f0*/  LOP3.LUT R6, R3, R6, RZ, 0x3c, !PT ;  /* 0x0000000603067212 */ /* 0x000fe200078e3cff */
[----:B------:R-:W-:Y:S01]  /*2300*/  IMAD.SHL.U32 R3, R13, 0x40, RZ ;  /* 0x000000400d037824 */ /* 0x000fe200078e00ff */
[----:B------:R-:W-:-:S04]  /*2310*/  LOP3.LUT R8, R29, 0xffffffe0, RZ, 0xc0, !PT ;  /* 0xffffffe01d087812 */ /* 0x000fc800078ec0ff */
[----:B------:R-:W-:Y:S01]  /*2320*/  LOP3.LUT R3, R3, 0xfffffe00, RZ, 0xc0, !PT ;  /* 0xfffffe0003037812 */ /* 0x000fe200078ec0ff */
[----:B------:R-:W-:-:S03]  /*2330*/  IMAD.IADD R10, R37, 0x1, -R8 ;  /* 0x00000001250a7824 */ /* 0x000fc600078e0a08 */
[----:B------:R-:W-:Y:S02]  /*2340*/  IADD3 R213, R6, R3, R2 ;  /* 0x0000000306d57210 */ /* 0x000fe40007ffe002 */
[----:B------:R-:W-:-:S04]  /*2350*/  SHF.R.S32.HI R6, RZ, 0x1f, R10 ;  /* 0x0000001fff067819 */ /* 0x000fc8000001140a */
[----:B------:R-:W-:Y:S01]  /*2360*/  LEA.HI R6, R6, R10, RZ, 0x2 ;  /* 0x0000000a06067211 */ /* 0x000fe200078f10ff */
[----:B------:R-:W-:Y:S03]  /*2370*/  STL.64 [R1+0x18], R44 ;  /* 0x0000182c01007387 */ /* 0x000fe60000100a00 */
[----:B------:R-:W-:Y:S01]  /*2380*/  LEA.HI.SX32 R2, R6, R16, 0x1e ;  /* 0x0000001006027211 */ /* 0x000fe200078ff2ff */
[----:B------:R-:W-:Y:S01]  /*2390*/  STL.64 [R1+0x40], R42 ;  /* 0x0000402a01007387 */ /* 0x000fe20000100a00 */
[----:B------:R-:W-:Y:S01]  /*23a0*/  LOP3.LUT R216, R4, R3, RZ, 0xfc, !PT ;  /* 0x0000000304d87212 */ /* 0x000fe200078efcff */
[----:B------:R-:W-:Y:S02]  /*23b0*/  IMAD.IADD R4, R47, 0x1, R23 ;  /* 0x000000012f047824 */ /* 0x000fe400078e0217 */
[----:B------:R-:W-:Y:S01]  /*23c0*/  STL [R1+0x3c], R36 ;  /* 0x00003c2401007387 */ /* 0x000fe20000100800 */
[----:B------:R-:W-:Y:S01]  /*23d0*/  IADD3 R3, R14, 0x10080, RZ ;  /* 0x000100800e037810 */ /* 0x000fe20007ffe0ff */
[----:B------:R-:W-:-:S02]  /*23e0*/  UIADD3 UR17, UR16, 0x1, URZ ;  /* 0x0000000110117890 */ /* 0x000fc4000fffe03f */
[----:B------:R-:W-:Y:S04]  /*23f0*/  STL.64 [R1+0x50], R46 ;  /* 0x0000502e01007387 */ /* 0x000fe80000100a00 */
[----:B------:R1:W-:Y:S01]  /*2400*/  STL [R1+0x30], R2 ;  /* 0x0000300201007387 */ /* 0x0003e20000100800 */
[----:B------:R-:W-:-:S03]  /*2410*/  UISETP.GE.AND UP0, UPT, UR17, UR9, UPT ;  /* 0x000000091100728c */ /* 0x000fc6000bf06270 */
[----:B------:R2:W-:Y:S04]  /*2420*/  STL [R1+0x5c], R4 ;  /* 0x00005c0401007387 */ /* 0x0005e80000100800 */
[----:B------:R2:W-:Y:S01]  /*2430*/  STL [R1+0x64], R3 ;  /* 0x0000640301007387 */ /* 0x0005e20000100800 */
[----:B------:R-:W-:Y:S02]  /*2440*/  R2P PR, R32, 0x6 ;  /* 0x0000000620007804 */ /* 0x000fe40000000000 */
[----:B------:R-:W-:Y:S02]  /*2450*/  PLOP3.LUT P0, PT, PT, PT, UP0, 0x80, 0x0 ;  /* 0x000000000000781c */ /* 0x000fe40003f0f008 */
[----:B-1----:R-:W-:-:S05]  /*2460*/  IADD3 R2, R14, 0x18080, RZ ;  /* 0x000180800e027810 */ /* 0x002fca0007ffe0ff */
[----:B------:R2:W-:Y:S01]  /*2470*/  STL [R1+0x60], R2 ;  /* 0x0000600201007387 */ /* 0x0005e20000100800 */
[----:B------:R-:W-:Y:S02]  /*2480*/  @!P4 IMAD.SHL.U32 R9, R37, 0x10, RZ ;  /* 0x000000102509c824 */ /* 0x000fe400078e00ff */
[----:B------:R-:W-:Y:S02]  /*2490*/  IMAD.MOV.U32 R210, RZ, RZ, 0x10 ;  /* 0x00000010ffd27424 */ /* 0x000fe400078e00ff */
[----:B------:R-:W-:Y:S01]  /*24a0*/  IMAD.MOV.U32 R211, RZ, RZ, 0x20 ;  /* 0x00000020ffd37424 */ /* 0x000fe200078e00ff */
[----:B------:R2:W-:Y:S01]  /*24b0*/  @!P4 LDGSTS.E.BYPASS.LTC128B.128 [R9+0x20280], [R20.64] ;  /* 0x202800001409cfae */ /* 0x0005e2000b901d4e */
[----:B------:R-:W-:Y:S01]  /*24c0*/  IMAD.SHL.U32 R236, R11, 0x2, RZ ;  /* 0x000000020bec7824 */ /* 0x000fe200078e00ff */
[----:B------:R-:W-:Y:S02]  /*24d0*/  UMOV UR18, UR5 ;  /* 0x0000000500127c82 */ /* 0x000fe40008000000 */
[----:B------:R-:W0:Y:S01]  /*24e0*/  LDGDEPBAR ;  /* 0x00000000000079af */ /* 0x000e220000000000 */
[----:B------:R-:W-:-:S03]  /*24f0*/  SEL R210, R210, 0xfffffff0, !P1 ;  /* 0xfffffff0d2d27807 */ /* 0x000fc60004800000 */
[----:B------:R-:W0:Y:S01]  /*2500*/  LDGDEPBAR ;  /* 0x00000000000079af */ /* 0x000e220000000000 */
[----:B------:R-:W-:Y:S02]  /*2510*/  SEL R211, R211, 0xffffffe0, !P2 ;  /* 0xffffffe0d3d37807 */ /* 0x000fe40005000000 */
[----:B------:R-:W-:Y:S01]  /*2520*/  IADD3 R12, R236, 0x20480, RZ ;  /* 0x00020480ec0c7810 */ /* 0x000fe20007ffe0ff */
[----:B------:R-:W-:Y:S05]  /*2530*/  @P0 BRA `(.L_x_1573) ;  /* 0x000001f000000947 */ /* 0x000fea0003800000 */
[----:B------:R-:W-:Y:S01]  /*2540*/  USHF.R.S32.HI UR5, URZ, 0x1f, UR17 ;  /* 0x0000001f3f057899 */ /* 0x000fe20008011411 */
[----:B--2---:R-:W-:Y:S01]  /*2550*/  IMAD.WIDE.U32 R8, R28, UR17, R44 ;  /* 0x000000111c087c25 */ /* 0x004fe2000f8e002c */
[----:B------:R-:W-:Y:S01]  /*2560*/  UIMAD UR20, UR20, UR17, URZ ;  /* 0x00000011141472a4 */ /* 0x000fe2000f8e023f */
[----:B------:R-:W-:Y:S01]  /*2570*/  ISETP.GE.AND P2, PT, R18, c[0x0][0x1fc], PT ;  /* 0x00007f0012007a0c */ /* 0x000fe20003f46270 */
[----:B------:R-:W-:Y:S01]  /*2580*/  USHF.L.U32 UR23, UR17, 0x6, URZ ;  /* 0x0000000611177899 */ /* 0x000fe2000800063f */
[----:B------:R-:W-:Y:S01]  /*2590*/  BSSY B0, `(.L_x_1573) ;  /* 0x0000019000007945 */ /* 0x000fe20003800000 */
[----:B------:R-:W-:Y:S01]  /*25a0*/  UIMAD UR5, UR5, UR21, UR20 ;  /* 0x00000015050572a4 */ /* 0x000fe2000f8e0214 */
[----:B------:R-:W-:-:S03]  /*25b0*/  LEA R2, P0, R8, c[0x0][0x1f0], 0x1 ;  /* 0x00007c0008027a11 */ /* 0x000fc600078008ff */
[----:B------:R-:W-:Y:S02]  /*25c0*/  IMAD.U32 R11, RZ, RZ, UR23 ;  /* 0x00000017ff0b7e24 */ /* 0x000fe4000f8e00ff */
[----:B------:R-:W-:-:S03]  /*25d0*/  IADD3 R3, R9, UR5, RZ ;  /* 0x0000000509037c10 */ /* 0x000fc6000fffe0ff */
[----:B------:R-:W-:Y:S02]  /*25e0*/  IADD3 R4, -R11, UR10, -R41 ;  /* 0x0000000a0b047c10 */ /* 0x000fe4000fffe929 */
[----:B------:R-:W-:Y:S02]  /*25f0*/  LEA.HI.X R3, R8, c[0x0][0x1f4], R3, 0x1, P0 ;  /* 0x00007d0008037a11 */ /* 0x000fe400000f0c03 */
[----:B------:R-:W-:-:S13]  /*2600*/  ISETP.LT.OR P0, PT, R4, 0x1, P2 ;  /* 0x000000010400780c */ /* 0x000fda0001701670 */
[----:B------:R1:W-:Y:S01]  /*2610*/  LDGSTS.E.BYPASS.LTC128B.128 [R14+0x1c080], [R2.64], !P0 ;  /* 0x1c080000020e7fae */ /* 0x0003e2000c101d4e */
[----:B------:R-:W-:-:S04]  /*2620*/  IADD3 R8, P0, R2, UR7, RZ ;  /* 0x0000000702087c10 */ /* 0x000fc8000ff1e0ff */
[----:B------:R-:W-:Y:S02]  /*2630*/  IADD3.X R9, R3, UR6, RZ, P0, !PT ;  /* 0x0000000603097c10 */ /* 0x000fe400087fe4ff */
[----:B------:R-:W-:-:S04]  /*2640*/  ISETP.GE.AND P0, PT, R34, c[0x0][0x1fc], PT ;  /* 0x00007f0022007a0c */ /* 0x000fc80003f06270 */
[C---:B------:R-:W-:Y:S02]  /*2650*/  ISETP.LT.OR P1, PT, R4.reuse, 0x1, P0 ;  /* 0x000000010400780c */ /* 0x040fe40000721670 */
[----:B------:R-:W-:-:S11]  /*2660*/  ISETP.LT.OR P0, PT, R4, 0x21, P0 ;  /* 0x000000210400780c */ /* 0x000fd60000701670 */
[----:B------:R1:W-:Y:S01]  /*2670*/  LDGSTS.E.BYPASS.LTC128B.128 [R14+0x1e080], [R2.64+0x80], !P1 ;  /* 0x1e080080020e7fae */ /* 0x0003e2000c901d4e */
[----:B------:R-:W-:-:S13]  /*2680*/  ISETP.LT.OR P1, PT, R4, 0x21, P2 ;  /* 0x000000210400780c */ /* 0x000fda0001721670 */
[----:B------:R2:W-:Y:S04]  /*2690*/  LDGSTS.E.BYPASS.LTC128B.128 [R14+0x1d080], [R8.64], !P1 ;  /* 0x1d080000080e7fae */ /* 0x0005e8000c901d4e */
[----:B------:R2:W-:Y:S01]  /*26a0*/  LDGSTS.E.BYPASS.LTC128B.128 [R14+0x1f080], [R8.64+0x80], !P0 ;  /* 0x1f080080080e7fae */ /* 0x0005e2000c101d4e */
[----:B-1----:R-:W-:-:S04]  /*26b0*/  IADD3 R3, P1, R42, UR23, RZ ;  /* 0x000000172a037c10 */ /* 0x002fc8000ff3e0ff */
[----:B------:R-:W-:Y:S02]  /*26c0*/  LEA R2, P0, R3, c[0x0][0x280], 0x2 ;  /* 0x0000a00003027a11 */ /* 0x000fe400078010ff */
[----:B------:R-:W-:-:S04]  /*26d0*/  LEA.HI.X.SX32 R4, R11, R36, 0x1, P1 ;  /* 0x000000240b047211 */ /* 0x000fc800008f0eff */
[----:B------:R-:W-:Y:S01]  /*26e0*/  LEA.HI.X R3, R3, c[0x0][0x284], R4, 0x2, P0 ;  /* 0x0000a10003037a11 */ /* 0x000fe200000f1404 */
[----:B------:R-:W-:Y:S05]  /*26f0*/  @P4 BRA `(.L_x_1574) ;  /* 0x0000002000004947 */ /* 0x000fea0003800000 */
[----:B------:R-:W-:-:S05]  /*2700*/  SHF.L.U32 R37, R37, 0x4, RZ ;  /* 0x0000000425257819 */ /* 0x000fca00000006ff */
[----:B------:R1:W-:Y:S02]  /*2710*/  LDGSTS.E.BYPASS.LTC128B.128 [R37+0x20380], [R2.64] ;  /* 0x2038000002257fae */ /* 0x0003e4000b901d4e */
.L_x_1574:
[----:B------:R-:W-:Y:S05]  /*2720*/  BSYNC B0 ;  /* 0x0000000000007941 */ /* 0x000fea0003800000 */
.L_x_1573:
[----:B-12---:R-:W-:Y:S01]  /*2730*/  SHF.R.S32.HI R2, RZ, 0x1f, R30 ;  /* 0x0000001fff027819 */ /* 0x006fe2000001141e */
[----:B------:R-:W-:Y:S01]  /*2740*/  UIADD3 UR7, UR22, 0x1, -UR11 ;  /* 0x0000000116077890 */ /* 0x000fe2000fffe80b */
[----:B------:R-:W-:Y:S01]  /*2750*/  LOP3.LUT R3, R6, 0x7ffffffc, RZ, 0xc0, !PT ;  /* 0x7ffffffc06037812 */ /* 0x000fe200078ec0ff */
[----:B------:R-:W-:Y:S01]  /*2760*/  IMAD.SHL.U32 R207, R0, 0x2, RZ ;  /* 0x0000000200cf7824 */ /* 0x000fe200078e00ff */
[----:B------:R-:W-:Y:S01]  /*2770*/  LEA.HI R2, R2, R30, RZ, 0x2 ;  /* 0x0000001e02027211 */ /* 0x000fe200078f10ff */
[----:B------:R-:W-:Y:S01]  /*2780*/  IMAD.IADD R206, R211, 0x1, R0 ;  /* 0x00000001d3ce7824 */ /* 0x000fe200078e0200 */
[----:B------:R-:W-:Y:S01]  /*2790*/  LOP3.LUT P0, RZ, R17, 0x4, RZ, 0xc0, !PT ;  /* 0x0000000411ff7812 */ /* 0x000fe2000780c0ff */
[----:B------:R-:W-:Y:S01]  /*27a0*/  IMAD.IADD R3, R10, 0x1, -R3 ;  /* 0x000000010a037824 */ /* 0x000fe200078e0a03 */
[----:B------:R-:W-:Y:S01]  /*27b0*/  LOP3.LUT R2, R2, 0x1ffffffc, RZ, 0xc0, !PT ;  /* 0x1ffffffc02027812 */ /* 0x000fe200078ec0ff */
[----:B------:R-:W-:Y:S01]  /*27c0*/  IMAD.U32 R0, RZ, RZ, UR7 ;  /* 0x00000007ff007e24 */ /* 0x000fe2000f8e00ff */
[----:B------:R-:W-:Y:S01]  /*27d0*/  IADD3 R235, R236, 0x204c0, RZ ;  /* 0x000204c0eceb7810 */ /* 0x000fe20007ffe0ff */
[----:B------:R-:W-:Y:S01]  /*27e0*/  IMAD.MOV.U32 R215, RZ, RZ, 0x40 ;  /* 0x00000040ffd77424 */ /* 0x000fe200078e00ff */
[----:B------:R-:W-:Y:S01]  /*27f0*/  ULDC UR6, c[0x0][0x2a0] ;  /* 0x0000a80000067ab9 */ /* 0x000fe20000000800 */
[----:B------:R-:W-:Y:S01]  /*2800*/  IMAD.IADD R2, R30, 0x1, -R2 ;  /* 0x000000011e027824 */ /* 0x000fe200078e0a02 */
[----:B------:R-:W-:Y:S01]  /*2810*/  ULOP3.LUT UR6, URZ, UR6, URZ, 0x33, !UPT ;  /* 0x000000063f067292 */ /* 0x000fe2000f8e333f */
[----:B------:R-:W-:Y:S01]  /*2820*/  IMAD.MOV.U32 R221, RZ, RZ, 0x20 ;  /* 0x00000020ffdd7424 */ /* 0x000fe200078e00ff */
[----:B------:R-:W0:Y:S01]  /*2830*/  LDGDEPBAR ;  /* 0x00000000000079af */ /* 0x000e220000000000 */
[----:B------:R-:W-:Y:S01]  /*2840*/  IMAD R2, R2, 0x4, R3 ;  /* 0x0000000402027824 */ /* 0x000fe200078e0203 */
[C---:B------:R-:W-:Y:S01]  /*2850*/  LOP3.LUT P1, RZ, R7.reuse, 0x2, RZ, 0xc0, !PT ;  /* 0x0000000207ff7812 */ /* 0x040fe2000782c0ff */
[----:B------:R-:W-:Y:S01]  /*2860*/  IMAD.MOV.U32 R4, RZ, RZ, R40 ;  /* 0x000000ffff047224 */ /* 0x000fe200078e0028 */
[----:B------:R-:W-:Y:S01]  /*2870*/  @P0 IADD3 R235, R12, -0x40, RZ ;  /* 0xffffffc00ceb0810 */ /* 0x000fe20007ffe0ff */
[----:B------:R-:W-:Y:S01]  /*2880*/  IMAD.SHL.U32 R8, R2, 0x2, RZ ;  /* 0x0000000202087824 */ /* 0x000fe200078e00ff */
[----:B------:R-:W-:Y:S01]  /*2890*/  LOP3.LUT P0, RZ, R7, 0x4, RZ, 0xc0, !PT ;  /* 0x0000000407ff7812 */ /* 0x000fe2000780c0ff */
[----:B------:R-:W-:Y:S01]  /*28a0*/  IMAD.MOV.U32 R217, RZ, RZ, 0x10 ;  /* 0x00000010ffd97424 */ /* 0x000fe200078e00ff */
[----:B------:R-:W-:Y:S01]  /*28b0*/  LOP3.LUT R4, R4, 0xfffffffb, RZ, 0xc0, !PT ;  /* 0xfffffffb04047812 */ /* 0x000fe200078ec0ff */
[----:B------:R-:W-:Y:S01]  /*28c0*/  IMAD.SHL.U32 R209, R5, 0x2, RZ ;  /* 0x0000000205d17824 */ /* 0x000fe200078e00ff */
[----:B------:R-:W-:Y:S01]  /*28d0*/  IADD3 R0, R0, -UR10, -R8 ;  /* 0x8000000a00007c10 */ /* 0x000fe2000fffe808 */
[----:B------:R-:W-:Y:S01]  /*28e0*/  STL [R1+0x10], R8 ;  /* 0x0000100801007387 */ /* 0x000fe20000100800 */
[----:B------:R-:W-:Y:S01]  /*28f0*/  IADD3 R3, -R8, UR19, RZ ;  /* 0x0000001308037c10 */ /* 0x000fe2000fffe1ff */
[--C-:B------:R-:W-:Y:S01]  /*2900*/  IMAD R210, R210, 0x2, R209.reuse ;  /* 0x00000002d2d27824 */ /* 0x100fe200078e02d1 */
[C---:B------:R-:W-:Y:S01]  /*2910*/  IADD3 R2, R0.reuse, c[0x0][0x2a4], RZ ;  /* 0x0000a90000027a10 */ /* 0x040fe20007ffe0ff */
[----:B------:R-:W-:Y:S01]  /*2920*/  IMAD R212, R211, 0x2, R209 ;  /* 0x00000002d3d47824 */ /* 0x000fe200078e02d1 */
[----:B------:R-:W-:Y:S01]  /*2930*/  SEL R215, R215, 0xffffffc0, !P0 ;  /* 0xffffffc0d7d77807 */ /* 0x000fe20004000000 */
[----:B------:R-:W-:Y:S01]  /*2940*/  STL [R1+0x14], R3 ;  /* 0x0000140301007387 */ /* 0x000fe20000100800 */
[----:B------:R-:W-:Y:S01]  /*2950*/  SEL R214, R221, 0xffffffe0, !P0 ;  /* 0xffffffe0ddd67807 */ /* 0x000fe20004000000 */
[----:B------:R-:W-:Y:S01]  /*2960*/  CS2R R178, SRZ ;  /* 0x0000000000b27805 */ /* 0x000fe2000001ff00 */
[----:B------:R-:W-:Y:S01]  /*2970*/  IADD3 R0, R0, UR6, RZ ;  /* 0x0000000600007c10 */ /* 0x000fe2000fffe0ff */
[----:B------:R1:W-:Y:S01]  /*2980*/  STL [R1+0xc], R2 ;  /* 0x00000c0201007387 */ /* 0x0003e20000100800 */
[----:B------:R-:W-:Y:S01]  /*2990*/  SEL R217, R217, 0xfffffff0, !P1 ;  /* 0xfffffff0d9d97807 */ /* 0x000fe20004800000 */
        /* <DEDUP_REMOVED lines=40> */
[----:B------:R-:W-:Y:S01]  /*2c20*/  @P0 LOP3.LUT R4, R4, 0x4, RZ, 0xfc, !PT ;  /* 0x0000000404040812 */ /* 0x000fe200078efcff */
[----:B------:R-:W-:Y:S01]  /*2c30*/  CS2R R104, SRZ ;  /* 0x0000000000687805 */ /* 0x000fe2000001ff00 */
        /* <DEDUP_REMOVED lines=29> */
[----:B------:R-:W-:Y:S01]  /*2e10*/  USHF.L.U64.HI UR17, UR4, 0x5, UR18 ;  /* 0x0000000504117899 */ /* 0x000fe20008010212 */
[----:B------:R-:W-:Y:S01]  /*2e20*/  IMAD.IADD R220, R213, 0x1, R217 ;  /* 0x00000001d5dc7824 */ /* 0x000fe200078e02d9 */
[----:B------:R-:W-:Y:S01]  /*2e30*/  USHF.L.U32 UR18, UR4, 0x5, URZ ;  /* 0x0000000504127899 */ /* 0x000fe2000800063f */
[----:B------:R-:W-:Y:S01]  /*2e40*/  IMAD.IADD R219, R217, 0x1, R218 ;  /* 0x00000001d9db7824 */ /* 0x000fe200078e02da */
[----:B------:R-:W-:-:S02]  /*2e50*/  UIADD3 UR5, UR22, -UR10, URZ ;  /* 0x8000000a16057290 */ /* 0x000fc4000fffe03f */
[----:B------:R-:W-:Y:S02]  /*2e60*/  UMOV UR4, URZ ;  /* 0x0000003f00047c82 */ /* 0x000fe40008000000 */
[----:B------:R-:W-:Y:S02]  /*2e70*/  UMOV UR21, 0x1 ;  /* 0x0000000100157882 */ /* 0x000fe40000000000 */
[----:B------:R-:W-:Y:S02]  /*2e80*/  UISETP.GT.AND UP4, UPT, UR8, -0x1, UPT ;  /* 0xffffffff0800788c */ /* 0x000fe4000bf84270 */
[----:B--2---:R-:W-:Y:S02]  /*2e90*/  UMOV UR20, URZ ;  /* 0x0000003f00147c82 */ /* 0x004fe40008000000 */
.L_x_1593:
[----:B------:R-:W-:Y:S04]  /*2ea0*/  DEPBAR.LE SB0, 0x1 ;  /* 0x000080400000791a */ /* 0x000fe80000000000 */
[----:B------:R-:W-:Y:S01]  /*2eb0*/  BAR.SYNC.DEFER_BLOCKING 0x0 ;  /* 0x0000000000007b1d */ /* 0x000fe20000010000 */
[----:B------:R-:W-:Y:S01]  /*2ec0*/  IMAD.U32 R0, RZ, RZ, UR4 ;  /* 0x00000004ff007e24 */ /* 0x000fe2000f8e00ff */
[----:B------:R-:W-:Y:S01]  /*2ed0*/  MOV R228, UR4 ;  /* 0x0000000400e47c02 */ /* 0x000fe20008000f00 */
[----:B------:R-:W-:Y:S01]  /*2ee0*/  IMAD.U32 R2, RZ, RZ, UR4 ;  /* 0x00000004ff027e24 */ /* 0x000fe2000f8e00ff */
[----:B------:R-:W-:Y:S01]  /*2ef0*/  MOV R226, 0x1 ;  /* 0x0000000100e27802 */ /* 0x000fe20000000f00 */
[C---:B------:R-:W-:Y:S02]  /*2f00*/  IMAD R204, R0.reuse, 0x2000, R213 ;  /* 0x0000200000cc7824 */ /* 0x040fe400078e02d5 */
[----:B------:R-:W-:Y:S01]  /*2f10*/  IMAD R0, R0, 0x2000, R220 ;  /* 0x0000200000007824 */ /* 0x000fe200078e02dc */
[----:B------:R-:W-:Y:S02]  /*2f20*/  LEA R192, R2, R217, 0xd ;  /* 0x000000d902c07211 */ /* 0x000fe400078e68ff */
[----:B------:R-:W-:Y:S01]  /*2f30*/  SHF.L.U32 R3, R204, 0x1, RZ ;  /* 0x00000001cc037819 */ /* 0x000fe200000006ff */
[----:B------:R-:W-:Y:S01]  /*2f40*/  IMAD.SHL.U32 R0, R0, 0x2, RZ ;  /* 0x0000000200007824 */ /* 0x000fe200078e00ff */
[CC--:B------:R-:W-:Y:S02]  /*2f50*/  IADD3 R2, R213.reuse, R192.reuse, RZ ;  /* 0x000000c0d5027210 */ /* 0x0c0fe40007ffe0ff */
[C---:B------:R-:W-:Y:S02]  /*2f60*/  IADD3 R192, R213.reuse, R192, R214 ;  /* 0x000000c0d5c07210 */ /* 0x040fe40007ffe0d6 */
[----:B------:R-:W-:Y:S01]  /*2f70*/  SHF.L.U32 R201, R2, 0x1, RZ ;  /* 0x0000000102c97819 */ /* 0x000fe200000006ff */
[----:B------:R-:W-:Y:S01]  /*2f80*/  IMAD.U32 R2, RZ, RZ, UR4 ;  /* 0x00000004ff027e24 */ /* 0x000fe2000f8e00ff */
[----:B------:R-:W-:Y:S02]  /*2f90*/  SHF.L.U32 R203, R192, 0x1, RZ ;  /* 0x00000001c0cb7819 */ /* 0x000fe400000006ff */
[----:B------:R-:W-:Y:S01]  /*2fa0*/  ISETP.LE.AND P2, PT, R226, c[0x0][0x2a8], PT ;  /* 0x0000aa00e2007a0c */ /* 0x000fe20003f43270 */
[----:B------:R-:W-:Y:S01]  /*2fb0*/  IMAD R2, R2, 0x2000, R218 ;  /* 0x0000200002027824 */ /* 0x000fe200078e02da */
[----:B------:R-:W-:Y:S03]  /*2fc0*/  LDSM.16.M88.4 R16, [R209+0x80] ;  /* 0x00008000d110783b */ /* 0x000fe60000000200 */
[----:B------:R-:W-:Y:S03]  /*2fd0*/  IMAD.SHL.U32 R2, R2, 0x2, RZ ;  /* 0x0000000202027824 */ /* 0x000fe600078e00ff */
[----:B------:R-:W1:Y:S06]  /*2fe0*/  LDSM.16.M88.4 R32, [R3+0x10080] ;  /* 0x010080000320783b */ /* 0x000e6c0000000200 */
[----:B------:R-:W2:Y:S06]  /*2ff0*/  LDSM.16.M88.4 R28, [R3+0x11080] ;  /* 0x01108000031c783b */ /* 0x000eac0000000200 */
[----:B------:R-:W3:Y:S06]  /*3000*/  LDSM.16.M88.4 R36, [R209+0x2080] ;  /* 0x00208000d124783b */ /* 0x000eec0000000200 */
[----:B------:R-:W4:Y:S06]  /*3010*/  LDL R230, [R1+0xc] ;  /* 0x00000c0001e67983 */ /* 0x000f2c0000100800 */
[----:B------:R-:W-:Y:S06]  /*3020*/  LDSM.16.M88.4 R44, [R210+0x80] ;  /* 0x00008000d22c783b */ /* 0x000fec0000000200 */
[----:B------:R-:W5:Y:S06]  /*3030*/  LDL R229, [R1+0x8] ;  /* 0x0000080001e57983 */ /* 0x000f6c0000100800 */
[----:B------:R-:W3:Y:S01]  /*3040*/  LDSM.16.M88.4 R40, [R201+0x10080] ;  /* 0x01008000c928783b */ /* 0x000ee20000000200 */
[-C--:B-1----:R-:W-:Y:S05]  /*3050*/  HMMA.16816.F32 R4, R32, R16.reuse, RZ ;  /* 0x000000102004723c */ /* 0x082fea00000018ff */
[----:B------:R-:W4:Y:S03]  /*3060*/  LDL R227, [R1+0x14] ;  /* 0x0000140001e37983 */ /* 0x000f260000100800 */
[C---:B--2---:R-:W-:Y:S03]  /*3070*/  HMMA.16816.F32 R8, R28.reuse, R16, RZ ;  /* 0x000000101c08723c */ /* 0x044fe600000018ff */
[----:B------:R-:W1:Y:S06]  /*3080*/  LDSM.16.M88.4 R48, [R0+0x11080] ;  /* 0x011080000030783b */ /* 0x000e6c0000000200 */
[----:B------:R-:W2:Y:S01]  /*3090*/  LDSM.16.M88.4 R180, [R210+0x2080] ;  /* 0x00208000d2b4783b */ /* 0x000ea20000000200 */
[-C--:B------:R-:W-:Y:S05]  /*30a0*/  HMMA.16816.F32 R12, R28, R18.reuse, RZ ;  /* 0x000000121c0c723c */ /* 0x080fea00000018ff */
[----:B------:R-:W-:Y:S03]  /*30b0*/  LDSM.16.M88.4 R184, [R2+0x11080] ;  /* 0x0110800002b8783b */ /* 0x000fe60000000200 */
[C---:B------:R-:W-:Y:S03]  /*30c0*/  HMMA.16816.F32 R16, R32.reuse, R18, RZ ;  /* 0x000000122010723c */ /* 0x040fe600000018ff */
[----:B------:R-:W-:Y:S05]  /*30d0*/  LDSM.16.M88.4 R188, [R212+0x2080] ;  /* 0x00208000d4bc783b */ /* 0x000fea0000000200 */
[-C--:B---3--:R-:W-:Y:S01]  /*30e0*/  HMMA.16816.F32 R20, R32, R36.reuse, RZ ;  /* 0x000000242014723c */ /* 0x088fe200000018ff */
[----:B------:R-:W-:Y:S06]  /*30f0*/  LDSM.16.M88.4 R192, [R211+0x80] ;  /* 0x00008000d3c0783b */ /* 0x000fec0000000200 */
[----:B------:R-:W3:Y:S01]  /*3100*/  LDL R205, [R1+0x30] ;  /* 0x0000300001cd7983 */ /* 0x000ee20000100800 */
[C---:B------:R-:W-:Y:S07]  /*3110*/  HMMA.16816.F32 R24, R28.reuse, R36, RZ ;  /* 0x000000241c18723c */ /* 0x040fee00000018ff */
[----:B------:R-:W-:Y:S01]  /*3120*/  IMAD.U32 R36, RZ, RZ, UR4 ;  /* 0x00000004ff247e24 */ /* 0x000fe2000f8e00ff */
[-C--:B------:R-:W-:Y:S04]  /*3130*/  HMMA.16816.F32 R28, R28, R38.reuse, RZ ;  /* 0x000000261c1c723c */ /* 0x080fe800000018ff */
[----:B------:R-:W-:Y:S04]  /*3140*/  LEA R36, R36, R214, 0xd ;  /* 0x000000d624247211 */ /* 0x000fe800078e68ff */
[----:B------:R-:W-:Y:S04]  /*3150*/  HMMA.16816.F32 R32, R32, R38, RZ ;  /* 0x000000262020723c */ /* 0x000fe800000018ff */
[----:B------:R-:W-:Y:S04]  /*3160*/  IADD3 R36, R213, R36, RZ ;  /* 0x00000024d5247210 */ /* 0x000fe80007ffe0ff */
[-C--:B------:R-:W-:Y:S05]  /*3170*/  HMMA.16816.F32 R4, R40, R44.reuse, R4 ;  /* 0x0000002c2804723c */ /* 0x080fea0000001804 */
[----:B------:R-:W-:Y:S03]  /*3180*/  SHF.L.U32 R202, R36, 0x1, RZ ;  /* 0x0000000124ca7819 */ /* 0x000fe600000006ff */
[C---:B-1----:R-:W-:Y:S02]  /*3190*/  HMMA.16816.F32 R8, R48.reuse, R44, R8 ;  /* 0x0000002c3008723c */ /* 0x042fe40000001808 */
[----:B------:R-:W-:Y:S06]  /*31a0*/  LDSM.16.M88.4 R36, [R202+0x10080] ;  /* 0x01008000ca24783b */ /* 0x000fec0000000200 */
[-C--:B------:R-:W-:Y:S08]  /*31b0*/  HMMA.16816.F32 R12, R48, R46.reuse, R12 ;  /* 0x0000002e300c723c */ /* 0x080ff0000000180c */
[C---:B------:R-:W-:Y:S01]  /*31c0*/  HMMA.16816.F32 R16, R40.reuse, R46, R16 ;  /* 0x0000002e2810723c */ /* 0x040fe20000001810 */
[----:B------:R-:W1:Y:S07]  /*31d0*/  LDSM.16.M88.4 R44, [R212+0x80] ;  /* 0x00008000d42c783b */ /* 0x000e6e0000000200 */
[-C--:B--2---:R-:W-:Y:S08]  /*31e0*/  HMMA.16816.F32 R20, R40, R180.reuse, R20 ;  /* 0x000000b42814723c */ /* 0x084ff00000001814 */
[C---:B------:R-:W-:Y:S07]  /*31f0*/  HMMA.16816.F32 R24, R48.reuse, R180, R24 ;  /* 0x000000b43018723c */ /* 0x040fee0000001818 */
[----:B------:R-:W-:Y:S01]  /*3200*/  MOV R180, UR4 ;  /* 0x0000000400b47c02 */ /* 0x000fe20008000f00 */
[-C--:B------:R-:W-:Y:S01]  /*3210*/  HMMA.16816.F32 R28, R48, R182.reuse, R28 ;  /* 0x000000b6301c723c */ /* 0x080fe2000000181c */
[----:B------:R-:W2:Y:S03]  /*3220*/  LDSM.16.M88.4 R48, [R203+0x10080] ;  /* 0x01008000cb30783b */ /* 0x000ea60000000200 */
[----:B------:R-:W-:Y:S04]  /*3230*/  IMAD R180, R180, 0x2000, R219 ;  /* 0x00002000b4b47824 */ /* 0x000fe800078e02db */
[----:B------:R-:W-:Y:S01]  /*3240*/  HMMA.16816.F32 R32, R40, R182, R32 ;  /* 0x000000b62820723c */ /* 0x000fe20000001820 */
[----:B------:R-:W-:Y:S03]  /*3250*/  LDSM.16.M88.4 R40, [R211+0x2080] ;  /* 0x00208000d328783b */ /* 0x000fe60000000200 */
[----:B------:R-:W-:Y:S03]  /*3260*/  IMAD.SHL.U32 R200, R180, 0x2, RZ ;  /* 0x00000002b4c87824 */ /* 0x000fe600078e00ff */
[----:B------:R-:W-:Y:S01]  /*3270*/  LDSM.16.M88.4 R180, [R209+0x4080] ;  /* 0x00408000d1b4783b */ /* 0x000fe20000000200 */
[-C--:B-1----:R-:W-:Y:S05]  /*3280*/  HMMA.16816.F32 R4, R36, R44.reuse, R4 ;  /* 0x0000002c2404723c */ /* 0x082fea0000001804 */
[----:B------:R-:W1:Y:S03]  /*3290*/  LDSM.16.M88.4 R196, [R200+0x11080] ;  /* 0x01108000c8c4783b */ /* 0x000e660000000200 */
[C---:B------:R-:W-:Y:S08]  /*32a0*/  HMMA.16816.F32 R8, R184.reuse, R44, R8 ;  /* 0x0000002cb808723c */ /* 0x040ff00000001808 */
[-C--:B------:R-:W-:Y:S08]  /*32b0*/  HMMA.16816.F32 R12, R184, R46.reuse, R12 ;  /* 0x0000002eb80c723c */ /* 0x080ff0000000180c */
[C---:B------:R-:W-:Y:S01]  /*32c0*/  HMMA.16816.F32 R16, R36.reuse, R46, R16 ;  /* 0x0000002e2410723c */ /* 0x040fe20000001810 */
[----:B------:R-:W1:Y:S07]  /*32d0*/  LDSM.16.M88.4 R44, [R3+0x12080] ;  /* 0x01208000032c783b */ /* 0x000e6e0000000200 */
[-C--:B------:R-:W-:Y:S08]  /*32e0*/  HMMA.16816.F32 R20, R36, R188.reuse, R20 ;  /* 0x000000bc2414723c */ /* 0x080ff00000001814 */
[C---:B------:R-:W-:Y:S08]  /*32f0*/  HMMA.16816.F32 R24, R184.reuse, R188, R24 ;  /* 0x000000bcb818723c */ /* 0x040ff00000001818 */
[-C--:B------:R-:W-:Y:S01]  /*3300*/  HMMA.16816.F32 R28, R184, R190.reuse, R28 ;  /* 0x000000beb81c723c */ /* 0x080fe2000000181c */
[----:B------:R-:W1:Y:S07]  /*3310*/  LDSM.16.M88.4 R184, [R3+0x13080] ;  /* 0x0130800003b8783b */ /* 0x000e6e0000000200 */
[----:B------:R-:W-:Y:S01]  /*3320*/  HMMA.16816.F32 R32, R36, R190, R32 ;  /* 0x000000be2420723c */ /* 0x000fe20000001820 */
[----:B------:R-:W5:Y:S06]  /*3330*/  LDSM.16.M88.4 R36, [R209+0x6080] ;  /* 0x00608000d124783b */ /* 0x000f6c0000000200 */
[----:B------:R-:W-:Y:S01]  /*3340*/  LDSM.16.M88.4 R188, [R0+0x12080] ;  /* 0x0120800000bc783b */ /* 0x000fe20000000200 */
[-C--:B--2---:R-:W-:Y:S08]  /*3350*/  HMMA.16816.F32 R4, R48, R192.reuse, R4 ;  /* 0x000000c03004723c */ /* 0x084ff00000001804 */
[C---:B-1----:R-:W-:Y:S08]  /*3360*/  HMMA.16816.F32 R8, R196.reuse, R192, R8 ;  /* 0x000000c0c408723c */ /* 0x042ff00000001808 */
        /* <DEDUP_REMOVED lines=10> */
[-C--:B------:R-:W-:Y:S08]  /*3410*/  HMMA.16816.F32 R4, R44, R180.reuse, R4 ;  /* 0x000000b42c04723c */ /* 0x080ff00000001804 */
[C---:B------:R-:W-:Y:S01]  /*3420*/  HMMA.16816.F32 R8, R184.reuse, R180, R8 ;  /* 0x000000b4b808723c */ /* 0x040fe20000001808 */
[----:B--2---:R-:W-:Y:S07]  /*3430*/  IMAD.U32 R0, RZ, RZ, UR16 ;  /* 0x00000010ff007e24 */ /* 0x004fee000f8e00ff */
[-C--:B------:R-:W-:Y:S08]  /*3440*/  HMMA.16816.F32 R12, R184, R182.reuse, R12 ;  /* 0x000000b6b80c723c */ /* 0x080ff0000000180c */
[C---:B------:R-:W-:Y:S01]  /*3450*/  HMMA.16816.F32 R16, R44.reuse, R182, R16 ;  /* 0x000000b62c10723c */ /* 0x040fe20000001810 */
[----:B------:R-:W2:Y:S07]  /*3460*/  LDSM.16.M88.4 R180, [R212+0x4080] ;  /* 0x00408000d4b4783b */ /* 0x000eae0000000200 */
[-C--:B-----5:R-:W-:Y:S08]  /*3470*/  HMMA.16816.F32 R20, R44, R36.reuse, R20 ;  /* 0x000000242c14723c */ /* 0x0a0ff00000001814 */
[C---:B------:R-:W-:Y:S08]  /*3480*/  HMMA.16816.F32 R24, R184.reuse, R36, R24 ;  /* 0x00000024b818723c */ /* 0x040ff00000001818 */
[-C--:B------:R-:W-:Y:S01]  /*3490*/  HMMA.16816.F32 R28, R184, R38.reuse, R28 ;  /* 0x00000026b81c723c */ /* 0x080fe2000000181c */
[----:B------:R-:W5:Y:S07]  /*34a0*/  LDSM.16.M88.4 R184, [R2+0x13080] ;  /* 0x0130800002b8783b */ /* 0x000f6e0000000200 */
[----:B------:R-:W-:Y:S01]  /*34b0*/  HMMA.16816.F32 R32, R44, R38, R32 ;  /* 0x000000262c20723c */ /* 0x000fe20000001820 */
[----:B------:R-:W2:Y:S06]  /*34c0*/  LDSM.16.M88.4 R36, [R212+0x6080] ;  /* 0x00608000d424783b */ /* 0x000eac0000000200 */
[----:B------:R-:W-:Y:S01]  /*34d0*/  LDSM.16.M88.4 R44, [R211+0x4080] ;  /* 0x00408000d32c783b */ /* 0x000fe20000000200 */
[-C--:B-1----:R-:W-:Y:S08]  /*34e0*/  HMMA.16816.F32 R4, R188, R192.reuse, R4 ;  /* 0x000000c0bc04723c */ /* 0x082ff00000001804 */
[C---:B------:R-:W-:Y:S08]  /*34f0*/  HMMA.16816.F32 R8, R196.reuse, R192, R8 ;  /* 0x000000c0c408723c */ /* 0x040ff00000001808 */
[-C--:B------:R-:W-:Y:S04]  /*3500*/  HMMA.16816.F32 R12, R196, R194.reuse, R12 ;  /* 0x000000c2c40c723c */ /* 0x080fe8000000180c */
[----:B---3--:R-:W-:Y:S01]  /*3510*/  IMAD R228, R228, 0x40, R205 ;  /* 0x00000040e4e47824 */ /* 0x008fe200078e02cd */
[----:B------:R-:W-:Y:S03]  /*3520*/  LEA R0, R0, R205, 0x6 ;  /* 0x000000cd00007211 */ /* 0x000fe600078e30ff */
[C---:B------:R-:W-:Y:S01]  /*3530*/  HMMA.16816.F32 R16, R188.reuse, R194, R16 ;  /* 0x000000c2bc10723c */ /* 0x040fe20000001810 */
[----:B------:R-:W-:Y:S03]  /*3540*/  LDSM.16.M88.4 R192, [R211+0x6080] ;  /* 0x00608000d3c0783b */ /* 0x000fe60000000200 */
[----:B----4-:R-:W-:Y:S01]  /*3550*/  IMAD.IADD R205, R230, 0x1, R0 ;  /* 0x00000001e6cd7824 */ /* 0x010fe200078e0200 */
[----:B------:R-:W-:Y:S02]  /*3560*/  IADD3 R208, R229, R0, RZ ;  /* 0x00000000e5d07210 */ /* 0x000fe40007ffe0ff */
[----:B------:R-:W-:Y:S01]  /*3570*/  LDS R225, [R228.X4+0x20080] ;  /* 0x02008000e4e17984 */ /* 0x000fe20000004800 */
[-C--:B------:R-:W-:Y:S04]  /*3580*/  HMMA.16816.F32 R20, R188, R40.reuse, R20 ;  /* 0x00000028bc14723c */ /* 0x080fe80000001814 */
[----:B------:R-:W-:Y:S01]  /*3590*/  IMNMX R205, R227, R205, PT ;  /* 0x000000cde3cd7217 */ /* 0x000fe20003800200 */
[----:B------:R-:W-:Y:S03]  /*35a0*/  LDS R222, [R228.X4+0x200a0] ;  /* 0x0200a000e4de7984 */ /* 0x000fe60000004800 */
[C---:B------:R-:W-:Y:S03]  /*35b0*/  HMMA.16816.F32 R24, R196.reuse, R40, R24 ;  /* 0x00000028c418723c */ /* 0x040fe60000001818 */
[----:B------:R-:W-:Y:S05]  /*35c0*/  LDS R223, [R228.X4+0x20100] ;  /* 0x02010000e4df7984 */ /* 0x000fea0000004800 */
[-C--:B------:R-:W-:Y:S01]  /*35d0*/  HMMA.16816.F32 R28, R196, R42.reuse, R28 ;  /* 0x0000002ac41c723c */ /* 0x080fe2000000181c */
[----:B------:R-:W-:Y:S07]  /*35e0*/  LDS R224, [R228.X4+0x20120] ;  /* 0x02012000e4e07984 */ /* 0x000fee0000004800 */
[----:B------:R-:W-:Y:S01]  /*35f0*/  HMMA.16816.F32 R32, R188, R42, R32 ;  /* 0x0000002abc20723c */ /* 0x000fe20000001820 */
[----:B------:R-:W1:Y:S06]  /*3600*/  LDSM.16.M88.4 R40, [R200+0x12080] ;  /* 0x01208000c828783b */ /* 0x000e6c0000000200 */
[----:B------:R-:W3:Y:S01]  /*3610*/  LDSM.16.M88.4 R188, [R200+0x13080] ;  /* 0x01308000c8bc783b */ /* 0x000ee20000000200 */
[-C--:B--2---:R-:W-:Y:S08]  /*3620*/  HMMA.16816.F32 R4, R48, R180.reuse, R4 ;  /* 0x000000b43004723c */ /* 0x084ff00000001804 */
[C---:B-----5:R-:W-:Y:S08]  /*3630*/  HMMA.16816.F32 R8, R184.reuse, R180, R8 ;  /* 0x000000b4b808723c */ /* 0x060ff00000001808 */
[-C--:B------:R-:W-:Y:S08]  /*3640*/  HMMA.16816.F32 R12, R184, R182.reuse, R12 ;  /* 0x000000b6b80c723c */ /* 0x080ff0000000180c */
[C---:B------:R-:W-:Y:S08]  /*3650*/  HMMA.16816.F32 R16, R48.reuse, R182, R16 ;  /* 0x000000b63010723c */ /* 0x040ff00000001810 */
[-C--:B------:R-:W-:Y:S08]  /*3660*/  HMMA.16816.F32 R20, R48, R36.reuse, R20 ;  /* 0x000000243014723c */ /* 0x080ff00000001814 */
[C---:B------:R-:W-:Y:S08]  /*3670*/  HMMA.16816.F32 R24, R184.reuse, R36, R24 ;  /* 0x00000024b818723c */ /* 0x040ff00000001818 */
[-C--:B------:R-:W-:Y:S08]  /*3680*/  HMMA.16816.F32 R28, R184, R38.reuse, R28 ;  /* 0x00000026b81c723c */ /* 0x080ff0000000181c */
[----:B------:R-:W-:Y:S08]  /*3690*/  HMMA.16816.F32 R32, R48, R38, R32 ;  /* 0x000000263020723c */ /* 0x000ff00000001820 */
[-C--:B-1----:R-:W-:Y:S08]  /*36a0*/  HMMA.16816.F32 R4, R40, R44.reuse, R4 ;  /* 0x0000002c2804723c */ /* 0x082ff00000001804 */
[C---:B---3--:R-:W-:Y:S08]  /*36b0*/  HMMA.16816.F32 R8, R188.reuse, R44, R8 ;  /* 0x0000002cbc08723c */ /* 0x048ff00000001808 */
[-C--:B------:R-:W-:Y:S08]  /*36c0*/  HMMA.16816.F32 R12, R188, R46.reuse, R12 ;  /* 0x0000002ebc0c723c */ /* 0x080ff0000000180c */
[C---:B------:R-:W-:Y:S08]  /*36d0*/  HMMA.16816.F32 R16, R40.reuse, R46, R16 ;  /* 0x0000002e2810723c */ /* 0x040ff00000001810 */
[-C--:B------:R-:W-:Y:S08]  /*36e0*/  HMMA.16816.F32 R20, R40, R192.reuse, R20 ;  /* 0x000000c02814723c */ /* 0x080ff00000001814 */
[C---:B------:R-:W-:Y:S08]  /*36f0*/  HMMA.16816.F32 R24, R188.reuse, R192, R24 ;  /* 0x000000c0bc18723c */ /* 0x040ff00000001818 */
[-C--:B------:R-:W-:Y:S08]  /*3700*/  HMMA.16816.F32 R28, R188, R194.reuse, R28 ;  /* 0x000000c2bc1c723c */ /* 0x080ff0000000181c */
[----:B------:R-:W-:Y:S01]  /*3710*/  HMMA.16816.F32 R32, R40, R194, R32 ;  /* 0x000000c22820723c */ /* 0x000fe20000001820 */
[----:B------:R-:W-:-:S07]  /*3720*/  @!P2 BRA `(.L_x_1575) ;  /* 0x000001800000a947 */ /* 0x000fce0003800000 */
[----:B------:R-:W-:Y:S01]  /*3730*/  IADD3 R2, R0, UR5, RZ ;  /* 0x0000000500027c10 */ /* 0x000fe2000fffe0ff */
[----:B------:R-:W-:Y:S03]  /*3740*/  BSSY B0, `(.L_x_1576) ;  /* 0x000000e000007945 */ /* 0x000fe60003800000 */
        /* <DEDUP_REMOVED lines=9> */
.L_x_1577:
[----:B------:R-:W-:Y:S11]  /*37e0*/  ISETP.NE.AND P0, PT, R226, c[0x0][0x2a8], PT ;  /* 0x0000aa00e2007a0c */ /* 0x000ff60003f05270 */
[----:B------:R-:W-:Y:S02]  /*37f0*/  @!UPT UIADD3 URZ, URZ, URZ, URZ ;  /* 0x0000003f3f3ff290 */ /* 0x000fe4000fffe03f */
[----:B------:R-:W-:Y:S05]  /*3800*/  @P0 IMAD.HI.U32 R36, R2, c[0x0][0x2ac], RZ ;  /* 0x0000ab0002240a27 */ /* 0x000fea00078e00ff */
[----:B------:R-:W-:Y:S02]  /*3810*/  @P0 SHF.R.U32.HI R2, RZ, c[0x0][0x2b0], R36 ;  /* 0x0000ac00ff020a19 */ /* 0x000fe40000011624 */
.L_x_1578:
[----:B------:R-:W-:Y:S05]  /*3820*/  BSYNC B0 ;  /* 0x0000000000007941 */ /* 0x000fea0003800000 */
.L_x_1576:
[----:B------:R-:W2:Y:S01]  /*3830*/  LDL R36, [R1+0x10] ;  /* 0x0000100001247983 */ /* 0x000ea20000100800 */
[----:B------:R-:W-:Y:S04]  /*3840*/  IMAD.MOV.U32 R208, RZ, RZ, c[0x0][0x2a8] ;  /* 0x0000aa00ffd07624 */ /* 0x000fe800078e00ff */
[----:B------:R-:W-:Y:S02]  /*3850*/  IMAD R208, R2, R208, -UR11 ;  /* 0x8000000b02d07e24 */ /* 0x000fe4000f8e02d0 */
[----:B------:R-:W-:Y:S03]  /*3860*/  IMAD.IADD R2, R229, 0x1, R0 ;  /* 0x00000001e5027824 */ /* 0x000fe600078e0200 */
[----:B--2---:R-:W-:Y:S04]  /*3870*/  IADD3 R208, -R36, R208, RZ ;  /* 0x000000d024d07210 */ /* 0x004fe80007ffe1ff */
[----:B------:R-:W-:Y:S02]  /*3880*/  IADD3 R36, R208, c[0x0][0x2a8], RZ ;  /* 0x0000aa00d0247a10 */ /* 0x000fe40007ffe0ff */
[----:B------:R-:W-:Y:S02]  /*3890*/  IMNMX R208, R2, R208, !PT ;  /* 0x000000d002d07217 */ /* 0x000fe40007800200 */
[----:B------:R-:W-:Y:S02]  /*38a0*/  IMNMX R205, R205, R36, PT ;  /* 0x00000024cdcd7217 */ /* 0x000fe40003800200 */
.L_x_1575:
        /* <DEDUP_REMOVED lines=16> */
.L_x_1581:
[----:B------:R-:W-:Y:S11]  /*39b0*/  ISETP.NE.AND P0, PT, R226, c[0x0][0x2a8], PT ;  /* 0x0000aa00e2007a0c */ /* 0x000ff60003f05270 */
[----:B------:R-:W-:Y:S02]  /*39c0*/  @!UPT UIADD3 URZ, URZ, URZ, URZ ;  /* 0x0000003f3f3ff290 */ /* 0x000fe4000fffe03f */
[----:B------:R-:W-:Y:S05]  /*39d0*/  @P0 IMAD.HI.U32 R36, R2, c[0x0][0x2ac], RZ ;  /* 0x0000ab0002240a27 */ /* 0x000fea00078e00ff */
[----:B------:R-:W-:Y:S02]  /*39e0*/  @P0 SHF.R.U32.HI R2, RZ, c[0x0][0x2b0], R36 ;  /* 0x0000ac00ff020a19 */ /* 0x000fe40000011624 */
.L_x_1582:
[----:B------:R-:W-:Y:S05]  /*39f0*/  BSYNC B0 ;  /* 0x0000000000007941 */ /* 0x000fea0003800000 */
.L_x_1580:
[----:B------:R-:W2:Y:S01]  /*3a00*/  LDL R37, [R1+0x10] ;  /* 0x0000100001257983 */ /* 0x000ea20000100800 */
[----:B------:R-:W-:Y:S04]  /*3a10*/  IMAD.MOV.U32 R36, RZ, RZ, c[0x0][0x2a8] ;  /* 0x0000aa00ff247624 */ /* 0x000fe800078e00ff */
[----:B------:R-:W-:Y:S04]  /*3a20*/  IMAD R2, R2, R36, -UR11 ;  /* 0x8000000b02027e24 */ /* 0x000fe8000f8e0224 */
[----:B--2---:R-:W-:Y:S05]  /*3a30*/  IMAD.IADD R2, R2, 0x1, -R37 ;  /* 0x0000000102027824 */ /* 0x004fea00078e0a25 */
[----:B------:R-:W-:Y:S02]  /*3a40*/  IADD3 R36, R2, c[0x0][0x2a8], RZ ;  /* 0x0000aa0002247a10 */ /* 0x000fe40007ffe0ff */
[----:B------:R-:W-:Y:S02]  /*3a50*/  IMNMX R43, R43, R2, !PT ;  /* 0x000000022b2b7217 */ /* 0x000fe40007800200 */
[----:B------:R-:W-:Y:S02]  /*3a60*/  IMNMX R200, R200, R36, PT ;  /* 0x00000024c8c87217 */ /* 0x000fe40003800200 */
.L_x_1579:
        /* <DEDUP_REMOVED lines=16> */
.L_x_1585:
[----:B------:R-:W-:Y:S11]  /*3b70*/  ISETP.NE.AND P0, PT, R226, c[0x0][0x2a8], PT ;  /* 0x0000aa00e2007a0c */ /* 0x000ff60003f05270 */
[----:B------:R-:W-:Y:S02]  /*3b80*/  @!UPT UIADD3 URZ, URZ, URZ, URZ ;  /* 0x0000003f3f3ff290 */ /* 0x000fe4000fffe03f */
[----:B------:R-:W-:Y:S05]  /*3b90*/  @P0 IMAD.HI.U32 R36, R2, c[0x0][0x2ac], RZ ;  /* 0x0000ab0002240a27 */ /* 0x000fea00078e00ff */
[----:B------:R-:W-:Y:S02]  /*3ba0*/  @P0 SHF.R.U32.HI R2, RZ, c[0x0][0x2b0], R36 ;  /* 0x0000ac00ff020a19 */ /* 0x000fe40000011624 */
.L_x_1586:
[----:B------:R-:W-:Y:S05]  /*3bb0*/  BSYNC B0 ;  /* 0x0000000000007941 */ /* 0x000fea0003800000 */
.L_x_1584:
[----:B------:R-:W2:Y:S01]  /*3bc0*/  LDL R37, [R1+0x10] ;  /* 0x0000100001257983 */ /* 0x000ea20000100800 */
[----:B------:R-:W-:Y:S04]  /*3bd0*/  IMAD.MOV.U32 R36, RZ, RZ, c[0x0][0x2a8] ;  /* 0x0000aa00ff247624 */ /* 0x000fe800078e00ff */
[----:B------:R-:W-:Y:S04]  /*3be0*/  IMAD R2, R2, R36, -UR11 ;  /* 0x8000000b02027e24 */ /* 0x000fe8000f8e0224 */
[----:B--2---:R-:W-:Y:S05]  /*3bf0*/  IMAD.IADD R2, R2, 0x1, -R37 ;  /* 0x0000000102027824 */ /* 0x004fea00078e0a25 */
[----:B------:R-:W-:Y:S02]  /*3c00*/  IADD3 R36, R2, c[0x0][0x2a8], RZ ;  /* 0x0000aa0002247a10 */ /* 0x000fe40007ffe0ff */
[----:B------:R-:W-:Y:S02]  /*3c10*/  IMNMX R41, R41, R2, !PT ;  /* 0x0000000229297217 */ /* 0x000fe40007800200 */
[----:B------:R-:W-:Y:S02]  /*3c20*/  IMNMX R42, R42, R36, PT ;  /* 0x000000242a2a7217 */ /* 0x000fe40003800200 */
.L_x_1583:
        /* <DEDUP_REMOVED lines=16> */
.L_x_1589:
[----:B------:R-:W-:Y:S11]  /*3d30*/  ISETP.NE.AND P0, PT, R226, c[0x0][0x2a8], PT ;  /* 0x0000aa00e2007a0c */ /* 0x000ff60003f05270 */
[----:B------:R-:W-:Y:S02]  /*3d40*/  @!UPT UIADD3 URZ, URZ, URZ, URZ ;  /* 0x0000003f3f3ff290 */ /* 0x000fe4000fffe03f */
[----:B------:R-:W-:Y:S05]  /*3d50*/  @P0 IMAD.HI.U32 R36, R0, c[0x0][0x2ac], RZ ;  /* 0x0000ab0000240a27 */ /* 0x000fea00078e00ff */
[----:B------:R-:W-:Y:S02]  /*3d60*/  @P0 SHF.R.U32.HI R0, RZ, c[0x0][0x2b0], R36 ;  /* 0x0000ac00ff000a19 */ /* 0x000fe40000011624 */
.L_x_1590:
[----:B------:R-:W-:Y:S05]  /*3d70*/  BSYNC B0 ;  /* 0x0000000000007941 */ /* 0x000fea0003800000 */
.L_x_1588:
[----:B------:R-:W2:Y:S01]  /*3d80*/  LDL R37, [R1+0x10] ;  /* 0x0000100001257983 */ /* 0x000ea20000100800 */
[----:B------:R-:W-:Y:S04]  /*3d90*/  IMAD.MOV.U32 R36, RZ, RZ, c[0x0][0x2a8] ;  /* 0x0000aa00ff247624 */ /* 0x000fe800078e00ff */
[----:B------:R-:W-:Y:S04]  /*3da0*/  IMAD R0, R0, R36, -UR11 ;  /* 0x8000000b00007e24 */ /* 0x000fe8000f8e0224 */
[----:B--2---:R-:W-:Y:S05]  /*3db0*/  IMAD.IADD R0, R0, 0x1, -R37 ;  /* 0x0000000100007824 */ /* 0x004fea00078e0a25 */
[----:B------:R-:W-:Y:S02]  /*3dc0*/  IADD3 R36, R0, c[0x0][0x2a8], RZ ;  /* 0x0000aa0000247a10 */ /* 0x000fe40007ffe0ff */
[----:B------:R-:W-:Y:S02]  /*3dd0*/  IMNMX R2, R2, R0, !PT ;  /* 0x0000000002027217 */ /* 0x000fe40007800200 */
[----:B------:R-:W-:Y:S02]  /*3de0*/  IMNMX R40, R40, R36, PT ;  /* 0x0000002428287217 */ /* 0x000fe40003800200 */
.L_x_1587:
        /* <DEDUP_REMOVED lines=15> */
[----:B------:R-:W5:Y:S01]  /*3ee0*/  LDL.64 R238, [R1+0x28] ;  /* 0x0000280001ee7983 */ /* 0x000f620000100a00 */
[----:B------:R-:W-:Y:S02]  /*3ef0*/  ULDC.64 UR6, c[0x0][0x178] ;  /* 0x00005e0000067ab9 */ /* 0x000fe40000000a00 */
[----:B------:R-:W-:Y:S01]  /*3f00*/  UIMAD.WIDE.U32 UR24, UR19, UR6, URZ ;  /* 0x00000006131872a5 */ /* 0x000fe2000f8e003f */
[----:B----4-:R-:W4:Y:S01]  /*3f10*/  LDL R229, [R1+0x64] ;  /* 0x0000640001e57983 */ /* 0x010f220000100800 */
[----:B------:R-:W-:Y:S03]  /*3f20*/  USHF.R.S32.HI UR22, URZ, 0x1f, UR19 ;  /* 0x0000001f3f167899 */ /* 0x000fe60008011413 */
[----:B---3--:R-:W3:Y:S01]  /*3f30*/  LDL R234, [R1+0x34] ;  /* 0x0000340001ea7983 */ /* 0x008ee20000100800 */
[----:B------:R-:W-:Y:S02]  /*3f40*/  UIMAD UR22, UR22, UR6, URZ ;  /* 0x00000006161672a4 */ /* 0x000fe4000f8e023f */
[----:B------:R-:W-:Y:S01]  /*3f50*/  USHF.L.U32 UR6, UR24, 0x6, URZ ;  /* 0x0000000618067899 */ /* 0x000fe2000800063f */
[----:B--2---:R-:W2:Y:S01]  /*3f60*/  LDL.LU R231, [R1+0x4] ;  /* 0x0000040001e77983 */ /* 0x004ea20000300800 */
[----:B------:R-:W-:Y:S02]  /*3f70*/  UIMAD UR22, UR19, UR7, UR22 ;  /* 0x00000007131672a4 */ /* 0x000fe4000f8e0216 */
[----:B------:R-:W-:Y:S01]  /*3f80*/  UIMAD UR7, UR19, -0x40, UR10 ;  /* 0xffffffc0130778a4 */ /* 0x000fe2000f8e020a */
[----:B------:R-:W4:Y:S01]  /*3f90*/  LDL.64 R232, [R1+0x48] ;  /* 0x0000480001e87983 */ /* 0x000f220000100a00 */
[----:B------:R-:W-:Y:S03]  /*3fa0*/  UIADD3 UR22, UR25, UR22, URZ ;  /* 0x0000001619167290 */ /* 0x000fe6000fffe03f */
[----:B------:R-:W4:Y:S01]  /*3fb0*/  LDL R230, [R1+0x58] ;  /* 0x0000580001e67983 */ /* 0x000f220000100800 */
[----:B------:R-:W-:Y:S03]  /*3fc0*/  USHF.L.U64.HI UR22, UR24, 0x6, UR22 ;  /* 0x0000000618167899 */ /* 0x000fe60008010216 */
[----:B------:R-:W1:Y:S04]  /*3fd0*/  S2R R237, SR_TID.X ;  /* 0x0000000000ed7919 */ /* 0x000e680000002100 */
[----:B------:R-:W1:Y:S02]  /*3fe0*/  S2R R240, SR_TID.X ;  /* 0x0000000000f07919 */ /* 0x000e640000002100 */
[----:B-1----:R-:W-:Y:S04]  /*3ff0*/  SHF.R.S32.HI R237, RZ, 0x1f, R237 ;  /* 0x0000001fffed7819 */ /* 0x002fe800000114ed */
[----:B------:R-:W-:Y:S04]  /*4000*/  LEA.HI R237, R237, R240, RZ, 0x3 ;  /* 0x000000f0eded7211 */ /* 0x000fe800078f18ff */
[----:B------:R-:W-:Y:S02]  /*4010*/  SHF.R.S32.HI R237, RZ, 0x3, R237 ;  /* 0x00000003ffed7819 */ /* 0x000fe400000114ed */
[----:B-----5:R-:W-:Y:S04]  /*4020*/  IADD3 R3, P0, R238, UR6, RZ ;  /* 0x00000006ee037c10 */ /* 0x020fe8000ff1e0ff */
[----:B---3--:R-:W-:Y:S02]  /*4030*/  IADD3.X R204, R234, UR22, RZ, P0, !PT ;  /* 0x00000016eacc7c10 */ /* 0x008fe400087fe4ff */
[----:B------:R-:W-:Y:S02]  /*4040*/  LEA R226, P0, R3, c[0x0][0x160], 0x1 ;  /* 0x0000580003e27a11 */ /* 0x000fe400078008ff */
[----:B--2---:R-:W-:Y:S02]  /*4050*/  LOP3.LUT P3, RZ, R231, 0x2, RZ, 0xc0, !PT ;  /* 0x00000002e7ff7812 */ /* 0x004fe4000786c0ff */
[----:B------:R-:W-:Y:S01]  /*4060*/  LEA.HI.X R227, R3, c[0x0][0x164], R204, 0x1, P0 ;  /* 0x0000590003e37a11 */ /* 0x000fe200000f0ccc */
[----:B------:R-:W-:Y:S01]  /*4070*/  IMAD.U32 R3, RZ, RZ, UR21 ;  /* 0x00000015ff037e24 */ /* 0x000fe2000f8e00ff */
[----:B------:R-:W-:Y:S02]  /*4080*/  IADD3 R204, -R237, UR7, RZ ;  /* 0x00000007edcc7c10 */ /* 0x000fe4000fffe1ff */
[----:B------:R-:W-:Y:S01]  /*4090*/  LOP3.LUT R231, R231, 0xfffffff7, RZ, 0xc0, !PT ;  /* 0xfffffff7e7e77812 */ /* 0x000fe200078ec0ff */
[----:B----4-:R-:W-:Y:S01]  /*40a0*/  IMAD R3, R3, 0x4000, R229 ;  /* 0x0000400003037824 */ /* 0x010fe200078e02e5 */
[C---:B------:R-:W-:Y:S01]  /*40b0*/  ISETP.LT.OR P0, PT, R204.reuse, 0x1, P3 ;  /* 0x00000001cc00780c */ /* 0x040fe20001f01670 */
[----:B------:R-:W-:Y:S01]  /*40c0*/  IMAD.U32 R229, RZ, RZ, UR17 ;  /* 0x00000011ffe57e24 */ /* 0x000fe2000f8e00ff */
[----:B------:R-:W-:Y:S02]  /*40d0*/  @P1 LOP3.LUT R231, R231, 0x8, RZ, 0xfc, !PT ;  /* 0x00000008e7e71812 */ /* 0x000fe400078efcff */
[C---:B------:R-:W-:Y:S02]  /*40e0*/  ISETP.LT.OR P3, PT, R204.reuse, 0x21, P3 ;  /* 0x00000021cc00780c */ /* 0x040fe40001f61670 */
[----:B------:R-:W-:Y:S01]  /*40f0*/  LOP3.LUT P1, RZ, R231, 0x1, RZ, 0xc0, !PT ;  /* 0x00000001e7ff7812 */ /* 0x000fe2000782c0ff */
[----:B------:R1:W-:Y:S06]  /*4100*/  STL [R1+0x4], R231 ;  /* 0x000004e701007387 */ /* 0x0003ec0000100800 */
[----:B------:R-:W-:Y:S01]  /*4110*/  @!PT LDS RZ, [RZ] ;  /* 0x00000000fffff984 */ /* 0x000fe20000000800 */
[----:B------:R-:W-:Y:S01]  /*4120*/  @!PT LDS RZ, [RZ] ;  /* 0x00000000fffff984 */ /* 0x000fe20000000800 */
[----:B------:R-:W-:Y:S01]  /*4130*/  @!PT LDS RZ, [RZ] ;  /* 0x00000000fffff984 */ /* 0x000fe20000000800 */
[----:B------:R2:W-:Y:S01]  /*4140*/  LDGSTS.E.BYPASS.LTC128B.128 [R3], [R226.64], !P0 ;  /* 0x00000000e2037fae */ /* 0x0005e2000c101d4e */
[----:B------:R-:W-:Y:S11]  /*4150*/  ISETP.LT.OR P0, PT, R204, 0x1, P1 ;  /* 0x00000001cc00780c */ /* 0x000ff60000f01670 */
[----:B------:R-:W-:Y:S02]  /*4160*/  @!UPT UIADD3 URZ, URZ, URZ, URZ ;  /* 0x0000003f3f3ff290 */ /* 0x000fe4000fffe03f */
[----:B------:R2:W-:Y:S02]  /*4170*/  LDGSTS.E.BYPASS.LTC128B.128 [R3+0x2000], [R226.64+0x80], !P0 ;  /* 0x02000080e2037fae */ /* 0x0005e4000c101d4e */
[----:B--2---:R-:W-:Y:S05]  /*4180*/  IMAD.U32 R227, RZ, RZ, UR18 ;  /* 0x00000012ffe37e24 */ /* 0x004fea000f8e00ff */
[----:B------:R-:W-:Y:S04]  /*4190*/  IADD3 R227, P2, P0, R238, UR6, R227 ;  /* 0x00000006eee37c10 */ /* 0x000fe8000f85e0e3 */
[----:B------:R-:W-:Y:S02]  /*41a0*/  IADD3.X R229, R234, UR22, R229, P2, P0 ;  /* 0x00000016eae57c10 */ /* 0x000fe400097e04e5 */
[----:B------:R-:W-:Y:S02]  /*41b0*/  ISETP.LT.OR P2, PT, R204, 0x21, P1 ;  /* 0x00000021cc00780c */ /* 0x000fe40000f41670 */
[----:B------:R-:W-:Y:S02]  /*41c0*/  LEA R226, P0, R227, c[0x0][0x160], 0x1 ;  /* 0x00005800e3e27a11 */ /* 0x000fe400078008ff */
[----:B------:R-:W-:Y:S02]  /*41d0*/  LOP3.LUT P1, RZ, R231, 0x8, RZ, 0xc0, !PT ;  /* 0x00000008e7ff7812 */ /* 0x000fe4000782c0ff */
[----:B------:R-:W-:Y:S05]  /*41e0*/  LEA.HI.X R227, R227, c[0x0][0x164], R229, 0x1, P0 ;  /* 0x00005900e3e37a11 */ /* 0x000fea00000f0ce5 */
[----:B------:R2:W-:Y:S04]  /*41f0*/  LDGSTS.E.BYPASS.LTC128B.128 [R3+0x1000], [R226.64], !P3 ;  /* 0x01000000e2037fae */ /* 0x0005e8000d901d4e */
[----:B------:R2:W-:Y:S02]  /*4200*/  LDGSTS.E.BYPASS.LTC128B.128 [R3+0x3000], [R226.64+0x80], !P2 ;  /* 0x03000080e2037fae */ /* 0x0005e4000d101d4e */
[----:B--2---:R-:W-:Y:S05]  /*4210*/  IMAD.U32 R3, RZ, RZ, UR16 ;  /* 0x00000010ff037e24 */ /* 0x004fea000f8e00ff */
[----:B------:R-:W-:Y:S04]  /*4220*/  @!P4 LEA R3, R3, 0x40, 0x6 ;  /* 0x000000400303c811 */ /* 0x000fe800078e30ff */
[C---:B------:R-:W-:Y:S04]  /*4230*/  @!P4 IADD3 R204, P0, R3.reuse, R232, RZ ;  /* 0x000000e803ccc210 */ /* 0x040fe80007f1e0ff */
[----:B------:R-:W-:Y:S02]  /*4240*/  @!P4 LEA.HI.X.SX32 R3, R3, R230, 0x1, P0 ;  /* 0x000000e60303c211 */ /* 0x000fe400000f0eff */
[----:B------:R-:W2:Y:S01]  /*4250*/  S2R R230, SR_TID.X ;  /* 0x0000000000e67919 */ /* 0x000ea20000002100 */
[C---:B------:R-:W-:Y:S04]  /*4260*/  @!P4 LEA R226, P0, R204.reuse, c[0x0][0x258], 0x2 ;  /* 0x00009600cce2ca11 */ /* 0x040fe800078010ff */
[----:B------:R-:W-:Y:S01]  /*4270*/  @!P4 LEA.HI.X R227, R204, c[0x0][0x25c], R3, 0x2, P0 ;  /* 0x00009700cce3ca11 */ /* 0x000fe200000f1403 */
[----:B------:R-:W-:Y:S02]  /*4280*/  IMAD.U32 R3, RZ, RZ, UR21 ;  /* 0x00000015ff037e24 */ /* 0x000fe4000f8e00ff */
[----:B--2---:R-:W-:Y:S04]  /*4290*/  IMAD.SHL.U32 R230, R230, 0x4, RZ ;  /* 0x00000004e6e67824 */ /* 0x004fe800078e00ff */
[----:B------:R-:W-:Y:S04]  /*42a0*/  @!P4 IMAD R3, R3, 0x40, R230 ;  /* 0x000000400303c824 */ /* 0x000fe800078e02e6 */
[----:B------:R-:W-:Y:S05]  /*42b0*/  @!P4 IMAD.SHL.U32 R3, R3, 0x4, RZ ;  /* 0x000000040303c824 */ /* 0x000fea00078e00ff */
[----:B------:R1:W-:Y:S02]  /*42c0*/  @!P4 LDGSTS.E.BYPASS.LTC128B.128 [R3+0x20080], [R226.64] ;  /* 0x20080000e203cfae */ /* 0x0003e4000b901d4e */
.L_x_1591:
        /* <DEDUP_REMOVED lines=95> */
[C---:B------:R-:W-:Y:S01]  /*48c0*/  ISETP.LT.OR P0, PT, R200.reuse, 0x2, P0 ;  /* 0x00000002c800780c */ /* 0x040fe20000701670 */
[----:B------:R-:W-:Y:S03]  /*48d0*/  FFMA.FTZ R223, R3, c[0x0][0x29c], -R223 ;  /* 0x0000a70003df7a23 */ /* 0x000fe600000108df */
[----:B------:R-:W-:Y:S02]  /*48e0*/  FSEL R7, R7, -INF , !P0 ;  /* 0xff80000007077808 */ /* 0x000fe40004000000 */
[----:B------:R-:W-:Y:S01]  /*48f0*/  PLOP3.LUT P0, PT, PT, PT, UP4, 0x80, 0x0 ;  /* 0x000000000000781c */ /* 0x000fe20003f0f048 */
[----:B------:R-:W-:Y:S02]  /*4900*/  MUFU.EX2 R223, R223 ;  /* 0x000000df00df7308 */ /* 0x000fe40000000800 */
        /* <DEDUP_REMOVED lines=33> */
[C---:B------:R-:W-:Y:S03]  /*4b20*/  ISETP.GT.AND P0, PT, R208.reuse, 0x1, P0 ;  /* 0x00000001d000780c */ /* 0x040fe60000704270 */
[----:B------:R-:W-:Y:S01]  /*4b30*/  HMMA.16816.F32 R48, R48, R182, RZ ;  /* 0x000000b63030723c */ /* 0x000fe200000018ff */
[----:B------:R-:W-:Y:S01]  /*4b40*/  LDSM.16.M88.4 R180, [R202+0x1b080] ;  /* 0x01b08000cab4783b */ /* 0x000fe20000000200 */
[----:B------:R-:W-:Y:S01]  /*4b50*/  ISETP.LT.OR P0, PT, R205, 0x2, P0 ;  /* 0x00000002cd00780c */ /* 0x000fe20000701670 */
[----:B------:R-:W-:Y:S03]  /*4b60*/  MUFU.EX2 R222, R222 ;  /* 0x000000de00de7308 */ /* 0x000fe60000000800 */
[----:B------:R-:W-:Y:S02]  /*4b70*/  FSEL R3, R5, -INF , !P0 ;  /* 0xff80000005037808 */ /* 0x000fe40004000000 */
[-C--:B------:R-:W-:Y:S01]  /*4b80*/  HMMA.16816.F32 R8, R184, R188.reuse, R8 ;  /* 0x000000bcb808723c */ /* 0x080fe20000001808 */
[----:B------:R-:W-:Y:S04]  /*4b90*/  PLOP3.LUT P0, PT, PT, PT, UP4, 0x80, 0x0 ;  /* 0x000000000000781c */ /* 0x000fe80003f0f048 */
[----:B------:R-:W-:Y:S03]  /*4ba0*/  ISETP.GT.AND P0, PT, R208, RZ, P0 ;  /* 0x000000ffd000720c */ /* 0x000fe60000704270 */
[C---:B------:R-:W-:Y:S04]  /*4bb0*/  HMMA.16816.F32 R12, R192.reuse, R188, R12 ;  /* 0x000000bcc00c723c */ /* 0x040fe8000000180c */
[C---:B------:R-:W-:Y:S04]  /*4bc0*/  ISETP.LT.OR P0, PT, R205.reuse, 0x1, P0 ;  /* 0x00000001cd00780c */ /* 0x040fe80000701670 */
[-C--:B------:R-:W-:Y:S04]  /*4bd0*/  HMMA.16816.F32 R24, R192, R190.reuse, R24 ;  /* 0x000000bec018723c */ /* 0x080fe80000001818 */
[----:B------:R-:W-:Y:S02]  /*4be0*/  FSEL R200, R4, -INF , !P0 ;  /* 0xff80000004c87808 */ /* 0x000fe40004000000 */
[----:B------:R-:W-:Y:S02]  /*4bf0*/  PLOP3.LUT P0, PT, PT, PT, UP4, 0x80, 0x0 ;  /* 0x000000000000781c */ /* 0x000fe40003f0f048 */
[C---:B------:R-:W-:Y:S01]  /*4c00*/  HMMA.16816.F32 R28, R184.reuse, R190, R28 ;  /* 0x000000beb81c723c */ /* 0x040fe2000000181c */
[----:B------:R-:W-:Y:S03]  /*4c10*/  MUFU.EX2 R190, R246 ;  /* 0x000000f600be7308 */ /* 0x000fe60000000800 */
[----:B------:R-:W-:Y:S04]  /*4c20*/  ISETP.GT.AND P0, PT, R208, 0x20, P0 ;  /* 0x00000020d000780c */ /* 0x000fe80000704270 */
[-C--:B------:R-:W-:Y:S03]  /*4c30*/  HMMA.16816.F32 R36, R184, R196.reuse, R36 ;  /* 0x000000c4b824723c */ /* 0x080fe60000001824 */
[C---:B------:R-:W-:Y:S04]  /*4c40*/  ISETP.LT.OR P0, PT, R205.reuse, 0x21, P0 ;  /* 0x00000021cd00780c */ /* 0x040fe80000701670 */
[----:B------:R-:W-:Y:S01]  /*4c50*/  FSEL R204, R16, -INF , !P0 ;  /* 0xff80000010cc7808 */ /* 0x000fe20004000000 */
[C---:B------:R-:W-:Y:S01]  /*4c60*/  HMMA.16816.F32 R40, R192.reuse, R196, R40 ;  /* 0x000000c4c028723c */ /* 0x040fe20000001828 */
[----:B------:R-:W-:Y:S01]  /*4c70*/  PLOP3.LUT P0, PT, PT, PT, UP4, 0x80, 0x0 ;  /* 0x000000000000781c */ /* 0x000fe20003f0f048 */
[----:B------:R-:W-:Y:S03]  /*4c80*/  MUFU.EX2 R196, R233 ;  /* 0x000000e900c47308 */ /* 0x000fe60000000800 */
[C---:B------:R-:W-:Y:S03]  /*4c90*/  ISETP.GT.AND P0, PT, R208.reuse, 0x21, P0 ;  /* 0x00000021d000780c */ /* 0x040fe60000704270 */
[-C--:B------:R-:W-:Y:S03]  /*4ca0*/  HMMA.16816.F32 R44, R192, R198.reuse, R44 ;  /* 0x000000c6c02c723c */ /* 0x080fe6000000182c */
[----:B------:R-:W-:Y:S01]  /*4cb0*/  ISETP.LT.OR P0, PT, R205, 0x22, P0 ;  /* 0x00000022cd00780c */ /* 0x000fe20000701670 */
[----:B------:R-:W-:Y:S03]  /*4cc0*/  MUFU.EX2 R193, R245 ;  /* 0x000000f500c17308 */ /* 0x000fe60000000800 */
[----:B------:R-:W-:Y:S01]  /*4cd0*/  FSEL R226, R17, -INF , !P0 ;  /* 0xff80000011e27808 */ /* 0x000fe20004000000 */
[----:B------:R-:W-:Y:S01]  /*4ce0*/  HMMA.16816.F32 R48, R184, R198, R48 ;  /* 0x000000c6b830723c */ /* 0x000fe20000001830 */
[----:B------:R-:W-:Y:S01]  /*4cf0*/  PLOP3.LUT P0, PT, PT, PT, UP4, 0x80, 0x0 ;  /* 0x000000000000781c */ /* 0x000fe20003f0f048 */
[----:B------:R-:W-:Y:S03]  /*4d00*/  LDSM.16.M88.4 R16, [R212+0x8080] ;  /* 0x00808000d410783b */ /* 0x000fe60000000200 */
[----:B------:R-:W-:Y:S01]  /*4d10*/  ISETP.GT.AND P0, PT, R208, 0x40, P0 ;  /* 0x00000040d000780c */ /* 0x000fe20000704270 */
[----:B------:R-:W-:Y:S03]  /*4d20*/  MUFU.EX2 R186, R242 ;  /* 0x000000f200ba7308 */ /* 0x000fe60000000800 */
[C---:B------:R-:W-:Y:S04]  /*4d30*/  ISETP.LT.OR P0, PT, R205.reuse, 0x41, P0 ;  /* 0x00000041cd00780c */ /* 0x040fe80000701670 */
[----:B------:R-:W-:Y:S02]  /*4d40*/  FSEL R227, R20, -INF , !P0 ;  /* 0xff80000014e37808 */ /* 0x000fe40004000000 */
[----:B------:R-:W-:Y:S01]  /*4d50*/  PLOP3.LUT P0, PT, PT, PT, UP4, 0x80, 0x0 ;  /* 0x000000000000781c */ /* 0x000fe20003f0f048 */
[----:B------:R-:W-:Y:S03]  /*4d60*/  MUFU.EX2 R195, R244 ;  /* 0x000000f400c37308 */ /* 0x000fe60000000800 */
[C---:B------:R-:W-:Y:S04]  /*4d70*/  ISETP.GT.AND P0, PT, R208.reuse, 0x41, P0 ;  /* 0x00000041d000780c */ /* 0x040fe80000704270 */
[----:B------:R-:W-:Y:S03]  /*4d80*/  ISETP.LT.OR P0, PT, R205, 0x42, P0 ;  /* 0x00000042cd00780c */ /* 0x000fe60000701670 */
[----:B------:R-:W-:Y:S01]  /*4d90*/  MUFU.EX2 R184, R247 ;  /* 0x000000f700b87308 */ /* 0x000fe20000000800 */
[----:B------:R-:W-:Y:S02]  /*4da0*/  FSEL R229, R21, -INF , !P0 ;  /* 0xff80000015e57808 */ /* 0x000fe40004000000 */
[----:B------:R-:W-:Y:S01]  /*4db0*/  PLOP3.LUT P0, PT, PT, PT, UP4, 0x80, 0x0 ;  /* 0x000000000000781c */ /* 0x000fe20003f0f048 */
[----:B------:R-:W-:Y:S03]  /*4dc0*/  LDSM.16.M88.4 R20, [R202+0x19080] ;  /* 0x01908000ca14783b */ /* 0x000fe60000000200 */
[----:B------:R-:W-:Y:S03]  /*4dd0*/  ISETP.GT.AND P0, PT, R208, 0x60, P0 ;  /* 0x00000060d000780c */ /* 0x000fe60000704270 */
[----:B------:R-:W-:Y:S01]  /*4de0*/  MUFU.EX2 R185, R251 ;  /* 0x000000fb00b97308 */ /* 0x000fe20000000800 */
[C---:B------:R-:W-:Y:S04]  /*4df0*/  ISETP.LT.OR P0, PT, R205.reuse, 0x61, P0 ;  /* 0x00000061cd00780c */ /* 0x040fe80000701670 */
[----:B------:R-:W-:Y:S02]  /*4e00*/  FSEL R230, R32, -INF , !P0 ;  /* 0xff80000020e67808 */ /* 0x000fe40004000000 */
[----:B------:R-:W-:Y:S03]  /*4e10*/  PLOP3.LUT P0, PT, PT, PT, UP4, 0x80, 0x0 ;  /* 0x000000000000781c */ /* 0x000fe60003f0f048 */
[----:B------:R-:W-:Y:S01]  /*4e20*/  MUFU.EX2 R199, R231 ;  /* 0x000000e700c77308 */ /* 0x000fe20000000800 */
[----:B------:R-:W-:Y:S01]  /*4e30*/  ISETP.GT.AND P0, PT, R208, 0x61, P0 ;  /* 0x00000061d000780c */ /* 0x000fe20000704270 */
[----:B------:R-:W-:Y:S02]  /*4e40*/  IMAD.MOV.U32 R208, RZ, RZ, R6 ;  /* 0x000000ffffd07224 */ /* 0x000fe400078e0006 */
[----:B------:R-:W1:Y:S01]  /*4e50*/  LDSM.16.M88.4 R4, [R202+0x18080] ;  /* 0x01808000ca04783b */ /* 0x000e620000000200 */
[----:B------:R-:W-:Y:S04]  /*4e60*/  ISETP.LT.OR P0, PT, R205, 0x62, P0 ;  /* 0x00000062cd00780c */ /* 0x000fe80000701670 */
[----:B------:R-:W-:Y:S01]  /*4e70*/  FSEL R205, R33, -INF , !P0 ;  /* 0xff80000021cd7808 */ /* 0x000fe20004000000 */
[----:B------:R-:W-:Y:S01]  /*4e80*/  MUFU.EX2 R194, R252 ;  /* 0x000000fc00c27308 */ /* 0x000fe20000000800 */
[----:B------:R-:W-:Y:S01]  /*4e90*/  PLOP3.LUT P0, PT, PT, PT, UP0, 0x80, 0x0 ;  /* 0x000000000000781c */ /* 0x000fe20003f0f008 */
[----:B------:R-:W2:Y:S08]  /*4ea0*/  LDSM.16.M88.4 R32, [R212+0xa080] ;  /* 0x00a08000d420783b */ /* 0x000eb00000000200 */
        /* <DEDUP_REMOVED lines=38> */
[--C-:B-1----:R-:W-:Y:S02]  /*5110*/  FFMA.FTZ R0, R204, c[0x0][0x29c], -R225.reuse ;  /* 0x0000a700cc007a23 */ /* 0x102fe400000108e1 */
[----:B------:R-:W-:Y:S02]  /*5120*/  IMAD.SHL.U32 R204, R213, 0x2, RZ ;  /* 0x00000002d5cc7824 */ /* 0x000fe400078e00ff */
        /* <DEDUP_REMOVED lines=125> */
[----:B------:R-:W-:Y:S01]  /*5900*/  STS [R236+0x21880], R3 ;  /* 0x02188003ec007388 */ /* 0x000fe20000000800 */
        /* <DEDUP_REMOVED lines=23> */
[----:B------:R3:W-:Y:S01]  /*5a80*/  STS [R236+0x23480], R4 ;  /* 0x02348004ec007388 */ /* 0x0007e20000000800 */
[----:B-1----:R-:W-:Y:S01]  /*5a90*/  F2FP.PACK_AB R2, R30, R31 ;  /* 0x0000001f1e02723e */ /* 0x002fe200000000ff */
[----:B------:R-:W-:Y:S01]  /*5aa0*/  FMUL.FTZ R40, R199, R40 ;  /* 0x00000028c7287220 */ /* 0x000fe20000410000 */
[----:B------:R-:W-:Y:S01]  /*5ab0*/  F2FP.PACK_AB R23, R23, R50 ;  /* 0x000000321717723e */ /* 0x000fe200000000ff */
[----:B------:R-:W-:Y:S02]  /*5ac0*/  FMUL.FTZ R10, R194, R41 ;  /* 0x00000029c20a7220 */ /* 0x000fe40000410000 */
[----:B------:R1:W-:Y:S01]  /*5ad0*/  STS [R236+0x23880], R2 ;  /* 0x02388002ec007388 */ /* 0x0003e20000000800 */
[--C-:B------:R-:W-:Y:S02]  /*5ae0*/  FADD.FTZ R47, R47, -R0.reuse ;  /* 0x800000002f2f7221 */ /* 0x100fe40000010000 */
[----:B------:R-:W-:Y:S01]  /*5af0*/  FMUL.FTZ R42, R31, R42 ;  /* 0x0000002a1f2a7220 */ /* 0x000fe20000410000 */
[----:B------:R4:W-:Y:S01]  /*5b00*/  STS [R235+0x3000], R5 ;  /* 0x00300005eb007388 */ /* 0x0009e20000000800 */
[----:B------:R-:W-:Y:S01]  /*5b10*/  FADD.FTZ R46, R46, -R0 ;  /* 0x800000002e2e7221 */ /* 0x000fe20000010000 */
[----:B------:R-:W-:Y:S01]  /*5b20*/  F2FP.PACK_AB R10, R10, R40 ;  /* 0x000000280a0a723e */ /* 0x000fe200000000ff */
[----:B------:R-:W-:Y:S02]  /*5b30*/  FMUL.FTZ R44, R187, R44 ;  /* 0x0000002cbb2c7220 */ /* 0x000fe40000410000 */
[----:B------:R-:W-:Y:S02]  /*5b40*/  FMUL.FTZ R11, R223, R45 ;  /* 0x0000002ddf0b7220 */ /* 0x000fe40000410000 */
[----:B--2---:R-:W-:Y:S02]  /*5b50*/  FMUL.FTZ R46, R13, R46 ;  /* 0x0000002e0d2e7220 */ /* 0x004fe40000410000 */
[----:B------:R-:W-:Y:S01]  /*5b60*/  FMUL.FTZ R3, R224, R47 ;  /* 0x0000002fe0037220 */ /* 0x000fe20000410000 */
[----:B------:R-:W-:Y:S01]  /*5b70*/  F2FP.PACK_AB R11, R11, R44 ;  /* 0x0000002c0b0b723e */ /* 0x000fe200000000ff */
[----:B------:R-:W-:Y:S03]  /*5b80*/  IMAD.U32 R0, RZ, RZ, UR4 ;  /* 0x00000004ff007e24 */ /* 0x000fe6000f8e00ff */
[----:B------:R-:W-:Y:S01]  /*5b90*/  F2FP.PACK_AB R3, R3, R46 ;  /* 0x0000002e0303723e */ /* 0x000fe200000000ff */
[----:B---3--:R-:W-:Y:S02]  /*5ba0*/  FMUL.FTZ R4, R30, R43 ;  /* 0x0000002b1e047220 */ /* 0x008fe40000410000 */
[----:B------:R-:W-:Y:S03]  /*5bb0*/  IMAD R0, R0, 0x2000, R216 ;  /* 0x0000200000007824 */ /* 0x000fe600078e02d8 */
[----:B------:R-:W-:Y:S02]  /*5bc0*/  F2FP.PACK_AB R4, R4, R42 ;  /* 0x0000002a0404723e */ /* 0x000fe400000000ff */
        /* <DEDUP_REMOVED lines=124> */
[----:B-12-4-:R-:W2:Y:S01]  /*6390*/  LDL R226, [R1+0x38] ;  /* 0x0000380001e27983 */ /* 0x016ea20000100800 */
[----:B------:R-:W-:Y:S01]  /*63a0*/  ULDC.64 UR6, c[0x0][0x208] ;  /* 0x0000820000067ab9 */ /* 0x000fe20000000a00 */
[----:B------:R-:W-:Y:S01]  /*63b0*/  IMAD.U32 R4, RZ, RZ, UR13 ;  /* 0x0000000dff047e24 */ /* 0x000fe2000f8e00ff */
[----:B------:R-:W-:Y:S01]  /*63c0*/  USHF.R.S32.HI UR23, URZ, 0x1f, UR22 ;  /* 0x0000001f3f177899 */ /* 0x000fe20008011416 */
[----:B------:R-:W3:Y:S01]  /*63d0*/  LDL.64 R242, [R1+0x20] ;  /* 0x0000200001f27983 */ /* 0x000ee20000100a00 */
[----:B------:R-:W-:Y:S01]  /*63e0*/  IMAD.U32 R7, RZ, RZ, UR12 ;  /* 0x0000000cff077e24 */ /* 0x000fe2000f8e00ff */
[----:B------:R-:W-:Y:S02]  /*63f0*/  UIMAD.WIDE.U32 UR24, UR22, UR6, URZ ;  /* 0x00000006161872a5 */ /* 0x000fe4000f8e003f */
[----:B------:R-:W4:Y:S01]  /*6400*/  LDL.64 R244, [R1+0x40] ;  /* 0x0000400001f47983 */ /* 0x000f220000100a00 */
[----:B------:R-:W-:Y:S02]  /*6410*/  UIMAD UR23, UR23, UR6, URZ ;  /* 0x00000006171772a4 */ /* 0x000fe4000f8e023f */
[----:B------:R-:W-:Y:S01]  /*6420*/  USHF.L.U32 UR6, UR24, 0x6, URZ ;  /* 0x0000000618067899 */ /* 0x000fe2000800063f */
[----:B------:R-:W5:Y:S01]  /*6430*/  LDL.64 R230, [R1+0x18] ;  /* 0x0000180001e67983 */ /* 0x000f620000100a00 */
[----:B------:R-:W-:Y:S02]  /*6440*/  UIMAD UR23, UR22, UR7, UR23 ;  /* 0x00000007161772a4 */ /* 0x000fe4000f8e0217 */
[----:B------:R-:W-:Y:S01]  /*6450*/  USHF.L.U32 UR22, UR22, 0x6, URZ ;  /* 0x0000000616167899 */ /* 0x000fe2000800063f */
[----:B------:R-:W4:Y:S01]  /*6460*/  LDL R229, [R1+0x3c] ;  /* 0x00003c0001e57983 */ /* 0x000f220000100800 */
[----:B------:R-:W-:Y:S04]  /*6470*/  UIADD3 UR23, UR25, UR23, URZ ;  /* 0x0000001719177290 */ /* 0x000fe8000fffe03f */
[----:B------:R-:W-:Y:S01]  /*6480*/  USHF.L.U64.HI UR23, UR24, 0x6, UR23 ;  /* 0x0000000618177899 */ /* 0x000fe20008010217 */
[----:B------:R-:W-:Y:S01]  /*6490*/  IMAD.U32 R5, RZ, RZ, UR22 ;  /* 0x00000016ff057e24 */ /* 0x000fe2000f8e00ff */
[----:B---3--:R-:W-:Y:S01]  /*64a0*/  IADD3 R4, P2, P0, R242, UR6, R4 ;  /* 0x00000006f2047c10 */ /* 0x008fe2000f85e004 */
[----:B--2---:R-:W-:Y:S02]  /*64b0*/  IMAD.MOV.U32 R227, RZ, RZ, R226 ;  /* 0x000000ffffe37224 */ /* 0x004fe400078e00e2 */
[----:B------:R-:W2:Y:S01]  /*64c0*/  LDL R226, [R1+0x60] ;  /* 0x0000600001e27983 */ /* 0x000ea20000100800 */
[----:B-----5:R-:W-:Y:S02]  /*64d0*/  IADD3.X R7, R231, UR23, R7, P2, P0 ;  /* 0x00000017e7077c10 */ /* 0x020fe400097e0407 */
[----:B----4-:R-:W-:Y:S04]  /*64e0*/  IADD3 R3, P0, R244, UR22, RZ ;  /* 0x00000016f4037c10 */ /* 0x010fe8000ff1e0ff */
[----:B------:R-:W-:Y:S02]  /*64f0*/  LEA.HI.X.SX32 R5, R5, R229, 0x1, P0 ;  /* 0x000000e505057211 */ /* 0x000fe400000f0eff */
[C---:B------:R-:W-:Y:S04]  /*6500*/  LEA R10, P0, R3.reuse, c[0x0][0x280], 0x2 ;  /* 0x0000a000030a7a11 */ /* 0x040fe800078010ff */
[----:B------:R-:W-:Y:S02]  /*6510*/  LEA.HI.X R11, R3, c[0x0][0x284], R5, 0x2, P0 ;  /* 0x0000a100030b7a11 */ /* 0x000fe400000f1405 */
[----:B------:R-:W-:Y:S04]  /*6520*/  IADD3 R3, P0, R242, UR6, RZ ;  /* 0x00000006f2037c10 */ /* 0x000fe8000ff1e0ff */
[----:B------:R-:W-:Y:S02]  /*6530*/  IADD3.X R5, R231, UR23, RZ, P0, !PT ;  /* 0x00000017e7057c10 */ /* 0x000fe400087fe4ff */
[C---:B------:R-:W-:Y:S04]  /*6540*/  LEA R8, P0, R3.reuse, c[0x0][0x1f0], 0x1 ;  /* 0x00007c0003087a11 */ /* 0x040fe800078008ff */
[----:B------:R-:W-:Y:S01]  /*6550*/  LEA.HI.X R9, R3, c[0x0][0x1f4], R5, 0x1, P0 ;  /* 0x00007d0003097a11 */ /* 0x000fe200000f0c05 */
[----:B------:R-:W-:Y:S01]  /*6560*/  IMAD.U32 R3, RZ, RZ, UR20 ;  /* 0x00000014ff037e24 */ /* 0x000fe2000f8e00ff */
[C---:B------:R-:W-:Y:S04]  /*6570*/  LEA R6, P0, R4.reuse, c[0x0][0x1f0], 0x1 ;  /* 0x00007c0004067a11 */ /* 0x040fe800078008ff */
[----:B------:R-:W-:Y:S01]  /*6580*/  LEA.HI.X R7, R4, c[0x0][0x1f4], R7, 0x1, P0 ;  /* 0x00007d0004077a11 */ /* 0x000fe200000f0c07 */
[----:B------:R-:W-:Y:S05]  /*6590*/  IMAD.U32 R4, RZ, RZ, UR22 ;  /* 0x00000016ff047e24 */ /* 0x000fea000f8e00ff */
[----:B------:R-:W-:Y:S04]  /*65a0*/  IADD3 R4, -R227, UR10, -R4 ;  /* 0x0000000ae3047c10 */ /* 0x000fe8000fffe904 */
[C---:B------:R-:W-:Y:S01]  /*65b0*/  ISETP.LT.OR P0, PT, R4.reuse, 0x1, !P5 ;  /* 0x000000010400780c */ /* 0x040fe20006f01670 */
[----:B--2---:R-:W-:Y:S02]  /*65c0*/  IMAD R3, R3, 0x4000, R226 ;  /* 0x0000400003037824 */ /* 0x004fe400078e02e2 */
[----:B------:R-:W1:Y:S10]  /*65d0*/  S2R R226, SR_TID.X ;  /* 0x0000000000e27919 */ /* 0x000e740000002100 */
[----:B------:R-:W-:Y:S01]  /*65e0*/  @!PT LDS RZ, [RZ] ;  /* 0x00000000fffff984 */ /* 0x000fe20000000800 */
[----:B------:R-:W-:Y:S01]  /*65f0*/  @!PT LDS RZ, [RZ] ;  /* 0x00000000fffff984 */ /* 0x000fe20000000800 */
[----:B------:R-:W-:Y:S01]  /*6600*/  @!PT LDS RZ, [RZ] ;  /* 0x00000000fffff984 */ /* 0x000fe20000000800 */
[----:B------:R2:W-:Y:S01]  /*6610*/  LDGSTS.E.BYPASS.LTC128B.128 [R3], [R8.64], !P0 ;  /* 0x0000000008037fae */ /* 0x0005e2000c101d4e */
[C---:B------:R-:W-:Y:S11]  /*6620*/  ISETP.LT.OR P0, PT, R4.reuse, 0x1, !P6 ;  /* 0x000000010400780c */ /* 0x040ff60007701670 */
[----:B------:R-:W-:Y:S02]  /*6630*/  @!UPT UIADD3 URZ, URZ, URZ, URZ ;  /* 0x0000003f3f3ff290 */ /* 0x000fe4000fffe03f */
[----:B------:R2:W-:Y:S01]  /*6640*/  LDGSTS.E.BYPASS.LTC128B.128 [R3+0x2000], [R8.64+0x80], !P0 ;  /* 0x0200008008037fae */ /* 0x0005e2000c101d4e */
[----:B------:R-:W-:Y:S01]  /*6650*/  ISETP.LT.OR P0, PT, R4, 0x21, !P5 ;  /* 0x000000210400780c */ /* 0x000fe20006f01670 */
[----:B-1----:R-:W-:Y:S11]  /*6660*/  IMAD.SHL.U32 R226, R226, 0x4, RZ ;  /* 0x00000004e2e27824 */ /* 0x002ff600078e00ff */
[----:B------:R-:W-:Y:S01]  /*6670*/  @!UPT UIADD3 URZ, URZ, URZ, URZ ;  /* 0x0000003f3f3ff290 */ /* 0x000fe2000fffe03f */
[----:B------:R2:W-:Y:S01]  /*6680*/  LDGSTS.E.BYPASS.LTC128B.128 [R3+0x1000], [R6.64], !P0 ;  /* 0x0100000006037fae */ /* 0x0005e2000c101d4e */
[----:B------:R-:W-:Y:S11]  /*6690*/  ISETP.LT.OR P0, PT, R4, 0x21, !P6 ;  /* 0x000000210400780c */ /* 0x000ff60007701670 */
[----:B------:R-:W-:Y:S02]  /*66a0*/  @!UPT UIADD3 URZ, URZ, URZ, URZ ;  /* 0x0000003f3f3ff290 */ /* 0x000fe4000fffe03f */
[----:B------:R2:W-:Y:S02]  /*66b0*/  LDGSTS.E.BYPASS.LTC128B.128 [R3+0x3000], [R6.64+0x80], !P0 ;  /* 0x0300008006037fae */ /* 0x0005e4000c101d4e */
[----:B--2---:R-:W-:Y:S04]  /*66c0*/  IMAD.U32 R3, RZ, RZ, UR20 ;  /* 0x00000014ff037e24 */ /* 0x004fe8000f8e00ff */
[----:B------:R-:W-:Y:S04]  /*66d0*/  @!P4 IMAD R3, R3, 0x40, R226 ;  /* 0x000000400303c824 */ /* 0x000fe800078e02e2 */
[----:B------:R-:W-:Y:S05]  /*66e0*/  @!P4 IMAD.SHL.U32 R3, R3, 0x4, RZ ;  /* 0x000000040303c824 */ /* 0x000fea00078e00ff */
[----:B------:R1:W-:Y:S02]  /*66f0*/  @!P4 LDGSTS.E.BYPASS.LTC128B.128 [R3+0x20280], [R10.64] ;  /* 0x202800000a03cfae */ /* 0x0003e4000b901d4e */
.L_x_1592:
[----:B-12-4-:R-:W2:Y:S01]  /*6700*/  LDL.64 R6, [R1+0x50] ;  /* 0x0000500001067983 */ /* 0x016ea20000100a00 */
[----:B------:R-:W-:Y:S02]  /*6710*/  USHF.L.U32 UR16, UR16, 0xd, URZ ;  /* 0x0000000d10107899 */ /* 0x000fe4000800063f */
[----:B------:R-:W-:Y:S02]  /*6720*/  UISETP.GE.AND UP0, UPT, UR19, UR9, UPT ;  /* 0x000000091300728c */ /* 0x000fe4000bf06270 */
[----:B------:R-:W3:Y:S01]  /*6730*/  LDL R5, [R1+0x5c] ;  /* 0x00005c0001057983 */ /* 0x000ee20000100800 */
[----:B------:R-:W-:Y:S01]  /*6740*/  UIADD3 UR22, UR4, 0x1, URZ ;  /* 0x0000000104167890 */ /* 0x000fe2000fffe03f */
[----:B------:R-:W-:Y:S01]  /*6750*/  IMAD.U32 R4, RZ, RZ, UR16 ;  /* 0x00000010ff047e24 */ /* 0x000fe2000f8e00ff */
[----:B------:R-:W-:Y:S02]  /*6760*/  UISETP.GE.AND UP3, UPT, UR4, 0x1, UPT ;  /* 0x000000010400788c */ /* 0x000fe4000bf66270 */
[----:B------:R-:W-:Y:S01]  /*6770*/  LDSM.16.MT88.4 R184, [R0+0x1080] ;  /* 0x0010800000b8783b */ /* 0x000fe20000004200 */
[----:B------:R-:W-:Y:S02]  /*6780*/  UIADD3 UR7, UR21, 0x1, URZ ;  /* 0x0000000115077890 */ /* 0x000fe4000fffe03f */
[----:B------:R-:W-:Y:S02]  /*6790*/  UISETP.GE.AND UP2, UPT, UR21, 0x1, UPT ;  /* 0x000000011500788c */ /* 0x000fe4000bf46270 */
[----:B------:R-:W0:Y:S01]  /*67a0*/  LDGDEPBAR ;  /* 0x00000000000079af */ /* 0x000e220000000000 */
[----:B------:R-:W-:Y:S02]  /*67b0*/  UIADD3 UR6, UR20, 0x1, URZ ;  /* 0x0000000114067890 */ /* 0x000fe4000fffe03f */
[----:B------:R-:W-:Y:S02]  /*67c0*/  UISETP.GE.AND UP1, UPT, UR20, 0x1, UPT ;  /* 0x000000011400788c */ /* 0x000fe4000bf26270 */
[----:B------:R-:W-:Y:S02]  /*67d0*/  USEL UR4, UR22, URZ, !UP3 ;  /* 0x0000003f16047287 */ /* 0x000fe4000d800000 */
[----:B------:R-:W-:Y:S02]  /*67e0*/  USEL UR21, UR7, URZ, !UP2 ;  /* 0x0000003f07157287 */ /* 0x000fe4000d000000 */
[----:B------:R-:W-:Y:S01]  /*67f0*/  USEL UR20, UR6, URZ, !UP1 ;  /* 0x0000003f06147287 */ /* 0x000fe2000c800000 */
[----:B--2---:R-:W-:Y:S01]  /*6800*/  IADD3 R3, P0, R6, UR16, RZ ;  /* 0x0000001006037c10 */ /* 0x004fe2000ff1e0ff */
[----:B------:R-:W-:Y:S03]  /*6810*/  UMOV UR16, UR19 ;  /* 0x0000001300107c82 */ /* 0x000fe60008000000 */
[----:B---3--:R-:W-:Y:S02]  /*6820*/  LEA.HI.X.SX32 R4, R4, R5, 0x1, P0 ;  /* 0x0000000504047211 */ /* 0x008fe400000f0eff */
[C---:B------:R-:W-:Y:S04]  /*6830*/  LEA R222, P0, R3.reuse, c[0x0][0x220], 0x2 ;  /* 0x0000880003de7a11 */ /* 0x040fe800078010ff */
[----:B------:R-:W-:Y:S01]  /*6840*/  LEA.HI.X R223, R3, c[0x0][0x224], R4, 0x2, P0 ;  /* 0x0000890003df7a11 */ /* 0x000fe200000f1404 */
[----:B------:R-:W-:Y:S01]  /*6850*/  IMAD.IADD R3, R204, 0x1, R215 ;  /* 0x00000001cc037824 */ /* 0x000fe200078e02d7 */
[-C--:B------:R-:W-:Y:S01]  /*6860*/  HMMA.16816.F32 R4, R36, R16.reuse, RZ ;  /* 0x000000102404723c */ /* 0x080fe200000018ff */
[----:B------:R-:W-:Y:S02]  /*6870*/  PLOP3.LUT P0, PT, PT, PT, UP0, 0x80, 0x0 ;  /* 0x000000000000781c */ /* 0x000fe40003f0f008 */
[----:B------:R-:W-:Y:S01]  /*6880*/  IMAD.IADD R192, R208, 0x1, R3 ;  /* 0x00000001d0c07824 */ /* 0x000fe200078e0203 */
[----:B------:R-:W1:Y:S04]  /*6890*/  LDSM.16.M88.4 R180, [R3+0x24480] ;  /* 0x0244800003b4783b */ /* 0x000e680000000200 */
[C---:B------:R-:W-:Y:S01]  /*68a0*/  HMMA.16816.F32 R8, R28.reuse, R16, RZ ;  /* 0x000000101c08723c */ /* 0x040fe200000018ff */
[----:B------:R-:W2:Y:S07]  /*68b0*/  LDSM.16.M88.4 R188, [R3+0x25480] ;  /* 0x0254800003bc783b */ /* 0x000eae0000000200 */
[-C--:B------:R-:W-:Y:S08]  /*68c0*/  HMMA.16816.F32 R12, R28, R18.reuse, RZ ;  /* 0x000000121c0c723c */ /* 0x080ff000000018ff */
[C---:B------:R-:W-:Y:S08]  /*68d0*/  HMMA.16816.F32 R16, R36.reuse, R18, RZ ;  /* 0x000000122410723c */ /* 0x040ff000000018ff */
[-C--:B------:R-:W-:Y:S08]  /*68e0*/  HMMA.16816.F32 R20, R36, R40.reuse, RZ ;  /* 0x000000282414723c */ /* 0x080ff000000018ff */
[C---:B------:R-:W-:Y:S08]  /*68f0*/  HMMA.16816.F32 R24, R28.reuse, R40, RZ ;  /* 0x000000281c18723c */ /* 0x040ff000000018ff */
[-C--:B------:R-:W-:Y:S08]  /*6900*/  HMMA.16816.F32 R28, R28, R42.reuse, RZ ;  /* 0x0000002a1c1c723c */ /* 0x080ff000000018ff */
[----:B------:R-:W-:Y:S01]  /*6910*/  HMMA.16816.F32 R32, R36, R42, RZ ;  /* 0x0000002a2420723c */ /* 0x000fe200000018ff */
[----:B------:R-:W3:Y:S05]  /*6920*/  LDSM.16.MT88.4 R36, [R0+0x5080] ;  /* 0x005080000024783b */ /* 0x000eea0000004200 */
[----:B------:R-:W-:Y:S02]  /*6930*/  LDSM.16.M88.4 R40, [R192+0x24480] ;  /* 0x02448000c028783b */ /* 0x000fe40000000200 */
[-C--:B------:R-:W-:Y:S03]  /*6940*/  HMMA.16816.F32 R4, R44, R48.reuse, R4 ;  /* 0x000000302c04723c */ /* 0x080fe60000001804 */
[----:B------:R-:W-:Y:S05]  /*6950*/  LDSM.16.M88.4 R192, [R192+0x25480] ;  /* 0x02548000c0c0783b */ /* 0x000fea0000000200 */
[C---:B------:R-:W-:Y:S08]  /*6960*/  HMMA.16816.F32 R8, R196.reuse, R48, R8 ;  /* 0x00000030c408723c */ /* 0x040ff00000001808 */
[-C--:B------:R-:W-:Y:S08]  /*6970*/  HMMA.16816.F32 R12, R196, R50.reuse, R12 ;  /* 0x00000032c40c723c */ /* 0x080ff0000000180c */
[C---:B------:R-:W-:Y:S01]  /*6980*/  HMMA.16816.F32 R16, R44.reuse, R50, R16 ;  /* 0x000000322c10723c */ /* 0x040fe20000001810 */
[----:B------:R-:W4:Y:S07]  /*6990*/  LDSM.16.MT88.4 R48, [R0+0x1880] ;  /* 0x001880000030783b */ /* 0x000f2e0000004200 */
[-C--:B------:R-:W-:Y:S08]  /*69a0*/  HMMA.16816.F32 R20, R44, R200.reuse, R20 ;  /* 0x000000c82c14723c */ /* 0x080ff00000001814 */
[C---:B------:R-:W-:Y:S08]  /*69b0*/  HMMA.16816.F32 R24, R196.reuse, R200, R24 ;  /* 0x000000c8c418723c */ /* 0x040ff00000001818 */
[-C--:B------:R-:W-:Y:S01]  /*69c0*/  HMMA.16816.F32 R28, R196, R202.reuse, R28 ;  /* 0x000000cac41c723c */ /* 0x080fe2000000181c */
[----:B------:R-:W-:Y:S07]  /*69d0*/  LDSM.16.M88.4 R196, [R204+0x27480] ;  /* 0x02748000ccc4783b */ /* 0x000fee0000000200 */
[----:B------:R-:W-:Y:S01]  /*69e0*/  HMMA.16816.F32 R32, R44, R202, R32 ;  /* 0x000000ca2c20723c */ /* 0x000fe20000001820 */
[----:B------:R-:W5:Y:S05]  /*69f0*/  LDSM.16.MT88.4 R44, [R0+0x5880] ;  /* 0x00588000002c783b */ /* 0x000f6a0000004200 */
[----:B------:R-:W-:Y:S02]  /*6a00*/  LDSM.16.M88.4 R200, [R3+0x27480] ;  /* 0x0274800003c8783b */ /* 0x000fe40000000200 */
[-C--:B-1----:R-:W-:Y:S08]  /*6a10*/  HMMA.16816.F32 R4, R180, R184.reuse, R4 ;  /* 0x000000b8b404723c */ /* 0x082ff00000001804 */
[C---:B--2---:R-:W-:Y:S08]  /*6a20*/  HMMA.16816.F32 R8, R188.reuse, R184, R8 ;  /* 0x000000b8bc08723c */ /* 0x044ff00000001808 */
[-C--:B------:R-:W-:Y:S08]  /*6a30*/  HMMA.16816.F32 R12, R188, R186.reuse, R12 ;  /* 0x000000babc0c723c */ /* 0x080ff0000000180c */
[C---:B------:R-:W-:Y:S01]  /*6a40*/  HMMA.16816.F32 R16, R180.reuse, R186, R16 ;  /* 0x000000bab410723c */ /* 0x040fe20000001810 */
[----:B------:R-:W-:Y:S07]  /*6a50*/  LDSM.16.M88.4 R184, [R204+0x26480] ;  /* 0x02648000ccb8783b */ /* 0x000fee0000000200 */
[-C--:B---3--:R-:W-:Y:S08]  /*6a60*/  HMMA.16816.F32 R20, R180, R36.reuse, R20 ;  /* 0x00000024b414723c */ /* 0x088ff00000001814 */
[C---:B------:R-:W-:Y:S08]  /*6a70*/  HMMA.16816.F32 R24, R188.reuse, R36, R24 ;  /* 0x00000024bc18723c */ /* 0x040ff00000001818 */
[-C--:B------:R-:W-:Y:S01]  /*6a80*/  HMMA.16816.F32 R28, R188, R38.reuse, R28 ;  /* 0x00000026bc1c723c */ /* 0x080fe2000000181c */
[----:B------:R-:W1:Y:S07]  /*6a90*/  LDSM.16.MT88.4 R188, [R0+0x2080] ;  /* 0x0020800000bc783b */ /* 0x000e6e0000004200 */
[----:B------:R-:W-:Y:S01]  /*6aa0*/  HMMA.16816.F32 R32, R180, R38, R32 ;  /* 0x00000026b420723c */ /* 0x000fe20000001820 */
[----:B------:R-:W2:Y:S05]  /*6ab0*/  LDSM.16.MT88.4 R36, [R0+0x6080] ;  /* 0x006080000024783b */ /* 0x000eaa0000004200 */
[----:B------:R-:W-:Y:S02]  /*6ac0*/  LDSM.16.MT88.4 R180, [R0+0x2880] ;  /* 0x0028800000b4783b */ /* 0x000fe40000004200 */
[-C--:B----4-:R-:W-:Y:S08]  /*6ad0*/  HMMA.16816.F32 R4, R40, R48.reuse, R4 ;  /* 0x000000302804723c */ /* 0x090ff00000001804 */
[C---:B------:R-:W-:Y:S08]  /*6ae0*/  HMMA.16816.F32 R8, R192.reuse, R48, R8 ;  /* 0x00000030c008723c */ /* 0x040ff00000001808 */
[-C--:B------:R-:W-:Y:S08]  /*6af0*/  HMMA.16816.F32 R12, R192, R50.reuse, R12 ;  /* 0x00000032c00c723c */ /* 0x080ff0000000180c */
[C---:B------:R-:W-:Y:S01]  /*6b00*/  HMMA.16816.F32 R16, R40.reuse, R50, R16 ;  /* 0x000000322810723c */ /* 0x040fe20000001810 */
[----:B------:R-:W3:Y:S07]  /*6b10*/  LDSM.16.M88.4 R48, [R205+0x26480] ;  /* 0x02648000cd30783b */ /* 0x000eee0000000200 */
[-C--:B-----5:R-:W-:Y:S08]  /*6b20*/  HMMA.16816.F32 R20, R40, R44.reuse, R20 ;  /* 0x0000002c2814723c */ /* 0x0a0ff00000001814 */
[C---:B------:R-:W-:Y:S08]  /*6b30*/  HMMA.16816.F32 R24, R192.reuse, R44, R24 ;  /* 0x0000002cc018723c */ /* 0x040ff00000001818 */
[-C--:B------:R-:W-:Y:S01]  /*6b40*/  HMMA.16816.F32 R28, R192, R46.reuse, R28 ;  /* 0x0000002ec01c723c */ /* 0x080fe2000000181c */
[----:B------:R-:W4:Y:S07]  /*6b50*/  LDSM.16.M88.4 R192, [R205+0x27480] ;  /* 0x02748000cdc0783b */ /* 0x000f2e0000000200 */
[----:B------:R-:W-:Y:S01]  /*6b60*/  HMMA.16816.F32 R32, R40, R46, R32 ;  /* 0x0000002e2820723c */ /* 0x000fe20000001820 */
[----:B------:R-:W5:Y:S05]  /*6b70*/  LDSM.16.MT88.4 R40, [R0+0x6880] ;  /* 0x006880000028783b */ /* 0x000f6a0000004200 */
[----:B------:R-:W-:Y:S02]  /*6b80*/  LDSM.16.M88.4 R44, [R3+0x26480] ;  /* 0x02648000032c783b */ /* 0x000fe40000000200 */
[-C--:B-1----:R-:W-:Y:S08]  /*6b90*/  HMMA.16816.F32 R4, R184, R188.reuse, R4 ;  /* 0x000000bcb804723c */ /* 0x082ff00000001804 */
[C---:B------:R-:W-:Y:S08]  /*6ba0*/  HMMA.16816.F32 R8, R196.reuse, R188, R8 ;  /* 0x000000bcc408723c */ /* 0x040ff00000001808 */
[-C--:B------:R-:W-:Y:S08]  /*6bb0*/  HMMA.16816.F32 R12, R196, R190.reuse, R12 ;  /* 0x000000bec40c723c */ /* 0x080ff0000000180c */
[C---:B------:R-:W-:Y:S01]  /*6bc0*/  HMMA.16816.F32 R16, R184.reuse, R190, R16 ;  /* 0x000000beb810723c */ /* 0x040fe20000001810 */
[----:B------:R-:W1:Y:S07]  /*6bd0*/  LDSM.16.MT88.4 R188, [R0+0x3080] ;  /* 0x0030800000bc783b */ /* 0x000e6e0000004200 */
[-C--:B--2---:R-:W-:Y:S08]  /*6be0*/  HMMA.16816.F32 R20, R184, R36.reuse, R20 ;  /* 0x00000024b814723c */ /* 0x084ff00000001814 */
[C---:B------:R-:W-:Y:S08]  /*6bf0*/  HMMA.16816.F32 R24, R196.reuse, R36, R24 ;  /* 0x00000024c418723c */ /* 0x040ff00000001818 */
[-C--:B------:R-:W-:Y:S07]  /*6c00*/  HMMA.16816.F32 R28, R196, R38.reuse, R28 ;  /* 0x00000026c41c723c */ /* 0x080fee000000181c */
[----:B------:R-:W-:Y:S01]  /*6c10*/  IADD3 R196, R215, R204, R208 ;  /* 0x000000ccd7c47210 */ /* 0x000fe20007ffe0d0 */
[----:B------:R-:W-:Y:S01]  /*6c20*/  HMMA.16816.F32 R32, R184, R38, R32 ;  /* 0x00000026b820723c */ /* 0x000fe20000001820 */
[----:B------:R-:W2:Y:S05]  /*6c30*/  LDSM.16.MT88.4 R36, [R0+0x7080] ;  /* 0x007080000024783b */ /* 0x000eaa0000004200 */
[----:B------:R-:W-:Y:S02]  /*6c40*/  LDSM.16.MT88.4 R184, [R0+0x3880] ;  /* 0x0038800000b8783b */ /* 0x000fe40000004200 */
[-C--:B---3--:R-:W-:Y:S08]  /*6c50*/  HMMA.16816.F32 R4, R48, R180.reuse, R4 ;  /* 0x000000b43004723c */ /* 0x088ff00000001804 */
[C---:B----4-:R-:W-:Y:S08]  /*6c60*/  HMMA.16816.F32 R8, R192.reuse, R180, R8 ;  /* 0x000000b4c008723c */ /* 0x050ff00000001808 */
[-C--:B------:R-:W-:Y:S08]  /*6c70*/  HMMA.16816.F32 R12, R192, R182.reuse, R12 ;  /* 0x000000b6c00c723c */ /* 0x080ff0000000180c */
[C---:B------:R-:W-:Y:S01]  /*6c80*/  HMMA.16816.F32 R16, R48.reuse, R182, R16 ;  /* 0x000000b63010723c */ /* 0x040fe20000001810 */
[----:B------:R-:W3:Y:S05]  /*6c90*/  LDSM.16.M88.4 R180, [R196+0x26480] ;  /* 0x02648000c4b4783b */ /* 0x000eea0000000200 */
[----:B------:R-:W4:Y:S02]  /*6ca0*/  LDSM.16.M88.4 R196, [R196+0x27480] ;  /* 0x02748000c4c4783b */ /* 0x000f240000000200 */
[-C--:B-----5:R-:W-:Y:S08]  /*6cb0*/  HMMA.16816.F32 R20, R48, R40.reuse, R20 ;  /* 0x000000283014723c */ /* 0x0a0ff00000001814 */
[C---:B------:R-:W-:Y:S08]  /*6cc0*/  HMMA.16816.F32 R24, R192.reuse, R40, R24 ;  /* 0x00000028c018723c */ /* 0x040ff00000001818 */
[-C--:B------:R-:W-:Y:S08]  /*6cd0*/  HMMA.16816.F32 R28, R192, R42.reuse, R28 ;  /* 0x0000002ac01c723c */ /* 0x080ff0000000181c */
[----:B------:R-:W-:Y:S01]  /*6ce0*/  HMMA.16816.F32 R32, R48, R42, R32 ;  /* 0x0000002a3020723c */ /* 0x000fe20000001820 */
[----:B------:R-:W5:Y:S05]  /*6cf0*/  LDSM.16.MT88.4 R40, [R0+0x7880] ;  /* 0x007880000028783b */ /* 0x000f6a0000004200 */
[----:B------:R-:W-:Y:S02]  /*6d00*/  LDSM.16.MT88.4 R48, [R207+0x27c80] ;  /* 0x027c8000cf30783b */ /* 0x000fe40000004200 */
        /* <DEDUP_REMOVED lines=8> */
[----:B------:R-:W-:Y:S05]  /*6d90*/  LDSM.16.MT88.4 R36, [R2+0x10880] ;  /* 0x010880000224783b */ /* 0x000fea0000004200 */
[----:B------:R-:W-:Y:S02]  /*6da0*/  LDSM.16.MT88.4 R44, [R206+0x26c80] ;  /* 0x026c8000ce2c783b */ /* 0x000fe40000004200 */
[-C--:B---3--:R-:W-:Y:S08]  /*6db0*/  HMMA.16816.F32 R4, R180, R184.reuse, R4 ;  /* 0x000000b8b404723c */ /* 0x088ff00000001804 */
[C---:B----4-:R-:W-:Y:S08]  /*6dc0*/  HMMA.16816.F32 R8, R196.reuse, R184, R8 ;  /* 0x000000b8c408723c */ /* 0x050ff00000001808 */
[-C--:B------:R-:W-:Y:S07]  /*6dd0*/  HMMA.16816.F32 R12, R196, R186.reuse, R12 ;  /* 0x000000bac40c723c */ /* 0x080fee000000180c */
[----:B------:R-:W-:Y:S01]  /*6de0*/  RED.E.ADD.F32.FTZ.RN.STRONG.GPU [R222.64], R4 ;  /* 0x00000004de00798e */ /* 0x000fe2000c10e78e */
[C---:B------:R-:W-:Y:S04]  /*6df0*/  HMMA.16816.F32 R16, R180.reuse, R186, R16 ;  /* 0x000000bab410723c */ /* 0x040fe80000001810 */
[----:B------:R-:W-:Y:S04]  /*6e00*/  RED.E.ADD.F32.FTZ.RN.STRONG.GPU [R222.64+0x400], R5 ;  /* 0x00040005de00798e */ /* 0x000fe8000c10e78e */
[-C--:B-----5:R-:W-:Y:S01]  /*6e10*/  HMMA.16816.F32 R20, R180, R40.reuse, R20 ;  /* 0x00000028b414723c */ /* 0x0a0fe20000001814 */
        /* <DEDUP_REMOVED lines=184> */
.L_x_1572:
        /* <DEDUP_REMOVED lines=20> */
[CC--:B------:R-:W-:Y:S02]  /*7ae0*/  LEA.HI R2, R35.reuse, R36.reuse, RZ, 0x5 ;  /* 0x0000002423027211 */ /* 0x0c0fe400078f28ff */
[--C-:B------:R-:W-:Y:S02]  /*7af0*/  SHF.R.S32.HI R7, RZ, 0x2, R5.reuse ;  /* 0x00000002ff077819 */ /* 0x100fe40000011405 */
[----:B-1----:R-:W-:Y:S02]  /*7b00*/  SHF.R.S32.HI R0, RZ, 0x1f, R5 ;  /* 0x0000001fff007819 */ /* 0x002fe40000011405 */
        /* <DEDUP_REMOVED lines=83> */
[----:B-----5:R-:W-:Y:S02]  /*8040*/  F2FP.PACK_AB R9, R161, R160 ;  /* 0x000000a0a109723e */ /* 0x020fe400000000ff */
        /* <DEDUP_REMOVED lines=71> */
.L_x_1595:
[CC--:B-1----:R-:W-:Y:S01]  /*84c0*/  LEA.HI R2, R35.reuse, R36.reuse, RZ, 0x4 ;  /* 0x0000002423027211 */ /* 0x0c2fe200078f20ff */
[----:B------:R-:W1:Y:S01]  /*84d0*/  S2R R30, SR_CTAID.Y ;  /* 0x00000000001e7919 */ /* 0x000e620000002600 */
[----:B------:R-:W-:Y:S01]  /*84e0*/  LEA.HI R4, R35, R36, RZ, 0x7 ;  /* 0x0000002423047211 */ /* 0x000fe200078f38ff */
[----:B------:R-:W-:Y:S01]  /*84f0*/  BSSY B0, `(.L_x_1596) ;  /* 0x0000040000007945 */ /* 0x000fe20003800000 */
[----:B------:R-:W-:-:S02]  /*8500*/  LOP3.LUT R0, R2, 0xfffffff0, RZ, 0xc0, !PT ;  /* 0xfffffff002007812 */ /* 0x000fc400078ec0ff */
[----:B------:R-:W-:Y:S01]  /*8510*/  SHF.R.S32.HI R14, RZ, 0x4, R2 ;  /* 0x00000004ff0e7819 */ /* 0x000fe20000011402 */
[----:B------:R-:W-:Y:S01]  /*8520*/  IMAD.SHL.U32 R4, R4, 0x4, RZ ;  /* 0x0000000404047824 */ /* 0x000fe200078e00ff */
[----:B-----5:R-:W-:Y:S01]  /*8530*/  IADD3 R8, R8, -UR11, RZ ;  /* 0x8000000b08087c10 */ /* 0x020fe2000fffe0ff */
[----:B------:R-:W-:Y:S01]  /*8540*/  IMAD.IADD R0, R36, 0x1, -R0 ;  /* 0x0000000124007824 */ /* 0x000fe200078e0a00 */
[C---:B------:R-:W-:Y:S01]  /*8550*/  IADD3 R6, P0, R14.reuse, R6, RZ ;  /* 0x000000060e067210 */ /* 0x040fe20007f1e0ff */
[----:B------:R-:W-:Y:S01]  /*8560*/  IMAD.SHL.U32 R2, R14, 0x40, RZ ;  /* 0x000000400e027824 */ /* 0x000fe200078e00ff */
[----:B------:R-:W-:Y:S01]  /*8570*/  IMNMX R15, R8, 0x80, PT ;  /* 0x00000080080f7817 */ /* 0x000fe20003800200 */
[----:B------:R-:W-:Y:S01]  /*8580*/  IMAD.SHL.U32 R12, R0, 0x8, RZ ;  /* 0x00000008000c7824 */ /* 0x000fe200078e00ff */
[----:B------:R-:W-:Y:S02]  /*8590*/  SHF.R.S32.HI R3, RZ, 0x1f, R0 ;  /* 0x0000001fff037819 */ /* 0x000fe40000011400 */
[----:B------:R-:W-:-:S02]  /*85a0*/  LOP3.LUT R2, R2, 0x1c0, RZ, 0xc0, !PT ;  /* 0x000001c002027812 */ /* 0x000fc400078ec0ff */
[----:B------:R-:W-:Y:S02]  /*85b0*/  LEA.HI R3, R3, R0, RZ, 0x3 ;  /* 0x0000000003037211 */ /* 0x000fe400078f18ff */
[----:B------:R-:W-:Y:S02]  /*85c0*/  LOP3.LUT R5, R2, 0x38, R12, 0xf8, !PT ;  /* 0x0000003802057812 */ /* 0x000fe400078ef80c */
[----:B------:R-:W-:Y:S01]  /*85d0*/  SHF.R.U32.HI R0, RZ, 0x3, R2 ;  /* 0x00000003ff007819 */ /* 0x000fe20000011602 */
[----:B------:R-:W-:Y:S01]  /*85e0*/  IMAD.SHL.U32 R2, R3, 0x400, RZ ;  /* 0x0000040003027824 */ /* 0x000fe200078e00ff */
[----:B------:R-:W-:Y:S02]  /*85f0*/  LOP3.LUT R3, R4, 0x7ffffe00, RZ, 0xc0, !PT ;  /* 0x7ffffe0004037812 */ /* 0x000fe400078ec0ff */
[----:B------:R-:W-:Y:S02]  /*8600*/  LOP3.LUT R0, R5, R0, RZ, 0x3c, !PT ;  /* 0x0000000005007212 */ /* 0x000fe400078e3cff */
[----:B------:R-:W-:-:S02]  /*8610*/  LOP3.LUT R2, R2, 0x7fffe000, RZ, 0xc0, !PT ;  /* 0x7fffe00002027812 */ /* 0x000fc400078ec0ff */
[----:B-1----:R-:W-:Y:S02]  /*8620*/  SHF.R.S32.HI R31, RZ, 0x1f, R30 ;  /* 0x0000001fff1f7819 */ /* 0x002fe4000001141e */
[----:B------:R-:W-:Y:S02]  /*8630*/  IADD3 R0, R0, R2, R3 ;  /* 0x0000000200007210 */ /* 0x000fe40007ffe003 */
[----:B------:R-:W-:Y:S01]  /*8640*/  ISETP.GE.AND P2, PT, R14, R15, PT ;  /* 0x0000000f0e00720c */ /* 0x000fe20003f46270 */
[----:B------:R-:W-:Y:S01]  /*8650*/  IMAD R5, R31, c[0x0][0x338], RZ ;  /* 0x0000ce001f057a24 */ /* 0x000fe200078e02ff */
[--C-:B------:R-:W-:Y:S01]  /*8660*/  SHF.R.S32.HI R13, RZ, 0x1f, R12.reuse ;  /* 0x0000001fff0d7819 */ /* 0x100fe2000001140c */
[----:B------:R-:W-:Y:S01]  /*8670*/  IMAD.SHL.U32 R0, R0, 0x2, RZ ;  /* 0x0000000200007824 */ /* 0x000fe200078e00ff */
[----:B------:R-:W-:Y:S01]  /*8680*/  SHF.R.S32.HI R4, RZ, 0x1f, R117 ;  /* 0x0000001fff047819 */ /* 0x000fe20000011475 */
[----:B------:R-:W-:Y:S01]  /*8690*/  IMAD R5, R30, c[0x0][0x33c], R5 ;  /* 0x0000cf001e057a24 */ /* 0x000fe200078e0205 */
[----:B------:R-:W-:Y:S01]  /*86a0*/  LEA.HI.X.SX32 R7, R14, R7, 0x1, P0 ;  /* 0x000000070e077211 */ /* 0x000fe200000f0eff */
[----:B------:R-:W-:Y:S01]  /*86b0*/  IMAD.WIDE.U32 R2, R30, c[0x0][0x338], R12 ;  /* 0x0000ce001e027a25 */ /* 0x000fe200078e000c */
[----:B------:R1:W2:Y:S01]  /*86c0*/  LDS.128 R20, [R0+0x8880] ;  /* 0x0088800000147984 */ /* 0x0002a20000000c00 */
[----:B------:R-:W-:-:S02]  /*86d0*/  ISETP.GE.OR P0, PT, R12, c[0x0][0x324], P2 ;  /* 0x0000c9000c007a0c */ /* 0x000fc40001706670 */
[----:B------:R-:W-:Y:S01]  /*86e0*/  SEL R29, R4, RZ, !P1 ;  /* 0x000000ff041d7207 */ /* 0x000fe20004800000 */
[----:B------:R1:W3:Y:S01]  /*86f0*/  LDS.128 R24, [R0+0x9080] ;  /* 0x0090800000187984 */ /* 0x0002e20000000c00 */
[----:B------:R-:W-:Y:S01]  /*8700*/  SEL R28, R117, RZ, !P1 ;  /* 0x000000ff751c7207 */ /* 0x000fe20004800000 */
[----:B------:R-:W-:Y:S02]  /*8710*/  IMAD.IADD R3, R3, 0x1, R5 ;  /* 0x0000000103037824 */ /* 0x000fe400078e0205 */
[----:B------:R1:W4:Y:S01]  /*8720*/  LDS.128 R32, [R0+0x9880] ;  /* 0x0098800000207984 */ /* 0x0003220000000c00 */
[----:B------:R-:W-:Y:S02]  /*8730*/  IMAD R4, R29, c[0x0][0x340], RZ ;  /* 0x0000d0001d047a24 */ /* 0x000fe400078e02ff */
[----:B------:R-:W-:Y:S01]  /*8740*/  IMAD.U32 R5, RZ, RZ, UR8 ;  /* 0x00000008ff057e24 */ /* 0x000fe2000f8e00ff */
[----:B------:R1:W1:Y:S01]  /*8750*/  LDS.128 R36, [R0+0xa080] ;  /* 0x00a0800000247984 */ /* 0x0002620000000c00 */
[----:B------:R-:W-:-:S02]  /*8760*/  IMAD R4, R28, c[0x0][0x344], R4 ;  /* 0x0000d1001c047a24 */ /* 0x000fc400078e0204 */
[----:B------:R-:W-:Y:S01]  /*8770*/  IMAD.WIDE.U32 R10, R28, c[0x0][0x340], R2 ;  /* 0x0000d0001c0a7a25 */ /* 0x000fe200078e0002 */
[----:B------:R1:W1:Y:S03]  /*8780*/  LDS.128 R40, [R0+0xa880] ;  /* 0x00a8800000287984 */ /* 0x0002660000000c00 */
[----:B------:R-:W-:Y:S01]  /*8790*/  IMAD.WIDE R6, R5, 0x80, R6 ;  /* 0x0000008005067825 */ /* 0x000fe200078e0206 */
        /* <DEDUP_REMOVED lines=21> */
.L_x_1597:
[----:B--234-:R-:W-:Y:S05]  /*88f0*/  BSYNC B0 ;  /* 0x0000000000007941 */ /* 0x01cfea0003800000 */
.L_x_1596:
        /* <DEDUP_REMOVED lines=17> */
.L_x_1599:
[----:B------:R-:W-:Y:S05]  /*8a10*/  BSYNC B0 ;  /* 0x0000000000007941 */ /* 0x000fea0003800000 */
.L_x_1598:
        /* <DEDUP_REMOVED lines=17> */
.L_x_1601:
[----:B------:R-:W-:Y:S05]  /*8b30*/  BSYNC B0 ;  /* 0x0000000000007941 */ /* 0x000fea0003800000 */
.L_x_1600:
        /* <DEDUP_REMOVED lines=16> */
.L_x_1603:
[----:B------:R-:W-:Y:S05]  /*8c40*/  BSYNC B0 ;  /* 0x0000000000007941 */ /* 0x000fea0003800000 */
.L_x_1602:
        /* <DEDUP_REMOVED lines=16> */
.L_x_1605:
[----:B------:R-:W-:Y:S05]  /*8d50*/  BSYNC B0 ;  /* 0x0000000000007941 */ /* 0x000fea0003800000 */
.L_x_1604:
        /* <DEDUP_REMOVED lines=16> */
.L_x_1607:
[----:B------:R-:W-:Y:S05]  /*8e60*/  BSYNC B0 ;  /* 0x0000000000007941 */ /* 0x000fea0003800000 */
.L_x_1606:
        /* <DEDUP_REMOVED lines=16> */
.L_x_1609:
[----:B------:R-:W-:Y:S05]  /*8f70*/  BSYNC B0 ;  /* 0x0000000000007941 */ /* 0x000fea0003800000 */
.L_x_1608:
        /* <DEDUP_REMOVED lines=16> */
.L_x_1611:
[----:B------:R-:W-:Y:S05]  /*9080*/  BSYNC B0 ;  /* 0x0000000000007941 */ /* 0x000fea0003800000 */
.L_x_1610:
        /* <DEDUP_REMOVED lines=19> */
.L_x_1613:
[----:B------:R-:W-:Y:S05]  /*91c0*/  BSYNC B0 ;  /* 0x0000000000007941 */ /* 0x000fea0003800000 */
.L_x_1612:
        /* <DEDUP_REMOVED lines=15> */
.L_x_1615:
[----:B------:R-:W-:Y:S05]  /*92c0*/  BSYNC B0 ;  /* 0x0000000000007941 */ /* 0x000fea0003800000 */
.L_x_1614:
        /* <DEDUP_REMOVED lines=15> */
.L_x_1617:
[----:B------:R-:W-:Y:S05]  /*93c0*/  BSYNC B0 ;  /* 0x0000000000007941 */ /* 0x000fea0003800000 */
.L_x_1616:
        /* <DEDUP_REMOVED lines=14> */
.L_x_1619:
[----:B------:R-:W-:Y:S05]  /*94b0*/  BSYNC B0 ;  /* 0x0000000000007941 */ /* 0x000fea0003800000 */
.L_x_1618:
        /* <DEDUP_REMOVED lines=14> */
.L_x_1621:
[----:B------:R-:W-:Y:S05]  /*95a0*/  BSYNC B0 ;  /* 0x0000000000007941 */ /* 0x000fea0003800000 */
.L_x_1620:
        /* <DEDUP_REMOVED lines=14> */
.L_x_1623:
[----:B------:R-:W-:Y:S05]  /*9690*/  BSYNC B0 ;  /* 0x0000000000007941 */ /* 0x000fea0003800000 */
.L_x_1622:
        /* <DEDUP_REMOVED lines=14> */
.L_x_1625:
[----:B------:R-:W-:Y:S05]  /*9780*/  BSYNC B0 ;  /* 0x0000000000007941 */ /* 0x000fea0003800000 */
.L_x_1624:
        /* <DEDUP_REMOVED lines=14> */
.L_x_1594:
[----:B-----5:R-:W2:Y:S01]  /*9870*/  LDL R9, [R1+0x68] ;  /* 0x0000680001097983 */ /* 0x020ea20000100800 */
[----:B------:R-:W-:Y:S01]  /*9880*/  ISETP.NE.U32.AND P0, PT, RZ, c[0x0][0x358], PT ;  /* 0x0000d600ff007a0c */ /* 0x000fe20003f05070 */
[----:B------:R-:W-:-:S03]  /*9890*/  IMAD.MOV.U32 R2, RZ, RZ, 0x4 ;  /* 0x00000004ff027424 */ /* 0x000fc600078e00ff */
[----:B------:R-:W-:Y:S02]  /*98a0*/  ISETP.NE.AND.EX P1, PT, RZ, c[0x0][0x35c], PT, P0 ;  /* 0x0000d700ff007a0c */ /* 0x000fe40003f25300 */
[----:B------:R-:W-:-:S04]  /*98b0*/  ISETP.NE.U32.AND P0, PT, RZ, c[0x0][0x360], PT ;  /* 0x0000d800ff007a0c */ /* 0x000fc80003f05070 */
[----:B------:R-:W-:Y:S01]  /*98c0*/  ISETP.NE.AND.EX P0, PT, RZ, c[0x0][0x364], PT, P0 ;  /* 0x0000d900ff007a0c */ /* 0x000fe20003f05300 */
[----:B--2---:R-:W-:-:S06]  /*98d0*/  IMAD.WIDE R4, R9, R2, c[0x0][0x358] ;  /* 0x0000d60009047625 */ /* 0x004fcc00078e0202 */
[----:B-1----:R-:W2:Y:S01]  /*98e0*/  @P1 LDG.E R0, [R4.64] ;  /* 0x0000000e04001981 */ /* 0x002ea2000c1e1900 */
        /* <DEDUP_REMOVED lines=10> */
[----:B--2--5:R-:W-:-:S03]  /*9990*/  IADD3 R6, -R0, R4, RZ ;  /* 0x0000000400067210 */ /* 0x024fc60007ffe1ff */
.L_x_1626:
[----:B------:R-:W1:Y:S01]  /*99a0*/  S2R R5, SR_TID.X ;  /* 0x0000000000057919 */ /* 0x000e620000002100 */
[----:B-----5:R-:W-:Y:S01]  /*99b0*/  IADD3 R15, R6, -UR11, RZ ;  /* 0x8000000b060f7c10 */ /* 0x020fe2000fffe0ff */
[----:B------:R-:W-:Y:S01]  /*99c0*/  IMAD.U32 R6, RZ, RZ, UR8 ;  /* 0x00000008ff067e24 */ /* 0x000fe2000f8e00ff */
[----:B------:R-:W-:Y:S01]  /*99d0*/  SHF.R.S32.HI R7, RZ, 0x1f, R9 ;  /* 0x0000001fff077819 */ /* 0x000fe20000011409 */
[----:B------:R-:W2:Y:S01]  /*99e0*/  S2R R20, SR_CTAID.Y ;  /* 0x0000000000147919 */ /* 0x000ea20000002600 */
[----:B------:R-:W-:Y:S01]  /*99f0*/  SEL R16, R9, RZ, !P1 ;  /* 0x000000ff09107207 */ /* 0x000fe20004800000 */
[----:B------:R-:W-:Y:S01]  /*9a00*/  BSSY B0, `(.L_x_1627) ;  /* 0x0000020000007945 */ /* 0x000fe20003800000 */
[----:B------:R-:W-:-:S02]  /*9a10*/  SEL R17, R7, RZ, !P1 ;  /* 0x000000ff07117207 */ /* 0x000fc40004800000 */
[----:B-1----:R-:W-:-:S04]  /*9a20*/  SHF.R.S32.HI R4, RZ, 0x1f, R5 ;  /* 0x0000001fff047819 */ /* 0x002fc80000011405 */
[----:B------:R-:W-:Y:S02]  /*9a30*/  LEA.HI R4, R4, R5, RZ, 0x4 ;  /* 0x0000000504047211 */ /* 0x000fe400078f20ff */
[----:B--2---:R-:W-:Y:S02]  /*9a40*/  SHF.R.S32.HI R21, RZ, 0x1f, R20 ;  /* 0x0000001fff157819 */ /* 0x004fe40000011414 */
[----:B------:R-:W-:Y:S02]  /*9a50*/  LOP3.LUT R0, R4, 0x1ffffff0, RZ, 0xc0, !PT ;  /* 0x1ffffff004007812 */ /* 0x000fe400078ec0ff */
[----:B------:R-:W-:-:S03]  /*9a60*/  SHF.R.S32.HI R14, RZ, 0x4, R4 ;  /* 0x00000004ff0e7819 */ /* 0x000fc60000011404 */
[----:B------:R-:W-:Y:S01]  /*9a70*/  IMAD.IADD R0, R5, 0x1, -R0 ;  /* 0x0000000105007824 */ /* 0x000fe200078e0a00 */
[C---:B------:R-:W-:Y:S02]  /*9a80*/  IADD3 R2, P0, R14.reuse, R2, RZ ;  /* 0x000000020e027210 */ /* 0x040fe40007f1e0ff */
[----:B------:R-:W-:Y:S01]  /*9a90*/  ISETP.GE.AND P2, PT, R14, R15, PT ;  /* 0x0000000f0e00720c */ /* 0x000fe20003f46270 */
[----:B------:R-:W-:Y:S01]  /*9aa0*/  IMAD.SHL.U32 R12, R0, 0x8, RZ ;  /* 0x00000008000c7824 */ /* 0x000fe200078e00ff */
[----:B------:R-:W-:Y:S01]  /*9ab0*/  LEA.HI.X.SX32 R3, R14, R3, 0x1, P0 ;  /* 0x000000030e037211 */ /* 0x000fe200000f0eff */
[----:B------:R-:W-:-:S03]  /*9ac0*/  IMAD R0, R21, c[0x0][0x308], RZ ;  /* 0x0000c20015007a24 */ /* 0x000fc600078e02ff */
[----:B------:R-:W-:Y:S01]  /*9ad0*/  SHF.R.S32.HI R13, RZ, 0x1f, R12 ;  /* 0x0000001fff0d7819 */ /* 0x000fe2000001140c */
[----:B------:R-:W-:Y:S01]  /*9ae0*/  IMAD R0, R20, c[0x0][0x30c], R0 ;  /* 0x0000c30014007a24 */ /* 0x000fe200078e0200 */
[----:B------:R-:W-:Y:S01]  /*9af0*/  ISETP.GE.OR P0, PT, R12, c[0x0][0x2f4], P2 ;  /* 0x0000bd000c007a0c */ /* 0x000fe20001706670 */
[----:B------:R-:W-:-:S04]  /*9b00*/  IMAD.WIDE R6, R6, 0x80, R2 ;  /* 0x0000008006067825 */ /* 0x000fc800078e0202 */
        /* <DEDUP_REMOVED lines=15> */
.L_x_1628:
[----:B------:R-:W-:Y:S05]  /*9c00*/  BSYNC B0 ;  /* 0x0000000000007941 */ /* 0x000fea0003800000 */
.L_x_1627:
        /* <DEDUP_REMOVED lines=17> */
.L_x_1630:
[----:B------:R-:W-:Y:S05]  /*9d20*/  BSYNC B0 ;  /* 0x0000000000007941 */ /* 0x000fea0003800000 */
.L_x_1629:
        /* <DEDUP_REMOVED lines=17> */
.L_x_1632:
[----:B------:R-:W-:Y:S05]  /*9e40*/  BSYNC B0 ;  /* 0x0000000000007941 */ /* 0x000fea0003800000 */
.L_x_1631:
        /* <DEDUP_REMOVED lines=16> */
.L_x_1634:
[----:B------:R-:W-:Y:S05]  /*9f50*/  BSYNC B0 ;  /* 0x0000000000007941 */ /* 0x000fea0003800000 */
.L_x_1633:
        /* <DEDUP_REMOVED lines=16> */
.L_x_1636:
[----:B------:R-:W-:Y:S05]  /*a060*/  BSYNC B0 ;  /* 0x0000000000007941 */ /* 0x000fea0003800000 */
.L_x_1635:
        /* <DEDUP_REMOVED lines=16> */
.L_x_1638:
[----:B------:R-:W-:Y:S05]  /*a170*/  BSYNC B0 ;  /* 0x0000000000007941 */ /* 0x000fea0003800000 */
.L_x_1637:
        /* <DEDUP_REMOVED lines=16> */
.L_x_1640:
[----:B------:R-:W-:Y:S05]  /*a280*/  BSYNC B0 ;  /* 0x0000000000007941 */ /* 0x000fea0003800000 */
.L_x_1639:
        /* <DEDUP_REMOVED lines=16> */
.L_x_1642:
[----:B------:R-:W-:Y:S05]  /*a390*/  BSYNC B0 ;  /* 0x0000000000007941 */ /* 0x000fea0003800000 */
.L_x_1641:
        /* <DEDUP_REMOVED lines=19> */
.L_x_1644:
[----:B------:R-:W-:Y:S05]  /*a4d0*/  BSYNC B0 ;  /* 0x0000000000007941 */ /* 0x000fea0003800000 */
.L_x_1643:
        /* <DEDUP_REMOVED lines=15> */
.L_x_1646:
[----:B------:R-:W-:Y:S05]  /*a5d0*/  BSYNC B0 ;  /* 0x0000000000007941 */ /* 0x000fea0003800000 */
.L_x_1645:
        /* <DEDUP_REMOVED lines=15> */
.L_x_1648:
[----:B------:R-:W-:Y:S05]  /*a6d0*/  BSYNC B0 ;  /* 0x0000000000007941 */ /* 0x000fea0003800000 */
.L_x_1647:
        /* <DEDUP_REMOVED lines=14> */
.L_x_1650:
[----:B------:R-:W-:Y:S05]  /*a7c0*/  BSYNC B0 ;  /* 0x0000000000007941 */ /* 0x000fea0003800000 */
.L_x_1649:
        /* <DEDUP_REMOVED lines=14> */
.L_x_1652:
[----:B------:R-:W-:Y:S05]  /*a8b0*/  BSYNC B0 ;  /* 0x0000000000007941 */ /* 0x000fea0003800000 */
.L_x_1651:
        /* <DEDUP_REMOVED lines=14> */
.L_x_1654:
[----:B------:R-:W-:Y:S05]  /*a9a0*/  BSYNC B0 ;  /* 0x0000000000007941 */ /* 0x000fea0003800000 */
.L_x_1653:
        /* <DEDUP_REMOVED lines=14> */
.L_x_1656:
[----:B------:R-:W-:Y:S05]  /*aa90*/  BSYNC B0 ;  /* 0x0000000000007941 */ /* 0x000fea0003800000 */
.L_x_1655:
        /* <DEDUP_REMOVED lines=14> */
.L_x_1657:
        /* <DEDUP_REMOVED lines=16> */
.L_x_2331:


//--------------------- .text._ZN7cutlass13device_kernelIN5flash19enable_sm80_to_sm89INS1_16FlashAttnBwdSm80INS1_25CollectiveMainloopBwdSm80ILi2ELi2EN4cute5tupleIJNS5_1CILi64EEENS7_ILi128EEES9_EEENS_6half_tEfNS_4arch4Sm80ELb0ELb1ELb0ELb1ELb1ELb0ELb0ELb0ELi2ELi2ELi2ELi2ELb0EEENS1_21CollectiveEpilogueBwdISA_SB_SD_Li256ELb1ELb0ELi4EEENS1_19SingleTileSchedulerILb1ELb0ELb0ELi128EEEEEEEEEvNT_6ParamsE --------------------------
	.section	.text._ZN7cutlass13device_kernelIN5flash19enable_sm80_to_sm89INS1_16FlashAttnBwdSm80INS1_25CollectiveMainloopBwdSm80ILi2ELi2EN4cute5tupleIJNS5_1CILi64EEENS7_ILi128EEES9_EEENS_6half_tEfNS_4arch4Sm80ELb0ELb1ELb0ELb1ELb1ELb0ELb0ELb0ELi2ELi2ELi2ELi2ELb0EEENS1_21CollectiveEpilogueBwdISA_SB_SD_Li256ELb1ELb0ELi4EEENS1_19SingleTileSchedulerILb1ELb0ELb0ELi128EEEEEEEEEvNT_6ParamsE,"ax",@progbits
	.sectioninfo	@"SHI_REGISTERS=255"
	.align	128
.text._ZN7cutlass13device_kernelIN5flash19enable_sm80_to_sm89INS1_16FlashAttnBwdSm80INS1_25CollectiveMainloopBwdSm80ILi2ELi2EN4cute5tupleIJNS5_1CILi64EEENS7_ILi128EEES9_EEENS_6half_tEfNS_4arch4Sm80ELb0ELb1ELb0ELb1ELb1ELb0ELb0ELb0ELi2ELi2ELi2ELi2ELb0EEENS1_21CollectiveEpilogueBwdISA_SB_SD_Li256ELb1ELb0ELi4EEENS1_19SingleTileSchedulerILb1ELb0ELb0ELi128EEEEEEEEEvNT_6ParamsE:
        .type           _ZN7cutlass13device_kernelIN5flash19enable_sm80_to_sm89INS1_16FlashAttnBwdSm80INS1_25CollectiveMainloopBwdSm80ILi2ELi2EN4cute5tupleIJNS5_1CILi64EEENS7_ILi128EEES9_EEENS_6half_tEfNS_4arch4Sm80ELb0ELb1ELb0ELb1ELb1ELb0ELb0ELb0ELi2ELi2ELi2ELi2ELb0EEENS1_21CollectiveEpilogueBwdISA_SB_SD_Li256ELb1ELb0ELi4EEENS1_19SingleTileSchedulerILb1ELb0ELb0ELi128EEEEEEEEEvNT_6ParamsE,@function
        .size           _ZN7cutlass13device_kernelIN5flash19enable_sm80_to_sm89INS1_16FlashAttnBwdSm80INS1_25CollectiveMainloopBwdSm80ILi2ELi2EN4cute5tupleIJNS5_1CILi64EEENS7_ILi128EEES9_EEENS_6half_tEfNS_4arch4Sm80ELb0ELb1ELb0ELb1ELb1ELb0ELb0ELb0ELi2ELi2ELi2ELi2ELb0EEENS1_21CollectiveEpilogueBwdISA_SB_SD_Li256ELb1ELb0ELi4EEENS1_19SingleTileSchedulerILb1ELb0ELb0ELi128EEEEEEEEEvNT_6ParamsE,(.L_x_2332 - _ZN7cutlass13device_kernelIN5flash19enable_sm80_to_sm89INS1_16FlashAttnBwdSm80INS1_25CollectiveMainloopBwdSm80ILi2ELi2EN4cute5tupleIJNS5_1CILi64EEENS7_ILi128EEES9_EEENS_6half_tEfNS_4arch4Sm80ELb0ELb1ELb0ELb1ELb1ELb0ELb0ELb0ELi2ELi2ELi2ELi2ELb0EEENS1_21CollectiveEpilogueBwdISA_SB_SD_Li256ELb1ELb0ELi4EEENS1_19SingleTileSchedulerILb1ELb0ELb0ELi128EEEEEEEEEvNT_6ParamsE)
        .other          _ZN7cutlass13device_kernelIN5flash19enable_sm80_to_sm89INS1_16FlashAttnBwdSm80INS1_25CollectiveMainloopBwdSm80ILi2ELi2EN4cute5tupleIJNS5_1CILi64EEENS7_ILi128EEES9_EEENS_6half_tEfNS_4arch4Sm80ELb0ELb1ELb0ELb1ELb1ELb0ELb0ELb0ELi2ELi2ELi2ELi2ELb0EEENS1_21CollectiveEpilogueBwdISA_SB_SD_Li256ELb1ELb0ELi4EEENS1_19SingleTileSchedulerILb1ELb0ELb0ELi128EEEEEEEEEvNT_6ParamsE,@"STO_CUDA_ENTRY STV_DEFAULT"
_ZN7cutlass13device_kernelIN5flash19enable_sm80_to_sm89INS1_16FlashAttnBwdSm80INS1_25CollectiveMainloopBwdSm80ILi2ELi2EN4cute5tupleIJNS5_1CILi64EEENS7_ILi128EEES9_EEENS_6half_tEfNS_4arch4Sm80ELb0ELb1ELb0ELb1ELb1ELb0ELb0ELb0ELi2ELi2ELi2ELi2ELb0EEENS1_21CollectiveEpilogueBwdISA_SB_SD_Li256ELb1ELb0ELi4EEENS1_19SingleTileSchedulerILb1ELb0ELb0ELi128EEEEEEEEEvNT_6ParamsE:
        /* <DEDUP_REMOVED lines=18> */
.L_x_1659:
        /* <DEDUP_REMOVED lines=8> */
.L_x_1661:
[----:B------:R-:W-:Y:S02]  /*01a0*/  MOV R0, c[0x0][0x3a4] ;  /* 0x0000e90000007a02 */ /* 0x000fe40000000f00 */
.L_x_1660:
[----:B------:R-:W-:-:S06]  /*01b0*/  USHF.L.U32 UR11, UR8, 0x7, URZ ;  /* 0x00000007080b7899 */ /* 0x000fcc000800063f */
[----:B-----5:R-:W-:-:S04]  /*01c0*/  ISETP.LE.AND P0, PT, R0, UR11, PT ;  /* 0x0000000b00007c0c */ /* 0x020fc8000bf03270 */
[----:B------:R-:W-:-:S05]  /*01d0*/  SEL R0, R5, 0xffffffff, !P0 ;  /* 0xffffffff05007807 */ /* 0x000fca0004000000 */
[----:B------:R2:W-:Y:S01]  /*01e0*/  STL [R1+0x68], R0 ;  /* 0x0000680001007387 */ /* 0x0005e20000100800 */
[----:B------:R-:W-:Y:S05]  /*01f0*/  BRA `(.L_x_1662) ;  /* 0x0000012000007947 */ /* 0x000fea0003800000 */
.L_x_1658:
[----:B--2-4-:R-:W-:-:S04]  /*0200*/  ISETP.NE.U32.AND P0, PT, RZ, c[0x0][0x3c0], PT ;  /* 0x0000f000ff007a0c */ /* 0x014fc80003f05070 */
[----:B------:R-:W-:-:S13]  /*0210*/  ISETP.NE.AND.EX P0, PT, RZ, c[0x0][0x3c4], PT, P0 ;  /* 0x0000f100ff007a0c */ /* 0x000fda0003f05300 */
[----:B------:R-:W-:Y:S05]  /*0220*/  @!P0 BRA `(.L_x_1663) ;  /* 0x0000002000008947 */ /* 0x000fea0003800000 */
[----:B------:R1:W5:Y:S01]  /*0230*/  LDG.E R0, [R2.64] ;  /* 0x0000000e02007981 */ /* 0x000362000c1e1900 */
[----:B------:R-:W-:Y:S05]  /*0240*/  BRA `(.L_x_1664) ;  /* 0x0000009000007947 */ /* 0x000fea0003800000 */
.L_x_1663:
        /* <DEDUP_REMOVED lines=8> */
.L_x_1665:
[----:B------:R-:W-:Y:S02]  /*02d0*/  MOV R0, c[0x0][0x3a4] ;  /* 0x0000e90000007a02 */ /* 0x000fe40000000f00 */
.L_x_1664:
[----:B------:R-:W-:-:S06]  /*02e0*/  USHF.L.U32 UR11, UR8, 0x7, URZ ;  /* 0x00000007080b7899 */ /* 0x000fcc000800063f */
[----:B-----5:R-:W-:-:S04]  /*02f0*/  ISETP.LE.AND P0, PT, R0, UR11, PT ;  /* 0x0000000b00007c0c */ /* 0x020fc8000bf03270 */
[----:B------:R-:W-:-:S05]  /*0300*/  SEL R0, R5, 0xffffffff, !P0 ;  /* 0xffffffff05007807 */ /* 0x000fca0004000000 */
[----:B------:R2:W-:Y:S04]  /*0310*/  STL [R1+0x68], R0 ;  /* 0x0000680001007387 */ /* 0x0005e80000100800 */
.L_x_1662:
        /* <DEDUP_REMOVED lines=34> */
.L_x_1666:
[----:B-1-3--:R-:W-:-:S04]  /*0540*/  ISETP.NE.U32.AND P0, PT, RZ, c[0x0][0x2e0], PT ;  /* 0x0000b800ff007a0c */ /* 0x00afc80003f05070 */
[----:B------:R-:W-:-:S13]  /*0550*/  ISETP.NE.AND.EX P0, PT, RZ, c[0x0][0x2e4], PT, P0 ;  /* 0x0000b900ff007a0c */ /* 0x000fda0003f05300 */
[----:B------:R-:W-:Y:S05]  /*0560*/  @!P0 BRA `(.L_x_1667) ;  /* 0x0000004000008947 */ /* 0x000fea0003800000 */
[----:B------:R-:W-:-:S05]  /*0570*/  IMAD.WIDE R2, R42, R8, c[0x0][0x2e0] ;  /* 0x0000b8002a027625 */ /* 0x000fca00078e0208 */
[----:B------:R-:W2:Y:S02]  /*0580*/  LDG.E R0, [R2.64] ;  /* 0x0000000e02007981 */ /* 0x000ea4000c1e1900 */
[----:B--2---:R1:W2:Y:S01]  /*0590*/  R2UR UR22, R0 ;  /* 0x00000000001673c2 */ /* 0x0042a200000e0000 */
[----:B------:R-:W-:Y:S05]  /*05a0*/  BRA `(.L_x_1668) ;  /* 0x0000006000007947 */ /* 0x000fea0003800000 */
.L_x_1667:
[----:B------:R-:W-:Y:S05]  /*05b0*/  @!P3 BRA `(.L_x_1668) ;  /* 0x000000500000b947 */ /* 0x000fea0003800000 */
[----:B------:R-:W2:Y:S04]  /*05c0*/  LDG.E R2, [R4.64] ;  /* 0x0000000e04027981 */ /* 0x000ea8000c1e1900 */
[----:B------:R-:W3:Y:S01]  /*05d0*/  LDG.E R0, [R4.64+0x4] ;  /* 0x0000040e04007981 */ /* 0x000ee2000c1e1900 */
[----:B--2---:R-:W1:Y:S08]  /*05e0*/  R2UR UR22, R2 ;  /* 0x00000000021673c2 */ /* 0x004e7000000e0000 */
[----:B---3--:R-:W1:Y:S02]  /*05f0*/  R2UR UR4, R0 ;  /* 0x00000000000473c2 */ /* 0x008e6400000e0000 */
[----:B-1----:R-:W-:-:S06]  /*0600*/  UIADD3 UR22, -UR22, UR4, URZ ;  /* 0x0000000416167290 */ /* 0x002fcc000fffe13f */
.L_x_1668:
        /* <DEDUP_REMOVED lines=15> */
.L_x_1669:
        /* <DEDUP_REMOVED lines=514> */
.L_x_1672:
[----:B------:R-:W-:Y:S05]  /*2720*/  BSYNC B0 ;  /* 0x0000000000007941 */ /* 0x000fea0003800000 */
.L_x_1671:
        /* <DEDUP_REMOVED lines=119> */
.L_x_1691:
        /* <DEDUP_REMOVED lines=148> */
.L_x_1675:
[----:B------:R-:W-:Y:S11]  /*37e0*/  ISETP.NE.AND P0, PT, R226, c[0x0][0x2a8], PT ;  /* 0x0000aa00e2007a0c */ /* 0x000ff60003f05270 */
[----:B------:R-:W-:Y:S02]  /*37f0*/  @!UPT UIADD3 URZ, URZ, URZ, URZ ;  /* 0x0000003f3f3ff290 */ /* 0x000fe4000fffe03f */
[----:B------:R-:W-:Y:S05]  /*3800*/  @P0 IMAD.HI.U32 R36, R2, c[0x0][0x2ac], RZ ;  /* 0x0000ab0002240a27 */ /* 0x000fea00078e00ff */
[----:B------:R-:W-:Y:S02]  /*3810*/  @P0 SHF.R.U32.HI R2, RZ, c[0x0][0x2b0], R36 ;  /* 0x0000ac00ff020a19 */ /* 0x000fe40000011624 */
.L_x_1676:
[----:B------:R-:W-:Y:S05]  /*3820*/  BSYNC B0 ;  /* 0x0000000000007941 */ /* 0x000fea0003800000 */
.L_x_1674:
        /* <DEDUP_REMOVED lines=8> */
.L_x_1673:
        /* <DEDUP_REMOVED lines=16> */
.L_x_1679:
[----:B------:R-:W-:Y:S11]  /*39b0*/  ISETP.NE.AND P0, PT, R226, c[0x0][0x2a8], PT ;  /* 0x0000aa00e2007a0c */ /* 0x000ff60003f05270 */
[----:B------:R-:W-:Y:S02]  /*39c0*/  @!UPT UIADD3 URZ, URZ, URZ, URZ ;  /* 0x0000003f3f3ff290 */ /* 0x000fe4000fffe03f */
[----:B------:R-:W-:Y:S05]  /*39d0*/  @P0 IMAD.HI.U32 R36, R2, c[0x0][0x2ac], RZ ;  /* 0x0000ab0002240a27 */ /* 0x000fea00078e00ff */
[----:B------:R-:W-:Y:S02]  /*39e0*/  @P0 SHF.R.U32.HI R2, RZ, c[0x0][0x2b0], R36 ;  /* 0x0000ac00ff020a19 */ /* 0x000fe40000011624 */
.L_x_1680:
[----:B------:R-:W-:Y:S05]  /*39f0*/  BSYNC B0 ;  /* 0x0000000000007941 */ /* 0x000fea0003800000 */
.L_x_1678:
[----:B------:R-:W2:Y:S01]  /*3a00*/  LDL R37, [R1+0x10] ;  /* 0x0000100001257983 */ /* 0x000ea20000100800 */
[----:B------:R-:W-:Y:S04]  /*3a10*/  IMAD.MOV.U32 R36, RZ, RZ, c[0x0][0x2a8] ;  /* 0x0000aa00ff247624 */ /* 0x000fe800078e00ff */
[----:B------:R-:W-:Y:S04]  /*3a20*/  IMAD R2, R2, R36, -UR11 ;  /* 0x8000000b02027e24 */ /* 0x000fe8000f8e0224 */
[----:B--2---:R-:W-:Y:S05]  /*3a30*/  IMAD.IADD R2, R2, 0x1, -R37 ;  /* 0x0000000102027824 */ /* 0x004fea00078e0a25 */
[----:B------:R-:W-:Y:S02]  /*3a40*/  IADD3 R36, R2, c[0x0][0x2a8], RZ ;  /* 0x0000aa0002247a10 */ /* 0x000fe40007ffe0ff */
[----:B------:R-:W-:Y:S02]  /*3a50*/  IMNMX R43, R43, R2, !PT ;  /* 0x000000022b2b7217 */ /* 0x000fe40007800200 */
[----:B------:R-:W-:Y:S02]  /*3a60*/  IMNMX R200, R200, R36, PT ;  /* 0x00000024c8c87217 */ /* 0x000fe40003800200 */
.L_x_1677:
        /* <DEDUP_REMOVED lines=16> */
.L_x_1683:
[----:B------:R-:W-:Y:S11]  /*3b70*/  ISETP.NE.AND P0, PT, R226, c[0x0][0x2a8], PT ;  /* 0x0000aa00e2007a0c */ /* 0x000ff60003f05270 */
[----:B------:R-:W-:Y:S02]  /*3b80*/  @!UPT UIADD3 URZ, URZ, URZ, URZ ;  /* 0x0000003f3f3ff290 */ /* 0x000fe4000fffe03f */
[----:B------:R-:W-:Y:S05]  /*3b90*/  @P0 IMAD.HI.U32 R36, R2, c[0x0][0x2ac], RZ ;  /* 0x0000ab0002240a27 */ /* 0x000fea00078e00ff */
[----:B------:R-:W-:Y:S02]  /*3ba0*/  @P0 SHF.R.U32.HI R2, RZ, c[0x0][0x2b0], R36 ;  /* 0x0000ac00ff020a19 */ /* 0x000fe40000011624 */
.L_x_1684:
[----:B------:R-:W-:Y:S05]  /*3bb0*/  BSYNC B0 ;  /* 0x0000000000007941 */ /* 0x000fea0003800000 */
.L_x_1682:
[----:B------:R-:W2:Y:S01]  /*3bc0*/  LDL R37, [R1+0x10] ;  /* 0x0000100001257983 */ /* 0x000ea20000100800 */
[----:B------:R-:W-:Y:S04]  /*3bd0*/  IMAD.MOV.U32 R36, RZ, RZ, c[0x0][0x2a8] ;  /* 0x0000aa00ff247624 */ /* 0x000fe800078e00ff */
[----:B------:R-:W-:Y:S04]  /*3be0*/  IMAD R2, R2, R36, -UR11 ;  /* 0x8000000b02027e24 */ /* 0x000fe8000f8e0224 */
[----:B--2---:R-:W-:Y:S05]  /*3bf0*/  IMAD.IADD R2, R2, 0x1, -R37 ;  /* 0x0000000102027824 */ /* 0x004fea00078e0a25 */
[----:B------:R-:W-:Y:S02]  /*3c00*/  IADD3 R36, R2, c[0x0][0x2a8], RZ ;  /* 0x0000aa0002247a10 */ /* 0x000fe40007ffe0ff */
[----:B------:R-:W-:Y:S02]  /*3c10*/  IMNMX R41, R41, R2, !PT ;  /* 0x0000000229297217 */ /* 0x000fe40007800200 */
[----:B------:R-:W-:Y:S02]  /*3c20*/  IMNMX R42, R42, R36, PT ;  /* 0x000000242a2a7217 */ /* 0x000fe40003800200 */
.L_x_1681:
        /* <DEDUP_REMOVED lines=16> */
.L_x_1687:
[----:B------:R-:W-:Y:S11]  /*3d30*/  ISETP.NE.AND P0, PT, R226, c[0x0][0x2a8], PT ;  /* 0x0000aa00e2007a0c */ /* 0x000ff60003f05270 */
[----:B------:R-:W-:Y:S02]  /*3d40*/  @!UPT UIADD3 URZ, URZ, URZ, URZ ;  /* 0x0000003f3f3ff290 */ /* 0x000fe4000fffe03f */
[----:B------:R-:W-:Y:S05]  /*3d50*/  @P0 IMAD.HI.U32 R36, R0, c[0x0][0x2ac], RZ ;  /* 0x0000ab0000240a27 */ /* 0x000fea00078e00ff */
[----:B------:R-:W-:Y:S02]  /*3d60*/  @P0 SHF.R.U32.HI R0, RZ, c[0x0][0x2b0], R36 ;  /* 0x0000ac00ff000a19 */ /* 0x000fe40000011624 */
.L_x_1688:
[----:B------:R-:W-:Y:S05]  /*3d70*/  BSYNC B0 ;  /* 0x0000000000007941 */ /* 0x000fea0003800000 */
.L_x_1686:
[----:B------:R-:W2:Y:S01]  /*3d80*/  LDL R37, [R1+0x10] ;  /* 0x0000100001257983 */ /* 0x000ea20000100800 */
[----:B------:R-:W-:Y:S04]  /*3d90*/  IMAD.MOV.U32 R36, RZ, RZ, c[0x0][0x2a8] ;  /* 0x0000aa00ff247624 */ /* 0x000fe800078e00ff */
[----:B------:R-:W-:Y:S04]  /*3da0*/  IMAD R0, R0, R36, -UR11 ;  /* 0x8000000b00007e24 */ /* 0x000fe8000f8e0224 */
[----:B--2---:R-:W-:Y:S05]  /*3db0*/  IMAD.IADD R0, R0, 0x1, -R37 ;  /* 0x0000000100007824 */ /* 0x004fea00078e0a25 */
[----:B------:R-:W-:Y:S02]  /*3dc0*/  IADD3 R36, R0, c[0x0][0x2a8], RZ ;  /* 0x0000aa0000247a10 */ /* 0x000fe40007ffe0ff */
[----:B------:R-:W-:Y:S02]  /*3dd0*/  IMNMX R2, R2, R0, !PT ;  /* 0x0000000002027217 */ /* 0x000fe40007800200 */
[----:B------:R-:W-:Y:S02]  /*3de0*/  IMNMX R40, R40, R36, PT ;  /* 0x0000002428287217 */ /* 0x000fe40003800200 */
.L_x_1685:
        /* <DEDUP_REMOVED lines=78> */
.L_x_1689:
        /* <DEDUP_REMOVED lines=579> */
.L_x_1690:
        /* <DEDUP_REMOVED lines=298> */
.L_x_1670:
        /* <DEDUP_REMOVED lines=178> */
.L_x_1693:
        /* <DEDUP_REMOVED lines=67> */
.L_x_1695:
[----:B--234-:R-:W-:Y:S05]  /*88f0*/  BSYNC B0 ;  /* 0x0000000000007941 */ /* 0x01cfea0003800000 */
.L_x_1694:
        /* <DEDUP_REMOVED lines=17> */
.L_x_1697:
[----:B------:R-:W-:Y:S05]  /*8a10*/  BSYNC B0 ;  /* 0x0000000000007941 */ /* 0x000fea0003800000 */
.L_x_1696:
        /* <DEDUP_REMOVED lines=17> */
.L_x_1699:
[----:B------:R-:W-:Y:S05]  /*8b30*/  BSYNC B0 ;  /* 0x0000000000007941 */ /* 0x000fea0003800000 */
.L_x_1698:
        /* <DEDUP_REMOVED lines=16> */
.L_x_1701:
[----:B------:R-:W-:Y:S05]  /*8c40*/  BSYNC B0 ;  /* 0x0000000000007941 */ /* 0x000fea0003800000 */
.L_x_1700:
        /* <DEDUP_REMOVED lines=16> */
.L_x_1703:
[----:B------:R-:W-:Y:S05]  /*8d50*/  BSYNC B0 ;  /* 0x0000000000007941 */ /* 0x000fea0003800000 */
.L_x_1702:
        /* <DEDUP_REMOVED lines=16> */
.L_x_1705:
[----:B------:R-:W-:Y:S05]  /*8e60*/  BSYNC B0 ;  /* 0x0000000000007941 */ /* 0x000fea0003800000 */
.L_x_1704:
        /* <DEDUP_REMOVED lines=16> */
.L_x_1707:
[----:B------:R-:W-:Y:S05]  /*8f70*/  BSYNC B0 ;  /* 0x0000000000007941 */ /* 0x000fea0003800000 */
.L_x_1706:
        /* <DEDUP_REMOVED lines=16> */
.L_x_1709:
[----:B------:R-:W-:Y:S05]  /*9080*/  BSYNC B0 ;  /* 0x0000000000007941 */ /* 0x000fea0003800000 */
.L_x_1708:
        /* <DEDUP_REMOVED lines=19> */
.L_x_1711:
[----:B------:R-:W-:Y:S05]  /*91c0*/  BSYNC B0 ;  /* 0x0000000000007941 */ /* 0x000fea0003800000 */
.L_x_1710:
        /* <DEDUP_REMOVED lines=15> */
.L_x_1713:
[----:B------:R-:W-:Y:S05]  /*92c0*/  BSYNC B0 ;  /* 0x0000000000007941 */ /* 0x000fea0003800000 */
.L_x_1712:
        /* <DEDUP_REMOVED lines=15> */
.L_x_1715:
[----:B------:R-:W-:Y:S05]  /*93c0*/  BSYNC B0 ;  /* 0x0000000000007941 */ /* 0x000fea0003800000 */
.L_x_1714:
        /* <DEDUP_REMOVED lines=14> */
.L_x_1717:
[----:B------:R-:W-:Y:S05]  /*94b0*/  BSYNC B0 ;  /* 0x0000000000007941 */ /* 0x000fea0003800000 */
.L_x_1716:
        /* <DEDUP_REMOVED lines=14> */
.L_x_1719:
[----:B------:R-:W-:Y:S05]  /*95a0*/  BSYNC B0 ;  /* 0x0000000000007941 */ /* 0x000fea0003800000 */
.L_x_1718:
        /* <DEDUP_REMOVED lines=14> */
.L_x_1721:
[----:B------:R-:W-:Y:S05]  /*9690*/  BSYNC B0 ;  /* 0x0000000000007941 */ /* 0x000fea0003800000 */
.L_x_1720:
        /* <DEDUP_REMOVED lines=14> */
.L_x_1723:
[----:B------:R-:W-:Y:S05]  /*9780*/  BSYNC B0 ;  /* 0x0000000000007941 */ /* 0x000fea0003800000 */
.L_x_1722:
        /* <DEDUP_REMOVED lines=14> */
.L_x_1692:
        /* <DEDUP_REMOVED lines=19> */
.L_x_1724:
        /* <DEDUP_REMOVED lines=38> */
.L_x_1726:
[----:B------:R-:W-:Y:S05]  /*9c00*/  BSYNC B0 ;  /* 0x0000000000007941 */ /* 0x000fea0003800000 */
.L_x_1725:
        /* <DEDUP_REMOVED lines=17> */
.L_x_1728:
[----:B------:R-:W-:Y:S05]  /*9d20*/  BSYNC B0 ;  /* 0x0000000000007941 */ /* 0x000fea0003800000 */
.L_x_1727:
        /* <DEDUP_REMOVED lines=17> */
.L_x_1730:
[----:B------:R-:W-:Y:S05]  /*9e40*/  BSYNC B0 ;  /* 0x0000000000007941 */ /* 0x000fea0003800000 */
.L_x_1729:
        /* <DEDUP_REMOVED lines=16> */
.L_x_1732:
[----:B------:R-:W-:Y:S05]  /*9f50*/  BSYNC B0 ;  /* 0x0000000000007941 */ /* 0x000fea0003800000 */
.L_x_1731:
        /* <DEDUP_REMOVED lines=16> */
.L_x_1734:
[----:B------:R-:W-:Y:S05]  /*a060*/  BSYNC B0 ;  /* 0x0000000000007941 */ /* 0x000fea0003800000 */
.L_x_1733:
        /* <DEDUP_REMOVED lines=16> */
.L_x_1736:
[----:B------:R-:W-:Y:S05]  /*a170*/  BSYNC B0 ;  /* 0x0000000000007941 */ /* 0x000fea0003800000 */
.L_x_1735:
        /* <DEDUP_REMOVED lines=16> */
.L_x_1738:
[----:B------:R-:W-:Y:S05]  /*a280*/  BSYNC B0 ;  /* 0x0000000000007941 */ /* 0x000fea0003800000 */
.L_x_1737:
        /* <DEDUP_REMOVED lines=16> */
.L_x_1740:
[----:B------:R-:W-:Y:S05]  /*a390*/  BSYNC B0 ;  /* 0x0000000000007941 */ /* 0x000fea0003800000 */
.L_x_1739:
        /* <DEDUP_REMOVED lines=19> */
.L_x_1742:
[----:B------:R-:W-:Y:S05]  /*a4d0*/  BSYNC B0 ;  /* 0x0000000000007941 */ /* 0x000fea0003800000 */
.L_x_1741:
        /* <DEDUP_REMOVED lines=15> */
.L_x_1744:
[----:B------:R-:W-:Y:S05]  /*a5d0*/  BSYNC B0 ;  /* 0x0000000000007941 */ /* 0x000fea0003800000 */
.L_x_1743:
        /* <DEDUP_REMOVED lines=15> */
.L_x_1746:
[----:B------:R-:W-:Y:S05]  /*a6d0*/  BSYNC B0 ;  /* 0x0000000000007941 */ /* 0x000fea0003800000 */
.L_x_1745:
        /* <DEDUP_REMOVED lines=14> */
.L_x_1748:
[----:B------:R-:W-:Y:S05]  /*a7c0*/  BSYNC B0 ;  /* 0x0000000000007941 */ /* 0x000fea0003800000 */
.L_x_1747:
        /* <DEDUP_REMOVED lines=14> */
.L_x_1750:
[----:B------:R-:W-:Y:S05]  /*a8b0*/  BSYNC B0 ;  /* 0x0000000000007941 */ /* 0x000fea0003800000 */
.L_x_1749:
        /* <DEDUP_REMOVED lines=14> */
.L_x_1752:
[----:B------:R-:W-:Y:S05]  /*a9a0*/  BSYNC B0 ;  /* 0x0000000000007941 */ /* 0x000fea0003800000 */
.L_x_1751:
        /* <DEDUP_REMOVED lines=14> */
.L_x_1754:
[----:B------:R-:W-:Y:S05]  /*aa90*/  BSYNC B0 ;  /* 0x0000000000007941 */ /* 0x000fea0003800000 */
.L_x_1753:
        /* <DEDUP_REMOVED lines=14> */
.L_x_1755:
        /* <DEDUP_REMOVED lines=16> */
.L_x_2332:


//--------------------- .text._ZN7cutlass13device_kernelIN5flash19enable_sm80_to_sm89INS1_16FlashAttnBwdSm80INS1_25CollectiveMainloopBwdSm80ILi2ELi2EN4cute5tupleIJNS5_1CILi64EEENS7_ILi128EEES9_EEENS_6half_tEfNS_4arch4Sm80ELb0ELb1ELb0ELb1ELb0ELb0ELb0ELb0ELi2ELi2ELi2ELi2ELb0EEENS1_24CollectiveEpilogueBwdGQAISA_fSD_Li256ELb1ELb0EEENS1_19SingleTileSchedulerILb1ELb0ELb0ELi128EEEEEEEEEvNT_6ParamsE --------------------------
	.section	.text._ZN7cutlass13device_kernelIN5flash19enable_sm80_to_sm89INS1_16FlashAttnBwdSm80INS1_25CollectiveMainloopBwdSm80ILi2ELi2EN4cute5tupleIJNS5_1CILi64EEENS7_ILi128EEES9_EEENS_6half_tEfNS_4arch4Sm80ELb0ELb1ELb0ELb1ELb0ELb0ELb0ELb0ELi2ELi2ELi2ELi2ELb0EEENS1_24CollectiveEpilogueBwdGQAISA_fSD_Li256ELb1ELb0EEENS1_19SingleTileSchedulerILb1ELb0ELb0ELi128EEEEEEEEEvNT_6ParamsE,"ax",@progbits
	.sectioninfo	@"SHI_REGISTERS=255"
	.align	128
.text._ZN7cutlass13device_kernelIN5flash19enable_sm80_to_sm89INS1_16FlashAttnBwdSm80INS1_25CollectiveMainloopBwdSm80ILi2ELi2EN4cute5tupleIJNS5_1CILi64EEENS7_ILi128EEES9_EEENS_6half_tEfNS_4arch4Sm80ELb0ELb1ELb0ELb1ELb0ELb0ELb0ELb0ELi2ELi2ELi2ELi2ELb0EEENS1_24CollectiveEpilogueBwdGQAISA_fSD_Li256ELb1ELb0EEENS1_19SingleTileSchedulerILb1ELb0ELb0ELi128EEEEEEEEEvNT_6ParamsE:
        .type           _ZN7cutlass13device_kernelIN5flash19enable_sm80_to_sm89INS1_16FlashAttnBwdSm80INS1_25CollectiveMainloopBwdSm80ILi2ELi2EN4cute5tupleIJNS5_1CILi64EEENS7_ILi128EEES9_EEENS_6half_tEfNS_4arch4Sm80ELb0ELb1ELb0ELb1ELb0ELb0ELb0ELb0ELi2ELi2ELi2ELi2ELb0EEENS1_24CollectiveEpilogueBwdGQAISA_fSD_Li256ELb1ELb0EEENS1_19SingleTileSchedulerILb1ELb0ELb0ELi128EEEEEEEEEvNT_6ParamsE,@function
        .size           _ZN7cutlass13device_kernelIN5flash19enable_sm80_to_sm89INS1_16FlashAttnBwdSm80INS1_25CollectiveMainloopBwdSm80ILi2ELi2EN4cute5tupleIJNS5_1CILi64EEENS7_ILi128EEES9_EEENS_6half_tEfNS_4arch4Sm80ELb0ELb1ELb0ELb1ELb0ELb0ELb0ELb0ELi2ELi2ELi2ELi2ELb0EEENS1_24CollectiveEpilogueBwdGQAISA_fSD_Li256ELb1ELb0EEENS1_19SingleTileSchedulerILb1ELb0ELb0ELi128EEEEEEEEEvNT_6ParamsE,(.L_x_2333 - _ZN7cutlass13device_kernelIN5flash19enable_sm80_to_sm89INS1_16FlashAttnBwdSm80INS1_25CollectiveMainloopBwdSm80ILi2ELi2EN4cute5tupleIJNS5_1CILi64EEENS7_ILi128EEES9_EEENS_6half_tEfNS_4arch4Sm80ELb0ELb1ELb0ELb1ELb0ELb0ELb0ELb0ELi2ELi2ELi2ELi2ELb0EEENS1_24CollectiveEpilogueBwdGQAISA_fSD_Li256ELb1ELb0EEENS1_19SingleTileSchedulerILb1ELb0ELb0ELi128EEEEEEEEEvNT_6ParamsE)
        .other          _ZN7cutlass13device_kernelIN5flash19enable_sm80_to_sm89INS1_16FlashAttnBwdSm80INS1_25CollectiveMainloopBwdSm80ILi2ELi2EN4cute5tupleIJNS5_1CILi64EEENS7_ILi128EEES9_EEENS_6half_tEfNS_4arch4Sm80ELb0ELb1ELb0ELb1ELb0ELb0ELb0ELb0ELi2ELi2ELi2ELi2ELb0EEENS1_24CollectiveEpilogueBwdGQAISA_fSD_Li256ELb1ELb0EEENS1_19SingleTileSchedulerILb1ELb0ELb0ELi128EEEEEEEEEvNT_6ParamsE,@"STO_CUDA_ENTRY STV_DEFAULT"
_ZN7cutlass13device_kernelIN5flash19enable_sm80_to_sm89INS1_16FlashAttnBwdSm80INS1_25CollectiveMainloopBwdSm80ILi2ELi2EN4cute5tupleIJNS5_1CILi64EEENS7_ILi128EEES9_EEENS_6half_tEfNS_4arch4Sm80ELb0ELb1ELb0ELb1ELb0ELb0ELb0ELb0ELi2ELi2ELi2ELi2ELb0EEENS1_24CollectiveEpilogueBwdGQAISA_fSD_Li256ELb1ELb0EEENS1_19SingleTileSchedulerILb1ELb0ELb0ELi128EEEEEEEEEvNT_6ParamsE:
        /* <DEDUP_REMOVED lines=18> */
.L_x_1757:
        /* <DEDUP_REMOVED lines=8> */
.L_x_1759:
[----:B------:R-:W-:Y:S02]  /*01a0*/  MOV R0, c[0x0][0x3ac] ;  /* 0x0000eb0000007a02 */ /* 0x000fe40000000f00 */
.L_x_1758:
[----:B------:R-:W-:-:S06]  /*01b0*/  USHF.L.U32 UR12, UR8, 0x7, URZ ;  /* 0x00000007080c7899 */ /* 0x000fcc000800063f */
[----:B-----5:R-:W-:-:S04]  /*01c0*/  ISETP.LE.AND P0, PT, R0, UR12, PT ;  /* 0x0000000c00007c0c */ /* 0x020fc8000bf03270 */
[----:B------:R-:W-:-:S05]  /*01d0*/  SEL R0, R5, 0xffffffff, !P0 ;  /* 0xffffffff05007807 */ /* 0x000fca0004000000 */
[----:B------:R2:W-:Y:S01]  /*01e0*/  STL [R1+0x68], R0 ;  /* 0x0000680001007387 */ /* 0x0005e20000100800 */
[----:B------:R-:W-:Y:S05]  /*01f0*/  BRA `(.L_x_1760) ;  /* 0x0000012000007947 */ /* 0x000fea0003800000 */
.L_x_1756:
[----:B--2-4-:R-:W-:-:S04]  /*0200*/  ISETP.NE.U32.AND P0, PT, RZ, c[0x0][0x3c8], PT ;  /* 0x0000f200ff007a0c */ /* 0x014fc80003f05070 */
[----:B------:R-:W-:-:S13]  /*0210*/  ISETP.NE.AND.EX P0, PT, RZ, c[0x0][0x3cc], PT, P0 ;  /* 0x0000f300ff007a0c */ /* 0x000fda0003f05300 */
[----:B------:R-:W-:Y:S05]  /*0220*/  @!P0 BRA `(.L_x_1761) ;  /* 0x0000002000008947 */ /* 0x000fea0003800000 */
[----:B------:R1:W5:Y:S01]  /*0230*/  LDG.E R0, [R2.64] ;  /* 0x0000000e02007981 */ /* 0x000362000c1e1900 */
[----:B------:R-:W-:Y:S05]  /*0240*/  BRA `(.L_x_1762) ;  /* 0x0000009000007947 */ /* 0x000fea0003800000 */
.L_x_1761:
        /* <DEDUP_REMOVED lines=8> */
.L_x_1763:
[----:B------:R-:W-:Y:S02]  /*02d0*/  MOV R0, c[0x0][0x3ac] ;  /* 0x0000eb0000007a02 */ /* 0x000fe40000000f00 */
.L_x_1762:
[----:B------:R-:W-:-:S06]  /*02e0*/  USHF.L.U32 UR12, UR8, 0x7, URZ ;  /* 0x00000007080c7899 */ /* 0x000fcc000800063f */
[----:B-----5:R-:W-:-:S04]  /*02f0*/  ISETP.LE.AND P0, PT, R0, UR12, PT ;  /* 0x0000000c00007c0c */ /* 0x020fc8000bf03270 */
[----:B------:R-:W-:-:S05]  /*0300*/  SEL R0, R5, 0xffffffff, !P0 ;  /* 0xffffffff05007807 */ /* 0x000fca0004000000 */
[----:B------:R2:W-:Y:S04]  /*0310*/  STL [R1+0x68], R0 ;  /* 0x0000680001007387 */ /* 0x0005e80000100800 */
.L_x_1760:
        /* <DEDUP_REMOVED lines=8> */
[----:B------:R-:W-:Y:S01]  /*03a0*/  ISETP.NE.U32.AND P3, PT, RZ, c[0x0][0x2d0], PT ;  /* 0x0000b400ff007a0c */ /* 0x000fe20003f65070 */
[----:B------:R-:W-:Y:S01]  /*03b0*/  ULDC UR11, c[0x0][0x168] ;  /* 0x00005a00000b7ab9 */ /* 0x000fe20000000800 */
[----:B------:R-:W-:Y:S01]  /*03c0*/  CS2R R10, SRZ ;  /* 0x00000000000a7805 */ /* 0x000fe2000001ff00 */
[----:B------:R-:W-:Y:S01]  /*03d0*/  ULDC UR10, c[0x0][0x198] ;  /* 0x00006600000a7ab9 */ /* 0x000fe20000000800 */
[----:B------:R-:W-:Y:S01]  /*03e0*/  ISETP.NE.AND.EX P3, PT, RZ, c[0x0][0x2d4], PT, P3 ;  /* 0x0000b500ff007a0c */ /* 0x000fe20003f65330 */
[----:B------:R-:W-:Y:S01]  /*03f0*/  IMAD.MOV.U32 R20, RZ, RZ, RZ ;  /* 0x000000ffff147224 */ /* 0x000fe200078e00ff */
[----:B------:R-:W-:-:S03]  /*0400*/  P2R R28, PR, RZ, 0x4 ;  /* 0x00000004ff1c7803 */ /* 0x000fc60000000000 */
[CC--:B-1----:R-:W-:Y:S02]  /*0410*/  @P0 IMAD.WIDE R2, R40.reuse, R12.reuse, c[0x0][0x2d8] ;  /* 0x0000b60028020625 */ /* 0x0c2fe400078e020c */
[----:B--2---:R-:W2:Y:S04]  /*0420*/  @P2 LDG.E R0, [R4.64] ;  /* 0x0000000e04002981 */ /* 0x004ea8000c1e1900 */
[----:B------:R1:W3:Y:S04]  /*0430*/  @P0 LDG.E R8, [R2.64] ;  /* 0x0000000e02080981 */ /* 0x0002e8000c1e1900 */
[----:B------:R-:W4:Y:S01]  /*0440*/  @P2 LDG.E R7, [R4.64] ;  /* 0x0000000e04072981 */ /* 0x000f22000c1e1900 */
[----:B-1----:R-:W-:-:S05]  /*0450*/  IMAD.WIDE R2, R40, R12, c[0x0][0x2d0] ;  /* 0x0000b40028027625 */ /* 0x002fca00078e020c */
[----:B------:R-:W5:Y:S01]  /*0460*/  @P3 LDG.E R6, [R2.64] ;  /* 0x0000000e02063981 */ /* 0x000f62000c1e1900 */
[----:B--2---:R-:W-:Y:S01]  /*0470*/  @P2 IMAD R0, R40, 0x40, R0 ;  /* 0x0000004028002824 */ /* 0x004fe200078e0200 */
[----:B---3--:R1:W2:Y:S04]  /*0480*/  @P0 R2UR UR11, R8 ;  /* 0x00000000080b03c2 */ /* 0x0082a800000e0000 */
[----:B-1----:R-:W-:-:S04]  /*0490*/  @P2 SHF.R.S32.HI R8, RZ, 0x1f, R0 ;  /* 0x0000001fff082819 */ /* 0x002fc80000011400 */
[----:B------:R-:W-:Y:S02]  /*04a0*/  @P2 LEA.HI R0, R8, R0, RZ, 0x6 ;  /* 0x0000000008002211 */ /* 0x000fe400078f30ff */
[----:B------:R-:W-:Y:S01]  /*04b0*/  CS2R R8, SRZ ;  /* 0x0000000000087805 */ /* 0x000fe2000001ff00 */
[--C-:B-----5:R-:W-:Y:S01]  /*04c0*/  @P3 SHF.R.S32.HI R11, RZ, 0x1f, R6.reuse ;  /* 0x0000001fff0b3819 */ /* 0x120fe20000011406 */
[--C-:B----4-:R-:W-:Y:S01]  /*04d0*/  @P2 IMAD.MOV.U32 R8, RZ, RZ, R7.reuse ;  /* 0x000000ffff082224 */ /* 0x110fe200078e0007 */
[----:B------:R-:W-:Y:S01]  /*04e0*/  @P2 SHF.R.S32.HI R9, RZ, 0x1f, R7 ;  /* 0x0000001fff092819 */ /* 0x000fe20000011407 */
        /* <DEDUP_REMOVED lines=9> */
.L_x_1764:
[----:B--2---:R-:W-:-:S04]  /*0580*/  ISETP.NE.U32.AND P0, PT, RZ, c[0x0][0x2e0], PT ;  /* 0x0000b800ff007a0c */ /* 0x004fc80003f05070 */
[----:B------:R-:W-:-:S13]  /*0590*/  ISETP.NE.AND.EX P0, PT, RZ, c[0x0][0x2e4], PT, P0 ;  /* 0x0000b900ff007a0c */ /* 0x000fda0003f05300 */
[----:B------:R-:W-:Y:S05]  /*05a0*/  @!P0 BRA `(.L_x_1765) ;  /* 0x0000004000008947 */ /* 0x000fea0003800000 */
[----:B------:R-:W-:-:S05]  /*05b0*/  IMAD.WIDE R2, R40, R12, c[0x0][0x2e0] ;  /* 0x0000b80028027625 */ /* 0x000fca00078e020c */
[----:B------:R-:W2:Y:S02]  /*05c0*/  LDG.E R0, [R2.64] ;  /* 0x0000000e02007981 */ /* 0x000ea4000c1e1900 */
[----:B--2---:R1:W2:Y:S01]  /*05d0*/  R2UR UR10, R0 ;  /* 0x00000000000a73c2 */ /* 0x0042a200000e0000 */
[----:B------:R-:W-:Y:S05]  /*05e0*/  BRA `(.L_x_1766) ;  /* 0x0000006000007947 */ /* 0x000fea0003800000 */
.L_x_1765:
[----:B------:R-:W-:Y:S05]  /*05f0*/  @!P3 BRA `(.L_x_1766) ;  /* 0x000000500000b947 */ /* 0x000fea0003800000 */
[----:B------:R1:W2:Y:S04]  /*0600*/  LDG.E R0, [R2.64] ;  /* 0x0000000e02007981 */ /* 0x0002a8000c1e1900 */
[----:B-1----:R-:W3:Y:S01]  /*0610*/  LDG.E R2, [R2.64+0x4] ;  /* 0x0000040e02027981 */ /* 0x002ee2000c1e1900 */
[----:B--2---:R-:W1:Y:S08]  /*0620*/  R2UR UR10, R0 ;  /* 0x00000000000a73c2 */ /* 0x004e7000000e0000 */
[----:B---3--:R-:W1:Y:S02]  /*0630*/  R2UR UR4, R2 ;  /* 0x00000000020473c2 */ /* 0x008e6400000e0000 */
[----:B-1----:R-:W-:-:S06]  /*0640*/  UIADD3 UR10, -UR10, UR4, URZ ;  /* 0x000000040a0a7290 */ /* 0x002fcc000fffe13f */
.L_x_1766:
        /* <DEDUP_REMOVED lines=15> */
.L_x_1767:
[----:B--2---:R-:W-:Y:S01]  /*0740*/  UIADD3 UR4, UR12, UR11, -UR10 ;  /* 0x0000000b0c047290 */ /* 0x004fe2000fffe80a */
[----:B------:R-:W-:Y:S01]  /*0750*/  PLOP3.LUT P0, PT, PT, PT, PT, 0x80, 0x0 ;  /* 0x000000000000781c */ /* 0x000fe20003f0f070 */
[----:B------:R-:W-:Y:S01]  /*0760*/  ULDC UR5, c[0x0][0x2a4] ;  /* 0x0000a90000057ab9 */ /* 0x000fe20000000800 */
        /* <DEDUP_REMOVED lines=74> */
[----:B-1----:R-:W-:Y:S01]  /*0c10*/  IMAD.MOV.U32 R0, RZ, RZ, c[0x0][0x248] ;  /* 0x00009200ff007624 */ /* 0x002fe200078e00ff */
[----:B------:R-:W-:Y:S01]  /*0c20*/  SHF.R.S32.HI R12, RZ, 0x1f, R36 ;  /* 0x0000001fff0c7819 */ /* 0x000fe20000011424 */
[----:B------:R-:W-:Y:S01]  /*0c30*/  IMAD.SHL.U32 R5, R20, 0x80, RZ ;  /* 0x0000008014057824 */ /* 0x000fe200078e00ff */
[-C--:B------:R-:W-:Y:S01]  /*0c40*/  LEA.HI R33, R37, R36.reuse, RZ, 0x3 ;  /* 0x0000002425217211 */ /* 0x080fe200078f18ff */
[----:B------:R-:W-:Y:S01]  /*0c50*/  IMAD.U32 R16, RZ, RZ, UR8 ;  /* 0x00000008ff107e24 */ /* 0x000fe2000f8e00ff */
[----:B------:R-:W-:Y:S01]  /*0c60*/  ISETP.NE.AND P0, PT, R0, 0x1, PT ;  /* 0x000000010000780c */ /* 0x000fe20003f05270 */
[----:B------:R-:W-:Y:S01]  /*0c70*/  IMAD.MOV.U32 R0, RZ, RZ, R38 ;  /* 0x000000ffff007224 */ /* 0x000fe200078e0026 */
[----:B------:R-:W-:Y:S01]  /*0c80*/  SHF.R.S32.HI R42, RZ, 0x3, R33 ;  /* 0x00000003ff2a7819 */ /* 0x000fe20000011421 */
[C---:B------:R-:W-:Y:S01]  /*0c90*/  IMAD.SHL.U32 R23, R36.reuse, 0x4, RZ ;  /* 0x0000000424177824 */ /* 0x040fe200078e00ff */
[----:B------:R-:W-:Y:S01]  /*0ca0*/  LOP3.LUT R2, R33, 0xfffffff8, RZ, 0xc0, !PT ;  /* 0xfffffff821027812 */ /* 0x000fe200078ec0ff */
[----:B------:R-:W-:Y:S01]  /*0cb0*/  ULDC.64 UR4, c[0x0][0x1d8] ;  /* 0x0000760000047ab9 */ /* 0x000fe20000000a00 */
[C---:B------:R-:W-:Y:S01]  /*0cc0*/  IADD3 R26, P1, R5.reuse, R36, RZ ;  /* 0x00000024051a7210 */ /* 0x040fe20007f3e0ff */
[----:B------:R-:W-:Y:S01]  /*0cd0*/  STL [R1+0x38], R42 ;  /* 0x0000382a01007387 */ /* 0x000fe20000100800 */
[----:B------:R-:W-:Y:S01]  /*0ce0*/  SHF.R.S32.HI R29, RZ, 0x1f, R40 ;  /* 0x0000001fff1d7819 */ /* 0x000fe20000011428 */
[----:B------:R-:W-:Y:S01]  /*0cf0*/  IMAD.IADD R32, R36, 0x1, -R2 ;  /* 0x0000000124207824 */ /* 0x000fe200078e0a02 */
[----:B------:R-:W-:Y:S01]  /*0d00*/  LEA.HI.X.SX32 R27, R5, R12, 0x1, P1 ;  /* 0x0000000c051b7211 */ /* 0x000fe200008f0eff */
[----:B------:R-:W2:Y:S01]  /*0d10*/  LDL.LU R39, [R1+0x4] ;  /* 0x0000040001277983 */ /* 0x000ea20000300800 */
[----:B------:R-:W-:Y:S01]  /*0d20*/  SEL R12, R29, RZ, !P3 ;  /* 0x000000ff1d0c7207 */ /* 0x000fe20005800000 */
[----:B------:R-:W-:Y:S01]  /*0d30*/  @P0 IMAD.HI.U32 R3, R38, c[0x0][0x24c], RZ ;  /* 0x0000930026030a27 */ /* 0x000fe200078e00ff */
[----:B------:R-:W-:Y:S01]  /*0d40*/  SHF.R.S32.HI R7, RZ, 0x1f, R42 ;  /* 0x0000001fff077819 */ /* 0x000fe2000001142a */
[----:B------:R-:W-:Y:S01]  /*0d50*/  USHF.L.U32 UR6, UR4, 0x6, URZ ;  /* 0x0000000604067899 */ /* 0x000fe2000800063f */
[----:B------:R-:W-:Y:S01]  /*0d60*/  IADD3 R17, P2, R42, R8, RZ ;  /* 0x000000082a117210 */ /* 0x000fe20007f5e0ff */
[----:B------:R-:W-:Y:S01]  /*0d70*/  IMAD.SHL.U32 R18, R32, 0x8, RZ ;  /* 0x0000000820127824 */ /* 0x000fe200078e00ff */
[----:B------:R-:W-:Y:S01]  /*0d80*/  @P0 SHF.R.U32.HI R0, RZ, c[0x0][0x250], R3 ;  /* 0x00009400ff000a19 */ /* 0x000fe20000011603 */
[----:B------:R-:W-:Y:S01]  /*0d90*/  IMAD R5, R12, c[0x0][0x1e8], RZ ;  /* 0x00007a000c057a24 */ /* 0x000fe200078e02ff */
[----:B------:R-:W-:Y:S01]  /*0da0*/  SEL R13, R40, RZ, !P3 ;  /* 0x000000ff280d7207 */ /* 0x000fe20005800000 */
[----:B------:R-:W-:Y:S01]  /*0db0*/  IMAD.X R24, R7, 0x1, R9, P2 ;  /* 0x0000000107187824 */ /* 0x000fe200010e0609 */
[----:B------:R-:W-:Y:S01]  /*0dc0*/  SHF.R.S32.HI R6, RZ, 0x1f, R0 ;  /* 0x0000001fff067819 */ /* 0x000fe20000011400 */
[C---:B------:R-:W-:Y:S01]  /*0dd0*/  IMAD.SHL.U32 R8, R42.reuse, 0x40, RZ ;  /* 0x000000402a087824 */ /* 0x040fe200078e00ff */
[----:B------:R-:W-:Y:S01]  /*0de0*/  SHF.R.S32.HI R19, RZ, 0x1f, R18 ;  /* 0x0000001fff137819 */ /* 0x000fe20000011412 */
[----:B------:R-:W-:Y:S01]  /*0df0*/  IMAD R14, R13, c[0x0][0x1ec], R5 ;  /* 0x00007b000d0e7a24 */ /* 0x000fe200078e0205 */
[----:B------:R-:W-:Y:S01]  /*0e00*/  IADD3 R10, P0, R42, R10, RZ ;  /* 0x0000000a2a0a7210 */ /* 0x000fe20007f1e0ff */
[----:B------:R-:W-:Y:S01]  /*0e10*/  IMAD R2, R6, c[0x0][0x1e0], RZ ;  /* 0x0000780006027a24 */ /* 0x000fe200078e02ff */
[----:B------:R-:W-:Y:S01]  /*0e20*/  LOP3.LUT R8, R8, 0x1c0, RZ, 0xc0, !PT ;  /* 0x000001c008087812 */ /* 0x000fe200078ec0ff */
[----:B------:R-:W-:Y:S01]  /*0e30*/  UIADD3 UR20, -UR12, UR10, URZ ;  /* 0x0000000a0c147290 */ /* 0x000fe2000fffe13f */
[----:B------:R-:W-:Y:S01]  /*0e40*/  SHF.R.S32.HI R31, RZ, 0x1f, R38 ;  /* 0x0000001fff1f7819 */ /* 0x000fe20000011426 */
[----:B------:R-:W-:Y:S01]  /*0e50*/  IMAD R4, R0, c[0x0][0x1e4], R2 ;  /* 0x0000790000047a24 */ /* 0x000fe200078e0202 */
[--C-:B------:R-:W-:Y:S01]  /*0e60*/  LOP3.LUT R15, R8, 0x38, R18.reuse, 0xf8, !PT ;  /* 0x00000038080f7812 */ /* 0x100fe200078ef812 */
[----:B------:R-:W-:Y:S01]  /*0e70*/  IMAD.WIDE.U32 R2, R0, c[0x0][0x1e0], R18 ;  /* 0x0000780000027a25 */ /* 0x000fe200078e0012 */
[----:B------:R-:W-:Y:S01]  /*0e80*/  SHF.R.U32.HI R8, RZ, 0x3, R8 ;  /* 0x00000003ff087819 */ /* 0x000fe20000011608 */
[----:B------:R-:W-:-:S02]  /*0e90*/  UMOV UR21, 0x6 ;  /* 0x0000000600157882 */ /* 0x000fc40000000000 */
[----:B------:R-:W-:Y:S01]  /*0ea0*/  IMAD.IADD R3, R3, 0x1, R4 ;  /* 0x0000000103037824 */ /* 0x000fe200078e0204 */
[----:B------:R-:W-:Y:S01]  /*0eb0*/  LEA.HI R4, R37, R36, RZ, 0x6 ;  /* 0x0000002425047211 */ /* 0x000fe200078f30ff */
[----:B------:R-:W-:-:S03]  /*0ec0*/  IMAD.X R11, R7, 0x1, R11, P0 ;  /* 0x00000001070b7824 */ /* 0x000fc600000e060b */
[----:B------:R-:W-:Y:S01]  /*0ed0*/  SHF.R.S32.HI R30, RZ, 0x6, R4 ;  /* 0x00000006ff1e7819 */ /* 0x000fe20000011404 */
[----:B------:R-:W-:Y:S02]  /*0ee0*/  IMAD R4, R6, c[0x0][0x1b0], RZ ;  /* 0x00006c0006047a24 */ /* 0x000fe400078e02ff */
[----:B------:R-:W-:-:S04]  /*0ef0*/  IMAD.WIDE.U32 R6, R13, c[0x0][0x1e8], R2 ;  /* 0x00007a000d067a25 */ /* 0x000fc800078e0002 */
[C---:B------:R-:W-:Y:S02]  /*0f00*/  IMAD R9, R0.reuse, c[0x0][0x1b4], R4 ;  /* 0x00006d0000097a24 */ /* 0x040fe400078e0204 */
[----:B------:R-:W-:-:S04]  /*0f10*/  IMAD.WIDE.U32 R4, R0, c[0x0][0x1b0], R18 ;  /* 0x00006c0000047a25 */ /* 0x000fc800078e0012 */
[----:B------:R-:W-:Y:S02]  /*0f20*/  IMAD R0, R12, c[0x0][0x1b8], RZ ;  /* 0x00006e000c007a24 */ /* 0x000fe400078e02ff */
[----:B------:R-:W-:Y:S02]  /*0f30*/  IMAD.IADD R3, R5, 0x1, R9 ;  /* 0x0000000105037824 */ /* 0x000fe400078e0209 */
[----:B------:R-:W-:Y:S02]  /*0f40*/  IMAD.MOV.U32 R2, RZ, RZ, R4 ;  /* 0x000000ffff027224 */ /* 0x000fe400078e0004 */
[----:B------:R-:W-:-:S04]  /*0f50*/  IMAD.WIDE R10, R16, 0x80, R10 ;  /* 0x00000080100a7825 */ /* 0x000fc800078e020a */
[C---:B------:R-:W-:Y:S01]  /*0f60*/  IMAD R16, R13.reuse, c[0x0][0x1bc], R0 ;  /* 0x00006f000d107a24 */ /* 0x040fe200078e0200 */
[----:B------:R-:W-:Y:S01]  /*0f70*/  SHF.R.S32.HI R0, RZ, 0x1f, R20 ;  /* 0x0000001fff007819 */ /* 0x000fe20000011414 */
[----:B------:R-:W-:Y:S01]  /*0f80*/  IMAD.WIDE.U32 R12, R13, c[0x0][0x1b8], R2 ;  /* 0x00006e000d0c7a25 */ /* 0x000fe200078e0002 */
[----:B------:R-:W-:-:S03]  /*0f90*/  IADD3 R20, P0, R23, R20, RZ ;  /* 0x0000001417147210 */ /* 0x000fc60007f1e0ff */
[----:B------:R-:W-:Y:S01]  /*0fa0*/  IMAD.IADD R5, R7, 0x1, R14 ;  /* 0x0000000107057824 */ /* 0x000fe200078e020e */
[----:B------:R-:W-:Y:S01]  /*0fb0*/  LEA.HI.X.SX32 R21, R23, R0, 0x1, P0 ;  /* 0x0000000017157211 */ /* 0x000fe200000f0eff */
[----:B------:R-:W-:Y:S02]  /*0fc0*/  IMAD.MOV.U32 R4, RZ, RZ, R6 ;  /* 0x000000ffff047224 */ /* 0x000fe400078e0006 */
[----:B------:R-:W-:Y:S02]  /*0fd0*/  IMAD R2, R11, c[0x0][0x1d8], RZ ;  /* 0x000076000b027a24 */ /* 0x000fe400078e02ff */
[----:B------:R-:W-:Y:S02]  /*0fe0*/  IMAD.SHL.U32 R35, R30, 0x200, RZ ;  /* 0x000002001e237824 */ /* 0x000fe400078e00ff */
[C---:B------:R-:W-:Y:S02]  /*0ff0*/  IMAD R0, R10.reuse, c[0x0][0x1dc], R2 ;  /* 0x000077000a007a24 */ /* 0x040fe400078e0202 */
[----:B------:R-:W-:Y:S01]  /*1000*/  IMAD.WIDE.U32 R4, R10, c[0x0][0x1d8], R4 ;  /* 0x000076000a047a25 */ /* 0x000fe200078e0004 */
[----:B------:R-:W-:-:S02]  /*1010*/  IADD3 R34, R18, 0x40, RZ ;  /* 0x0000004012227810 */ /* 0x000fc40007ffe0ff */
[----:B------:R-:W-:Y:S01]  /*1020*/  LOP3.LUT R14, R35, R15, R8, 0xf6, !PT ;  /* 0x0000000f230e7212 */ /* 0x000fe200078ef608 */
[----:B------:R-:W-:Y:S01]  /*1030*/  IMAD.IADD R0, R5, 0x1, R0 ;  /* 0x0000000105007824 */ /* 0x000fe200078e0200 */
[----:B------:R-:W-:Y:S01]  /*1040*/  LEA R2, P0, R4, c[0x0][0x1c0], 0x1 ;  /* 0x0000700004027a11 */ /* 0x000fe200078008ff */
[----:B------:R-:W-:Y:S01]  /*1050*/  IMAD R7, R31, c[0x0][0x270], RZ ;  /* 0x00009c001f077a24 */ /* 0x000fe200078e02ff */
[----:B------:R-:W-:Y:S01]  /*1060*/  IADD3 R15, -R42, UR20, RZ ;  /* 0x000000142a0f7c10 */ /* 0x000fe2000fffe1ff */
[----:B------:R-:W-:Y:S01]  /*1070*/  IMAD.U32 R6, RZ, RZ, UR6 ;  /* 0x00000006ff067e24 */ /* 0x000fe2000f8e00ff */
[----:B------:R-:W-:Y:S01]  /*1080*/  ISETP.GE.AND P3, PT, R18, c[0x0][0x1cc], PT ;  /* 0x0000730012007a0c */ /* 0x000fe20003f66270 */
[----:B------:R-:W-:Y:S01]  /*1090*/  USHF.L.U64.HI UR5, UR4, UR21, UR5 ;  /* 0x0000001504057299 */ /* 0x000fe20008010205 */
[----:B------:R-:W-:Y:S01]  /*10a0*/  ISETP.GE.AND P4, PT, R34, c[0x0][0x1cc], PT ;  /* 0x0000730022007a0c */ /* 0x000fe20003f86270 */
[----:B------:R-:W-:Y:S01]  /*10b0*/  IMAD R7, R38, c[0x0][0x274], R7 ;  /* 0x00009d0026077a24 */ /* 0x000fe200078e0207 */
        /* <DEDUP_REMOVED lines=36> */
[----:B------:R-:W-:Y:S01]  /*1300*/  IMAD R11, R10, c[0x0][0x1ac], R0 ;  /* 0x00006b000a0b7a24 */ /* 0x000fe200078e0200 */
[----:B------:R-:W-:Y:S01]  /*1310*/  ISETP.GE.AND P1, PT, R34, c[0x0][0x19c], PT ;  /* 0x0000670022007a0c */ /* 0x000fe20003f26270 */
[----:B------:R-:W-:Y:S01]  /*1320*/  ULDC.64 UR4, c[0x0][0x1a8] ;  /* 0x00006a0000047ab9 */ /* 0x000fe20000000a00 */
[----:B------:R4:W-:Y:S01]  /*1330*/  LDGSTS.E.BYPASS.LTC128B.128 [R14+0xb080], [R4.64], !P2 ;  /* 0x0b080000040e7fae */ /* 0x0009e2000d101d4e */
[----:B------:R-:W-:Y:S01]  /*1340*/  IMAD R0, R24, c[0x0][0x208], RZ ;  /* 0x0000820018007a24 */ /* 0x000fe200078e02ff */
[----:B------:R-:W-:Y:S01]  /*1350*/  ISETP.GE.AND P2, PT, R18, c[0x0][0x19c], PT ;  /* 0x0000670012007a0c */ /* 0x000fe20003f46270 */
[----:B------:R-:W-:Y:S01]  /*1360*/  IMAD.WIDE.U32 R12, R10, c[0x0][0x1a8], R8 ;  /* 0x00006a000a0c7a25 */ /* 0x000fe200078e0008 */
[C---:B------:R-:W-:Y:S01]  /*1370*/  ISETP.LT.OR P3, PT, R15.reuse, 0x61, P4 ;  /* 0x000000610f00780c */ /* 0x040fe20002761670 */
[----:B------:R-:W-:Y:S01]  /*1380*/  USHF.L.U32 UR6, UR4, 0x6, URZ ;  /* 0x0000000604067899 */ /* 0x000fe2000800063f */
[----:B------:R-:W-:Y:S01]  /*1390*/  ISETP.LT.OR P5, PT, R15, 0x1, P2 ;  /* 0x000000010f00780c */ /* 0x000fe200017a1670 */
[----:B------:R-:W-:Y:S01]  /*13a0*/  IMAD R25, R17, c[0x0][0x20c], R0 ;  /* 0x0000830011197a24 */ /* 0x000fe200078e0200 */
[----:B------:R-:W-:Y:S01]  /*13b0*/  ISETP.LT.OR P4, PT, R15, 0x1, P1 ;  /* 0x000000010f00780c */ /* 0x000fe20000f81670 */
        /* <DEDUP_REMOVED lines=57> */
[----:B------:R-:W-:Y:S01]  /*1750*/  IMAD.IADD R11, R11, 0x1, R25 ;  /* 0x000000010b0b7824 */ /* 0x000fe200078e0219 */
[----:B--2---:R-:W-:-:S04]  /*1760*/  LOP3.LUT R39, R39, 0xfffffffd, RZ, 0xc0, !PT ;  /* 0xfffffffd27277812 */ /* 0x004fc800078ec0ff */
[----:B------:R-:W-:Y:S02]  /*1770*/  @P0 LOP3.LUT R39, R39, 0x2, RZ, 0xfc, !PT ;  /* 0x0000000227270812 */ /* 0x000fe400078efcff */
[----:B------:R-:W-:-:S04]  /*1780*/  IADD3 R2, P0, R6, UR6, RZ ;  /* 0x0000000606027c10 */ /* 0x000fc8000ff1e0ff */
[----:B------:R-:W-:Y:S02]  /*1790*/  IADD3.X R3, R7, UR16, RZ, P0, !PT ;  /* 0x0000001007037c10 */ /* 0x000fe400087fe4ff */
[----:B------:R-:W-:-:S03]  /*17a0*/  IADD3 R8, P0, R6, UR19, RZ ;  /* 0x0000001306087c10 */ /* 0x000fc6000ff1e0ff */
[----:B------:R2:W-:Y:S01]  /*17b0*/  LDGSTS.E.BYPASS.LTC128B.128 [R14+0x2080], [R2.64], !P5 ;  /* 0x02080000020e7fae */ /* 0x0005e2000e901d4e */
[----:B------:R-:W-:Y:S02]  /*17c0*/  IADD3.X R9, R7, UR18, RZ, P0, !PT ;  /* 0x0000001207097c10 */ /* 0x000fe400087fe4ff */
[----:B------:R-:W-:-:S03]  /*17d0*/  LEA R0, P0, R4, R40, 0x6 ;  /* 0x0000002804007211 */ /* 0x000fc600078030ff */
[----:B------:R3:W-:Y:S01]  /*17e0*/  LDGSTS.E.BYPASS.LTC128B.128 [R14+0x6080], [R8.64], !P4 ;  /* 0x06080000080e7fae */ /* 0x0007e2000e101d4e */
[----:B----4-:R-:W-:Y:S02]  /*17f0*/  LEA.HI.X R7, R4, R16, R5, 0x6, P0 ;  /* 0x0000001004077211 */ /* 0x010fe400000f3405 */
[----:B------:R-:W-:-:S04]  /*1800*/  LEA R6, P0, R0, c[0x0][0x160], 0x1 ;  /* 0x0000580000067a11 */ /* 0x000fc800078008ff */
[----:B------:R-:W-:Y:S01]  /*1810*/  LEA.HI.X R7, R0, c[0x0][0x164], R7, 0x1, P0 ;  /* 0x0000590000077a11 */ /* 0x000fe200000f0c07 */
[----:B------:R-:W-:Y:S02]  /*1820*/  IMAD.U32 R0, RZ, RZ, UR4 ;  /* 0x00000004ff007e24 */ /* 0x000fe4000f8e00ff */
[----:B------:R-:W-:-:S04]  /*1830*/  IMAD.WIDE.U32 R4, R38, c[0x0][0x210], R10 ;  /* 0x0000840026047a25 */ /* 0x000fc800078e000a */
[----:B------:R-:W-:Y:S01]  /*1840*/  IMAD.U32 R11, RZ, RZ, UR5 ;  /* 0x00000005ff0b7e24 */ /* 0x000fe2000f8e00ff */
[----:B------:R-:W-:Y:S02]  /*1850*/  ISETP.NE.AND P5, PT, R28, RZ, PT ;  /* 0x000000ff1c00720c */ /* 0x000fe40003fa5270 */
[C---:B---3--:R-:W-:Y:S01]  /*1860*/  IADD3 R8, P1, R2.reuse, UR6, RZ ;  /* 0x0000000602087c10 */ /* 0x048fe2000ff3e0ff */
[----:B------:R-:W-:Y:S01]  /*1870*/  IMAD.WIDE.U32 R22, R15, c[0x0][0x278], R22 ;  /* 0x00009e000f167a25 */ /* 0x000fe200078e0016 */
[----:B--2---:R-:W-:Y:S01]  /*1880*/  IADD3 R2, P0, R2, UR19, RZ ;  /* 0x0000001302027c10 */ /* 0x004fe2000ff1e0ff */
[----:B------:R-:W-:Y:S01]  /*1890*/  USHF.L.U32 UR19, UR17, 0x6, URZ ;  /* 0x0000000611137899 */ /* 0x000fe2000800063f */
[----:B------:R-:W-:Y:S01]  /*18a0*/  IADD3.X R9, R3, UR16, RZ, P1, !PT ;  /* 0x0000001003097c10 */ /* 0x000fe20008ffe4ff */
[----:B-1----:R-:W-:Y:S01]  /*18b0*/  IMAD R12, R31, c[0x0][0x210], RZ ;  /* 0x000084001f0c7a24 */ /* 0x002fe200078e02ff */
[----:B------:R-:W-:Y:S01]  /*18c0*/  IADD3.X R3, R3, UR18, RZ, P0, !PT ;  /* 0x0000001203037c10 */ /* 0x000fe200087fe4ff */
[----:B------:R-:W-:Y:S01]  /*18d0*/  ULDC.64 UR6, c[0x0][0x208] ;  /* 0x0000820000067ab9 */ /* 0x000fe20000000a00 */
[----:B------:R-:W-:-:S03]  /*18e0*/  LEA R10, P0, R0, R6, 0x6 ;  /* 0x00000006000a7211 */ /* 0x000fc600078030ff */
[----:B------:R1:W-:Y:S01]  /*18f0*/  LDGSTS.E.BYPASS.LTC128B.128 [R14+0x3080], [R8.64], !P5 ;  /* 0x03080000080e7fae */ /* 0x0003e2000e901d4e */
[----:B------:R-:W-:Y:S01]  /*1900*/  LEA.HI.X R11, R0, R7, R11, 0x6, P0 ;  /* 0x00000007000b7211 */ /* 0x000fe200000f340b */
[----:B------:R-:W-:Y:S01]  /*1910*/  IMAD.U32 R0, RZ, RZ, UR19 ;  /* 0x00000013ff007e24 */ /* 0x000fe2000f8e00ff */
[----:B------:R-:W-:Y:S01]  /*1920*/  LOP3.LUT P2, RZ, R29, 0x1, RZ, 0xc0, !PT ;  /* 0x000000011dff7812 */ /* 0x000fe2000784c0ff */
[----:B------:R2:W-:Y:S03]  /*1930*/  LDGSTS.E.BYPASS.LTC128B.128 [R14+0x7080], [R2.64], !P6 ;  /* 0x07080000020e7fae */ /* 0x0005e6000f101d4e */
[----:B------:R-:W-:Y:S02]  /*1940*/  IADD3 R0, -R42, UR11, -R0 ;  /* 0x0000000b2a007c10 */ /* 0x000fe4000fffe900 */
[----:B------:R-:W-:Y:S02]  /*1950*/  ISETP.GT.AND P4, PT, R36, 0xf, PT ;  /* 0x0000000f2400780c */ /* 0x000fe40003f84270 */
[----:B------:R-:W-:Y:S01]  /*1960*/  LOP3.LUT R39, R39, 0xfffffffe, RZ, 0xc0, !PT ;  /* 0xfffffffe27277812 */ /* 0x000fe200078ec0ff */
[----:B------:R-:W-:Y:S01]  /*1970*/  USHF.R.S32.HI UR18, URZ, 0x1f, UR19 ;  /* 0x0000001f3f127899 */ /* 0x000fe20008011413 */
[----:B------:R-:W-:Y:S01]  /*1980*/  ISETP.LT.OR P0, PT, R0, 0x1, !P2 ;  /* 0x000000010000780c */ /* 0x000fe20005701670 */
[----:B------:R-:W0:Y:S01]  /*1990*/  LDGDEPBAR ;  /* 0x00000000000079af */ /* 0x000e220000000000 */
[----:B------:R-:W-:Y:S01]  /*19a0*/  @P3 LOP3.LUT R39, R39, 0x1, RZ, 0xfc, !PT ;  /* 0x0000000127273812 */ /* 0x000fe200078efcff */
[----:B------:R-:W-:-:S04]  /*19b0*/  IMAD R12, R38, c[0x0][0x214], R12 ;  /* 0x00008500260c7a24 */ /* 0x000fc800078e020c */
[----:B------:R-:W-:Y:S01]  /*19c0*/  STL [R1+0x4], R39 ;  /* 0x0000042701007387 */ /* 0x000fe20000100800 */
[----:B--2---:R-:W-:-:S05]  /*19d0*/  IMAD R2, R24, c[0x0][0x278], RZ ;  /* 0x00009e0018027a24 */ /* 0x004fca00078e02ff */
[----:B------:R2:W-:Y:S01]  /*19e0*/  LDGSTS.E.BYPASS.LTC128B.128 [R14+0x10080], [R6.64], !P0 ;  /* 0x10080000060e7fae */ /* 0x0005e2000c101d4e */
[----:B------:R-:W-:-:S03]  /*19f0*/  IMAD R2, R15, c[0x0][0x27c], R2 ;  /* 0x00009f000f027a24 */ /* 0x000fc600078e0202 */
[----:B------:R-:W-:Y:S01]  /*1a00*/  STL.64 [R1+0x28], R40 ;  /* 0x0000282801007387 */ /* 0x000fe20000100a00 */
[----:B-1----:R-:W-:Y:S01]  /*1a10*/  @!P4 IADD3 R9, P0, R22, UR19, RZ ;  /* 0x000000131609cc10 */ /* 0x002fe2000ff1e0ff */
[----:B------:R-:W-:Y:S02]  /*1a20*/  IMAD.IADD R13, R23, 0x1, R2 ;  /* 0x00000001170d7824 */ /* 0x000fe400078e0202 */
[----:B------:R-:W-:Y:S01]  /*1a30*/  STL [R1+0x34], R16 ;  /* 0x0000341001007387 */ /* 0x000fe20000100800 */
[----:B------:R-:W-:-:S03]  /*1a40*/  IMAD.IADD R5, R5, 0x1, R12 ;  /* 0x0000000105057824 */ /* 0x000fc600078e020c */
[----:B------:R-:W-:Y:S01]  /*1a50*/  STL.64 [R1+0x48], R22 ;  /* 0x0000481601007387 */ /* 0x000fe20000100a00 */
[----:B------:R-:W-:Y:S01]  /*1a60*/  LOP3.LUT P3, RZ, R29, 0x2, RZ, 0xc0, !PT ;  /* 0x000000021dff7812 */ /* 0x000fe2000786c0ff */
[----:B------:R-:W-:Y:S02]  /*1a70*/  IMAD R3, R24, c[0x0][0x218], RZ ;  /* 0x0000860018037a24 */ /* 0x000fe400078e02ff */
[----:B------:R1:W-:Y:S01]  /*1a80*/  STL [R1+0x58], R13 ;  /* 0x0000580d01007387 */ /* 0x0003e20000100800 */
[----:B------:R-:W-:Y:S01]  /*1a90*/  USHF.L.U32 UR22, UR6, 0x6, URZ ;  /* 0x0000000606167899 */ /* 0x000fe2000800063f */
[----:B------:R-:W-:Y:S01]  /*1aa0*/  ISETP.GE.AND P1, PT, R18, c[0x0][0x1fc], PT ;  /* 0x00007f0012007a0c */ /* 0x000fe20003f26270 */
[----:B------:R-:W-:Y:S01]  /*1ab0*/  USHF.L.U64.HI UR21, UR6, UR21, UR7 ;  /* 0x0000001506157299 */ /* 0x000fe20008010207 */
[----:B------:R-:W-:Y:S01]  /*1ac0*/  IMAD R2, R15, c[0x0][0x21c], R3 ;  /* 0x000087000f027a24 */ /* 0x000fe200078e0203 */
[C---:B------:R-:W-:Y:S02]  /*1ad0*/  ISETP.LT.OR P5, PT, R0.reuse, 0x1, !P3 ;  /* 0x000000010000780c */ /* 0x040fe40005fa1670 */
[----:B------:R-:W-:Y:S01]  /*1ae0*/  SEL R3, RZ, 0x1, P1 ;  /* 0x00000001ff037807 */ /* 0x000fe20000800000 */
[----:B------:R-:W-:Y:S01]  /*1af0*/  UIMAD UR16, UR21, UR17, URZ ;  /* 0x00000011151072a4 */ /* 0x000fe2000f8e023f */
[C---:B------:R-:W-:Y:S01]  /*1b00*/  ISETP.LT.OR P2, PT, R0.reuse, 0x21, !P2 ;  /* 0x000000210000780c */ /* 0x040fe20005741670 */
[----:B------:R-:W-:Y:S01]  /*1b10*/  IMAD.U32 R28, RZ, RZ, UR22 ;  /* 0x00000016ff1c7e24 */ /* 0x000fe2000f8e00ff */
[----:B------:R-:W-:Y:S01]  /*1b20*/  ISETP.LT.OR P1, PT, R0, 0x21, !P3 ;  /* 0x000000210000780c */ /* 0x000fe20005f21670 */
[----:B------:R-:W-:-:S06]  /*1b30*/  UIMAD UR16, UR13, UR22, UR16 ;  /* 0x000000160d1072a4 */ /* 0x000fcc000f8e0210 */
[----:B------:R2:W-:Y:S04]  /*1b40*/  LDGSTS.E.BYPASS.LTC128B.128 [R14+0x12080], [R6.64+0x80], !P5 ;  /* 0x12080080060e7fae */ /* 0x0005e8000e901d4e */
[----:B------:R3:W-:Y:S01]  /*1b50*/  LDGSTS.E.BYPASS.LTC128B.128 [R14+0x11080], [R10.64], !P2 ;  /* 0x110800000a0e7fae */ /* 0x0007e2000d101d4e */
[----:B-1----:R-:W-:Y:S01]  /*1b60*/  @!P4 IADD3.X R13, R13, UR18, RZ, P0, !PT ;  /* 0x000000120d0dcc10 */ /* 0x002fe200087fe4ff */
[----:B------:R-:W-:Y:S01]  /*1b70*/  IMAD.WIDE.U32 R22, R15, c[0x0][0x218], R4 ;  /* 0x000086000f167a25 */ /* 0x000fe200078e0004 */
[----:B------:R-:W-:Y:S01]  /*1b80*/  ISETP.GE.AND P0, PT, R34, c[0x0][0x1fc], PT ;  /* 0x00007f0022007a0c */ /* 0x000fe20003f06270 */
[----:B------:R3:W-:Y:S03]  /*1b90*/  LDGSTS.E.BYPASS.LTC128B.128 [R14+0x13080], [R10.64+0x80], !P1 ;  /* 0x130800800a0e7fae */ /* 0x0007e6000c901d4e */
[----:B------:R-:W-:Y:S01]  /*1ba0*/  SEL R4, RZ, 0xffffffff, P0 ;  /* 0xffffffffff047807 */ /* 0x000fe20000000000 */
[----:B------:R-:W-:-:S02]  /*1bb0*/  IMAD.IADD R45, R23, 0x1, R2 ;  /* 0x00000001172d7824 */ /* 0x000fc400078e0202 */
[----:B------:R-:W-:Y:S02]  /*1bc0*/  IMAD.MOV.U32 R44, RZ, RZ, R22 ;  /* 0x000000ffff2c7224 */ /* 0x000fe400078e0016 */
[----:B------:R-:W-:Y:S01]  /*1bd0*/  IMAD.SHL.U32 R2, R4, 0x2, RZ ;  /* 0x0000000204027824 */ /* 0x000fe200078e00ff */
[----:B------:R-:W-:Y:S01]  /*1be0*/  @!P4 LEA R8, P0, R9, c[0x0][0x258], 0x2 ;  /* 0x000096000908ca11 */ /* 0x000fe200078010ff */
[----:B------:R-:W-:-:S03]  /*1bf0*/  IMAD.WIDE.U32 R4, R28, UR17, R44 ;  /* 0x000000111c047c25 */ /* 0x000fc6000f8e002c */
[----:B------:R-:W-:Y:S02]  /*1c00*/  LOP3.LUT R3, R2, 0x2, R3, 0xe2, !PT ;  /* 0x0000000202037812 */ /* 0x000fe400078ee203 */
[----:B------:R-:W-:Y:S02]  /*1c10*/  @!P4 LEA.HI.X R9, R9, c[0x0][0x25c], R13, 0x2, P0 ;  /* 0x000097000909ca11 */ /* 0x000fe400000f140d */
[----:B------:R-:W-:Y:S02]  /*1c20*/  IADD3 R5, R5, UR16, RZ ;  /* 0x0000001005057c10 */ /* 0x000fe4000fffe0ff */
[----:B------:R-:W-:Y:S02]  /*1c30*/  LEA R2, P0, R4, c[0x0][0x1f0], 0x1 ;  /* 0x00007c0004027a11 */ /* 0x000fe400078008ff */
[C---:B------:R-:W-:Y:S02]  /*1c40*/  LOP3.LUT P5, RZ, R3.reuse, 0x1, RZ, 0xc0, !PT ;  /* 0x0000000103ff7812 */ /* 0x040fe400078ac0ff */
[----:B------:R-:W-:-:S02]  /*1c50*/  LOP3.LUT P6, RZ, R3, 0x2, RZ, 0xc0, !PT ;  /* 0x0000000203ff7812 */ /* 0x000fc400078cc0ff */
[----:B------:R-:W-:Y:S02]  /*1c60*/  LEA.HI.X R3, R4, c[0x0][0x1f4], R5, 0x1, P0 ;  /* 0x00007d0004037a11 */ /* 0x000fe400000f0c05 */
[C---:B------:R-:W-:Y:S02]  /*1c70*/  ISETP.LT.OR P1, PT, R0.reuse, 0x1, !P5 ;  /* 0x000000010000780c */ /* 0x040fe40006f21670 */
[----:B------:R-:W-:Y:S01]  /*1c80*/  ISETP.LT.OR P0, PT, R0, 0x1, !P6 ;  /* 0x000000010000780c */ /* 0x000fe20007701670 */
[----:B------:R-:W-:Y:S01]  /*1c90*/  IMAD R25, R31, c[0x0][0x288], RZ ;  /* 0x0000a2001f197a24 */ /* 0x000fe200078e02ff */
[----:B------:R-:W-:Y:S01]  /*1ca0*/  USHF.L.U32 UR16, UR6, 0x5, URZ ;  /* 0x0000000506107899 */ /* 0x000fe2000800063f */
[----:B--2---:R-:W-:Y:S01]  /*1cb0*/  @!P4 IMAD.SHL.U32 R6, R36, 0x10, RZ ;  /* 0x000000102406c824 */ /* 0x004fe200078e00ff */
[----:B------:R-:W-:Y:S01]  /*1cc0*/  UMOV UR13, 0x5 ;  /* 0x00000005000d7882 */ /* 0x000fe20000000000 */
[C---:B------:R-:W-:Y:S01]  /*1cd0*/  IMAD R25, R38.reuse, c[0x0][0x28c], R25 ;  /* 0x0000a30026197a24 */ /* 0x040fe200078e0219 */
[CC--:B------:R-:W-:Y:S01]  /*1ce0*/  LEA.HI R29, R37.reuse, R36.reuse, RZ, 0x5 ;  /* 0x00000024251d7211 */ /* 0x0c0fe200078f28ff */
[----:B------:R-:W-:Y:S01]  /*1cf0*/  IMAD.WIDE.U32 R16, R38, c[0x0][0x288], R20 ;  /* 0x0000a20026107a25 */ /* 0x000fe200078e0014 */
[----:B------:R-:W-:Y:S01]  /*1d00*/  USHF.L.U64.HI UR13, UR6, UR13, UR7 ;  /* 0x0000000d060d7299 */ /* 0x000fe20008010207 */
[----:B------:R-:W-:Y:S01]  /*1d10*/  LEA.HI R7, R37, R36, RZ, 0x4 ;  /* 0x0000002425077211 */ /* 0x000fe200078f20ff */
[----:B------:R-:W-:Y:S01]  /*1d20*/  USHF.L.U32 UR7, UR16, 0x1, URZ ;  /* 0x0000000110077899 */ /* 0x000fe2000800063f */
[----:B------:R1:W-:Y:S01]  /*1d30*/  @!P4 LDGSTS.E.BYPASS.LTC128B.128 [R6+0x20080], [R8.64] ;  /* 0x200800000806cfae */ /* 0x0003e2000b901d4e */
[----:B------:R-:W-:Y:S01]  /*1d40*/  SHF.R.S32.HI R20, RZ, 0x5, R29 ;  /* 0x00000005ff147819 */ /* 0x000fe2000001141d */
[----:B------:R-:W-:Y:S01]  /*1d50*/  IMAD.IADD R5, R17, 0x1, R25 ;  /* 0x0000000111057824 */ /* 0x000fe200078e0219 */
[----:B---3--:R-:W-:Y:S01]  /*1d60*/  SHF.R.S32.HI R10, RZ, 0x4, R7 ;  /* 0x00000004ff0a7819 */ /* 0x008fe20000011407 */
[----:B------:R-:W-:Y:S01]  /*1d70*/  IMAD.MOV.U32 R4, RZ, RZ, R16 ;  /* 0x000000ffff047224 */ /* 0x000fe200078e0010 */
[----:B------:R-:W0:Y:S01]  /*1d80*/  LDGDEPBAR ;  /* 0x00000000000079af */ /* 0x000e220000000000 */
[----:B------:R-:W-:Y:S01]  /*1d90*/  USHF.L.U64.HI UR6, UR16, 0x1, UR13 ;  /* 0x0000000110067899 */ /* 0x000fe2000801020d */
[----:B------:R-:W-:-:S02]  /*1da0*/  IMAD R31, R31, c[0x0][0x238], RZ ;  /* 0x00008e001f1f7a24 */ /* 0x000fc400078e02ff */
[----:B------:R2:W-:Y:S01]  /*1db0*/  LDGSTS.E.BYPASS.LTC128B.128 [R14+0x18080], [R2.64], !P1 ;  /* 0x18080000020e7fae */ /* 0x0005e2000c901d4e */
[----:B------:R-:W-:Y:S01]  /*1dc0*/  LEA.HI R12, R29, R20, RZ, 0x1 ;  /* 0x000000141d0c7211 */ /* 0x000fe200078f08ff */
[----:B------:R-:W-:Y:S02]  /*1dd0*/  IMAD.WIDE.U32 R40, R15, c[0x0][0x290], R4 ;  /* 0x0000a4000f287a25 */ /* 0x000fe400078e0004 */
[----:B------:R2:W-:Y:S01]  /*1de0*/  LDGSTS.E.BYPASS.LTC128B.128 [R14+0x1a080], [R2.64+0x80], !P0 ;  /* 0x1a080080020e7fae */ /* 0x0005e2000c101d4e */
[----:B------:R-:W-:Y:S02]  /*1df0*/  ISETP.LT.OR P2, PT, R0, 0x21, !P5 ;  /* 0x000000210000780c */ /* 0x000fe40006f41670 */
[----:B------:R-:W-:Y:S01]  /*1e00*/  LEA.HI R4, R7, R10, RZ, 0x1 ;  /* 0x0000000a07047211 */ /* 0x000fe200078f08ff */
[----:B------:R-:W-:Y:S01]  /*1e10*/  IMAD R31, R38, c[0x0][0x23c], R31 ;  /* 0x00008f00261f7a24 */ /* 0x000fe200078e021f */
[----:B------:R-:W-:Y:S01]  /*1e20*/  ISETP.LT.OR P1, PT, R0, 0x21, !P6 ;  /* 0x000000210000780c */ /* 0x000fe20007721670 */
[----:B------:R-:W-:Y:S01]  /*1e30*/  IMAD.WIDE.U32 R26, R38, c[0x0][0x238], R26 ;  /* 0x00008e00261a7a25 */ /* 0x000fe200078e001a */
[----:B------:R-:W-:-:S03]  /*1e40*/  LEA.HI R11, R37, R36, RZ, 0x2 ;  /* 0x00000024250b7211 */ /* 0x000fc600078f10ff */
[----:B-1----:R-:W-:-:S04]  /*1e50*/  IMAD R6, R24, c[0x0][0x290], RZ ;  /* 0x0000a40018067a24 */ /* 0x002fc800078e02ff */
[----:B------:R-:W-:Y:S01]  /*1e60*/  IMAD R6, R15, c[0x0][0x294], R6 ;  /* 0x0000a5000f067a24 */ /* 0x000fe200078e0206 */
[----:B------:R-:W-:Y:S02]  /*1e70*/  LOP3.LUT R12, R12, 0xfffffffe, RZ, 0xc0, !PT ;  /* 0xfffffffe0c0c7812 */ /* 0x000fe400078ec0ff */
[----:B------:R-:W-:Y:S01]  /*1e80*/  LOP3.LUT R4, R4, 0xfffffffe, RZ, 0xc0, !PT ;  /* 0xfffffffe04047812 */ /* 0x000fe200078ec0ff */
[----:B------:R-:W-:Y:S01]  /*1e90*/  IMAD.IADD R38, R41, 0x1, R6 ;  /* 0x0000000129267824 */ /* 0x000fe200078e0206 */
[----:B--2---:R-:W-:-:S04]  /*1ea0*/  IADD3 R2, P0, R2, UR7, RZ ;  /* 0x0000000702027c10 */ /* 0x004fc8000ff1e0ff */
[----:B------:R-:W-:Y:S02]  /*1eb0*/  IADD3.X R3, R3, UR6, RZ, P0, !PT ;  /* 0x0000000603037c10 */ /* 0x000fe400087fe4ff */
[----:B------:R-:W-:Y:S01]  /*1ec0*/  IADD3 R0, P0, R40, UR19, RZ ;  /* 0x0000001328007c10 */ /* 0x000fe2000ff1e0ff */
[----:B------:R1:W-:Y:S01]  /*1ed0*/  STL.64 [R1+0x20], R22 ;  /* 0x0000201601007387 */ /* 0x0003e20000100a00 */
[--C-:B------:R-:W-:Y:S02]  /*1ee0*/  SHF.R.S32.HI R8, RZ, 0x2, R11.reuse ;  /* 0x00000002ff087819 */ /* 0x100fe4000001140b */
[----:B------:R-:W-:Y:S02]  /*1ef0*/  SHF.R.S32.HI R6, RZ, 0x1f, R11 ;  /* 0x0000001fff067819 */ /* 0x000fe4000001140b */
[----:B------:R-:W-:Y:S01]  /*1f00*/  LOP3.LUT R7, R7, 0xfffffff0, RZ, 0xc0, !PT ;  /* 0xfffffff007077812 */ /* 0x000fe200078ec0ff */
[----:B------:R-:W-:Y:S01]  /*1f10*/  IMAD.IADD R10, R10, 0x1, -R4 ;  /* 0x000000010a0a7824 */ /* 0x000fe200078e0a04 */
[----:B------:R-:W-:Y:S01]  /*1f20*/  IADD3.X R5, R38, UR18, RZ, P0, !PT ;  /* 0x0000001226057c10 */ /* 0x000fe200087fe4ff */
[----:B------:R2:W-:Y:S01]  /*1f30*/  LDGSTS.E.BYPASS.LTC128B.128 [R14+0x19080], [R2.64], !P2 ;  /* 0x19080000020e7fae */ /* 0x0005e2000d101d4e */
[----:B------:R-:W-:Y:S01]  /*1f40*/  LEA.HI R4, R6, R8, RZ, 0x3 ;  /* 0x0000000806047211 */ /* 0x000fe200078f18ff */
[----:B------:R-:W-:-:S02]  /*1f50*/  IMAD.IADD R7, R36, 0x1, -R7 ;  /* 0x0000000124077824 */ /* 0x000fc400078e0a07 */
[----:B------:R2:W-:Y:S01]  /*1f60*/  LDGSTS.E.BYPASS.LTC128B.128 [R14+0x1b080], [R2.64+0x80], !P1 ;  /* 0x1b080080020e7fae */ /* 0x0005e2000c901d4e */
[----:B-1----:R-:W-:Y:S01]  /*1f70*/  IMAD.IADD R22, R20, 0x1, -R12 ;  /* 0x0000000114167824 */ /* 0x002fe200078e0a0c */
[----:B------:R-:W-:-:S04]  /*1f80*/  LEA R20, P0, R0, c[0x0][0x280], 0x2 ;  /* 0x0000a00000147a11 */ /* 0x000fc800078010ff */
[----:B------:R-:W-:Y:S02]  /*1f90*/  LEA.HI.X R21, R0, c[0x0][0x284], R5, 0x2, P0 ;  /* 0x0000a10000157a11 */ /* 0x000fe400000f1405 */
[----:B------:R-:W-:Y:S02]  /*1fa0*/  LOP3.LUT R0, R4, 0xfffffff8, RZ, 0xc0, !PT ;  /* 0xfffffff804007812 */ /* 0x000fe400078ec0ff */
[----:B------:R-:W-:Y:S01]  /*1fb0*/  SHF.R.S32.HI R4, RZ, 0x1f, R7 ;  /* 0x0000001fff047819 */ /* 0x000fe20000011407 */
[----:B--2---:R-:W-:Y:S02]  /*1fc0*/  IMAD.SHL.U32 R2, R32, 0x40, RZ ;  /* 0x0000004020027824 */ /* 0x004fe400078e00ff */
[----:B------:R-:W-:Y:S01]  /*1fd0*/  IMAD.IADD R17, R8, 0x1, -R0 ;  /* 0x0000000108117824 */ /* 0x000fe200078e0a00 */
[----:B------:R-:W-:Y:S01]  /*1fe0*/  LEA.HI R13, R4, R7, RZ, 0x3 ;  /* 0x00000007040d7211 */ /* 0x000fe200078f18ff */
[----:B------:R-:W-:Y:S01]  /*1ff0*/  IMAD.IADD R3, R27, 0x1, R31 ;  /* 0x000000011b037824 */ /* 0x000fe200078e021f */
[----:B------:R-:W-:Y:S01]  /*2000*/  LOP3.LUT R0, R2, 0x1c0, RZ, 0xc0, !PT ;  /* 0x000001c002007812 */ /* 0x000fe200078ec0ff */
[----:B------:R-:W-:-:S02]  /*2010*/  IMAD.SHL.U32 R16, R22, 0x10, RZ ;  /* 0x0000001016107824 */ /* 0x000fc400078e00ff */
[----:B------:R-:W-:Y:S01]  /*2020*/  IMAD.MOV.U32 R2, RZ, RZ, R26 ;  /* 0x000000ffff027224 */ /* 0x000fe200078e001a */
[----:B------:R-:W-:Y:S01]  /*2030*/  LOP3.LUT R5, R13, 0xfffffff8, RZ, 0xc0, !PT ;  /* 0xfffffff80d057812 */ /* 0x000fe200078ec0ff */
[----:B------:R-:W-:Y:S01]  /*2040*/  IMAD R4, R24, c[0x0][0x240], RZ ;  /* 0x0000900018047a24 */ /* 0x000fe200078e02ff */
        /* <DEDUP_REMOVED lines=98> */
.L_x_1770:
[----:B------:R-:W-:Y:S05]  /*2670*/  BSYNC B0 ;  /* 0x0000000000007941 */ /* 0x000fea0003800000 */
.L_x_1769:
        /* <DEDUP_REMOVED lines=119> */
.L_x_1789:
        /* <DEDUP_REMOVED lines=148> */
.L_x_1773:
[----:B------:R-:W-:Y:S11]  /*3730*/  ISETP.NE.AND P0, PT, R226, c[0x0][0x2a8], PT ;  /* 0x0000aa00e2007a0c */ /* 0x000ff60003f05270 */
[----:B------:R-:W-:Y:S02]  /*3740*/  @!UPT UIADD3 URZ, URZ, URZ, URZ ;  /* 0x0000003f3f3ff290 */ /* 0x000fe4000fffe03f */
[----:B------:R-:W-:Y:S05]  /*3750*/  @P0 IMAD.HI.U32 R36, R2, c[0x0][0x2ac], RZ ;  /* 0x0000ab0002240a27 */ /* 0x000fea00078e00ff */
[----:B------:R-:W-:Y:S02]  /*3760*/  @P0 SHF.R.U32.HI R2, RZ, c[0x0][0x2b0], R36 ;  /* 0x0000ac00ff020a19 */ /* 0x000fe40000011624 */
.L_x_1774:
[----:B------:R-:W-:Y:S05]  /*3770*/  BSYNC B0 ;  /* 0x0000000000007941 */ /* 0x000fea0003800000 */
.L_x_1772:
        /* <DEDUP_REMOVED lines=8> */
.L_x_1771:
        /* <DEDUP_REMOVED lines=16> */
.L_x_1777:
[----:B------:R-:W-:Y:S11]  /*3900*/  ISETP.NE.AND P0, PT, R226, c[0x0][0x2a8], PT ;  /* 0x0000aa00e2007a0c */ /* 0x000ff60003f05270 */
[----:B------:R-:W-:Y:S02]  /*3910*/  @!UPT UIADD3 URZ, URZ, URZ, URZ ;  /* 0x0000003f3f3ff290 */ /* 0x000fe4000fffe03f */
[----:B------:R-:W-:Y:S05]  /*3920*/  @P0 IMAD.HI.U32 R36, R2, c[0x0][0x2ac], RZ ;  /* 0x0000ab0002240a27 */ /* 0x000fea00078e00ff */
[----:B------:R-:W-:Y:S02]  /*3930*/  @P0 SHF.R.U32.HI R2, RZ, c[0x0][0x2b0], R36 ;  /* 0x0000ac00ff020a19 */ /* 0x000fe40000011624 */
.L_x_1778:
[----:B------:R-:W-:Y:S05]  /*3940*/  BSYNC B0 ;  /* 0x0000000000007941 */ /* 0x000fea0003800000 */
.L_x_1776:
[----:B------:R-:W2:Y:S01]  /*3950*/  LDL R37, [R1+0x10] ;  /* 0x0000100001257983 */ /* 0x000ea20000100800 */
[----:B------:R-:W-:Y:S04]  /*3960*/  IMAD.MOV.U32 R36, RZ, RZ, c[0x0][0x2a8] ;  /* 0x0000aa00ff247624 */ /* 0x000fe800078e00ff */
[----:B------:R-:W-:Y:S04]  /*3970*/  IMAD R2, R2, R36, -UR12 ;  /* 0x8000000c02027e24 */ /* 0x000fe8000f8e0224 */
[----:B--2---:R-:W-:Y:S05]  /*3980*/  IMAD.IADD R2, R2, 0x1, -R37 ;  /* 0x0000000102027824 */ /* 0x004fea00078e0a25 */
[----:B------:R-:W-:Y:S02]  /*3990*/  IADD3 R36, R2, c[0x0][0x2a8], RZ ;  /* 0x0000aa0002247a10 */ /* 0x000fe40007ffe0ff */
[----:B------:R-:W-:Y:S02]  /*39a0*/  IMNMX R43, R43, R2, !PT ;  /* 0x000000022b2b7217 */ /* 0x000fe40007800200 */
[----:B------:R-:W-:Y:S02]  /*39b0*/  IMNMX R200, R200, R36, PT ;  /* 0x00000024c8c87217 */ /* 0x000fe40003800200 */
.L_x_1775:
        /* <DEDUP_REMOVED lines=16> */
.L_x_1781:
[----:B------:R-:W-:Y:S11]  /*3ac0*/  ISETP.NE.AND P0, PT, R226, c[0x0][0x2a8], PT ;  /* 0x0000aa00e2007a0c */ /* 0x000ff60003f05270 */
[----:B------:R-:W-:Y:S02]  /*3ad0*/  @!UPT UIADD3 URZ, URZ, URZ, URZ ;  /* 0x0000003f3f3ff290 */ /* 0x000fe4000fffe03f */
[----:B------:R-:W-:Y:S05]  /*3ae0*/  @P0 IMAD.HI.U32 R36, R2, c[0x0][0x2ac], RZ ;  /* 0x0000ab0002240a27 */ /* 0x000fea00078e00ff */
[----:B------:R-:W-:Y:S02]  /*3af0*/  @P0 SHF.R.U32.HI R2, RZ, c[0x0][0x2b0], R36 ;  /* 0x0000ac00ff020a19 */ /* 0x000fe40000011624 */
.L_x_1782:
[----:B------:R-:W-:Y:S05]  /*3b00*/  BSYNC B0 ;  /* 0x0000000000007941 */ /* 0x000fea0003800000 */
.L_x_1780:
[----:B------:R-:W2:Y:S01]  /*3b10*/  LDL R37, [R1+0x10] ;  /* 0x0000100001257983 */ /* 0x000ea20000100800 */
[----:B------:R-:W-:Y:S04]  /*3b20*/  IMAD.MOV.U32 R36, RZ, RZ, c[0x0][0x2a8] ;  /* 0x0000aa00ff247624 */ /* 0x000fe800078e00ff */
[----:B------:R-:W-:Y:S04]  /*3b30*/  IMAD R2, R2, R36, -UR12 ;  /* 0x8000000c02027e24 */ /* 0x000fe8000f8e0224 */
[----:B--2---:R-:W-:Y:S05]  /*3b40*/  IMAD.IADD R2, R2, 0x1, -R37 ;  /* 0x0000000102027824 */ /* 0x004fea00078e0a25 */
[----:B------:R-:W-:Y:S02]  /*3b50*/  IADD3 R36, R2, c[0x0][0x2a8], RZ ;  /* 0x0000aa0002247a10 */ /* 0x000fe40007ffe0ff */
[----:B------:R-:W-:Y:S02]  /*3b60*/  IMNMX R41, R41, R2, !PT ;  /* 0x0000000229297217 */ /* 0x000fe40007800200 */
[----:B------:R-:W-:Y:S02]  /*3b70*/  IMNMX R42, R42, R36, PT ;  /* 0x000000242a2a7217 */ /* 0x000fe40003800200 */
.L_x_1779:
        /* <DEDUP_REMOVED lines=16> */
.L_x_1785:
[----:B------:R-:W-:Y:S11]  /*3c80*/  ISETP.NE.AND P0, PT, R226, c[0x0][0x2a8], PT ;  /* 0x0000aa00e2007a0c */ /* 0x000ff60003f05270 */
[----:B------:R-:W-:Y:S02]  /*3c90*/  @!UPT UIADD3 URZ, URZ, URZ, URZ ;  /* 0x0000003f3f3ff290 */ /* 0x000fe4000fffe03f */
[----:B------:R-:W-:Y:S05]  /*3ca0*/  @P0 IMAD.HI.U32 R36, R0, c[0x0][0x2ac], RZ ;  /* 0x0000ab0000240a27 */ /* 0x000fea00078e00ff */
[----:B------:R-:W-:Y:S02]  /*3cb0*/  @P0 SHF.R.U32.HI R0, RZ, c[0x0][0x2b0], R36 ;  /* 0x0000ac00ff000a19 */ /* 0x000fe40000011624 */
.L_x_1786:
[----:B------:R-:W-:Y:S05]  /*3cc0*/  BSYNC B0 ;  /* 0x0000000000007941 */ /* 0x000fea0003800000 */
.L_x_1784:
[----:B------:R-:W2:Y:S01]  /*3cd0*/  LDL R37, [R1+0x10] ;  /* 0x0000100001257983 */ /* 0x000ea20000100800 */
[----:B------:R-:W-:Y:S04]  /*3ce0*/  IMAD.MOV.U32 R36, RZ, RZ, c[0x0][0x2a8] ;  /* 0x0000aa00ff247624 */ /* 0x000fe800078e00ff */
[----:B------:R-:W-:Y:S04]  /*3cf0*/  IMAD R0, R0, R36, -UR12 ;  /* 0x8000000c00007e24 */ /* 0x000fe8000f8e0224 */
[----:B--2---:R-:W-:Y:S05]  /*3d00*/  IMAD.IADD R0, R0, 0x1, -R37 ;  /* 0x0000000100007824 */ /* 0x004fea00078e0a25 */
[----:B------:R-:W-:Y:S02]  /*3d10*/  IADD3 R36, R0, c[0x0][0x2a8], RZ ;  /* 0x0000aa0000247a10 */ /* 0x000fe40007ffe0ff */
[----:B------:R-:W-:Y:S02]  /*3d20*/  IMNMX R2, R2, R0, !PT ;  /* 0x0000000002027217 */ /* 0x000fe40007800200 */
[----:B------:R-:W-:Y:S02]  /*3d30*/  IMNMX R40, R40, R36, PT ;  /* 0x0000002428287217 */ /* 0x000fe40003800200 */
.L_x_1783:
        /* <DEDUP_REMOVED lines=78> */
.L_x_1787:
        /* <DEDUP_REMOVED lines=579> */
.L_x_1788:
        /* <DEDUP_REMOVED lines=298> */
.L_x_1768:
[----:B------:R-:W-:Y:S05]  /*78f0*/  @P0 EXIT ;  /* 0x000000000000094d */ /* 0x000fea0003800000 */
[----:B------:R-:W2:Y:S01]  /*7900*/  LDL.LU R9, [R1+0x68] ;  /* 0x0000680001097983 */ /* 0x000ea20000300800 */
[----:B------:R-:W-:-:S04]  /*7910*/  ISETP.NE.U32.AND P0, PT, RZ, c[0x0][0x360], PT ;  /* 0x0000d800ff007a0c */ /* 0x000fc80003f05070 */
[----:B------:R-:W-:-:S13]  /*7920*/  ISETP.NE.AND.EX P0, PT, RZ, c[0x0][0x364], PT, P0 ;  /* 0x0000d900ff007a0c */ /* 0x000fda0003f05300 */
[----:B------:R-:W-:-:S04]  /*7930*/  @P0 IMAD.MOV.U32 R2, RZ, RZ, 0x4 ;  /* 0x00000004ff020424 */ /* 0x000fc800078e00ff */
[----:B--2---:R-:W-:-:S05]  /*7940*/  @P0 IMAD.WIDE R2, R9, R2, c[0x0][0x360] ;  /* 0x0000d80009020625 */ /* 0x004fca00078e0202 */
[----:B-1----:R1:W2:Y:S01]  /*7950*/  @P0 LDG.E R0, [R2.64] ;  /* 0x0000000e02000981 */ /* 0x0022a2000c1e1900 */
[----:B------:R-:W-:Y:S01]  /*7960*/  IMAD.MOV.U32 R4, RZ, RZ, 0x1 ;  /* 0x00000001ff047424 */ /* 0x000fe200078e00ff */
[----:B------:R-:W-:Y:S02]  /*7970*/  USHF.L.U32 UR5, UR8, 0xe, URZ ;  /* 0x0000000e08057899 */ /* 0x000fe4000800063f */
[----:B------:R-:W3:Y:S04]  /*7980*/  S2R R5, SR_TID.X ;  /* 0x0000000000057919 */ /* 0x000ee80000002100 */
[----:B------:R-:W-:Y:S01]  /*7990*/  BAR.SYNC.DEFER_BLOCKING 0x1, 0x100 ;  /* 0x0044000000007b1d */ /* 0x000fe20000010000 */
[----:B------:R-:W-:Y:S01]  /*79a0*/  ISETP.NE.AND P1, PT, R4, c[0x0][0x338], PT ;  /* 0x0000ce0004007a0c */ /* 0x000fe20003f25270 */
[----:B------:R-:W-:-:S04]  /*79b0*/  USHF.R.S32.HI UR4, URZ, 0x1f, UR5 ;  /* 0x0000001f3f047899 */ /* 0x000fc80008011405 */
[----:B-1----:R-:W1:Y:S01]  /*79c0*/  S2R R3, SR_CTAID.Y ;  /* 0x0000000000037919 */ /* 0x002e620000002600 */
[----:B---3--:R-:W-:-:S07]  /*79d0*/  SHF.R.S32.HI R6, RZ, 0x1f, R5 ;  /* 0x0000001fff067819 */ /* 0x008fce0000011405 */
        /* <DEDUP_REMOVED lines=165> */
.L_x_1790:
        /* <DEDUP_REMOVED lines=13> */
.L_x_2333:


//--------------------- .text._ZN7cutlass13device_kernelIN5flash19enable_sm80_to_sm89INS1_16FlashAttnBwdSm80INS1_25CollectiveMainloopBwdSm80ILi2ELi2EN4cute5tupleIJNS5_1CILi64EEENS7_ILi128EEES9_EEENS_6half_tEfNS_4arch4Sm80ELb0ELb1ELb0ELb1ELb1ELb0ELb0ELb0ELi2ELi2ELi2ELi2ELb0EEENS1_24CollectiveEpilogueBwdGQAISA_fSD_Li256ELb1ELb1EEENS1_19SingleTileSchedulerILb1ELb0ELb0ELi128EEEEEEEEEvNT_6ParamsE --------------------------
	.section	.text._ZN7cutlass13device_kernelIN5flash19enable_sm80_to_sm89INS1_16FlashAttnBwdSm80INS1_25CollectiveMainloopBwdSm80ILi2ELi2EN4cute5tupleIJNS5_1CILi64EEENS7_ILi128EEES9_EEENS_6half_tEfNS_4arch4Sm80ELb0ELb1ELb0ELb1ELb1ELb0ELb0ELb0ELi2ELi2ELi2ELi2ELb0EEENS1_24CollectiveEpilogueBwdGQAISA_fSD_Li256ELb1ELb1EEENS1_19SingleTileSchedulerILb1ELb0ELb0ELi128EEEEEEEEEvNT_6ParamsE,"ax",@progbits
	.sectioninfo	@"SHI_REGISTERS=255"
	.align	128
.text._ZN7cutlass13device_kernelIN5flash19enable_sm80_to_sm89INS1_16FlashAttnBwdSm80INS1_25CollectiveMainloopBwdSm80ILi2ELi2EN4cute5tupleIJNS5_1CILi64EEENS7_ILi128EEES9_EEENS_6half_tEfNS_4arch4Sm80ELb0ELb1ELb0ELb1ELb1ELb0ELb0ELb0ELi2ELi2ELi2ELi2ELb0EEENS1_24CollectiveEpilogueBwdGQAISA_fSD_Li256ELb1ELb1EEENS1_19SingleTileSchedulerILb1ELb0ELb0ELi128EEEEEEEEEvNT_6ParamsE:
        .type           _ZN7cutlass13device_kernelIN5flash19enable_sm80_to_sm89INS1_16FlashAttnBwdSm80INS1_25CollectiveMainloopBwdSm80ILi2ELi2EN4cute5tupleIJNS5_1CILi64EEENS7_ILi128EEES9_EEENS_6half_tEfNS_4arch4Sm80ELb0ELb1ELb0ELb1ELb1ELb0ELb0ELb0ELi2ELi2ELi2ELi2ELb0EEENS1_24CollectiveEpilogueBwdGQAISA_fSD_Li256ELb1ELb1EEENS1_19SingleTileSchedulerILb1ELb0ELb0ELi128EEEEEEEEEvNT_6ParamsE,@function
        .size           _ZN7cutlass13device_kernelIN5flash19enable_sm80_to_sm89INS1_16FlashAttnBwdSm80INS1_25CollectiveMainloopBwdSm80ILi2ELi2EN4cute5tupleIJNS5_1CILi64EEENS7_ILi128EEES9_EEENS_6half_tEfNS_4arch4Sm80ELb0ELb1ELb0ELb1ELb1ELb0ELb0ELb0ELi2ELi2ELi2ELi2ELb0EEENS1_24CollectiveEpilogueBwdGQAISA_fSD_Li256ELb1ELb1EEENS1_19SingleTileSchedulerILb1ELb0ELb0ELi128EEEEEEEEEvNT_6ParamsE,(.L_x_2334 - _ZN7cutlass13device_kernelIN5flash19enable_sm80_to_sm89INS1_16FlashAttnBwdSm80INS1_25CollectiveMainloopBwdSm80ILi2ELi2EN4cute5tupleIJNS5_1CILi64EEENS7_ILi128EEES9_EEENS_6half_tEfNS_4arch4Sm80ELb0ELb1ELb0ELb1ELb1ELb0ELb0ELb0ELi2ELi2ELi2ELi2ELb0EEENS1_24CollectiveEpilogueBwdGQAISA_fSD_Li256ELb1ELb1EEENS1_19SingleTileSchedulerILb1ELb0ELb0ELi128EEEEEEEEEvNT_6ParamsE)
        .other          _ZN7cutlass13device_kernelIN5flash19enable_sm80_to_sm89INS1_16FlashAttnBwdSm80INS1_25CollectiveMainloopBwdSm80ILi2ELi2EN4cute5tupleIJNS5_1CILi64EEENS7_ILi128EEES9_EEENS_6half_tEfNS_4arch4Sm80ELb0ELb1ELb0ELb1ELb1ELb0ELb0ELb0ELi2ELi2ELi2ELi2ELb0EEENS1_24CollectiveEpilogueBwdGQAISA_fSD_Li256ELb1ELb1EEENS1_19SingleTileSchedulerILb1ELb0ELb0ELi128EEEEEEEEEvNT_6ParamsE,@"STO_CUDA_ENTRY STV_DEFAULT"
_ZN7cutlass13device_kernelIN5flash19enable_sm80_to_sm89INS1_16FlashAttnBwdSm80INS1_25CollectiveMainloopBwdSm80ILi2ELi2EN4cute5tupleIJNS5_1CILi64EEENS7_ILi128EEES9_EEENS_6half_tEfNS_4arch4Sm80ELb0ELb1ELb0ELb1ELb1ELb0ELb0ELb0ELi2ELi2ELi2ELi2ELb0EEENS1_24CollectiveEpilogueBwdGQAISA_fSD_Li256ELb1ELb1EEENS1_19SingleTileSchedulerILb1ELb0ELb0ELi128EEEEEEEEEvNT_6ParamsE:
        /* <DEDUP_REMOVED lines=18> */
.L_x_1792:
        /* <DEDUP_REMOVED lines=8> */
.L_x_1794:
[----:B------:R-:W-:Y:S02]  /*01a0*/  MOV R0, c[0x0][0x3ac] ;  /* 0x0000eb0000007a02 */ /* 0x000fe40000000f00 */
.L_x_1793:
[----:B------:R-:W-:-:S06]  /*01b0*/  USHF.L.U32 UR12, UR8, 0x7, URZ ;  /* 0x00000007080c7899 */ /* 0x000fcc000800063f */
[----:B-----5:R-:W-:-:S04]  /*01c0*/  ISETP.LE.AND P0, PT, R0, UR12, PT ;  /* 0x0000000c00007c0c */ /* 0x020fc8000bf03270 */
[----:B------:R-:W-:-:S05]  /*01d0*/  SEL R0, R5, 0xffffffff, !P0 ;  /* 0xffffffff05007807 */ /* 0x000fca0004000000 */
[----:B------:R2:W-:Y:S01]  /*01e0*/  STL [R1+0x68], R0 ;  /* 0x0000680001007387 */ /* 0x0005e20000100800 */
[----:B------:R-:W-:Y:S05]  /*01f0*/  BRA `(.L_x_1795) ;  /* 0x0000012000007947 */ /* 0x000fea0003800000 */
.L_x_1791:
[----:B--2-4-:R-:W-:-:S04]  /*0200*/  ISETP.NE.U32.AND P0, PT, RZ, c[0x0][0x3c8], PT ;  /* 0x0000f200ff007a0c */ /* 0x014fc80003f05070 */
[----:B------:R-:W-:-:S13]  /*0210*/  ISETP.NE.AND.EX P0, PT, RZ, c[0x0][0x3cc], PT, P0 ;  /* 0x0000f300ff007a0c */ /* 0x000fda0003f05300 */
[----:B------:R-:W-:Y:S05]  /*0220*/  @!P0 BRA `(.L_x_1796) ;  /* 0x0000002000008947 */ /* 0x000fea0003800000 */
[----:B------:R1:W5:Y:S01]  /*0230*/  LDG.E R0, [R2.64] ;  /* 0x0000000e02007981 */ /* 0x000362000c1e1900 */
[----:B------:R-:W-:Y:S05]  /*0240*/  BRA `(.L_x_1797) ;  /* 0x0000009000007947 */ /* 0x000fea0003800000 */
.L_x_1796:
        /* <DEDUP_REMOVED lines=8> */
.L_x_1798:
[----:B------:R-:W-:Y:S02]  /*02d0*/  MOV R0, c[0x0][0x3ac] ;  /* 0x0000eb0000007a02 */ /* 0x000fe40000000f00 */
.L_x_1797:
[----:B------:R-:W-:-:S06]  /*02e0*/  USHF.L.U32 UR12, UR8, 0x7, URZ ;  /* 0x00000007080c7899 */ /* 0x000fcc000800063f */
[----:B-----5:R-:W-:-:S04]  /*02f0*/  ISETP.LE.AND P0, PT, R0, UR12, PT ;  /* 0x0000000c00007c0c */ /* 0x020fc8000bf03270 */
[----:B------:R-:W-:-:S05]  /*0300*/  SEL R0, R5, 0xffffffff, !P0 ;  /* 0xffffffff05007807 */ /* 0x000fca0004000000 */
[----:B------:R2:W-:Y:S04]  /*0310*/  STL [R1+0x68], R0 ;  /* 0x0000680001007387 */ /* 0x0005e80000100800 */
.L_x_1795:
        /* <DEDUP_REMOVED lines=38> */
.L_x_1799:
[----:B--2---:R-:W-:-:S04]  /*0580*/  ISETP.NE.U32.AND P0, PT, RZ, c[0x0][0x2e0], PT ;  /* 0x0000b800ff007a0c */ /* 0x004fc80003f05070 */
[----:B------:R-:W-:-:S13]  /*0590*/  ISETP.NE.AND.EX P0, PT, RZ, c[0x0][0x2e4], PT, P0 ;  /* 0x0000b900ff007a0c */ /* 0x000fda0003f05300 */
[----:B------:R-:W-:Y:S05]  /*05a0*/  @!P0 BRA `(.L_x_1800) ;  /* 0x0000004000008947 */ /* 0x000fea0003800000 */
[----:B------:R-:W-:-:S05]  /*05b0*/  IMAD.WIDE R2, R40, R12, c[0x0][0x2e0] ;  /* 0x0000b80028027625 */ /* 0x000fca00078e020c */
[----:B------:R-:W2:Y:S02]  /*05c0*/  LDG.E R0, [R2.64] ;  /* 0x0000000e02007981 */ /* 0x000ea4000c1e1900 */
[----:B--2---:R1:W2:Y:S01]  /*05d0*/  R2UR UR10, R0 ;  /* 0x00000000000a73c2 */ /* 0x0042a200000e0000 */
[----:B------:R-:W-:Y:S05]  /*05e0*/  BRA `(.L_x_1801) ;  /* 0x0000006000007947 */ /* 0x000fea0003800000 */
.L_x_1800:
[----:B------:R-:W-:Y:S05]  /*05f0*/  @!P3 BRA `(.L_x_1801) ;  /* 0x000000500000b947 */ /* 0x000fea0003800000 */
[----:B------:R1:W2:Y:S04]  /*0600*/  LDG.E R0, [R2.64] ;  /* 0x0000000e02007981 */ /* 0x0002a8000c1e1900 */
[----:B-1----:R-:W3:Y:S01]  /*0610*/  LDG.E R2, [R2.64+0x4] ;  /* 0x0000040e02027981 */ /* 0x002ee2000c1e1900 */
[----:B--2---:R-:W1:Y:S08]  /*0620*/  R2UR UR10, R0 ;  /* 0x00000000000a73c2 */ /* 0x004e7000000e0000 */
[----:B---3--:R-:W1:Y:S02]  /*0630*/  R2UR UR4, R2 ;  /* 0x00000000020473c2 */ /* 0x008e6400000e0000 */
[----:B-1----:R-:W-:-:S06]  /*0640*/  UIADD3 UR10, -UR10, UR4, URZ ;  /* 0x000000040a0a7290 */ /* 0x002fcc000fffe13f */
.L_x_1801:
        /* <DEDUP_REMOVED lines=15> */
.L_x_1802:
        /* <DEDUP_REMOVED lines=90> */
[----:B------:R-:W-:Y:S01]  /*0ce0*/  IADD3 R26, P1, R6, R36, RZ ;  /* 0x00000024061a7210 */ /* 0x000fe20007f3e0ff */
[----:B------:R-:W-:Y:S01]  /*0cf0*/  IMAD.IADD R32, R36, 0x1, -R2 ;  /* 0x0000000124207824 */ /* 0x000fe200078e0a02 */
[----:B------:R-:W-:Y:S01]  /*0d00*/  SHF.R.S32.HI R12, RZ, 0x1f, R42 ;  /* 0x0000001fff0c7819 */ /* 0x000fe2000001142a */
[----:B------:R-:W2:Y:S01]  /*0d10*/  LDL.LU R39, [R1+0x4] ;  /* 0x0000040001277983 */ /* 0x000ea20000300800 */
[----:B------:R-:W-:Y:S01]  /*0d20*/  IADD3 R17, P2, R42, R8, RZ ;  /* 0x000000082a117210 */ /* 0x000fe20007f5e0ff */
[----:B------:R-:W-:Y:S01]  /*0d30*/  @P0 IMAD.HI.U32 R3, R38, c[0x0][0x24c], RZ ;  /* 0x0000930026030a27 */ /* 0x000fe200078e00ff */
[----:B------:R-:W-:Y:S01]  /*0d40*/  SEL R8, R29, RZ, !P3 ;  /* 0x000000ff1d087207 */ /* 0x000fe20005800000 */
[----:B------:R-:W-:Y:S01]  /*0d50*/  USHF.L.U32 UR6, UR4, 0x6, URZ ;  /* 0x0000000604067899 */ /* 0x000fe2000800063f */
[----:B------:R-:W-:Y:S01]  /*0d60*/  LEA.HI.X.SX32 R27, R6, R13, 0x1, P1 ;  /* 0x0000000d061b7211 */ /* 0x000fe200008f0eff */
[----:B------:R-:W-:Y:S01]  /*0d70*/  IMAD.SHL.U32 R18, R32, 0x8, RZ ;  /* 0x0000000820127824 */ /* 0x000fe200078e00ff */
[----:B------:R-:W-:Y:S01]  /*0d80*/  @P0 SHF.R.U32.HI R0, RZ, c[0x0][0x250], R3 ;  /* 0x00009400ff000a19 */ /* 0x000fe20000011603 */
[----:B------:R-:W-:Y:S01]  /*0d90*/  IMAD.X R24, R12, 0x1, R9, P2 ;  /* 0x000000010c187824 */ /* 0x000fe200010e0609 */
[C---:B------:R-:W-:Y:S01]  /*0da0*/  IADD3 R10, P0, R42.reuse, R10, RZ ;  /* 0x0000000a2a0a7210 */ /* 0x040fe20007f1e0ff */
[----:B------:R-:W-:Y:S01]  /*0db0*/  IMAD.SHL.U32 R6, R42, 0x40, RZ ;  /* 0x000000402a067824 */ /* 0x000fe200078e00ff */
[----:B------:R-:W-:Y:S01]  /*0dc0*/  SHF.R.S32.HI R7, RZ, 0x1f, R0 ;  /* 0x0000001fff077819 */ /* 0x000fe20000011400 */
[----:B------:R-:W-:Y:S01]  /*0dd0*/  UIADD3 UR20, -UR12, UR10, URZ ;  /* 0x0000000a0c147290 */ /* 0x000fe2000fffe13f */
[----:B------:R-:W-:Y:S01]  /*0de0*/  SHF.R.S32.HI R19, RZ, 0x1f, R18 ;  /* 0x0000001fff137819 */ /* 0x000fe20000011412 */
[----:B------:R-:W-:Y:S01]  /*0df0*/  IMAD.X R11, R12, 0x1, R11, P0 ;  /* 0x000000010c0b7824 */ /* 0x000fe200000e060b */
[----:B------:R-:W-:Y:S01]  /*0e00*/  SEL R12, R40, RZ, !P3 ;  /* 0x000000ff280c7207 */ /* 0x000fe20005800000 */
[----:B------:R-:W-:Y:S01]  /*0e10*/  IMAD R2, R7, c[0x0][0x1e0], RZ ;  /* 0x0000780007027a24 */ /* 0x000fe200078e02ff */
[----:B------:R-:W-:Y:S01]  /*0e20*/  LOP3.LUT R6, R6, 0x1c0, RZ, 0xc0, !PT ;  /* 0x000001c006067812 */ /* 0x000fe200078ec0ff */
[----:B------:R-:W-:Y:S01]  /*0e30*/  IMAD.WIDE R10, R14, 0x80, R10 ;  /* 0x000000800e0a7825 */ /* 0x000fe200078e020a */
[----:B------:R-:W-:Y:S01]  /*0e40*/  SHF.R.S32.HI R31, RZ, 0x1f, R38 ;  /* 0x0000001fff1f7819 */ /* 0x000fe20000011426 */
[----:B------:R-:W-:Y:S01]  /*0e50*/  UMOV UR21, 0x6 ;  /* 0x0000000600157882 */ /* 0x000fe20000000000 */
[----:B------:R-:W-:Y:S01]  /*0e60*/  LOP3.LUT R13, R6, 0x38, R18, 0xf8, !PT ;  /* 0x00000038060d7812 */ /* 0x000fe200078ef812 */
[C---:B------:R-:W-:Y:S01]  /*0e70*/  IMAD R4, R0.reuse, c[0x0][0x1e4], R2 ;  /* 0x0000790000047a24 */ /* 0x040fe200078e0202 */
[----:B------:R-:W-:Y:S01]  /*0e80*/  SHF.R.U32.HI R6, RZ, 0x3, R6 ;  /* 0x00000003ff067819 */ /* 0x000fe20000011606 */
[----:B------:R-:W-:-:S04]  /*0e90*/  IMAD.WIDE.U32 R2, R0, c[0x0][0x1e0], R18 ;  /* 0x0000780000027a25 */ /* 0x000fc800078e0012 */
[----:B------:R-:W-:Y:S02]  /*0ea0*/  IMAD.IADD R5, R3, 0x1, R4 ;  /* 0x0000000103057824 */ /* 0x000fe400078e0204 */
[----:B------:R-:W-:Y:S01]  /*0eb0*/  IMAD.MOV.U32 R4, RZ, RZ, R2 ;  /* 0x000000ffff047224 */ /* 0x000fe200078e0002 */
[----:B------:R-:W-:Y:S01]  /*0ec0*/  LEA.HI R2, R37, R36, RZ, 0x6 ;  /* 0x0000002425027211 */ /* 0x000fe200078f30ff */
[----:B------:R-:W-:Y:S02]  /*0ed0*/  IMAD R3, R8, c[0x0][0x1e8], RZ ;  /* 0x00007a0008037a24 */ /* 0x000fe400078e02ff */
        /* <DEDUP_REMOVED lines=8> */
[----:B------:R-:W-:Y:S01]  /*0f60*/  IMAD.IADD R3, R3, 0x1, R7 ;  /* 0x0000000103037824 */ /* 0x000fe200078e0207 */
[----:B------:R-:W-:Y:S01]  /*0f70*/  LOP3.LUT R14, R35, R13, R6, 0xf6, !PT ;  /* 0x0000000d230e7212 */ /* 0x000fe200078ef606 */
        /* <DEDUP_REMOVED lines=127> */
[----:B-1----:R-:W-:-:S04]  /*1770*/  IMAD.WIDE.U32 R10, R38, c[0x0][0x210], R8 ;  /* 0x00008400260a7a25 */ /* 0x002fc800078e0008 */
[----:B------:R-:W-:Y:S01]  /*1780*/  IMAD R12, R38, c[0x0][0x214], R12 ;  /* 0x00008500260c7a24 */ /* 0x000fe200078e020c */
[----:B--2---:R-:W-:-:S04]  /*1790*/  LOP3.LUT R39, R39, 0xfffffffd, RZ, 0xc0, !PT ;  /* 0xfffffffd27277812 */ /* 0x004fc800078ec0ff */
[----:B------:R-:W-:Y:S02]  /*17a0*/  @P0 LOP3.LUT R39, R39, 0x2, RZ, 0xfc, !PT ;  /* 0x0000000227270812 */ /* 0x000fe400078efcff */
[----:B------:R-:W-:-:S04]  /*17b0*/  IADD3 R2, P0, R6, UR6, RZ ;  /* 0x0000000606027c10 */ /* 0x000fc8000ff1e0ff */
[C---:B------:R-:W-:Y:S02]  /*17c0*/  IADD3.X R3, R7.reuse, UR16, RZ, P0, !PT ;  /* 0x0000001007037c10 */ /* 0x040fe400087fe4ff */
[----:B----4-:R-:W-:Y:S02]  /*17d0*/  IADD3 R6, P0, R6, UR19, RZ ;  /* 0x0000001306067c10 */ /* 0x010fe4000ff1e0ff */
        /* <DEDUP_REMOVED lines=30> */
[----:B------:R-:W-:-:S05]  /*19c0*/  @P3 LOP3.LUT R39, R39, 0x1, RZ, 0xfc, !PT ;  /* 0x0000000127273812 */ /* 0x000fca00078efcff */
[----:B------:R-:W-:Y:S01]  /*19d0*/  STL [R1+0x4], R39 ;  /* 0x0000042701007387 */ /* 0x000fe20000100800 */
[----:B--2---:R-:W-:-:S03]  /*19e0*/  IMAD R2, R24, c[0x0][0x278], RZ ;  /* 0x00009e0018027a24 */ /* 0x004fc600078e02ff */
[----:B------:R2:W-:Y:S01]  /*19f0*/  STL.64 [R1+0x28], R40 ;  /* 0x0000282801007387 */ /* 0x0005e20000100a00 */
[----:B------:R-:W-:-:S03]  /*1a00*/  IMAD R2, R15, c[0x0][0x27c], R2 ;  /* 0x00009f000f027a24 */ /* 0x000fc600078e0202 */
[----:B------:R3:W-:Y:S01]  /*1a10*/  LDGSTS.E.BYPASS.LTC128B.128 [R14+0x10080], [R4.64], !P0 ;  /* 0x10080000040e7fae */ /* 0x0007e2000c101d4e */
[----:B-1----:R-:W-:Y:S01]  /*1a20*/  @!P4 IADD3 R9, P0, R22, UR19, RZ ;  /* 0x000000131609cc10 */ /* 0x002fe2000ff1e0ff */
[----:B------:R-:W-:Y:S01]  /*1a30*/  IMAD.MOV.U32 R6, RZ, RZ, R10 ;  /* 0x000000ffff067224 */ /* 0x000fe200078e000a */
[----:B------:R-:W-:Y:S01]  /*1a40*/  LOP3.LUT P3, RZ, R29, 0x2, RZ, 0xc0, !PT ;  /* 0x000000021dff7812 */ /* 0x000fe2000786c0ff */
[----:B------:R-:W-:Y:S01]  /*1a50*/  IMAD R3, R24, c[0x0][0x218], RZ ;  /* 0x0000860018037a24 */ /* 0x000fe200078e02ff */
[----:B------:R-:W-:Y:S01]  /*1a60*/  STL [R1+0x34], R16 ;  /* 0x0000341001007387 */ /* 0x000fe20000100800 */
[----:B------:R-:W-:Y:S01]  /*1a70*/  USHF.L.U32 UR22, UR6, 0x6, URZ ;  /* 0x0000000606167899 */ /* 0x000fe2000800063f */
[----:B------:R-:W-:Y:S02]  /*1a80*/  ISETP.GE.AND P1, PT, R18, c[0x0][0x1fc], PT ;  /* 0x00007f0012007a0c */ /* 0x000fe40003f26270 */
[----:B------:R1:W-:Y:S01]  /*1a90*/  STL.64 [R1+0x48], R22 ;  /* 0x0000481601007387 */ /* 0x0003e20000100a00 */
[----:B------:R-:W-:Y:S01]  /*1aa0*/  USHF.L.U64.HI UR21, UR6, UR21, UR7 ;  /* 0x0000001506157299 */ /* 0x000fe20008010207 */
[C---:B------:R-:W-:Y:S01]  /*1ab0*/  ISETP.LT.OR P5, PT, R0.reuse, 0x1, !P3 ;  /* 0x000000010000780c */ /* 0x040fe20005fa1670 */
[----:B--2---:R-:W-:Y:S01]  /*1ac0*/  IMAD.IADD R40, R23, 0x1, R2 ;  /* 0x0000000117287824 */ /* 0x004fe200078e0202 */
[----:B------:R-:W-:Y:S01]  /*1ad0*/  ISETP.LT.OR P2, PT, R0, 0x21, !P2 ;  /* 0x000000210000780c */ /* 0x000fe20005741670 */
[----:B------:R-:W-:Y:S01]  /*1ae0*/  UIMAD UR16, UR21, UR17, URZ ;  /* 0x00000011151072a4 */ /* 0x000fe2000f8e023f */
[----:B------:R-:W-:Y:S01]  /*1af0*/  IMAD.U32 R28, RZ, RZ, UR22 ;  /* 0x00000016ff1c7e24 */ /* 0x000fe2000f8e00ff */
[----:B------:R-:W-:-:S08]  /*1b00*/  LEA.HI R29, R37, R36, RZ, 0x5 ;  /* 0x00000024251d7211 */ /* 0x000fd000078f28ff */
[----:B------:R3:W-:Y:S01]  /*1b10*/  LDGSTS.E.BYPASS.LTC128B.128 [R14+0x12080], [R4.64+0x80], !P5 ;  /* 0x12080080040e7fae */ /* 0x0007e2000e901d4e */
[----:B------:R-:W-:Y:S02]  /*1b20*/  @!P4 IADD3.X R11, R40, UR18, RZ, P0, !PT ;  /* 0x00000012280bcc10 */ /* 0x000fe400087fe4ff */
[----:B------:R-:W-:Y:S01]  /*1b30*/  ISETP.GE.AND P0, PT, R34, c[0x0][0x1fc], PT ;  /* 0x00007f0022007a0c */ /* 0x000fe20003f06270 */
[C---:B------:R-:W-:Y:S02]  /*1b40*/  IMAD R2, R15.reuse, c[0x0][0x21c], R3 ;  /* 0x000087000f027a24 */ /* 0x040fe400078e0203 */
[----:B-1----:R-:W-:Y:S01]  /*1b50*/  IMAD.WIDE.U32 R22, R15, c[0x0][0x218], R6 ;  /* 0x000086000f167a25 */ /* 0x002fe200078e0006 */
[----:B------:R-:W-:Y:S01]  /*1b60*/  SEL R6, RZ, 0xffffffff, P0 ;  /* 0xffffffffff067807 */ /* 0x000fe20000000000 */
[----:B------:R-:W-:Y:S01]  /*1b70*/  UIMAD UR16, UR13, UR22, UR16 ;  /* 0x000000160d1072a4 */ /* 0x000fe2000f8e0210 */
[----:B------:R-:W-:Y:S01]  /*1b80*/  SEL R3, RZ, 0x1, P1 ;  /* 0x00000001ff037807 */ /* 0x000fe20000800000 */
[----:B------:R-:W-:Y:S01]  /*1b90*/  IMAD.IADD R45, R23, 0x1, R2 ;  /* 0x00000001172d7824 */ /* 0x000fe200078e0202 */
[----:B------:R-:W-:Y:S01]  /*1ba0*/  ISETP.LT.OR P1, PT, R0, 0x21, !P3 ;  /* 0x000000210000780c */ /* 0x000fe20005f21670 */
[----:B------:R-:W-:Y:S01]  /*1bb0*/  IMAD.SHL.U32 R2, R6, 0x2, RZ ;  /* 0x0000000206027824 */ /* 0x000fe200078e00ff */
[----:B------:R1:W-:Y:S01]  /*1bc0*/  LDGSTS.E.BYPASS.LTC128B.128 [R14+0x11080], [R12.64], !P2 ;  /* 0x110800000c0e7fae */ /* 0x0003e2000d101d4e */
[----:B------:R-:W-:Y:S01]  /*1bd0*/  IMAD.MOV.U32 R44, RZ, RZ, R22 ;  /* 0x000000ffff2c7224 */ /* 0x000fe200078e0016 */
[----:B------:R-:W-:-:S02]  /*1be0*/  @!P4 LEA R8, P0, R9, c[0x0][0x258], 0x2 ;  /* 0x000096000908ca11 */ /* 0x000fc400078010ff */
[----:B------:R-:W-:Y:S01]  /*1bf0*/  LOP3.LUT R3, R2, 0x2, R3, 0xe2, !PT ;  /* 0x0000000202037812 */ /* 0x000fe200078ee203 */
[----:B------:R-:W-:Y:S01]  /*1c00*/  IMAD.WIDE.U32 R6, R28, UR17, R44 ;  /* 0x000000111c067c25 */ /* 0x000fe2000f8e002c */
[----:B------:R-:W-:Y:S02]  /*1c10*/  @!P4 LEA.HI.X R9, R9, c[0x0][0x25c], R11, 0x2, P0 ;  /* 0x000097000909ca11 */ /* 0x000fe400000f140b */
[----:B------:R-:W-:Y:S01]  /*1c20*/  LOP3.LUT P5, RZ, R3, 0x1, RZ, 0xc0, !PT ;  /* 0x0000000103ff7812 */ /* 0x000fe200078ac0ff */
[----:B------:R-:W-:Y:S01]  /*1c30*/  IMAD.WIDE.U32 R16, R38, c[0x0][0x288], R20 ;  /* 0x0000a20026107a25 */ /* 0x000fe200078e0014 */
[----:B------:R-:W-:Y:S01]  /*1c40*/  LEA R2, P0, R6, c[0x0][0x1f0], 0x1 ;  /* 0x00007c0006027a11 */ /* 0x000fe200078008ff */
[----:B------:R1:W-:Y:S01]  /*1c50*/  LDGSTS.E.BYPASS.LTC128B.128 [R14+0x13080], [R12.64+0x80], !P1 ;  /* 0x130800800c0e7fae */ /* 0x0003e2000c901d4e */
[----:B---3--:R-:W-:Y:S02]  /*1c60*/  IADD3 R4, R7, UR16, RZ ;  /* 0x0000001007047c10 */ /* 0x008fe4000fffe0ff */
[----:B------:R-:W-:-:S02]  /*1c70*/  LOP3.LUT P6, RZ, R3, 0x2, RZ, 0xc0, !PT ;  /* 0x0000000203ff7812 */ /* 0x000fc400078cc0ff */
[----:B------:R-:W-:Y:S02]  /*1c80*/  SHF.R.S32.HI R20, RZ, 0x5, R29 ;  /* 0x00000005ff147819 */ /* 0x000fe4000001141d */
[----:B------:R-:W-:Y:S02]  /*1c90*/  LEA.HI.X R3, R6, c[0x0][0x1f4], R4, 0x1, P0 ;  /* 0x00007d0006037a11 */ /* 0x000fe400000f0c04 */
        /* <DEDUP_REMOVED lines=11> */
[----:B------:R2:W-:Y:S01]  /*1d50*/  STL [R1+0x58], R40 ;  /* 0x0000582801007387 */ /* 0x0005e20000100800 */
[----:B------:R-:W-:Y:S01]  /*1d60*/  USHF.L.U32 UR7, UR16, 0x1, URZ ;  /* 0x0000000110077899 */ /* 0x000fe2000800063f */
[----:B------:R-:W-:-:S02]  /*1d70*/  IMAD.IADD R5, R17, 0x1, R25 ;  /* 0x0000000111057824 */ /* 0x000fc400078e0219 */
[----:B------:R3:W-:Y:S01]  /*1d80*/  STL.64 [R1+0x20], R22 ;  /* 0x0000201601007387 */ /* 0x0007e20000100a00 */
[----:B------:R-:W-:-:S03]  /*1d90*/  IMAD.MOV.U32 R4, RZ, RZ, R16 ;  /* 0x000000ffff047224 */ /* 0x000fc600078e0010 */
[----:B------:R4:W-:Y:S01]  /*1da0*/  @!P4 LDGSTS.E.BYPASS.LTC128B.128 [R6+0x20080], [R8.64] ;  /* 0x200800000806cfae */ /* 0x0009e2000b901d4e */
[----:B------:R-:W-:Y:S01]  /*1db0*/  USHF.L.U64.HI UR6, UR16, 0x1, UR13 ;  /* 0x0000000110067899 */ /* 0x000fe2000801020d */
[----:B------:R-:W-:Y:S02]  /*1dc0*/  IMAD R31, R31, c[0x0][0x238], RZ ;  /* 0x00008e001f1f7a24 */ /* 0x000fe400078e02ff */
[----:B------:R-:W0:Y:S01]  /*1dd0*/  LDGDEPBAR ;  /* 0x00000000000079af */ /* 0x000e220000000000 */
[----:B------:R-:W-:-:S03]  /*1de0*/  ISETP.LT.OR P2, PT, R0, 0x21, !P5 ;  /* 0x000000210000780c */ /* 0x000fc60006f41670 */
[----:B------:R5:W-:Y:S01]  /*1df0*/  LDGSTS.E.BYPASS.LTC128B.128 [R14+0x18080], [R2.64], !P1 ;  /* 0x18080000020e7fae */ /* 0x000be2000c901d4e */
[----:B------:R-:W-:-:S03]  /*1e00*/  ISETP.LT.OR P1, PT, R0, 0x21, !P6 ;  /* 0x000000210000780c */ /* 0x000fc60007721670 */
[----:B------:R5:W-:Y:S01]  /*1e10*/  LDGSTS.E.BYPASS.LTC128B.128 [R14+0x1a080], [R2.64+0x80], !P0 ;  /* 0x1a080080020e7fae */ /* 0x000be2000c101d4e */
[----:B------:R-:W-:Y:S01]  /*1e20*/  IMAD R31, R38, c[0x0][0x23c], R31 ;  /* 0x00008f00261f7a24 */ /* 0x000fe200078e021f */
[----:B------:R-:W-:Y:S01]  /*1e30*/  LEA.HI R11, R37, R36, RZ, 0x2 ;  /* 0x00000024250b7211 */ /* 0x000fe200078f10ff */
[----:B--2---:R-:W-:-:S04]  /*1e40*/  IMAD.WIDE.U32 R40, R15, c[0x0][0x290], R4 ;  /* 0x0000a4000f287a25 */ /* 0x004fc800078e0004 */
[----:B---3--:R-:W-:Y:S01]  /*1e50*/  IMAD.IADD R22, R20, 0x1, -R10 ;  /* 0x0000000114167824 */ /* 0x008fe200078e0a0a */
[----:B------:R-:W-:Y:S01]  /*1e60*/  SHF.R.S32.HI R10, RZ, 0x4, R7 ;  /* 0x00000004ff0a7819 */ /* 0x000fe20000011407 */
[----:B----4-:R-:W-:-:S03]  /*1e70*/  IMAD R6, R24, c[0x0][0x290], RZ ;  /* 0x0000a40018067a24 */ /* 0x010fc600078e02ff */
[----:B------:R-:W-:Y:S01]  /*1e80*/  LEA.HI R4, R7, R10, RZ, 0x1 ;  /* 0x0000000a07047211 */ /* 0x000fe200078f08ff */
[----:B------:R-:W-:Y:S02]  /*1e90*/  IMAD R6, R15, c[0x0][0x294], R6 ;  /* 0x0000a5000f067a24 */ /* 0x000fe400078e0206 */
[----:B------:R-:W-:Y:S01]  /*1ea0*/  IMAD.WIDE.U32 R26, R38, c[0x0][0x238], R26 ;  /* 0x00008e00261a7a25 */ /* 0x000fe200078e001a */
[----:B------:R-:W-:Y:S02]  /*1eb0*/  LOP3.LUT R4, R4, 0xfffffffe, RZ, 0xc0, !PT ;  /* 0xfffffffe04047812 */ /* 0x000fe400078ec0ff */
[----:B-----5:R-:W-:Y:S01]  /*1ec0*/  IADD3 R2, P0, R2, UR7, RZ ;  /* 0x0000000702027c10 */ /* 0x020fe2000ff1e0ff */
[----:B------:R-:W-:-:S03]  /*1ed0*/  IMAD.IADD R38, R41, 0x1, R6 ;  /* 0x0000000129267824 */ /* 0x000fc600078e0206 */
[----:B------:R-:W-:Y:S02]  /*1ee0*/  IADD3.X R3, R3, UR6, RZ, P0, !PT ;  /* 0x0000000603037c10 */ /* 0x000fe400087fe4ff */
[----:B------:R-:W-:Y:S02]  /*1ef0*/  IADD3 R0, P0, R40, UR19, RZ ;  /* 0x0000001328007c10 */ /* 0x000fe4000ff1e0ff */
[--C-:B------:R-:W-:Y:S02]  /*1f00*/  SHF.R.S32.HI R8, RZ, 0x2, R11.reuse ;  /* 0x00000002ff087819 */ /* 0x100fe4000001140b */
[----:B------:R-:W-:Y:S01]  /*1f10*/  LOP3.LUT R7, R7, 0xfffffff0, RZ, 0xc0, !PT ;  /* 0xfffffff007077812 */ /* 0x000fe200078ec0ff */
[----:B------:R-:W-:Y:S01]  /*1f20*/  IMAD.IADD R10, R10, 0x1, -R4 ;  /* 0x000000010a0a7824 */ /* 0x000fe200078e0a04 */
[----:B------:R-:W-:Y:S01]  /*1f30*/  SHF.R.S32.HI R6, RZ, 0x1f, R11 ;  /* 0x0000001fff067819 */ /* 0x000fe2000001140b */
[----:B------:R2:W-:Y:S01]  /*1f40*/  LDGSTS.E.BYPASS.LTC128B.128 [R14+0x19080], [R2.64], !P2 ;  /* 0x19080000020e7fae */ /* 0x0005e2000d101d4e */
[----:B------:R-:W-:-:S02]  /*1f50*/  IADD3.X R5, R38, UR18, RZ, P0, !PT ;  /* 0x0000001226057c10 */ /* 0x000fc400087fe4ff */
[----:B------:R-:W-:Y:S01]  /*1f60*/  LEA R20, P0, R0, c[0x0][0x280], 0x2 ;  /* 0x0000a00000147a11 */ /* 0x000fe200078010ff */
[----:B------:R-:W-:Y:S01]  /*1f70*/  IMAD.IADD R7, R36, 0x1, -R7 ;  /* 0x0000000124077824 */ /* 0x000fe200078e0a07 */
[----:B------:R-:W-:Y:S01]  /*1f80*/  LEA.HI R4, R6, R8, RZ, 0x3 ;  /* 0x0000000806047211 */ /* 0x000fe200078f18ff */
[----:B------:R2:W-:Y:S01]  /*1f90*/  LDGSTS.E.BYPASS.LTC128B.128 [R14+0x1b080], [R2.64+0x80], !P1 ;  /* 0x1b080080020e7fae */ /* 0x0005e2000c901d4e */
[----:B------:R-:W-:Y:S02]  /*1fa0*/  LEA.HI.X R21, R0, c[0x0][0x284], R5, 0x2, P0 ;  /* 0x0000a10000157a11 */ /* 0x000fe400000f1405 */
[----:B------:R-:W-:Y:S02]  /*1fb0*/  LOP3.LUT R0, R4, 0xfffffff8, RZ, 0xc0, !PT ;  /* 0xfffffff804007812 */ /* 0x000fe400078ec0ff */
[----:B------:R-:W-:Y:S01]  /*1fc0*/  SHF.R.S32.HI R4, RZ, 0x1f, R7 ;  /* 0x0000001fff047819 */ /* 0x000fe20000011407 */
[----:B------:R-:W-:Y:S02]  /*1fd0*/  IMAD.SHL.U32 R16, R22, 0x10, RZ ;  /* 0x0000001016107824 */ /* 0x000fe400078e00ff */
[----:B------:R-:W-:Y:S01]  /*1fe0*/  IMAD.IADD R17, R8, 0x1, -R0 ;  /* 0x0000000108117824 */ /* 0x000fe200078e0a00 */
[----:B-1----:R-:W-:Y:S01]  /*1ff0*/  LEA.HI R13, R4, R7, RZ, 0x3 ;  /* 0x00000007040d7211 */ /* 0x002fe200078f18ff */
[----:B------:R-:W-:-:S03]  /*2000*/  IMAD R4, R24, c[0x0][0x240], RZ ;  /* 0x0000900018047a24 */ /* 0x000fc600078e02ff */
[----:B------:R-:W-:Y:S01]  /*2010*/  LOP3.LUT R5, R13, 0xfffffff8, RZ, 0xc0, !PT ;  /* 0xfffffff80d057812 */ /* 0x000fe200078ec0ff */
[----:B--2---:R-:W-:Y:S02]  /*2020*/  IMAD.SHL.U32 R2, R32, 0x40, RZ ;  /* 0x0000004020027824 */ /* 0x004fe400078e00ff */
        /* <DEDUP_REMOVED lines=101> */
.L_x_1805:
[----:B------:R-:W-:Y:S05]  /*2680*/  BSYNC B0 ;  /* 0x0000000000007941 */ /* 0x000fea0003800000 */
.L_x_1804:
        /* <DEDUP_REMOVED lines=119> */
.L_x_1824:
        /* <DEDUP_REMOVED lines=148> */
.L_x_1808:
[----:B------:R-:W-:Y:S11]  /*3740*/  ISETP.NE.AND P0, PT, R226, c[0x0][0x2a8], PT ;  /* 0x0000aa00e2007a0c */ /* 0x000ff60003f05270 */
[----:B------:R-:W-:Y:S02]  /*3750*/  @!UPT UIADD3 URZ, URZ, URZ, URZ ;  /* 0x0000003f3f3ff290 */ /* 0x000fe4000fffe03f */
[----:B------:R-:W-:Y:S05]  /*3760*/  @P0 IMAD.HI.U32 R36, R2, c[0x0][0x2ac], RZ ;  /* 0x0000ab0002240a27 */ /* 0x000fea00078e00ff */
[----:B------:R-:W-:Y:S02]  /*3770*/  @P0 SHF.R.U32.HI R2, RZ, c[0x0][0x2b0], R36 ;  /* 0x0000ac00ff020a19 */ /* 0x000fe40000011624 */
.L_x_1809:
[----:B------:R-:W-:Y:S05]  /*3780*/  BSYNC B0 ;  /* 0x0000000000007941 */ /* 0x000fea0003800000 */
.L_x_1807:
        /* <DEDUP_REMOVED lines=8> */
.L_x_1806:
        /* <DEDUP_REMOVED lines=16> */
.L_x_1812:
[----:B------:R-:W-:Y:S11]  /*3910*/  ISETP.NE.AND P0, PT, R226, c[0x0][0x2a8], PT ;  /* 0x0000aa00e2007a0c */ /* 0x000ff60003f05270 */
[----:B------:R-:W-:Y:S02]  /*3920*/  @!UPT UIADD3 URZ, URZ, URZ, URZ ;  /* 0x0000003f3f3ff290 */ /* 0x000fe4000fffe03f */
[----:B------:R-:W-:Y:S05]  /*3930*/  @P0 IMAD.HI.U32 R36, R2, c[0x0][0x2ac], RZ ;  /* 0x0000ab0002240a27 */ /* 0x000fea00078e00ff */
[----:B------:R-:W-:Y:S02]  /*3940*/  @P0 SHF.R.U32.HI R2, RZ, c[0x0][0x2b0], R36 ;  /* 0x0000ac00ff020a19 */ /* 0x000fe40000011624 */
.L_x_1813:
[----:B------:R-:W-:Y:S05]  /*3950*/  BSYNC B0 ;  /* 0x0000000000007941 */ /* 0x000fea0003800000 */
.L_x_1811:
[----:B------:R-:W2:Y:S01]  /*3960*/  LDL R37, [R1+0x10] ;  /* 0x0000100001257983 */ /* 0x000ea20000100800 */
[----:B------:R-:W-:Y:S04]  /*3970*/  IMAD.MOV.U32 R36, RZ, RZ, c[0x0][0x2a8] ;  /* 0x0000aa00ff247624 */ /* 0x000fe800078e00ff */
[----:B------:R-:W-:Y:S04]  /*3980*/  IMAD R2, R2, R36, -UR12 ;  /* 0x8000000c02027e24 */ /* 0x000fe8000f8e0224 */
[----:B--2---:R-:W-:Y:S05]  /*3990*/  IMAD.IADD R2, R2, 0x1, -R37 ;  /* 0x0000000102027824 */ /* 0x004fea00078e0a25 */
[----:B------:R-:W-:Y:S02]  /*39a0*/  IADD3 R36, R2, c[0x0][0x2a8], RZ ;  /* 0x0000aa0002247a10 */ /* 0x000fe40007ffe0ff */
[----:B------:R-:W-:Y:S02]  /*39b0*/  IMNMX R43, R43, R2, !PT ;  /* 0x000000022b2b7217 */ /* 0x000fe40007800200 */
[----:B------:R-:W-:Y:S02]  /*39c0*/  IMNMX R200, R200, R36, PT ;  /* 0x00000024c8c87217 */ /* 0x000fe40003800200 */
.L_x_1810:
        /* <DEDUP_REMOVED lines=16> */
.L_x_1816:
[----:B------:R-:W-:Y:S11]  /*3ad0*/  ISETP.NE.AND P0, PT, R226, c[0x0][0x2a8], PT ;  /* 0x0000aa00e2007a0c */ /* 0x000ff60003f05270 */
[----:B------:R-:W-:Y:S02]  /*3ae0*/  @!UPT UIADD3 URZ, URZ, URZ, URZ ;  /* 0x0000003f3f3ff290 */ /* 0x000fe4000fffe03f */
[----:B------:R-:W-:Y:S05]  /*3af0*/  @P0 IMAD.HI.U32 R36, R2, c[0x0][0x2ac], RZ ;  /* 0x0000ab0002240a27 */ /* 0x000fea00078e00ff */
[----:B------:R-:W-:Y:S02]  /*3b00*/  @P0 SHF.R.U32.HI R2, RZ, c[0x0][0x2b0], R36 ;  /* 0x0000ac00ff020a19 */ /* 0x000fe40000011624 */
.L_x_1817:
[----:B------:R-:W-:Y:S05]  /*3b10*/  BSYNC B0 ;  /* 0x0000000000007941 */ /* 0x000fea0003800000 */
.L_x_1815:
[----:B------:R-:W2:Y:S01]  /*3b20*/  LDL R37, [R1+0x10] ;  /* 0x0000100001257983 */ /* 0x000ea20000100800 */
[----:B------:R-:W-:Y:S04]  /*3b30*/  IMAD.MOV.U32 R36, RZ, RZ, c[0x0][0x2a8] ;  /* 0x0000aa00ff247624 */ /* 0x000fe800078e00ff */
[----:B------:R-:W-:Y:S04]  /*3b40*/  IMAD R2, R2, R36, -UR12 ;  /* 0x8000000c02027e24 */ /* 0x000fe8000f8e0224 */
[----:B--2---:R-:W-:Y:S05]  /*3b50*/  IMAD.IADD R2, R2, 0x1, -R37 ;  /* 0x0000000102027824 */ /* 0x004fea00078e0a25 */
[----:B------:R-:W-:Y:S02]  /*3b60*/  IADD3 R36, R2, c[0x0][0x2a8], RZ ;  /* 0x0000aa0002247a10 */ /* 0x000fe40007ffe0ff */
[----:B------:R-:W-:Y:S02]  /*3b70*/  IMNMX R41, R41, R2, !PT ;  /* 0x0000000229297217 */ /* 0x000fe40007800200 */
[----:B------:R-:W-:Y:S02]  /*3b80*/  IMNMX R42, R42, R36, PT ;  /* 0x000000242a2a7217 */ /* 0x000fe40003800200 */
.L_x_1814:
        /* <DEDUP_REMOVED lines=16> */
.L_x_1820:
[----:B------:R-:W-:Y:S11]  /*3c90*/  ISETP.NE.AND P0, PT, R226, c[0x0][0x2a8], PT ;  /* 0x0000aa00e2007a0c */ /* 0x000ff60003f05270 */
[----:B------:R-:W-:Y:S02]  /*3ca0*/  @!UPT UIADD3 URZ, URZ, URZ, URZ ;  /* 0x0000003f3f3ff290 */ /* 0x000fe4000fffe03f */
[----:B------:R-:W-:Y:S05]  /*3cb0*/  @P0 IMAD.HI.U32 R36, R0, c[0x0][0x2ac], RZ ;  /* 0x0000ab0000240a27 */ /* 0x000fea00078e00ff */
[----:B------:R-:W-:Y:S02]  /*3cc0*/  @P0 SHF.R.U32.HI R0, RZ, c[0x0][0x2b0], R36 ;  /* 0x0000ac00ff000a19 */ /* 0x000fe40000011624 */
.L_x_1821:
[----:B------:R-:W-:Y:S05]  /*3cd0*/  BSYNC B0 ;  /* 0x0000000000007941 */ /* 0x000fea0003800000 */
.L_x_1819:
[----:B------:R-:W2:Y:S01]  /*3ce0*/  LDL R37, [R1+0x10] ;  /* 0x0000100001257983 */ /* 0x000ea20000100800 */
[----:B------:R-:W-:Y:S04]  /*3cf0*/  IMAD.MOV.U32 R36, RZ, RZ, c[0x0][0x2a8] ;  /* 0x0000aa00ff247624 */ /* 0x000fe800078e00ff */
[----:B------:R-:W-:Y:S04]  /*3d00*/  IMAD R0, R0, R36, -UR12 ;  /* 0x8000000c00007e24 */ /* 0x000fe8000f8e0224 */
[----:B--2---:R-:W-:Y:S05]  /*3d10*/  IMAD.IADD R0, R0, 0x1, -R37 ;  /* 0x0000000100007824 */ /* 0x004fea00078e0a25 */
[----:B------:R-:W-:Y:S02]  /*3d20*/  IADD3 R36, R0, c[0x0][0x2a8], RZ ;  /* 0x0000aa0000247a10 */ /* 0x000fe40007ffe0ff */
[----:B------:R-:W-:Y:S02]  /*3d30*/  IMNMX R2, R2, R0, !PT ;  /* 0x0000000002027217 */ /* 0x000fe40007800200 */
[----:B------:R-:W-:Y:S02]  /*3d40*/  IMNMX R40, R40, R36, PT ;  /* 0x0000002428287217 */ /* 0x000fe40003800200 */
.L_x_1818:
        /* <DEDUP_REMOVED lines=78> */
.L_x_1822:
        /* <DEDUP_REMOVED lines=579> */
.L_x_1823:
        /* <DEDUP_REMOVED lines=298> */
.L_x_1803:
[----:B------:R-:W-:Y:S05]  /*7900*/  @P0 EXIT ;  /* 0x000000000000094d */ /* 0x000fea0003800000 */
[----:B------:R-:W2:Y:S01]  /*7910*/  LDL.LU R11, [R1+0x68] ;  /* 0x00006800010b7983 */ /* 0x000ea20000300800 */
[----:B------:R-:W-:-:S04]  /*7920*/  ISETP.NE.U32.AND P0, PT, RZ, c[0x0][0x360], PT ;  /* 0x0000d800ff007a0c */ /* 0x000fc80003f05070 */
[----:B------:R-:W-:-:S13]  /*7930*/  ISETP.NE.AND.EX P0, PT, RZ, c[0x0][0x364], PT, P0 ;  /* 0x0000d900ff007a0c */ /* 0x000fda0003f05300 */
[----:B------:R-:W-:Y:S01]  /*7940*/  @P0 IMAD.MOV.U32 R2, RZ, RZ, 0x4 ;  /* 0x00000004ff020424 */ /* 0x000fe200078e00ff */
[----:B------:R-:W3:Y:S03]  /*7950*/  S2R R5, SR_CTAID.Y ;  /* 0x0000000000057919 */ /* 0x000ee60000002600 */
[----:B--2---:R-:W-:-:S06]  /*7960*/  @P0 IMAD.WIDE R2, R11, R2, c[0x0][0x360] ;  /* 0x0000d8000b020625 */ /* 0x004fcc00078e0202 */
[----:B------:R2:W4:Y:S01]  /*7970*/  @P0 LDG.E R2, [R2.64] ;  /* 0x0000000e02020981 */ /* 0x000522000c1e1900 */
[----:B-1----:R-:W-:Y:S01]  /*7980*/  IMAD.MOV.U32 R0, RZ, RZ, 0x1 ;  /* 0x00000001ff007424 */ /* 0x002fe200078e00ff */
[----:B------:R-:W-:Y:S01]  /*7990*/  ULDC UR5, c[0x0][0x358] ;  /* 0x0000d60000057ab9 */ /* 0x000fe20000000800 */
[----:B---3--:R-:W-:Y:S01]  /*79a0*/  IMAD.MOV.U32 R7, RZ, RZ, R5 ;  /* 0x000000ffff077224 */ /* 0x008fe200078e0005 */
[----:B------:R-:W1:Y:S01]  /*79b0*/  S2R R10, SR_TID.X ;  /* 0x00000000000a7919 */ /* 0x000e620000002100 */
[----:B------:R-:W-:-:S03]  /*79c0*/  UIMAD UR5, UR8, UR5, URZ ;  /* 0x00000005080572a4 */ /* 0x000fc6000f8e023f */
[----:B------:R-:W-:Y:S01]  /*79d0*/  BAR.SYNC.DEFER_BLOCKING 0x1, 0x100 ;  /* 0x0044000000007b1d */ /* 0x000fe20000010000 */
[----:B------:R-:W-:Y:S01]  /*79e0*/  ISETP.NE.AND P1, PT, R0, c[0x0][0x338], PT ;  /* 0x0000ce0000007a0c */ /* 0x000fe20003f25270 */
        /* <DEDUP_REMOVED lines=17> */
[----:B-1----:R-:W-:Y:S02]  /*7b00*/  ISETP.NE.AND P2, PT, R10, RZ, PT ;  /* 0x000000ff0a00720c */ /* 0x002fe40003f45270 */
        /* <DEDUP_REMOVED lines=11> */
.L_x_1827:
[----:B------:R-:W2:Y:S01]  /*7bc0*/  LDG.E.STRONG.GPU R0, [R4.64] ;  /* 0x0000000e04007981 */ /* 0x000ea2000c1ef900 */
[----:B------:R-:W-:Y:S01]  /*7bd0*/  YIELD ;  /* 0x0000000000007946 */ /* 0x000fe20003800000 */
[----:B--2---:R-:W-:Y:S01]  /*7be0*/  ISETP.NE.AND P0, PT, R0, R6, PT ;  /* 0x000000060000720c */ /* 0x004fe20003f05270 */
[----:B------:R-:W-:-:S12]  /*7bf0*/  CCTL.IVALL ;  /* 0x00000000ff00798f */ /* 0x000fd80002000000 */
[----:B------:R-:W-:Y:S05]  /*7c00*/  @P0 BRA `(.L_x_1827) ;  /* 0xffffffb000000947 */ /* 0x000fea000383ffff */
.L_x_1826:
[----:B------:R-:W-:Y:S05]  /*7c10*/  BSYNC B0 ;  /* 0x0000000000007941 */ /* 0x000fea0003800000 */
.L_x_1825:
[----:B------:R-:W-:Y:S01]  /*7c20*/  MOV R17, 0xffffffff ;  /* 0xffffffff00117802 */ /* 0x000fe20000000f00 */
[----:B------:R-:W-:Y:S05]  /*7c30*/  BRA.CONV ~URZ, `(.L_x_1828) ;  /* 0x000000237f007947 */ /* 0x000fea000b800000 */
[----:B------:R-:W-:Y:S02]  /*7c40*/  MOV R2, 0x7c60 ;  /* 0x00007c6000027802 */ /* 0x000fe40000000f00 */
[----:B------:R-:W-:Y:S05]  /*7c50*/  CALL.REL.NOINC `($__internal_9_$__cuda_sm70_warpsync) ;  /* 0x00000c9000007944 */ /* 0x000fea0003c00000 */
.L_x_1828:
        /* <DEDUP_REMOVED lines=82> */
[----:B------:R-:W-:Y:S05]  /*8180*/  CALL.REL.NOINC `($__internal_9_$__cuda_sm70_warpsync) ;  /* 0x0000076000007944 */ /* 0x000fea0003c00000 */
.L_x_1829:
        /* <DEDUP_REMOVED lines=12> */
.L_x_1831:
[----:B------:R-:W-:Y:S05]  /*8250*/  BSYNC B0 ;  /* 0x0000000000007941 */ /* 0x000fea0003800000 */
.L_x_1830:
[----:B--2---:R-:W-:Y:S01]  /*8260*/  IADD3 R4, P0, R14, c[0x0][0x348], RZ ;  /* 0x0000d2000e047a10 */ /* 0x004fe20007f1e0ff */
[----:B------:R-:W-:Y:S03]  /*8270*/  BSSY B0, `(.L_x_1832) ;  /* 0x0000008000007945 */ /* 0x000fe60003800000 */
[----:B------:R-:W-:Y:S01]  /*8280*/  IADD3.X R5, R15, c[0x0][0x34c], RZ, P0, !PT ;  /* 0x0000d3000f057a10 */ /* 0x000fe200007fe4ff */
[----:B------:R-:W-:Y:S05]  /*8290*/  @P2 BRA `(.L_x_1833) ;  /* 0x0000005000002947 */ /* 0x000fea0003800000 */
.L_x_1834:
[----:B------:R-:W2:Y:S01]  /*82a0*/  LDG.E.STRONG.GPU R0, [R4.64] ;  /* 0x0000000e04007981 */ /* 0x000ea2000c1ef900 */
[----:B------:R-:W-:Y:S01]  /*82b0*/  YIELD ;  /* 0x0000000000007946 */ /* 0x000fe20003800000 */
[----:B--2---:R-:W-:Y:S01]  /*82c0*/  ISETP.NE.AND P0, PT, R0, R6, PT ;  /* 0x000000060000720c */ /* 0x004fe20003f05270 */
[----:B------:R-:W-:-:S12]  /*82d0*/  CCTL.IVALL ;  /* 0x00000000ff00798f */ /* 0x000fd80002000000 */
[----:B------:R-:W-:Y:S05]  /*82e0*/  @P0 BRA `(.L_x_1834) ;  /* 0xffffffb000000947 */ /* 0x000fea000383ffff */
.L_x_1833:
[----:B------:R-:W-:Y:S05]  /*82f0*/  BSYNC B0 ;  /* 0x0000000000007941 */ /* 0x000fea0003800000 */
.L_x_1832:
[----:B------:R-:W-:Y:S05]  /*8300*/  BRA.CONV ~URZ, `(.L_x_1835) ;  /* 0x000000237f007947 */ /* 0x000fea000b800000 */
[----:B-1----:R-:W-:Y:S02]  /*8310*/  MOV R2, 0x8330 ;  /* 0x0000833000027802 */ /* 0x002fe40000000f00 */
[----:B------:R-:W-:Y:S05]  /*8320*/  CALL.REL.NOINC `($__internal_9_$__cuda_sm70_warpsync) ;  /* 0x000005c000007944 */ /* 0x000fea0003c00000 */
.L_x_1835:
        /* <DEDUP_REMOVED lines=80> */
.L_x_1836:
        /* <DEDUP_REMOVED lines=12> */
        .weak           $__internal_9_$__cuda_sm70_warpsync
        .type           $__internal_9_$__cuda_sm70_warpsync,@function
        .size           $__internal_9_$__cuda_sm70_warpsync,(.L_x_2334 - $__internal_9_$__cuda_sm70_warpsync)
$__internal_9_$__cuda_sm70_warpsync:
[----:B------:R-:W-:Y:S01]  /*88f0*/  MOV R3, 0x0 ;  /* 0x0000000000037802 */ /* 0x000fe20000000f00 */
[----:B------:R-:W-:Y:S04]  /*8900*/  WARPSYNC R17 ;  /* 0x0000001100007348 */ /* 0x000fe80003800000 */
[----:B------:R-:W-:Y:S05]  /*8910*/  RET.REL.NODEC R2 `(_ZN7cutlass13device_kernelIN5flash19enable_sm80_to_sm89INS1_16FlashAttnBwdSm80INS1_25CollectiveMainloopBwdSm80ILi2ELi2EN4cute5tupleIJNS5_1CILi64EEENS7_ILi128EEES9_EEENS_6half_tEfNS_4arch4Sm80ELb0ELb1ELb0ELb1ELb1ELb0ELb0ELb0ELi2ELi2ELi2ELi2ELb0EEENS1_24CollectiveEpilogueBwdGQAISA_fSD_Li256ELb1ELb1EEENS1_19SingleTileSchedulerILb1ELb0ELb0ELi128EEEEEEEEEvNT_6ParamsE) ;  /* 0xffff76e002007950 */ /* 0x000fea0003c3ffff */
.L_x_1837:
        /* <DEDUP_REMOVED lines=14> */
.L_x_2334:


//--------------------- .text._ZN7cutlass13device_kernelIN5flash19enable_sm80_to_sm89INS1_16FlashAttnBwdSm80INS1_25CollectiveMainloopBwdSm80ILi2ELi2EN4cute5tupleIJNS5_1CILi64EEENS7_ILi128EEES9_EEENS_6half_tEfNS_4arch4Sm80ELb1ELb0ELb0ELb0ELb0ELb0ELb0ELb0ELi2ELi2ELi2ELi2ELb0EEENS1_21CollectiveEpilogueBwdISA_SB_SD_Li256ELb0ELb0ELi4EEENS1_25SingleTileBwdLPTSchedulerILb0ELi128ELb0EEEEEEEEEvNT_6ParamsE --------------------------
	.section	.text._ZN7cutlass13device_kernelIN5flash19enable_sm80_to_sm89INS1_16FlashAttnBwdSm80INS1_25CollectiveMainloopBwdSm80ILi2ELi2EN4cute5tupleIJNS5_1CILi64EEENS7_ILi128EEES9_EEENS_6half_tEfNS_4arch4Sm80ELb1ELb0ELb0ELb0ELb0ELb0ELb0ELb0ELi2ELi2ELi2ELi2ELb0EEENS1_21CollectiveEpilogueBwdISA_SB_SD_Li256ELb0ELb0ELi4EEENS1_25SingleTileBwdLPTSchedulerILb0ELi128ELb0EEEEEEEEEvNT_6ParamsE,"ax",@progbits
	.sectioninfo	@"SHI_REGISTERS=255"
	.align	128
.text._ZN7cutlass13device_kernelIN5flash19enable_sm80_to_sm89INS1_16FlashAttnBwdSm80INS1_25CollectiveMainloopBwdSm80ILi2ELi2EN4cute5tupleIJNS5_1CILi64EEENS7_ILi128EEES9_EEENS_6half_tEfNS_4arch4Sm80ELb1ELb0ELb0ELb0ELb0ELb0ELb0ELb0ELi2ELi2ELi2ELi2ELb0EEENS1_21CollectiveEpilogueBwdISA_SB_SD_Li256ELb0ELb0ELi4EEENS1_25SingleTileBwdLPTSchedulerILb0ELi128ELb0EEEEEEEEEvNT_6ParamsE:
        .type           _ZN7cutlass13device_kernelIN5flash19enable_sm80_to_sm89INS1_16FlashAttnBwdSm80INS1_25CollectiveMainloopBwdSm80ILi2ELi2EN4cute5tupleIJNS5_1CILi64EEENS7_ILi128EEES9_EEENS_6half_tEfNS_4arch4Sm80ELb1ELb0ELb0ELb0ELb0ELb0ELb0ELb0ELi2ELi2ELi2ELi2ELb0EEENS1_21CollectiveEpilogueBwdISA_SB_SD_Li256ELb0ELb0ELi4EEENS1_25SingleTileBwdLPTSchedulerILb0ELi128ELb0EEEEEEEEEvNT_6ParamsE,@function
        .size           _ZN7cutlass13device_kernelIN5flash19enable_sm80_to_sm89INS1_16FlashAttnBwdSm80INS1_25CollectiveMainloopBwdSm80ILi2ELi2EN4cute5tupleIJNS5_1CILi64EEENS7_ILi128EEES9_EEENS_6half_tEfNS_4arch4Sm80ELb1ELb0ELb0ELb0ELb0ELb0ELb0ELb0ELi2ELi2ELi2ELi2ELb0EEENS1_21CollectiveEpilogueBwdISA_SB_SD_Li256ELb0ELb0ELi4EEENS1_25SingleTileBwdLPTSchedulerILb0ELi128ELb0EEEEEEEEEvNT_6ParamsE,(.L_x_2336 - _ZN7cutlass13device_kernelIN5flash19enable_sm80_to_sm89INS1_16FlashAttnBwdSm80INS1_25CollectiveMainloopBwdSm80ILi2ELi2EN4cute5tupleIJNS5_1CILi64EEENS7_ILi128EEES9_EEENS_6half_tEfNS_4arch4Sm80ELb1ELb0ELb0ELb0ELb0ELb0ELb0ELb0ELi2ELi2ELi2ELi2ELb0EEENS1_21CollectiveEpilogueBwdISA_SB_SD_Li256ELb0ELb0ELi4EEENS1_25SingleTileBwdLPTSchedulerILb0ELi128ELb0EEEEEEEEEvNT_6ParamsE)
        .other          _ZN7cutlass13device_kernelIN5flash19enable_sm80_to_sm89INS1_16FlashAttnBwdSm80INS1_25CollectiveMainloopBwdSm80ILi2ELi2EN4cute5tupleIJNS5_1CILi64EEENS7_ILi128EEES9_EEENS_6half_tEfNS_4arch4Sm80ELb1ELb0ELb0ELb0ELb0ELb0ELb0ELb0ELi2ELi2ELi2ELi2ELb0EEENS1_21CollectiveEpilogueBwdISA_SB_SD_Li256ELb0ELb0ELi4EEENS1_25SingleTileBwdLPTSchedulerILb0ELi128ELb0EEEEEEEEEvNT_6ParamsE,@"STO_CUDA_ENTRY STV_DEFAULT"
_ZN7cutlass13device_kernelIN5flash19enable_sm80_to_sm89INS1_16FlashAttnBwdSm80INS1_25CollectiveMainloopBwdSm80ILi2ELi2EN4cute5tupleIJNS5_1CILi64EEENS7_ILi128EEES9_EEENS_6half_tEfNS_4arch4Sm80ELb1ELb0ELb0ELb0ELb0ELb0ELb0ELb0ELi2ELi2ELi2ELi2ELb0EEENS1_21CollectiveEpilogueBwdISA_SB_SD_Li256ELb0ELb0ELi4EEENS1_25SingleTileBwdLPTSchedulerILb0ELi128ELb0EEEEEEEEEvNT_6ParamsE:
        /* <DEDUP_REMOVED lines=11> */
[----:B------:R-:W-:Y:S02]  /*00b0*/  ULDC UR5, c[0x0][0x3c0] ;  /* 0x0000f00000057ab9 */ /* 0x000fe40000000800 */
[----:B------:R-:W-:-:S05]  /*00c0*/  UMOV UR8, UR4 ;  /* 0x0000000400087c82 */ /* 0x000fca0008000000 */
        /* <DEDUP_REMOVED lines=15> */
.L_x_1839:
[----:B------:R-:W-:Y:S02]  /*01c0*/  ULDC UR7, c[0x0][0x3ac] ;  /* 0x0000eb0000077ab9 */ /* 0x000fe40000000800 */
[----:B------:R-:W-:Y:S02]  /*01d0*/  UISETP.NE.AND UP0, UPT, UR7, 0x1, UPT ;  /* 0x000000010700788c */ /* 0x000fe4000bf05270 */
[----:B------:R-:W-:Y:S02]  /*01e0*/  ULDC.64 UR4, c[0x0][0x3b0] ;  /* 0x0000ec0000047ab9 */ /* 0x000fe40000000a00 */
[----:B------:R-:W-:Y:S02]  /*01f0*/  UIMAD.WIDE.U32 UR10, UR6, UR4, URZ ;  /* 0x00000004060a72a5 */ /* 0x000fe4000f8e003f */
[----:B------:R-:W-:-:S05]  /*0200*/  UMOV UR21, UR6 ;  /* 0x0000000600157c82 */ /* 0x000fca0008000000 */
[----:B------:R-:W-:-:S04]  /*0210*/  @UP0 USHF.R.U32.HI UR21, URZ, UR5, UR11 ;  /* 0x000000053f150299 */ /* 0x000fc8000801160b */
[----:B------:R-:W-:-:S04]  /*0220*/  UIMAD UR7, UR21, UR7, URZ ;  /* 0x00000007150772a4 */ /* 0x000fc8000f8e023f */
.L_x_1840:
[----:B------:R-:W-:Y:S02]  /*0230*/  UIADD3 UR9, UR6, -UR7, URZ ;  /* 0x8000000706097290 */ /* 0x000fe4000fffe03f */
[----:B------:R-:W-:Y:S02]  /*0240*/  ULDC.64 UR4, c[0x0][0x3a8] ;  /* 0x0000ea0000047ab9 */ /* 0x000fe40000000a00 */
[----:B------:R-:W-:Y:S02]  /*0250*/  ULDC.64 UR6, c[0x0][0x3a0] ;  /* 0x0000e80000067ab9 */ /* 0x000fe40000000a00 */
[----:B------:R-:W-:Y:S02]  /*0260*/  UISETP.NE.AND UP0, UPT, UR6, 0x1, UPT ;  /* 0x000000010600788c */ /* 0x000fe4000bf05270 */
[----:B------:R-:W-:-:S04]  /*0270*/  UIMAD UR5, UR8, UR5, UR9 ;  /* 0x00000005080572a4 */ /* 0x000fc8000f8e0209 */
[----:B------:R-:W-:-:S03]  /*0280*/  UIMAD.WIDE.U32 UR8, UR5, UR7, URZ ;  /* 0x00000007050872a5 */ /* 0x000fc6000f8e003f */
[----:B------:R-:W-:Y:S02]  /*0290*/  UMOV UR20, UR5 ;  /* 0x0000000500147c82 */ /* 0x000fe40008000000 */
[----:B------:R-:W-:-:S04]  /*02a0*/  @UP0 USHF.R.U32.HI UR20, URZ, UR4, UR9 ;  /* 0x000000043f140299 */ /* 0x000fc80008011609 */
[----:B------:R-:W-:-:S04]  /*02b0*/  UIADD3 UR19, -UR20, URZ, URZ ;  /* 0x0000003f14137290 */ /* 0x000fc8000fffe13f */
[----:B------:R-:W-:Y:S01]  /*02c0*/  UIMAD UR19, UR19, UR6, UR5 ;  /* 0x00000006131372a4 */ /* 0x000fe2000f8e0205 */
[----:B------:R-:W-:Y:S05]  /*02d0*/  BRA `(.L_x_1841) ;  /* 0x0000025000007947 */ /* 0x000fea0003800000 */
.L_x_1838:
        /* <DEDUP_REMOVED lines=20> */
.L_x_1842:
[----:B------:R-:W-:Y:S02]  /*0420*/  ULDC UR7, c[0x0][0x3ac] ;  /* 0x0000eb0000077ab9 */ /* 0x000fe40000000800 */
[----:B------:R-:W-:Y:S02]  /*0430*/  UISETP.NE.AND UP0, UPT, UR7, 0x1, UPT ;  /* 0x000000010700788c */ /* 0x000fe4000bf05270 */
[----:B------:R-:W-:Y:S02]  /*0440*/  ULDC.64 UR4, c[0x0][0x3b0] ;  /* 0x0000ec0000047ab9 */ /* 0x000fe40000000a00 */
[----:B------:R-:W-:Y:S02]  /*0450*/  UIMAD.WIDE.U32 UR10, UR6, UR4, URZ ;  /* 0x00000004060a72a5 */ /* 0x000fe4000f8e003f */
[----:B------:R-:W-:-:S05]  /*0460*/  UMOV UR21, UR6 ;  /* 0x0000000600157c82 */ /* 0x000fca0008000000 */
[----:B------:R-:W-:-:S04]  /*0470*/  @UP0 USHF.R.U32.HI UR21, URZ, UR5, UR11 ;  /* 0x000000053f150299 */ /* 0x000fc8000801160b */
[----:B------:R-:W-:-:S04]  /*0480*/  UIMAD UR7, UR21, UR7, URZ ;  /* 0x00000007150772a4 */ /* 0x000fc8000f8e023f */
.L_x_1843:
        /* <DEDUP_REMOVED lines=9> */
[----:B------:R-:W-:Y:S02]  /*0520*/  UIMAD UR19, UR19, UR6, UR5 ;  /* 0x00000006131372a4 */ /* 0x000fe4000f8e0205 */
.L_x_1841:
[----:B------:R-:W-:-:S13]  /*0530*/  ISETP.LE.AND P0, PT, RZ, UR20, PT ;  /* 0x00000014ff007c0c */ /* 0x000fda000bf03270 */
[----:B------:R-:W-:Y:S05]  /*0540*/  @!P0 EXIT ;  /* 0x000000000000894d */ /* 0x000fea0003800000 */
        /* <DEDUP_REMOVED lines=9> */
[----:B------:R-:W-:Y:S01]  /*05e0*/  IMAD.MOV.U32 R186, RZ, RZ, RZ ;  /* 0x000000ffffba7224 */ /* 0x000fe200078e00ff */
[----:B------:R-:W-:Y:S01]  /*05f0*/  ULDC UR4, c[0x0][0x2a4] ;  /* 0x0000a90000047ab9 */ /* 0x000fe20000000800 */
[----:B------:R-:W-:Y:S01]  /*0600*/  MOV R11, RZ ;  /* 0x000000ff000b7202 */ /* 0x000fe20000000f00 */
[----:B------:R-:W-:Y:S01]  /*0610*/  UIADD3 UR5, UR5, -UR4, URZ ;  /* 0x8000000405057290 */ /* 0x000fe2000fffe03f */
[----:B------:R-:W-:Y:S01]  /*0620*/  IMAD.MOV.U32 R184, RZ, RZ, RZ ;  /* 0x000000ffffb87224 */ /* 0x000fe200078e00ff */
[----:B------:R-:W-:Y:S01]  /*0630*/  UIADD3 UR6, UR6, 0x3f, URZ ;  /* 0x0000003f06067890 */ /* 0x000fe2000fffe03f */
[----:B------:R-:W-:Y:S01]  /*0640*/  CS2R R12, SRZ ;  /* 0x00000000000c7805 */ /* 0x000fe2000001ff00 */
[----:B------:R-:W-:Y:S01]  /*0650*/  USHF.R.S32.HI UR4, URZ, 0x1f, UR5 ;  /* 0x0000001f3f047899 */ /* 0x000fe20008011405 */
[----:B------:R-:W-:Y:S01]  /*0660*/  MOV R190, RZ ;  /* 0x000000ff00be7202 */ /* 0x000fe20000000f00 */
[----:B------:R-:W-:Y:S01]  /*0670*/  ULDC.64 UR22, c[0x0][0x118] ;  /* 0x0000460000167ab9 */ /* 0x000fe20000000a00 */
[----:B------:R-:W-:Y:S01]  /*0680*/  IMAD.MOV.U32 R188, RZ, RZ, RZ ;  /* 0x000000ffffbc7224 */ /* 0x000fe200078e00ff */
[----:B------:R-:W-:Y:S01]  /*0690*/  ULEA.HI UR24, UR4, UR5, URZ, 0x6 ;  /* 0x0000000504187291 */ /* 0x000fe2000f8f303f */
[----:B------:R-:W-:Y:S01]  /*06a0*/  CS2R R14, SRZ ;  /* 0x00000000000e7805 */ /* 0x000fe2000001ff00 */
[----:B------:R-:W-:Y:S01]  /*06b0*/  USHF.R.S32.HI UR4, URZ, 0x1f, UR6 ;  /* 0x0000001f3f047899 */ /* 0x000fe20008011406 */
[----:B------:R-:W-:Y:S01]  /*06c0*/  MOV R194, RZ ;  /* 0x000000ff00c27202 */ /* 0x000fe20000000f00 */
[----:B------:R-:W-:Y:S01]  /*06d0*/  USHF.R.S32.HI UR24, URZ, 0x6, UR24 ;  /* 0x000000063f187899 */ /* 0x000fe20008011418 */
[----:B------:R-:W-:Y:S01]  /*06e0*/  IMAD.MOV.U32 R192, RZ, RZ, RZ ;  /* 0x000000ffffc07224 */ /* 0x000fe200078e00ff */
[----:B------:R-:W-:Y:S01]  /*06f0*/  ULEA.HI UR4, UR4, UR6, URZ, 0x6 ;  /* 0x0000000604047291 */ /* 0x000fe2000f8f303f */
[----:B------:R-:W-:Y:S01]  /*0700*/  CS2R R16, SRZ ;  /* 0x0000000000107805 */ /* 0x000fe2000001ff00 */
[----:B------:R-:W-:Y:S01]  /*0710*/  UISETP.LT.AND UP0, UPT, URZ, UR24, UPT ;  /* 0x000000183f00728c */ /* 0x000fe2000bf01270 */
[----:B------:R-:W-:Y:S01]  /*0720*/  MOV R178, RZ ;  /* 0x000000ff00b27202 */ /* 0x000fe20000000f00 */
[----:B------:R-:W-:Y:S01]  /*0730*/  USHF.R.S32.HI UR18, URZ, 0x6, UR4 ;  /* 0x000000063f127899 */ /* 0x000fe20008011404 */
[----:B------:R-:W-:Y:S01]  /*0740*/  IMAD.MOV.U32 R176, RZ, RZ, RZ ;  /* 0x000000ffffb07224 */ /* 0x000fe200078e00ff */
[----:B------:R-:W-:Y:S01]  /*0750*/  USEL UR24, URZ, UR24, !UP0 ;  /* 0x000000183f187287 */ /* 0x000fe2000c000000 */
[----:B------:R-:W-:Y:S01]  /*0760*/  CS2R R18, SRZ ;  /* 0x0000000000127805 */ /* 0x000fe2000001ff00 */
[----:B------:R-:W-:Y:S01]  /*0770*/  MOV R174, RZ ;  /* 0x000000ff00ae7202 */ /* 0x000fe20000000f00 */
[----:B------:R-:W-:Y:S01]  /*0780*/  IMAD.MOV.U32 R172, RZ, RZ, RZ ;  /* 0x000000ffffac7224 */ /* 0x000fe200078e00ff */
[----:B------:R-:W-:Y:S01]  /*0790*/  UISETP.GT.AND UP0, UPT, UR18, UR24, UPT ;  /* 0x000000181200728c */ /* 0x000fe2000bf04270 */
[----:B------:R-:W-:Y:S01]  /*07a0*/  CS2R R20, SRZ ;  /* 0x0000000000147805 */ /* 0x000fe2000001ff00 */
        /* <DEDUP_REMOVED lines=63> */
[----:B------:R-:W-:Y:S01]  /*0ba0*/  ULDC.64 UR6, c[0x0][0x248] ;  /* 0x0000920000067ab9 */ /* 0x000fe20000000a00 */
[----:B------:R-:W-:Y:S01]  /*0bb0*/  IMAD.SHL.U32 R8, R248, 0x4, RZ ;  /* 0x00000004f8087824 */ /* 0x000fe200078e00ff */
[----:B------:R-:W-:Y:S01]  /*0bc0*/  UISETP.NE.AND UP0, UPT, UR6, 0x1, UPT ;  /* 0x000000010600788c */ /* 0x000fe2000bf05270 */
[----:B------:R-:W-:Y:S01]  /*0bd0*/  IMAD.U32 R2, RZ, RZ, UR19 ;  /* 0x00000013ff027e24 */ /* 0x000fe2000f8e00ff */
[----:B------:R-:W-:Y:S01]  /*0be0*/  USHF.R.S32.HI UR12, URZ, 0x1f, UR19 ;  /* 0x0000001f3f0c7899 */ /* 0x000fe20008011413 */
[----:B------:R-:W-:Y:S01]  /*0bf0*/  SHF.R.S32.HI R29, RZ, 0x1f, R248 ;  /* 0x0000001fff1d7819 */ /* 0x000fe200000114f8 */
[----:B------:R-:W-:Y:S01]  /*0c00*/  UIMAD.WIDE.U32 UR14, UR19, UR7, URZ ;  /* 0x00000007130e72a5 */ /* 0x000fe2000f8e003f */
[--C-:B------:R-:W-:Y:S01]  /*0c10*/  SHF.R.S32.HI R9, RZ, 0x1f, R8.reuse ;  /* 0x0000001fff097819 */ /* 0x100fe20000011408 */
[----:B------:R-:W-:Y:S01]  /*0c20*/  ULDC.64 UR4, c[0x0][0x270] ;  /* 0x00009c0000047ab9 */ /* 0x000fe20000000a00 */
[CC--:B------:R-:W-:Y:S01]  /*0c30*/  LEA.HI R27, R29.reuse, R248.reuse, RZ, 0x3 ;  /* 0x000000f81d1b7211 */ /* 0x0c0fe200078f18ff */
[----:B------:R-:W-:Y:S01]  /*0c40*/  ULDC UR6, c[0x0][0x250] ;  /* 0x0000940000067ab9 */ /* 0x000fe20000000800 */
[----:B------:R-:W-:Y:S01]  /*0c50*/  LEA.HI R0, R29, R248, RZ, 0x6 ;  /* 0x000000f81d007211 */ /* 0x000fe200078f30ff */
[----:B------:R-:W-:Y:S01]  /*0c60*/  UIMAD UR4, UR12, UR4, URZ ;  /* 0x000000040c0472a4 */ /* 0x000fe2000f8e023f */
[----:B------:R-:W-:Y:S01]  /*0c70*/  IMAD.WIDE.U32 R2, R2, c[0x0][0x270], R8 ;  /* 0x00009c0002027a25 */ /* 0x000fe200078e0008 */
[----:B------:R-:W-:Y:S01]  /*0c80*/  UMOV UR10, UR19 ;  /* 0x00000013000a7c82 */ /* 0x000fe20008000000 */
[----:B------:R-:W-:Y:S01]  /*0c90*/  SHF.R.S32.HI R246, RZ, 0x3, R27 ;  /* 0x00000003fff67819 */ /* 0x000fe2000001141b */
[----:B------:R-:W-:Y:S01]  /*0ca0*/  @UP0 USHF.R.U32.HI UR10, URZ, UR6, UR15 ;  /* 0x000000063f0a0299 */ /* 0x000fe2000801160f */
[----:B------:R-:W-:Y:S01]  /*0cb0*/  IMAD.MOV.U32 R6, RZ, RZ, R2 ;  /* 0x000000ffff067224 */ /* 0x000fe200078e0002 */
[----:B------:R-:W-:Y:S01]  /*0cc0*/  UIMAD UR11, UR19, UR5, UR4 ;  /* 0x00000005130b72a4 */ /* 0x000fe2000f8e0204 */
[----:B------:R-:W-:Y:S01]  /*0cd0*/  LOP3.LUT R2, R27, 0xfffffff8, RZ, 0xc0, !PT ;  /* 0xfffffff81b027812 */ /* 0x000fe200078ec0ff */
[----:B------:R-:W-:Y:S01]  /*0ce0*/  USHF.R.S32.HI UR9, URZ, 0x1f, UR10 ;  /* 0x0000001f3f097899 */ /* 0x000fe2000801140a */
[----:B------:R-:W-:Y:S01]  /*0cf0*/  IMAD.U32 R4, RZ, RZ, UR19 ;  /* 0x00000013ff047e24 */ /* 0x000fe2000f8e00ff */
[----:B------:R-:W-:Y:S01]  /*0d00*/  ULDC.64 UR4, c[0x0][0x1e0] ;  /* 0x0000780000047ab9 */ /* 0x000fe20000000a00 */
[----:B------:R-:W-:Y:S01]  /*0d10*/  SHF.R.S32.HI R25, RZ, 0x6, R0 ;  /* 0x00000006ff197819 */ /* 0x000fe20000011400 */
[----:B------:R-:W-:Y:S01]  /*0d20*/  ULDC.64 UR6, c[0x0][0x288] ;  /* 0x0000a20000067ab9 */ /* 0x000fe20000000a00 */
[----:B------:R-:W-:Y:S01]  /*0d30*/  IMAD.IADD R24, R248, 0x1, -R2 ;  /* 0x00000001f8187824 */ /* 0x000fe200078e0a02 */
[----:B------:R-:W-:Y:S01]  /*0d40*/  UIMAD UR4, UR9, UR4, URZ ;  /* 0x00000004090472a4 */ /* 0x000fe2000f8e023f */
[----:B------:R-:W-:Y:S01]  /*0d50*/  IMAD.SHL.U32 R0, R246, 0x40, RZ ;  /* 0x00000040f6007824 */ /* 0x000fe200078e00ff */
[----:B------:R-:W-:Y:S01]  /*0d60*/  UIMAD UR6, UR12, UR6, URZ ;  /* 0x000000060c0672a4 */ /* 0x000fe2000f8e023f */
[----:B------:R-:W-:Y:S01]  /*0d70*/  IMAD.SHL.U32 R18, R24, 0x8, RZ ;  /* 0x0000000818127824 */ /* 0x000fe200078e00ff */
[----:B------:R1:W-:Y:S01]  /*0d80*/  STL.64 [R1], R8 ;  /* 0x0000000801007387 */ /* 0x0003e20000100a00 */
[----:B------:R-:W-:Y:S01]  /*0d90*/  IMAD.WIDE.U32 R4, R4, c[0x0][0x288], R8 ;  /* 0x0000a20004047a25 */ /* 0x000fe200078e0008 */
[----:B------:R-:W-:Y:S01]  /*0da0*/  UIMAD UR7, UR19, UR7, UR6 ;  /* 0x00000007130772a4 */ /* 0x000fe2000f8e0206 */
[----:B------:R-:W-:Y:S01]  /*0db0*/  IADD3 R7, R3, UR11, RZ ;  /* 0x0000000b03077c10 */ /* 0x000fe2000fffe0ff */
[----:B------:R-:W-:Y:S01]  /*0dc0*/  UIMAD UR6, UR10, UR5, UR4 ;  /* 0x000000050a0672a4 */ /* 0x000fe2000f8e0204 */
[--C-:B------:R-:W-:Y:S01]  /*0dd0*/  SHF.R.S32.HI R19, RZ, 0x1f, R18.reuse ;  /* 0x0000001fff137819 */ /* 0x100fe20000011412 */
[----:B------:R-:W-:Y:S01]  /*0de0*/  IMAD.SHL.U32 R28, R25, 0x200, RZ ;  /* 0x00000200191c7824 */ /* 0x000fe200078e00ff */
[----:B------:R-:W-:Y:S01]  /*0df0*/  ULDC.64 UR4, c[0x0][0x1b0] ;  /* 0x00006c0000047ab9 */ /* 0x000fe20000000a00 */
[----:B------:R-:W-:Y:S01]  /*0e00*/  LOP3.LUT R0, R0, 0x1c0, RZ, 0xc0, !PT ;  /* 0x000001c000007812 */ /* 0x000fe200078ec0ff */
[----:B------:R-:W-:Y:S01]  /*0e10*/  UIMAD UR4, UR9, UR4, URZ ;  /* 0x00000004090472a4 */ /* 0x000fe2000f8e023f */
[----:B------:R-:W-:Y:S01]  /*0e20*/  IADD3 R21, R5, UR7, RZ ;  /* 0x0000000705157c10 */ /* 0x000fe2000fffe0ff */
[----:B------:R-:W-:Y:S01]  /*0e30*/  USHF.R.S32.HI UR9, URZ, 0x1f, UR20 ;  /* 0x0000001f3f097899 */ /* 0x000fe20008011414 */
[----:B------:R-:W-:Y:S01]  /*0e40*/  LOP3.LUT R5, R0, 0x38, R18, 0xf8, !PT ;  /* 0x0000003800057812 */ /* 0x000fe200078ef812 */
[----:B------:R-:W-:Y:S01]  /*0e50*/  UIMAD UR11, UR10, UR5, UR4 ;  /* 0x000000050a0b72a4 */ /* 0x000fe2000f8e0204 */
[----:B------:R-:W-:Y:S01]  /*0e60*/  SHF.R.U32.HI R0, RZ, 0x3, R0 ;  /* 0x00000003ff007819 */ /* 0x000fe20000011600 */
[----:B------:R-:W-:Y:S01]  /*0e70*/  IMAD.MOV.U32 R20, RZ, RZ, R4 ;  /* 0x000000ffff147224 */ /* 0x000fe200078e0004 */
[----:B------:R-:W-:Y:S01]  /*0e80*/  ULDC.64 UR4, c[0x0][0x1e8] ;  /* 0x00007a0000047ab9 */ /* 0x000fe20000000a00 */
[----:B------:R-:W-:Y:S01]  /*0e90*/  SHF.R.S32.HI R247, RZ, 0x1f, R246 ;  /* 0x0000001ffff77819 */ /* 0x000fe200000114f6 */
[----:B------:R-:W-:Y:S01]  /*0ea0*/  UIMAD UR4, UR9, UR4, URZ ;  /* 0x00000004090472a4 */ /* 0x000fe2000f8e023f */
[----:B------:R-:W-:Y:S01]  /*0eb0*/  LOP3.LUT R13, R28, R5, R0, 0xf6, !PT ;  /* 0x000000051c0d7212 */ /* 0x000fe200078ef600 */
[----:B------:R-:W-:Y:S01]  /*0ec0*/  IMAD.U32 R0, RZ, RZ, UR20 ;  /* 0x00000014ff007e24 */ /* 0x000fe2000f8e00ff */
[C---:B------:R-:W-:Y:S01]  /*0ed0*/  IADD3 R30, R18.reuse, 0x40, RZ ;  /* 0x00000040121e7810 */ /* 0x040fe20007ffe0ff */
[----:B------:R-:W-:Y:S01]  /*0ee0*/  IMAD.U32 R10, RZ, RZ, UR21 ;  /* 0x00000015ff0a7e24 */ /* 0x000fe2000f8e00ff */
[----:B------:R-:W-:Y:S01]  /*0ef0*/  ISETP.GE.AND P4, PT, R18, c[0x0][0x1cc], PT ;  /* 0x0000730012007a0c */ /* 0x000fe20003f86270 */
[----:B------:R-:W-:Y:S01]  /*0f00*/  UMOV UR14, 0x6 ;  /* 0x00000006000e7882 */ /* 0x000fe20000000000 */
[----:B------:R-:W-:Y:S01]  /*0f10*/  ISETP.GE.AND P2, PT, R30, c[0x0][0x1cc], PT ;  /* 0x000073001e007a0c */ /* 0x000fe20003f46270 */
[----:B------:R-:W-:-:S04]  /*0f20*/  IMAD.WIDE R10, R10, 0x80, R246 ;  /* 0x000000800a0a7825 */ /* 0x000fc800078e02f6 */
[----:B-1----:R-:W-:Y:S02]  /*0f30*/  IMAD.U32 R8, RZ, RZ, UR10 ;  /* 0x0000000aff087e24 */ /* 0x002fe4000f8e00ff */
[----:B------:R-:W-:Y:S02]  /*0f40*/  IMAD.U32 R14, RZ, RZ, UR19 ;  /* 0x00000013ff0e7e24 */ /* 0x000fe4000f8e00ff */
[----:B------:R-:W-:-:S04]  /*0f50*/  IMAD.WIDE.U32 R2, R8, c[0x0][0x1e0], R18 ;  /* 0x0000780008027a25 */ /* 0x000fc800078e0012 */
[----:B------:R-:W-:Y:S01]  /*0f60*/  IMAD.WIDE.U32 R4, R8, c[0x0][0x1b0], R18 ;  /* 0x00006c0008047a25 */ /* 0x000fe200078e0012 */
[----:B------:R-:W-:Y:S01]  /*0f70*/  IADD3 R3, R3, UR6, RZ ;  /* 0x0000000603037c10 */ /* 0x000fe2000fffe0ff */
[----:B------:R-:W-:Y:S02]  /*0f80*/  UIMAD UR6, UR20, UR5, UR4 ;  /* 0x00000005140672a4 */ /* 0x000fe4000f8e0204 */
[----:B------:R-:W-:Y:S01]  /*0f90*/  IMAD.U32 R8, RZ, RZ, UR20 ;  /* 0x00000014ff087e24 */ /* 0x000fe2000f8e00ff */
[----:B------:R-:W-:Y:S01]  /*0fa0*/  ULDC.64 UR4, c[0x0][0x1b8] ;  /* 0x00006e0000047ab9 */ /* 0x000fe20000000a00 */
[----:B------:R-:W-:Y:S01]  /*0fb0*/  IADD3 R5, R5, UR11, RZ ;  /* 0x0000000b05057c10 */ /* 0x000fe2000fffe0ff */
[----:B------:R-:W-:Y:S01]  /*0fc0*/  UIMAD UR4, UR9, UR4, URZ ;  /* 0x00000004090472a4 */ /* 0x000fe2000f8e023f */
[----:B------:R-:W-:-:S03]  /*0fd0*/  IMAD.WIDE.U32 R2, R0, c[0x0][0x1e8], R2 ;  /* 0x00007a0000027a25 */ /* 0x000fc600078e0002 */
[----:B------:R-:W-:Y:S01]  /*0fe0*/  UIMAD UR5, UR20, UR5, UR4 ;  /* 0x00000005140572a4 */ /* 0x000fe2000f8e0204 */
[C---:B------:R-:W-:Y:S01]  /*0ff0*/  IMAD.WIDE.U32 R22, R8.reuse, c[0x0][0x278], R6 ;  /* 0x00009e0008167a25 */ /* 0x040fe200078e0006 */
[----:B------:R-:W-:Y:S01]  /*1000*/  IADD3 R3, R3, UR6, RZ ;  /* 0x0000000603037c10 */ /* 0x000fe2000fffe0ff */
[----:B------:R-:W-:Y:S02]  /*1010*/  ULDC UR4, c[0x0][0x198] ;  /* 0x0000660000047ab9 */ /* 0x000fe40000000800 */
[----:B------:R-:W-:Y:S01]  /*1020*/  IMAD.WIDE.U32 R8, R8, c[0x0][0x1b8], R4 ;  /* 0x00006e0008087a25 */ /* 0x000fe200078e0004 */
[----:B------:R-:W-:Y:S01]  /*1030*/  UIADD3 UR8, -UR8, UR4, URZ ;  /* 0x0000000408087290 */ /* 0x000fe2000fffe13f */
[----:B------:R-:W-:Y:S02]  /*1040*/  STL.64 [R1+0x30], R22 ;  /* 0x0000301601007387 */ /* 0x000fe40000100a00 */
[----:B------:R-:W-:Y:S01]  /*1050*/  IMAD R4, R247, c[0x0][0x178], RZ ;  /* 0x00005e00f7047a24 */ /* 0x000fe200078e02ff */
[----:B------:R-:W-:Y:S01]  /*1060*/  IADD3 R9, R9, UR5, RZ ;  /* 0x0000000509097c10 */ /* 0x000fe2000fffe0ff */
[----:B------:R-:W-:Y:S01]  /*1070*/  IMAD R0, R11, c[0x0][0x1d8], RZ ;  /* 0x000076000b007a24 */ /* 0x000fe200078e02ff */
[C---:B------:R-:W-:Y:S01]  /*1080*/  IADD3 R16, -R246.reuse, UR8, RZ ;  /* 0x00000008f6107c10 */ /* 0x040fe2000fffe1ff */
[----:B------:R-:W-:Y:S01]  /*1090*/  IMAD R12, R246, c[0x0][0x17c], R4 ;  /* 0x00005f00f60c7a24 */ /* 0x000fe200078e0204 */
[----:B------:R-:W-:Y:S01]  /*10a0*/  ULDC.64 UR4, c[0x0][0x1d8] ;  /* 0x0000760000047ab9 */ /* 0x000fe20000000a00 */
[----:B------:R-:W-:Y:S01]  /*10b0*/  IMAD R0, R10, c[0x0][0x1dc], R0 ;  /* 0x000077000a007a24 */ /* 0x000fe200078e0200 */
[----:B------:R-:W-:Y:S01]  /*10c0*/  ISETP.LT.OR P1, PT, R16, 0x1, P4 ;  /* 0x000000011000780c */ /* 0x000fe20002721670 */
[----:B------:R-:W-:Y:S01]  /*10d0*/  IMAD.WIDE.U32 R4, R10, c[0x0][0x1d8], R2 ;  /* 0x000076000a047a25 */ /* 0x000fe200078e0002 */
[----:B------:R-:W-:Y:S01]  /*10e0*/  USHF.L.U32 UR6, UR4, 0x6, URZ ;  /* 0x0000000604067899 */ /* 0x000fe2000800063f */
[----:B------:R-:W-:Y:S01]  /*10f0*/  ISETP.LT.OR P5, PT, R16, 0x1, P2 ;  /* 0x000000011000780c */ /* 0x000fe200017a1670 */
[----:B------:R-:W-:Y:S01]  /*1100*/  USHF.L.U64.HI UR7, UR4, UR14, UR5 ;  /* 0x0000000e04077299 */ /* 0x000fe20008010205 */
[----:B------:R-:W-:Y:S01]  /*1110*/  IMAD.WIDE.U32 R6, R246, c[0x0][0x178], R18 ;  /* 0x00005e00f6067a25 */ /* 0x000fe200078e0012 */
[----:B------:R-:W-:Y:S01]  /*1120*/  LEA R2, P0, R4, c[0x0][0x1c0], 0x1 ;  /* 0x0000700004027a11 */ /* 0x000fe200078008ff */
[----:B------:R-:W-:Y:S01]  /*1130*/  UIADD3 UR11, UP0, UR6, 0x80, URZ ;  /* 0x00000080060b7890 */ /* 0x000fe2000ff1e03f */
[C---:B------:R-:W-:Y:S01]  /*1140*/  ISETP.LT.OR P3, PT, R16.reuse, 0x21, P4 ;  /* 0x000000211000780c */ /* 0x040fe20002761670 */
[----:B------:R-:W-:Y:S01]  /*1150*/  IMAD.IADD R0, R5, 0x1, R0 ;  /* 0x0000000105007824 */ /* 0x000fe200078e0200 */
[----:B------:R-:W-:Y:S01]  /*1160*/  ISETP.LT.OR P6, PT, R16, 0x21, P2 ;  /* 0x000000211000780c */ /* 0x000fe200017c1670 */
[----:B------:R-:W-:Y:S01]  /*1170*/  IMAD.IADD R7, R7, 0x1, R12 ;  /* 0x0000000107077824 */ /* 0x000fe200078e020c */
[----:B------:R-:W-:Y:S01]  /*1180*/  UIADD3.X UR10, URZ, UR7, URZ, UP0, !UPT ;  /* 0x000000073f0a7290 */ /* 0x000fe200087fe43f */
[----:B------:R-:W-:Y:S01]  /*1190*/  IMAD.SHL.U32 R12, R13, 0x2, RZ ;  /* 0x000000020d0c7824 */ /* 0x000fe200078e00ff */
[----:B------:R-:W-:Y:S01]  /*11a0*/  LEA.HI.X R3, R4, c[0x0][0x1c4], R0, 0x1, P0 ;  /* 0x0000710004037a11 */ /* 0x000fe200000f0c00 */
[----:B------:R-:W-:Y:S01]  /*11b0*/  IMAD.WIDE.U32 R14, R14, c[0x0][0x180], R6 ;  /* 0x000060000e0e7a25 */ /* 0x000fe200078e0006 */
[----:B------:R-:W-:Y:S01]  /*11c0*/  IADD3 R4, P0, R2, UR6, RZ ;  /* 0x0000000602047c10 */ /* 0x000fe2000ff1e0ff */
[----:B------:R-:W-:-:S02]  /*11d0*/  ULDC.64 UR4, c[0x0][0x180] ;  /* 0x0000600000047ab9 */ /* 0x000fc40000000a00 */
[----:B------:R-:W-:Y:S01]  /*11e0*/  IMAD.U32 R6, RZ, RZ, UR6 ;  /* 0x00000006ff067e24 */ /* 0x000fe2000f8e00ff */
[----:B------:R-:W-:Y:S01]  /*11f0*/  IADD3.X R5, R3, UR7, RZ, P0, !PT ;  /* 0x0000000703057c10 */ /* 0x000fe200087fe4ff */
[----:B------:R-:W-:Y:S01]  /*1200*/  @!PT LDS RZ, [RZ] ;  /* 0x00000000fffff984 */ /* 0x000fe20000000800 */
[----:B------:R-:W-:Y:S01]  /*1210*/  @!PT LDS RZ, [RZ] ;  /* 0x00000000fffff984 */ /* 0x000fe20000000800 */
[----:B------:R-:W-:Y:S01]  /*1220*/  @!PT LDS RZ, [RZ] ;  /* 0x00000000fffff984 */ /* 0x000fe20000000800 */
[----:B------:R1:W-:Y:S01]  /*1230*/  LDGSTS.E.BYPASS.LTC128B.128 [R12+0x8080], [R2.64], !P1 ;  /* 0x08080000020c7fae */ /* 0x0003e2000c901d56 */
[----:B------:R-:W-:Y:S01]  /*1240*/  IMAD R0, R11, c[0x0][0x1a8], RZ ;  /* 0x00006a000b007a24 */ /* 0x000fe200078e02ff */
[----:B------:R-:W-:Y:S01]  /*1250*/  UIMAD UR4, UR12, UR4, URZ ;  /* 0x000000040c0472a4 */ /* 0x000fe2000f8e023f */
[----:B------:R-:W-:Y:S01]  /*1260*/  IADD3 R6, P1, P0, R6, 0x80, R2 ;  /* 0x0000008006067810 */ /* 0x000fe2000783e002 */
[----:B------:R1:W-:Y:S01]  /*1270*/  LDGSTS.E.BYPASS.LTC128B.128 [R12+0xc080], [R2.64+0x80], !P5 ;  /* 0x0c080080020c7fae */ /* 0x0003e2000e901d56 */
[----:B------:R-:W-:Y:S01]  /*1280*/  ISETP.LT.OR P5, PT, R16, 0x41, P4 ;  /* 0x000000411000780c */ /* 0x000fe200027a1670 */
[----:B------:R-:W-:Y:S01]  /*1290*/  IMAD R0, R10, c[0x0][0x1ac], R0 ;  /* 0x00006b000a007a24 */ /* 0x000fe200078e0200 */
[----:B------:R-:W-:Y:S01]  /*12a0*/  IADD3.X R7, RZ, UR7, R3, P1, P0 ;  /* 0x00000007ff077c10 */ /* 0x000fe20008fe0403 */
[----:B------:R2:W-:Y:S01]  /*12b0*/  LDGSTS.E.BYPASS.LTC128B.128 [R12+0x9080], [R4.64], !P3 ;  /* 0x09080000040c7fae */ /* 0x0005e2000d901d56 */
[----:B------:R-:W-:Y:S01]  /*12c0*/  ISETP.LT.OR P3, PT, R16, 0x41, P2 ;  /* 0x000000411000780c */ /* 0x000fe20001761670 */
[----:B------:R-:W-:Y:S01]  /*12d0*/  IMAD.WIDE.U32 R10, R10, c[0x0][0x1a8], R8 ;  /* 0x00006a000a0a7a25 */ /* 0x000fe200078e0008 */
[----:B------:R-:W-:Y:S01]  /*12e0*/  ISETP.LT.OR P4, PT, R16, 0x61, P4 ;  /* 0x000000611000780c */ /* 0x000fe20002781670 */
[----:B------:R3:W-:Y:S01]  /*12f0*/  LDGSTS.E.BYPASS.LTC128B.128 [R12+0xd080], [R6.64], !P6 ;  /* 0x0d080000060c7fae */ /* 0x0007e2000f101d56 */
[----:B------:R-:W-:Y:S01]  /*1300*/  ISETP.GE.AND P6, PT, R18, c[0x0][0x19c], PT ;  /* 0x0000670012007a0c */ /* 0x000fe20003fc6270 */
[----:B------:R-:W-:Y:S01]  /*1310*/  IMAD.IADD R0, R11, 0x1, R0 ;  /* 0x000000010b007824 */ /* 0x000fe200078e0200 */
[----:B------:R-:W-:Y:S01]  /*1320*/  ISETP.LT.OR P2, PT, R16, 0x61, P2 ;  /* 0x000000611000780c */ /* 0x000fe20001741670 */
[----:B------:R-:W-:Y:S01]  /*1330*/  UIMAD UR13, UR19, UR5, UR4 ;  /* 0x00000005130d72a4 */ /* 0x000fe2000f8e0204 */
[----:B------:R-:W-:-:S02]  /*1340*/  IMAD.MOV.U32 R8, RZ, RZ, R14 ;  /* 0x000000ffff087224 */ /* 0x000fc400078e000e */
[----:B------:R-:W-:Y:S01]  /*1350*/  ULDC.64 UR4, c[0x0][0x1a8] ;  /* 0x00006a0000047ab9 */ /* 0x000fe20000000a00 */
[----:B------:R-:W-:Y:S01]  /*1360*/  IMAD.MOV.U32 R222, RZ, RZ, 0x10 ;  /* 0x00000010ffde7424 */ /* 0x000fe200078e00ff */
[----:B------:R-:W-:Y:S01]  /*1370*/  USHF.L.U32 UR16, UR4, 0x6, URZ ;  /* 0x0000000604107899 */ /* 0x000fe2000800063f */
[----:B------:R-:W-:Y:S01]  /*1380*/  IADD3 R9, R15, UR13, RZ ;  /* 0x0000000d0f097c10 */ /* 0x000fe2000fffe0ff */
[----:B------:R-:W-:Y:S01]  /*1390*/  USHF.L.U64.HI UR13, UR4, UR14, UR5 ;  /* 0x0000000e040d7299 */ /* 0x000fe20008010205 */
[----:B------:R-:W-:Y:S01]  /*13a0*/  IMAD.MOV.U32 R223, RZ, RZ, 0x20 ;  /* 0x00000020ffdf7424 */ /* 0x000fe200078e00ff */
[----:B------:R-:W-:Y:S02]  /*13b0*/  UIADD3 UR17, UP0, UR16, 0x80, URZ ;  /* 0x0000008010117890 */ /* 0x000fe4000ff1e03f */
[----:B------:R-:W-:Y:S02]  /*13c0*/  ULDC.64 UR4, c[0x0][0x178] ;  /* 0x00005e0000047ab9 */ /* 0x000fe40000000a00 */
[----:B------:R-:W-:Y:S01]  /*13d0*/  UIMAD.WIDE.U32 UR26, UR24, UR4, URZ ;  /* 0x00000004181a72a5 */ /* 0x000fe2000f8e003f */
[----:B------:R-:W-:Y:S01]  /*13e0*/  IMAD.U32 R15, RZ, RZ, UR4 ;  /* 0x00000004ff0f7e24 */ /* 0x000fe2000f8e00ff */
[C---:B-1----:R-:W-:Y:S01]  /*13f0*/  IADD3 R2, P1, R4.reuse, UR6, RZ ;  /* 0x0000000604027c10 */ /* 0x042fe2000ff3e0ff */
[----:B------:R-:W-:Y:S01]  /*1400*/  UIADD3.X UR25, URZ, UR13, URZ, UP0, !UPT ;  /* 0x0000000d3f197290 */ /* 0x000fe200087fe43f */
[----:B--2---:R-:W-:-:S02]  /*1410*/  IADD3 R4, P0, R4, UR11, RZ ;  /* 0x0000000b04047c10 */ /* 0x004fc4000ff1e0ff */
[C---:B------:R-:W-:Y:S02]  /*1420*/  IADD3.X R3, R5.reuse, UR7, RZ, P1, !PT ;  /* 0x0000000705037c10 */ /* 0x040fe40008ffe4ff */
[----:B------:R-:W-:Y:S02]  /*1430*/  IADD3.X R5, R5, UR10, RZ, P0, !PT ;  /* 0x0000000a05057c10 */ /* 0x000fe400087fe4ff */
[----:B---3--:R-:W-:Y:S01]  /*1440*/  IADD3 R6, P0, R2, UR6, RZ ;  /* 0x0000000602067c10 */ /* 0x008fe2000ff1e0ff */
[----:B------:R1:W-:Y:S01]  /*1450*/  LDGSTS.E.BYPASS.LTC128B.128 [R12+0xa080], [R2.64], !P5 ;  /* 0x0a080000020c7fae */ /* 0x0003e2000e901d56 */
[----:B------:R-:W-:Y:S02]  /*1460*/  ISETP.GE.AND P5, PT, R30, c[0x0][0x19c], PT ;  /* 0x000067001e007a0c */ /* 0x000fe40003fa6270 */
[----:B------:R-:W-:Y:S01]  /*1470*/  IADD3.X R7, R3, UR7, RZ, P0, !PT ;  /* 0x0000000703077c10 */ /* 0x000fe200087fe4ff */
[----:B------:R2:W-:Y:S01]  /*1480*/  LDGSTS.E.BYPASS.LTC128B.128 [R12+0xe080], [R4.64], !P3 ;  /* 0x0e080000040c7fae */ /* 0x0005e2000d901d56 */
[----:B------:R-:W-:Y:S01]  /*1490*/  ISETP.LT.OR P3, PT, R16, 0x1, P6 ;  /* 0x000000011000780c */ /* 0x000fe20003761670 */
[----:B------:R-:W-:-:S02]  /*14a0*/  ULDC.64 UR6, c[0x0][0x188] ;  /* 0x0000620000067ab9 */ /* 0x000fc40000000a00 */
[----:B------:R3:W-:Y:S01]  /*14b0*/  LDGSTS.E.BYPASS.LTC128B.128 [R12+0xb080], [R6.64], !P4 ;  /* 0x0b080000060c7fae */ /* 0x0007e2000e101d56 */
[----:B------:R-:W-:Y:S02]  /*14c0*/  ISETP.LT.OR P4, PT, R16, 0x21, P6 ;  /* 0x000000211000780c */ /* 0x000fe40003781670 */
[----:B------:R-:W-:-:S04]  /*14d0*/  ISETP.GE.AND P6, PT, R18, c[0x0][0x16c], PT ;  /* 0x00005b0012007a0c */ /* 0x000fc80003fc6270 */
[----:B------:R-:W-:Y:S02]  /*14e0*/  SEL R13, RZ, 0x1, P6 ;  /* 0x00000001ff0d7807 */ /* 0x000fe40003000000 */
[----:B--2---:R-:W-:Y:S01]  /*14f0*/  IADD3 R4, P1, R2, UR11, RZ ;  /* 0x0000000b02047c10 */ /* 0x004fe2000ff3e0ff */
[----:B------:R-:W-:Y:S01]  /*1500*/  USHF.R.S32.HI UR11, URZ, 0x1f, UR24 ;  /* 0x0000001f3f0b7899 */ /* 0x000fe20008011418 */
[----:B-1----:R-:W-:Y:S02]  /*1510*/  LEA R2, P0, R10, c[0x0][0x190], 0x1 ;  /* 0x000064000a027a11 */ /* 0x002fe400078008ff */
[----:B------:R-:W-:Y:S01]  /*1520*/  IADD3.X R5, R3, UR10, RZ, P1, !PT ;  /* 0x0000000a03057c10 */ /* 0x000fe20008ffe4ff */
[----:B------:R-:W-:Y:S01]  /*1530*/  UIMAD UR10, UR9, UR6, URZ ;  /* 0x00000006090a72a4 */ /* 0x000fe2000f8e023f */
[----:B------:R-:W-:Y:S01]  /*1540*/  ISETP.LT.OR P1, PT, R16, 0x1, P5 ;  /* 0x000000011000780c */ /* 0x000fe20002f21670 */
[----:B------:R-:W-:Y:S01]  /*1550*/  UIMAD UR6, UR11, UR4, URZ ;  /* 0x000000040b0672a4 */ /* 0x000fe2000f8e023f */
[----:B------:R-:W-:Y:S01]  /*1560*/  LEA.HI.X R3, R10, c[0x0][0x194], R0, 0x1, P0 ;  /* 0x000065000a037a11 */ /* 0x000fe200000f0c00 */
[----:B------:R1:W-:Y:S01]  /*1570*/  LDGSTS.E.BYPASS.LTC128B.128 [R12+0xf080], [R4.64], !P2 ;  /* 0x0f080000040c7fae */ /* 0x0003e2000d101d56 */
[----:B------:R-:W-:Y:S01]  /*1580*/  IMAD.U32 R0, RZ, RZ, UR20 ;  /* 0x00000014ff007e24 */ /* 0x000fe2000f8e00ff */
[----:B------:R-:W-:Y:S01]  /*1590*/  UIMAD UR6, UR24, UR5, UR6 ;  /* 0x00000005180672a4 */ /* 0x000fe2000f8e0206 */
[----:B---3--:R-:W-:Y:S01]  /*15a0*/  IMAD.WIDE.U32 R6, R246, c[0x0][0x208], R18 ;  /* 0x00008200f6067a25 */ /* 0x008fe200078e0012 */
[----:B------:R2:W-:Y:S01]  /*15b0*/  LDGSTS.E.BYPASS.LTC128B.128 [R12+0x80], [R2.64], !P3 ;  /* 0x00080000020c7fae */ /* 0x0005e2000d901d56 */
[----:B------:R-:W-:Y:S01]  /*15c0*/  ISETP.LT.OR P3, PT, R16, 0x21, P5 ;  /* 0x000000211000780c */ /* 0x000fe20002f61670 */
[----:B------:R-:W-:Y:S01]  /*15d0*/  UIADD3 UR6, UR27, UR6, URZ ;  /* 0x000000061b067290 */ /* 0x000fe2000fffe03f */
[----:B------:R-:W-:Y:S01]  /*15e0*/  IMAD.WIDE.U32 R32, R0, c[0x0][0x188], R8 ;  /* 0x0000620000207a25 */ /* 0x000fe200078e0008 */
[----:B------:R-:W-:-:S02]  /*15f0*/  UIMAD UR7, UR20, UR7, UR10 ;  /* 0x00000007140772a4 */ /* 0x000fc4000f8e020a */
[----:B------:R2:W-:Y:S01]  /*1600*/  LDGSTS.E.BYPASS.LTC128B.128 [R12+0x4080], [R2.64+0x80], !P1 ;  /* 0x04080080020c7fae */ /* 0x0005e2000c901d56 */
[----:B------:R-:W-:Y:S01]  /*1610*/  IMAD R0, R247, c[0x0][0x208], RZ ;  /* 0x00008200f7007a24 */ /* 0x000fe200078e02ff */
[----:B------:R-:W-:Y:S01]  /*1620*/  USHF.L.U32 UR10, UR24, 0x6, URZ ;  /* 0x00000006180a7899 */ /* 0x000fe2000800063f */
[----:B------:R-:W-:Y:S01]  /*1630*/  IMAD.U32 R8, RZ, RZ, UR26 ;  /* 0x0000001aff087e24 */ /* 0x000fe2000f8e00ff */
[----:B------:R-:W-:Y:S01]  /*1640*/  STL.64 [R1+0x10], R32 ;  /* 0x0000102001007387 */ /* 0x000fe20000100a00 */
[----:B------:R-:W-:Y:S01]  /*1650*/  IMAD R0, R246, c[0x0][0x20c], R0 ;  /* 0x00008300f6007a24 */ /* 0x000fe200078e0200 */
[----:B------:R-:W-:Y:S01]  /*1660*/  IADD3 R14, R33, UR7, RZ ;  /* 0x00000007210e7c10 */ /* 0x000fe2000fffe0ff */
[----:B------:R-:W-:Y:S01]  /*1670*/  IMAD.U32 R9, RZ, RZ, UR27 ;  /* 0x0000001bff097e24 */ /* 0x000fe2000f8e00ff */
[----:B------:R-:W-:Y:S01]  /*1680*/  USHF.R.S32.HI UR15, URZ, 0x1f, UR10 ;  /* 0x0000001f3f0f7899 */ /* 0x000fe2000801140a */
[----:B------:R-:W-:Y:S01]  /*1690*/  IMAD.U32 R9, RZ, RZ, UR6 ;  /* 0x00000006ff097e24 */ /* 0x000fe2000f8e00ff */
[----:B------:R-:W-:Y:S01]  /*16a0*/  ULDC.64 UR6, c[0x0][0x278] ;  /* 0x00009e0000067ab9 */ /* 0x000fe20000000a00 */
[----:B------:R-:W-:Y:S01]  /*16b0*/  IMAD.IADD R7, R7, 0x1, R0 ;  /* 0x0000000107077824 */ /* 0x000fe200078e0200 */
[----:B------:R-:W-:-:S04]  /*16c0*/  UIMAD UR6, UR9, UR6, URZ ;  /* 0x00000006090672a4 */ /* 0x000fc8000f8e023f */
[----:B------:R-:W-:Y:S01]  /*16d0*/  UIMAD UR26, UR20, UR7, UR6 ;  /* 0x00000007141a72a4 */ /* 0x000fe2000f8e0206 */
[----:B-1----:R-:W-:Y:S01]  /*16e0*/  IMAD.U32 R5, RZ, RZ, UR16 ;  /* 0x00000010ff057e24 */ /* 0x002fe2000f8e00ff */
[----:B------:R-:W-:Y:S01]  /*16f0*/  IADD3 R4, P2, R2, UR16, RZ ;  /* 0x0000001002047c10 */ /* 0x000fe2000ff5e0ff */
[----:B------:R-:W-:Y:S02]  /*1700*/  ULDC.64 UR6, c[0x0][0x210] ;  /* 0x0000840000067ab9 */ /* 0x000fe40000000a00 */
[----:B------:R-:W-:-:S04]  /*1710*/  UIMAD UR6, UR12, UR6, URZ ;  /* 0x000000060c0672a4 */ /* 0x000fc8000f8e023f */
[----:B------:R-:W-:Y:S01]  /*1720*/  UIMAD UR6, UR19, UR7, UR6 ;  /* 0x00000007130672a4 */ /* 0x000fe2000f8e0206 */
[----:B--2---:R-:W-:Y:S02]  /*1730*/  IADD3 R2, P1, P0, R5, 0x80, R2 ;  /* 0x0000008005027810 */ /* 0x004fe4000783e002 */
[----:B------:R-:W-:Y:S02]  /*1740*/  IADD3.X R5, R3, UR13, RZ, P2, !PT ;  /* 0x0000000d03057c10 */ /* 0x000fe400097fe4ff */
[----:B------:R-:W-:Y:S02]  /*1750*/  IADD3.X R3, RZ, UR13, R3, P1, P0 ;  /* 0x0000000dff037c10 */ /* 0x000fe40008fe0403 */
[----:B------:R-:W-:Y:S01]  /*1760*/  ISETP.GE.AND P0, PT, R18, c[0x0][0x19c], PT ;  /* 0x0000670012007a0c */ /* 0x000fe20003f06270 */
[----:B------:R1:W-:Y:S01]  /*1770*/  LDGSTS.E.BYPASS.LTC128B.128 [R12+0x1080], [R4.64], !P4 ;  /* 0x01080000040c7fae */ /* 0x0003e2000e101d56 */
[C---:B------:R-:W-:Y:S02]  /*1780*/  ISETP.LT.OR P1, PT, R16.reuse, 0x41, P5 ;  /* 0x000000411000780c */ /* 0x040fe40002f21670 */
[----:B------:R-:W-:Y:S01]  /*1790*/  ISETP.LT.OR P2, PT, R16, 0x41, P0 ;  /* 0x000000411000780c */ /* 0x000fe20000741670 */
[----:B------:R2:W-:Y:S01]  /*17a0*/  LDGSTS.E.BYPASS.LTC128B.128 [R12+0x5080], [R2.64], !P3 ;  /* 0x05080000020c7fae */ /* 0x0005e2000d901d56 */
[----:B------:R-:W-:-:S02]  /*17b0*/  ISETP.GE.AND P3, PT, R30, c[0x0][0x16c], PT ;  /* 0x00005b001e007a0c */ /* 0x000fc40003f66270 */
[C---:B------:R-:W-:Y:S02]  /*17c0*/  ISETP.LT.OR P4, PT, R16.reuse, 0x61, P0 ;  /* 0x000000611000780c */ /* 0x040fe40000781670 */
[----:B------:R-:W-:Y:S02]  /*17d0*/  P2R R10, PR, RZ, 0x8 ;  /* 0x00000008ff0a7803 */ /* 0x000fe40000000000 */
[----:B------:R-:W-:Y:S02]  /*17e0*/  ISETP.LT.OR P5, PT, R16, 0x61, P5 ;  /* 0x000000611000780c */ /* 0x000fe40002fa1670 */
[----:B------:R-:W-:Y:S01]  /*17f0*/  IADD3 R16, R23, UR26, RZ ;  /* 0x0000001a17107c10 */ /* 0x000fe2000fffe0ff */
[----:B------:R3:W-:Y:S04]  /*1800*/  STL [R1+0x40], R10 ;  /* 0x0000400a01007387 */ /* 0x0007e80000100800 */
[----:B------:R4:W-:Y:S04]  /*1810*/  STL [R1+0x18], R14 ;  /* 0x0000180e01007387 */ /* 0x0009e80000100800 */
[----:B------:R5:W-:Y:S01]  /*1820*/  STL [R1+0x2c], R16 ;  /* 0x00002c1001007387 */ /* 0x000be20000100800 */
[----:B--2---:R-:W-:-:S04]  /*1830*/  IADD3 R2, P0, R4, UR16, RZ ;  /* 0x0000001004027c10 */ /* 0x004fc8000ff1e0ff */
[----:B------:R-:W-:Y:S02]  /*1840*/  IADD3.X R3, R5, UR13, RZ, P0, !PT ;  /* 0x0000000d05037c10 */ /* 0x000fe400087fe4ff */
[----:B---3--:R-:W-:-:S03]  /*1850*/  IADD3 R10, P0, R4, UR17, RZ ;  /* 0x00000011040a7c10 */ /* 0x008fc6000ff1e0ff */
[----:B------:R2:W-:Y:S01]  /*1860*/  LDGSTS.E.BYPASS.LTC128B.128 [R12+0x2080], [R2.64], !P2 ;  /* 0x02080000020c7fae */ /* 0x0005e2000d101d56 */
[----:B-1----:R-:W-:Y:S02]  /*1870*/  SEL R4, RZ, 0x2, P3 ;  /* 0x00000002ff047807 */ /* 0x002fe40001800000 */
[----:B------:R-:W-:Y:S02]  /*1880*/  IADD3.X R11, R5, UR25, RZ, P0, !PT ;  /* 0x00000019050b7c10 */ /* 0x000fe400087fe4ff */
[----:B------:R-:W-:Y:S01]  /*1890*/  LEA R0, P0, R8, R32, 0x6 ;  /* 0x0000002008007211 */ /* 0x000fe200078030ff */
[----:B------:R-:W-:Y:S02]  /*18a0*/  IMAD.IADD R13, R4, 0x1, R13 ;  /* 0x00000001040d7824 */ /* 0x000fe400078e020d */
[----:B------:R1:W-:Y:S01]  /*18b0*/  LDGSTS.E.BYPASS.LTC128B.128 [R12+0x6080], [R10.64], !P1 ;  /* 0x060800000a0c7fae */ /* 0x0003e2000c901d56 */
[----:B------:R-:W-:Y:S01]  /*18c0*/  LEA.HI.X R8, R8, R14, R9, 0x6, P0 ;  /* 0x0000000e08087211 */ /* 0x000fe200000f3409 */
[----:B------:R-:W-:Y:S01]  /*18d0*/  IMAD.U32 R9, RZ, RZ, UR19 ;  /* 0x00000013ff097e24 */ /* 0x000fe2000f8e00ff */
[----:B------:R-:W-:-:S02]  /*18e0*/  LEA R4, P0, R0, c[0x0][0x160], 0x1 ;  /* 0x0000580000047a11 */ /* 0x000fc400078008ff */
[----:B------:R-:W-:Y:S02]  /*18f0*/  LOP3.LUT P3, RZ, R13, 0x1, RZ, 0xc0, !PT ;  /* 0x000000010dff7812 */ /* 0x000fe4000786c0ff */
[----:B------:R-:W-:Y:S01]  /*1900*/  LEA.HI.X R5, R0, c[0x0][0x164], R8, 0x1, P0 ;  /* 0x0000590000057a11 */ /* 0x000fe200000f0c08 */
[----:B------:R-:W-:Y:S01]  /*1910*/  IMAD.U32 R0, RZ, RZ, UR5 ;  /* 0x00000005ff007e24 */ /* 0x000fe2000f8e00ff */
[----:B----4-:R-:W-:Y:S01]  /*1920*/  LEA R14, P0, R15, R4, 0x6 ;  /* 0x000000040f0e7211 */ /* 0x010fe200078030ff */
[----:B------:R-:W-:Y:S01]  /*1930*/  IMAD.WIDE.U32 R8, R9, c[0x0][0x210], R6 ;  /* 0x0000840009087a25 */ /* 0x000fe200078e0006 */
[----:B------:R-:W-:Y:S02]  /*1940*/  IADD3 R6, P2, R2, UR17, RZ ;  /* 0x0000001102067c10 */ /* 0x000fe4000ff5e0ff */
[----:B------:R-:W-:Y:S02]  /*1950*/  LEA.HI.X R15, R15, R5, R0, 0x6, P0 ;  /* 0x000000050f0f7211 */ /* 0x000fe400000f3400 */
[----:B------:R-:W-:-:S02]  /*1960*/  IADD3 R0, P0, R22, UR10, RZ ;  /* 0x0000000a16007c10 */ /* 0x000fc4000ff1e0ff */
[----:B------:R-:W-:Y:S02]  /*1970*/  IADD3.X R7, R3, UR25, RZ, P2, !PT ;  /* 0x0000001903077c10 */ /* 0x000fe400097fe4ff */
[----:B------:R-:W-:Y:S02]  /*1980*/  LOP3.LUT P2, RZ, R13, 0x2, RZ, 0xc0, !PT ;  /* 0x000000020dff7812 */ /* 0x000fe4000784c0ff */
[----:B-1----:R-:W-:Y:S02]  /*1990*/  IADD3 R10, P1, R2, UR16, RZ ;  /* 0x00000010020a7c10 */ /* 0x002fe4000ff3e0ff */
[----:B--2---:R-:W-:Y:S02]  /*19a0*/  IADD3.X R2, R16, UR15, RZ, P0, !PT ;  /* 0x0000000f10027c10 */ /* 0x004fe400087fe4ff */
[C---:B-----5:R-:W-:Y:S02]  /*19b0*/  LEA R16, P0, R0.reuse, c[0x0][0x258], 0x2 ;  /* 0x0000960000107a11 */ /* 0x060fe400078010ff */
[----:B------:R-:W-:Y:S01]  /*19c0*/  IADD3.X R11, R3, UR13, RZ, P1, !PT ;  /* 0x0000000d030b7c10 */ /* 0x000fe20008ffe4ff */
[----:B------:R-:W-:Y:S01]  /*19d0*/  ULDC.64 UR12, c[0x0][0x208] ;  /* 0x00008200000c7ab9 */ /* 0x000fe20000000a00 */
[----:B------:R-:W-:Y:S01]  /*19e0*/  LEA.HI.X R17, R0, c[0x0][0x25c], R2, 0x2, P0 ;  /* 0x0000970000117a11 */ /* 0x000fe200000f1402 */
[----:B------:R-:W-:Y:S01]  /*19f0*/  IMAD.U32 R0, RZ, RZ, UR10 ;  /* 0x0000000aff007e24 */ /* 0x000fe2000f8e00ff */
[----:B------:R-:W-:Y:S01]  /*1a00*/  IADD3 R3, R9, UR6, RZ ;  /* 0x0000000609037c10 */ /* 0x000fe2000fffe0ff */
[----:B------:R-:W-:Y:S01]  /*1a10*/  IMAD.U32 R9, RZ, RZ, UR20 ;  /* 0x00000014ff097e24 */ /* 0x000fe2000f8e00ff */
[----:B------:R-:W-:Y:S01]  /*1a20*/  ISETP.GE.AND P1, PT, R18, c[0x0][0x1fc], PT ;  /* 0x00007f0012007a0c */ /* 0x000fe20003f26270 */
[----:B------:R-:W-:Y:S01]  /*1a30*/  IMAD.MOV.U32 R2, RZ, RZ, R8 ;  /* 0x000000ffff027224 */ /* 0x000fe200078e0008 */
[----:B------:R-:W-:Y:S01]  /*1a40*/  ISETP.GE.AND P0, PT, R30, c[0x0][0x1fc], PT ;  /* 0x00007f001e007a0c */ /* 0x000fe20003f06270 */
[----:B------:R-:W-:Y:S01]  /*1a50*/  ULDC.64 UR6, c[0x0][0x218] ;  /* 0x0000860000067ab9 */ /* 0x000fe20000000a00 */
[----:B------:R-:W-:Y:S01]  /*1a60*/  IADD3 R8, -R246, c[0x0][0x168], -R0 ;  /* 0x00005a00f6087a10 */ /* 0x000fe20007ffe900 */
[----:B------:R-:W-:Y:S01]  /*1a70*/  IMAD.WIDE.U32 R22, R9, c[0x0][0x218], R2 ;  /* 0x0000860009167a25 */ /* 0x000fe200078e0002 */
[----:B------:R-:W-:Y:S01]  /*1a80*/  SEL R0, RZ, 0x1, P1 ;  /* 0x00000001ff007807 */ /* 0x000fe20000800000 */
[----:B------:R-:W-:Y:S01]  /*1a90*/  UIMAD UR6, UR9, UR6, URZ ;  /* 0x00000006090672a4 */ /* 0x000fe2000f8e023f */
[----:B------:R-:W-:Y:S01]  /*1aa0*/  SEL R2, RZ, 0xffffffff, P0 ;  /* 0xffffffffff027807 */ /* 0x000fe20000000000 */
[----:B------:R-:W-:Y:S01]  /*1ab0*/  USHF.L.U64.HI UR13, UR12, UR14, UR13 ;  /* 0x0000000e0c0d7299 */ /* 0x000fe2000801020d */
[C---:B------:R-:W-:Y:S01]  /*1ac0*/  ISETP.LT.OR P1, PT, R8.reuse, 0x1, !P3 ;  /* 0x000000010800780c */ /* 0x040fe20005f21670 */
[----:B------:R-:W-:Y:S01]  /*1ad0*/  UIMAD UR7, UR20, UR7, UR6 ;  /* 0x00000007140772a4 */ /* 0x000fe2000f8e0206 */
[C---:B------:R-:W-:Y:S01]  /*1ae0*/  ISETP.LT.OR P0, PT, R8.reuse, 0x1, !P2 ;  /* 0x000000010800780c */ /* 0x040fe20005701670 */
[----:B------:R-:W-:Y:S01]  /*1af0*/  USHF.L.U32 UR14, UR12, 0x6, URZ ;  /* 0x000000060c0e7899 */ /* 0x000fe2000800063f */
[----:B------:R-:W-:Y:S01]  /*1b00*/  ISETP.LT.OR P3, PT, R8, 0x21, !P3 ;  /* 0x000000210800780c */ /* 0x000fe20005f61670 */
[----:B------:R-:W-:Y:S01]  /*1b10*/  IMAD.SHL.U32 R2, R2, 0x2, RZ ;  /* 0x0000000202027824 */ /* 0x000fe200078e00ff */
[----:B------:R1:W-:Y:S01]  /*1b20*/  LDGSTS.E.BYPASS.LTC128B.128 [R12+0x3080], [R10.64], !P4 ;  /* 0x030800000a0c7fae */ /* 0x0003e2000e101d56 */
[----:B------:R-:W-:Y:S01]  /*1b30*/  IADD3 R251, R23, UR7, RZ ;  /* 0x0000000717fb7c10 */ /* 0x000fe2000fffe0ff */
[----:B------:R-:W-:Y:S01]  /*1b40*/  UIMAD UR6, UR13, UR24, URZ ;  /* 0x000000180d0672a4 */ /* 0x000fe2000f8e023f */
[----:B------:R-:W-:Y:S01]  /*1b50*/  IMAD.U32 R26, RZ, RZ, UR14 ;  /* 0x0000000eff1a7e24 */ /* 0x000fe2000f8e00ff */
[----:B------:R2:W-:Y:S01]  /*1b60*/  STL.64 [R1+0x8], R22 ;  /* 0x0000081601007387 */ /* 0x0005e20000100a00 */
[----:B------:R-:W-:Y:S01]  /*1b70*/  LOP3.LUT R0, R2, 0x2, R0, 0xe2, !PT ;  /* 0x0000000202007812 */ /* 0x000fe200078ee200 */
[----:B------:R-:W-:Y:S01]  /*1b80*/  IMAD.MOV.U32 R250, RZ, RZ, R22 ;  /* 0x000000fffffa7224 */ /* 0x000fe200078e0016 */
[----:B------:R-:W-:Y:S01]  /*1b90*/  UIMAD UR6, UR11, UR14, UR6 ;  /* 0x0000000e0b0672a4 */ /* 0x000fe2000f8e0206 */
[----:B------:R3:W-:Y:S01]  /*1ba0*/  LDGSTS.E.BYPASS.LTC128B.128 [R12+0x7080], [R6.64], !P5 ;  /* 0x07080000060c7fae */ /* 0x0007e2000e901d56 */
[C---:B------:R-:W-:Y:S01]  /*1bb0*/  LOP3.LUT P4, RZ, R0.reuse, 0x1, RZ, 0xc0, !PT ;  /* 0x0000000100ff7812 */ /* 0x040fe2000788c0ff */
[----:B------:R-:W-:Y:S01]  /*1bc0*/  ULDC UR11, c[0x0][0x20c] ;  /* 0x00008300000b7ab9 */ /* 0x000fe20000000800 */
[----:B------:R-:W-:Y:S01]  /*1bd0*/  LOP3.LUT P5, RZ, R0, 0x2, RZ, 0xc0, !PT ;  /* 0x0000000200ff7812 */ /* 0x000fe200078ac0ff */
[----:B------:R-:W0:Y:S01]  /*1be0*/  LDGDEPBAR ;  /* 0x00000000000079af */ /* 0x000e220000000000 */
[----:B------:R-:W-:-:S03]  /*1bf0*/  ISETP.LT.OR P2, PT, R8, 0x21, !P2 ;  /* 0x000000210800780c */ /* 0x000fc60005741670 */
[----:B------:R4:W-:Y:S01]  /*1c00*/  LDGSTS.E.BYPASS.LTC128B.128 [R12+0x10080], [R4.64], !P1 ;  /* 0x10080000040c7fae */ /* 0x0009e2000c901d56 */
[----:B------:R-:W-:-:S03]  /*1c10*/  ISETP.LT.OR P1, PT, R8, 0x1, !P4 ;  /* 0x000000010800780c */ /* 0x000fc60006721670 */
[----:B------:R4:W-:Y:S04]  /*1c20*/  LDGSTS.E.BYPASS.LTC128B.128 [R12+0x12080], [R4.64+0x80], !P0 ;  /* 0x12080080040c7fae */ /* 0x0009e8000c101d56 */
[----:B------:R5:W-:Y:S01]  /*1c30*/  LDGSTS.E.BYPASS.LTC128B.128 [R12+0x11080], [R14.64], !P3 ;  /* 0x110800000e0c7fae */ /* 0x000be2000d901d56 */
[----:B------:R-:W-:-:S03]  /*1c40*/  ISETP.GT.AND P3, PT, R248, 0xf, PT ;  /* 0x0000000ff800780c */ /* 0x000fc60003f64270 */
[----:B------:R5:W-:Y:S01]  /*1c50*/  LDGSTS.E.BYPASS.LTC128B.128 [R12+0x13080], [R14.64+0x80], !P2 ;  /* 0x130800800e0c7fae */ /* 0x000be2000d101d56 */
[----:B------:R-:W-:Y:S02]  /*1c60*/  ISETP.LT.OR P2, PT, R8, 0x21, !P5 ;  /* 0x000000210800780c */ /* 0x000fe40006f41670 */
[----:B--2---:R-:W-:Y:S01]  /*1c70*/  LEA.HI R23, R29, R248, RZ, 0x5 ;  /* 0x000000f81d177211 */ /* 0x004fe200078f28ff */
[----:B---3--:R-:W-:-:S05]  /*1c80*/  IMAD.WIDE.U32 R6, R26, UR24, R250 ;  /* 0x000000181a067c25 */ /* 0x008fca000f8e00fa */
[----:B------:R-:W-:Y:S01]  /*1c90*/  IADD3 R3, R7, UR6, RZ ;  /* 0x0000000607037c10 */ /* 0x000fe2000fffe0ff */
[----:B------:R-:W-:Y:S01]  /*1ca0*/  UMOV UR6, 0x5 ;  /* 0x0000000500067882 */ /* 0x000fe20000000000 */
[C---:B------:R-:W-:Y:S01]  /*1cb0*/  LEA R2, P0, R6.reuse, c[0x0][0x1f0], 0x1 ;  /* 0x00007c0006027a11 */ /* 0x040fe200078008ff */
[----:B------:R-:W-:Y:S02]  /*1cc0*/  USHF.L.U64.HI UR11, UR12, UR6, UR11 ;  /* 0x000000060c0b7299 */ /* 0x000fe4000801020b */
[----:B------:R-:W-:Y:S01]  /*1cd0*/  USHF.L.U32 UR12, UR12, 0x5, URZ ;  /* 0x000000050c0c7899 */ /* 0x000fe2000800063f */
[----:B------:R-:W-:Y:S01]  /*1ce0*/  LEA.HI.X R3, R6, c[0x0][0x1f4], R3, 0x1, P0 ;  /* 0x00007d0006037a11 */ /* 0x000fe200000f0c03 */
[----:B------:R-:W-:Y:S01]  /*1cf0*/  ULDC.64 UR6, c[0x0][0x290] ;  /* 0x0000a40000067ab9 */ /* 0x000fe20000000a00 */
[----:B----4-:R-:W-:Y:S01]  /*1d00*/  SHF.R.S32.HI R4, RZ, 0x5, R23 ;  /* 0x00000005ff047819 */ /* 0x010fe20000011417 */
[----:B------:R-:W-:Y:S01]  /*1d10*/  USHF.L.U32 UR16, UR12, 0x1, URZ ;  /* 0x000000010c107899 */ /* 0x000fe2000800063f */
[----:B------:R-:W-:Y:S01]  /*1d20*/  ISETP.LT.OR P0, PT, R8, 0x1, !P5 ;  /* 0x000000010800780c */ /* 0x000fe20006f01670 */
[----:B------:R-:W-:Y:S01]  /*1d30*/  UIMAD UR6, UR9, UR6, URZ ;  /* 0x00000006090672a4 */ /* 0x000fe2000f8e023f */
[----:B------:R-:W-:Y:S01]  /*1d40*/  LEA.HI R0, R23, R4, RZ, 0x1 ;  /* 0x0000000417007211 */ /* 0x000fe200078f08ff */
[----:B------:R-:W-:Y:S01]  /*1d50*/  IMAD.U32 R5, RZ, RZ, UR20 ;  /* 0x00000014ff057e24 */ /* 0x000fe2000f8e00ff */
[----:B------:R-:W-:Y:S01]  /*1d60*/  USHF.L.U64.HI UR9, UR12, 0x1, UR11 ;  /* 0x000000010c097899 */ /* 0x000fe2000801020b */
[----:B-----5:R-:W-:Y:S01]  /*1d70*/  LEA.HI R14, R29, R248, RZ, 0x2 ;  /* 0x000000f81d0e7211 */ /* 0x020fe200078f10ff */
[----:B------:R-:W-:Y:S01]  /*1d80*/  UIMAD UR6, UR20, UR7, UR6 ;  /* 0x00000007140672a4 */ /* 0x000fe2000f8e0206 */
[----:B------:R-:W-:Y:S01]  /*1d90*/  LOP3.LUT R0, R0, 0xfffffffe, RZ, 0xc0, !PT ;  /* 0xfffffffe00007812 */ /* 0x000fe200078ec0ff */
[----:B------:R-:W-:Y:S01]  /*1da0*/  IMAD.WIDE.U32 R32, R5, c[0x0][0x290], R20 ;  /* 0x0000a40005207a25 */ /* 0x000fe200078e0014 */
[----:B-1----:R-:W-:-:S03]  /*1db0*/  SHF.R.S32.HI R10, RZ, 0x1f, R14 ;  /* 0x0000001fff0a7819 */ /* 0x002fc6000001140e */
[----:B------:R-:W-:Y:S01]  /*1dc0*/  IMAD.IADD R22, R4, 0x1, -R0 ;  /* 0x0000000104167824 */ /* 0x000fe200078e0a00 */
[----:B------:R-:W-:Y:S01]  /*1dd0*/  IADD3 R31, R33, UR6, RZ ;  /* 0x00000006211f7c10 */ /* 0x000fe2000fffe0ff */
[----:B------:R-:W-:Y:S01]  /*1de0*/  @!P3 IMAD.SHL.U32 R0, R248, 0x10, RZ ;  /* 0x00000010f800b824 */ /* 0x000fe200078e00ff */
[----:B------:R-:W-:Y:S01]  /*1df0*/  UIADD3 UR6, UR24, 0x1, URZ ;  /* 0x0000000118067890 */ /* 0x000fe2000fffe03f */
[----:B------:R1:W-:Y:S03]  /*1e00*/  STL.64 [R1+0x20], R32 ;  /* 0x0000202001007387 */ /* 0x0003e60000100a00 */
[----:B------:R-:W-:Y:S01]  /*1e10*/  UISETP.GE.AND UP0, UPT, UR6, UR18, UPT ;  /* 0x000000120600728c */ /* 0x000fe2000bf06270 */
[----:B------:R2:W-:Y:S04]  /*1e20*/  @!P3 LDGSTS.E.BYPASS.LTC128B.128 [R0+0x20080], [R16.64] ;  /* 0x200800001000bfae */ /* 0x0005e8000b901d56 */
[----:B------:R-:W0:Y:S04]  /*1e30*/  LDGDEPBAR ;  /* 0x00000000000079af */ /* 0x000e280000000000 */
[----:B------:R3:W-:Y:S01]  /*1e40*/  LDGSTS.E.BYPASS.LTC128B.128 [R12+0x18080], [R2.64], !P1 ;  /* 0x18080000020c7fae */ /* 0x0007e2000c901d56 */
[----:B------:R-:W-:-:S02]  /*1e50*/  ISETP.LT.OR P1, PT, R8, 0x21, !P4 ;  /* 0x000000210800780c */ /* 0x000fc40006721670 */
[----:B------:R-:W-:Y:S01]  /*1e60*/  SHF.R.S32.HI R8, RZ, 0x2, R14 ;  /* 0x00000002ff087819 */ /* 0x000fe2000001140e */
[----:B------:R3:W-:Y:S04]  /*1e70*/  LDGSTS.E.BYPASS.LTC128B.128 [R12+0x1a080], [R2.64+0x80], !P0 ;  /* 0x1a080080020c7fae */ /* 0x0007e8000c101d56 */
[----:B------:R1:W-:Y:S01]  /*1e80*/  STL [R1+0x1c], R31 ;  /* 0x00001c1f01007387 */ /* 0x0003e20000100800 */
[----:B--2---:R-:W-:Y:S01]  /*1e90*/  LEA.HI R0, R29, R248, RZ, 0x4 ;  /* 0x000000f81d007211 */ /* 0x004fe200078f20ff */
[----:B------:R-:W-:-:S03]  /*1ea0*/  IMAD.SHL.U32 R17, R22, 0x10, RZ ;  /* 0x0000001016117824 */ /* 0x000fc600078e00ff */
[----:B------:R-:W-:Y:S02]  /*1eb0*/  SHF.R.S32.HI R9, RZ, 0x4, R0 ;  /* 0x00000004ff097819 */ /* 0x000fe40000011400 */
[C---:B------:R-:W-:Y:S02]  /*1ec0*/  LOP3.LUT R5, R0.reuse, 0xfffffff0, RZ, 0xc0, !PT ;  /* 0xfffffff000057812 */ /* 0x040fe400078ec0ff */
[----:B------:R-:W-:-:S03]  /*1ed0*/  LEA.HI R4, R0, R9, RZ, 0x1 ;  /* 0x0000000900047211 */ /* 0x000fc600078f08ff */
[----:B------:R-:W-:Y:S01]  /*1ee0*/  IMAD.IADD R5, R248, 0x1, -R5 ;  /* 0x00000001f8057824 */ /* 0x000fe200078e0a05 */
[----:B---3--:R-:W-:Y:S02]  /*1ef0*/  IADD3 R2, P0, R2, UR16, RZ ;  /* 0x0000001002027c10 */ /* 0x008fe4000ff1e0ff */
[----:B------:R-:W-:Y:S02]  /*1f00*/  LOP3.LUT R4, R4, 0xfffffffe, RZ, 0xc0, !PT ;  /* 0xfffffffe04047812 */ /* 0x000fe400078ec0ff */
[----:B------:R-:W-:Y:S02]  /*1f10*/  IADD3.X R3, R3, UR9, RZ, P0, !PT ;  /* 0x0000000903037c10 */ /* 0x000fe400087fe4ff */
[----:B------:R-:W-:Y:S01]  /*1f20*/  IADD3 R0, P0, R32, UR10, RZ ;  /* 0x0000000a20007c10 */ /* 0x000fe2000ff1e0ff */
[----:B------:R-:W-:Y:S01]  /*1f30*/  IMAD.IADD R11, R9, 0x1, -R4 ;  /* 0x00000001090b7824 */ /* 0x000fe200078e0a04 */
[----:B------:R-:W-:Y:S01]  /*1f40*/  LEA.HI R4, R10, R8, RZ, 0x3 ;  /* 0x000000080a047211 */ /* 0x000fe200078f18ff */
[----:B------:R2:W-:Y:S01]  /*1f50*/  LDGSTS.E.BYPASS.LTC128B.128 [R12+0x19080], [R2.64], !P1 ;  /* 0x19080000020c7fae */ /* 0x0005e2000c901d56 */
[----:B------:R-:W-:Y:S01]  /*1f60*/  IADD3.X R6, R31, UR15, RZ, P0, !PT ;  /* 0x0000000f1f067c10 */ /* 0x000fe200087fe4ff */
[----:B------:R-:W-:Y:S01]  /*1f70*/  IMAD R10, R11, 0x800, R28 ;  /* 0x000008000b0a7824 */ /* 0x000fe200078e021c */
[----:B------:R-:W-:Y:S01]  /*1f80*/  LEA R20, P0, R0, c[0x0][0x280], 0x2 ;  /* 0x0000a00000147a11 */ /* 0x000fe200078010ff */
[----:B------:R2:W-:Y:S01]  /*1f90*/  LDGSTS.E.BYPASS.LTC128B.128 [R12+0x1b080], [R2.64+0x80], !P2 ;  /* 0x1b080080020c7fae */ /* 0x0005e2000d101d56 */
[----:B------:R-:W-:-:S02]  /*1fa0*/  SHF.R.S32.HI R7, RZ, 0x1f, R5 ;  /* 0x0000001fff077819 */ /* 0x000fc40000011405 */
[----:B------:R-:W-:Y:S02]  /*1fb0*/  LEA.HI.X R21, R0, c[0x0][0x284], R6, 0x2, P0 ;  /* 0x0000a10000157a11 */ /* 0x000fe400000f1406 */
[----:B------:R-:W-:Y:S01]  /*1fc0*/  LOP3.LUT R0, R4, 0xfffffff8, RZ, 0xc0, !PT ;  /* 0xfffffff804007812 */ /* 0x000fe200078ec0ff */
[----:B------:R-:W-:Y:S01]  /*1fd0*/  IMAD.SHL.U32 R4, R11, 0x20, RZ ;  /* 0x000000200b047824 */ /* 0x000fe200078e00ff */
[----:B------:R-:W-:Y:S02]  /*1fe0*/  R2P PR, R24, 0x6 ;  /* 0x0000000618007804 */ /* 0x000fe40000000000 */
[----:B------:R-:W-:Y:S02]  /*1ff0*/  LEA.HI R13, R7, R5, RZ, 0x3 ;  /* 0x00000005070d7211 */ /* 0x000fe400078f18ff */
[----:B------:R-:W-:Y:S02]  /*2000*/  PLOP3.LUT P0, PT, PT, PT, UP0, 0x80, 0x0 ;  /* 0x000000000000781c */ /* 0x000fe40003f0f008 */
[----:B------:R-:W-:-:S02]  /*2010*/  LOP3.LUT R7, R13, 0xfffffff8, RZ, 0xc0, !PT ;  /* 0xfffffff80d077812 */ /* 0x000fc400078ec0ff */
[----:B------:R-:W-:Y:S02]  /*2020*/  SEL R222, R222, 0xfffffff0, !P1 ;  /* 0xfffffff0dede7807 */ /* 0x000fe40004800000 */
[----:B------:R-:W-:Y:S01]  /*2030*/  SEL R223, R223, 0xffffffe0, !P2 ;  /* 0xffffffe0dfdf7807 */ /* 0x000fe20005000000 */
[----:B------:R-:W-:Y:S02]  /*2040*/  IMAD.IADD R7, R5, 0x1, -R7 ;  /* 0x0000000105077824 */ /* 0x000fe400078e0a07 */
        /* <DEDUP_REMOVED lines=43> */
[----:B------:R-:W-:Y:S01]  /*2300*/  SHF.R.S32.HI R2, RZ, 0x1f, R6 ;  /* 0x0000001fff027819 */ /* 0x000fe20000011406 */
[----:B------:R1:W-:Y:S03]  /*2310*/  STL [R1+0x3c], R3 ;  /* 0x00003c0301007387 */ /* 0x0003e60000100800 */
[----:B--2---:R-:W-:-:S02]  /*2320*/  LEA.HI R10, R2, R6, RZ, 0x2 ;  /* 0x00000006020a7211 */ /* 0x004fc400078f10ff */
[----:B------:R-:W-:Y:S02]  /*2330*/  IADD3 R2, R12, 0x18080, RZ ;  /* 0x000180800c027810 */ /* 0x000fe40007ffe0ff */
[----:B------:R-:W-:-:S03]  /*2340*/  LEA.HI.SX32 R252, R10, R17, 0x1e ;  /* 0x000000110afc7211 */ /* 0x000fc600078ff2ff */
[----:B------:R1:W-:Y:S01]  /*2350*/  STL [R1+0x38], R2 ;  /* 0x0000380201007387 */ /* 0x0003e20000100800 */
[----:B------:R-:W-:Y:S05]  /*2360*/  @P0 BRA `(.L_x_1845) ;  /* 0x000001f000000947 */ /* 0x000fea0003800000 */
[----:B------:R-:W-:Y:S01]  /*2370*/  USHF.R.S32.HI UR7, URZ, 0x1f, UR6 ;  /* 0x0000001f3f077899 */ /* 0x000fe20008011406 */
[----:B------:R-:W-:Y:S01]  /*2380*/  IMAD.WIDE.U32 R8, R26, UR6, R250 ;  /* 0x000000061a087c25 */ /* 0x000fe2000f8e00fa */
[----:B------:R-:W-:Y:S01]  /*2390*/  UIMAD UR13, UR13, UR6, URZ ;  /* 0x000000060d0d72a4 */ /* 0x000fe2000f8e023f */
[----:B------:R-:W-:Y:S01]  /*23a0*/  ISETP.GE.AND P1, PT, R18, c[0x0][0x1fc], PT ;  /* 0x00007f0012007a0c */ /* 0x000fe20003f26270 */
[----:B------:R-:W-:Y:S01]  /*23b0*/  USHF.L.U32 UR10, UR6, 0x6, URZ ;  /* 0x00000006060a7899 */ /* 0x000fe2000800063f */
[----:B------:R-:W-:Y:S01]  /*23c0*/  BSSY B0, `(.L_x_1845) ;  /* 0x0000019000007945 */ /* 0x000fe20003800000 */
[----:B------:R-:W-:Y:S01]  /*23d0*/  UIMAD UR7, UR7, UR14, UR13 ;  /* 0x0000000e070772a4 */ /* 0x000fe2000f8e020d */
[----:B-1----:R-:W-:-:S03]  /*23e0*/  LEA R2, P0, R8, c[0x0][0x1f0], 0x1 ;  /* 0x00007c0008027a11 */ /* 0x002fc600078008ff */
[----:B------:R-:W-:Y:S02]  /*23f0*/  IMAD.U32 R11, RZ, RZ, UR10 ;  /* 0x0000000aff0b7e24 */ /* 0x000fe4000f8e00ff */
        /* <DEDUP_REMOVED lines=8> */
[----:B------:R-:W-:-:S04]  /*2480*/  ISETP.GE.AND P0, PT, R30, c[0x0][0x1fc], PT ;  /* 0x00007f001e007a0c */ /* 0x000fc80003f06270 */
[C---:B------:R-:W-:Y:S02]  /*2490*/  ISETP.LT.OR P2, PT, R4.reuse, 0x1, P0 ;  /* 0x000000010400780c */ /* 0x040fe40000741670 */
[----:B------:R-:W-:-:S11]  /*24a0*/  ISETP.LT.OR P0, PT, R4, 0x21, P0 ;  /* 0x000000210400780c */ /* 0x000fd60000701670 */
[----:B------:R1:W-:Y:S04]  /*24b0*/  LDGSTS.E.BYPASS.LTC128B.128 [R12+0x1e080], [R2.64+0x80], !P2 ;  /* 0x1e080080020c7fae */ /* 0x0003e8000d101d56 */
[----:B------:R2:W-:Y:S04]  /*24c0*/  LDGSTS.E.BYPASS.LTC128B.128 [R12+0x1d080], [R8.64], !P1 ;  /* 0x1d080000080c7fae */ /* 0x0005e8000c901d56 */
[----:B------:R2:W-:Y:S01]  /*24d0*/  LDGSTS.E.BYPASS.LTC128B.128 [R12+0x1f080], [R8.64+0x80], !P0 ;  /* 0x1f080080080c7fae */ /* 0x0005e2000c101d56 */
[----:B-1----:R-:W-:-:S04]  /*24e0*/  IADD3 R3, P1, R32, UR10, RZ ;  /* 0x0000000a20037c10 */ /* 0x002fc8000ff3e0ff */
[----:B------:R-:W-:Y:S02]  /*24f0*/  LEA R2, P0, R3, c[0x0][0x280], 0x2 ;  /* 0x0000a00003027a11 */ /* 0x000fe400078010ff */
[----:B------:R-:W-:-:S04]  /*2500*/  LEA.HI.X.SX32 R4, R11, R31, 0x1, P1 ;  /* 0x0000001f0b047211 */ /* 0x000fc800008f0eff */
[----:B------:R-:W-:Y:S01]  /*2510*/  LEA.HI.X R3, R3, c[0x0][0x284], R4, 0x2, P0 ;  /* 0x0000a10003037a11 */ /* 0x000fe200000f1404 */
[----:B------:R-:W-:Y:S05]  /*2520*/  @P3 BRA `(.L_x_1846) ;  /* 0x0000002000003947 */ /* 0x000fea0003800000 */
[----:B--2---:R-:W-:-:S05]  /*2530*/  SHF.L.U32 R4, R248, 0x4, RZ ;  /* 0x00000004f8047819 */ /* 0x004fca00000006ff */
[----:B------:R1:W-:Y:S02]  /*2540*/  LDGSTS.E.BYPASS.LTC128B.128 [R4+0x20380], [R2.64] ;  /* 0x2038000002047fae */ /* 0x0003e4000b901d56 */
.L_x_1846:
[----:B--2---:R-:W-:Y:S05]  /*2550*/  BSYNC B0 ;  /* 0x0000000000007941 */ /* 0x004fea0003800000 */
.L_x_1845:
[----:B-1----:R-:W-:Y:S01]  /*2560*/  SHF.R.S32.HI R2, RZ, 0x1f, R25 ;  /* 0x0000001fff027819 */ /* 0x002fe20000011419 */
[----:B------:R-:W0:Y:S01]  /*2570*/  LDGDEPBAR ;  /* 0x00000000000079af */ /* 0x000e220000000000 */
[----:B------:R-:W-:Y:S01]  /*2580*/  LOP3.LUT R3, R10, 0x7ffffffc, RZ, 0xc0, !PT ;  /* 0x7ffffffc0a037812 */ /* 0x000fe200078ec0ff */
[----:B------:R-:W-:Y:S01]  /*2590*/  IMAD.MOV.U32 R232, RZ, RZ, 0x20 ;  /* 0x00000020ffe87424 */ /* 0x000fe200078e00ff */
[----:B------:R-:W-:Y:S01]  /*25a0*/  LEA.HI R2, R2, R25, RZ, 0x2 ;  /* 0x0000001902027211 */ /* 0x000fe200078f10ff */
[----:B------:R-:W-:Y:S01]  /*25b0*/  IMAD.MOV.U32 R228, RZ, RZ, 0x10 ;  /* 0x00000010ffe47424 */ /* 0x000fe200078e00ff */
[----:B------:R-:W-:Y:S01]  /*25c0*/  LOP3.LUT P0, RZ, R24, 0x4, RZ, 0xc0, !PT ;  /* 0x0000000418ff7812 */ /* 0x000fe2000780c0ff */
[----:B------:R-:W-:Y:S01]  /*25d0*/  IMAD.IADD R3, R6, 0x1, -R3 ;  /* 0x0000000106037824 */ /* 0x000fe200078e0a03 */
[----:B------:R-:W-:Y:S01]  /*25e0*/  LOP3.LUT R2, R2, 0x1ffffffc, RZ, 0xc0, !PT ;  /* 0x1ffffffc02027812 */ /* 0x000fe200078ec0ff */
[----:B------:R-:W-:Y:S01]  /*25f0*/  IMAD.SHL.U32 R221, R5, 0x2, RZ ;  /* 0x0000000205dd7824 */ /* 0x000fe200078e00ff */
[----:B------:R-:W-:Y:S01]  /*2600*/  LOP3.LUT P1, RZ, R7, 0x4, RZ, 0xc0, !PT ;  /* 0x0000000407ff7812 */ /* 0x000fe2000782c0ff */
[----:B------:R-:W-:Y:S01]  /*2610*/  IMAD.MOV.U32 R225, RZ, RZ, -0x40 ;  /* 0xffffffc0ffe17424 */ /* 0x000fe200078e00ff */
[----:B------:R-:W-:Y:S01]  /*2620*/  IADD3 R237, R238, 0x204c0, RZ ;  /* 0x000204c0eeed7810 */ /* 0x000fe20007ffe0ff */
[----:B------:R-:W-:Y:S01]  /*2630*/  IMAD.IADD R2, R25, 0x1, -R2 ;  /* 0x0000000119027824 */ /* 0x000fe200078e0a02 */
[----:B------:R-:W-:Y:S01]  /*2640*/  SEL R226, R232, 0xffffffe0, !P1 ;  /* 0xffffffe0e8e27807 */ /* 0x000fe20004800000 */
[----:B------:R-:W-:Y:S01]  /*2650*/  IMAD R222, R222, 0x2, R221 ;  /* 0x00000002dede7824 */ /* 0x000fe200078e02dd */
[C---:B------:R-:W-:Y:S01]  /*2660*/  IADD3 R216, R223.reuse, R0, RZ ;  /* 0x00000000dfd87210 */ /* 0x040fe20007ffe0ff */
[----:B------:R-:W-:Y:S01]  /*2670*/  IMAD R2, R2, 0x4, R3 ;  /* 0x0000000402027824 */ /* 0x000fe200078e0203 */
[----:B------:R-:W-:Y:S01]  /*2680*/  IADD3 R229, R220, R226, RZ ;  /* 0x000000e2dce57210 */ /* 0x000fe20007ffe0ff */
[----:B------:R-:W-:Y:S01]  /*2690*/  IMAD R224, R223, 0x2, R221 ;  /* 0x00000002dfe07824 */ /* 0x000fe200078e02dd */
[----:B------:R-:W-:Y:S01]  /*26a0*/  @P0 IADD3 R237, R13, -0x40, RZ ;  /* 0xffffffc00ded0810 */ /* 0x000fe20007ffe0ff */
[----:B------:R-:W-:Y:S01]  /*26b0*/  IMAD.SHL.U32 R4, R2, 0x2, RZ ;  /* 0x0000000202047824 */ /* 0x000fe200078e00ff */
[----:B------:R-:W-:Y:S01]  /*26c0*/  LOP3.LUT P0, RZ, R7, 0x2, RZ, 0xc0, !PT ;  /* 0x0000000207ff7812 */ /* 0x000fe2000780c0ff */
[----:B------:R-:W-:Y:S01]  /*26d0*/  IMAD.SHL.U32 R217, R0, 0x2, RZ ;  /* 0x0000000200d97824 */ /* 0x000fe200078e00ff */
[----:B------:R-:W-:Y:S01]  /*26e0*/  CS2R R194, SRZ ;  /* 0x0000000000c27805 */ /* 0x000fe2000001ff00 */
[----:B------:R-:W-:Y:S01]  /*26f0*/  CS2R R192, SRZ ;  /* 0x0000000000c07805 */ /* 0x000fe2000001ff00 */
[----:B------:R1:W-:Y:S01]  /*2700*/  STL [R1+0x28], R4 ;  /* 0x0000280401007387 */ /* 0x0003e20000100800 */
        /* <DEDUP_REMOVED lines=64> */
[----:B------:R-:W-:Y:S01]  /*2b10*/  LEA R223, R223, R222, 0x1 ;  /* 0x000000dedfdf7211 */ /* 0x000fe200078e08ff */
[----:B------:R-:W-:Y:S01]  /*2b20*/  IMAD.IADD R230, R220, 0x1, R228 ;  /* 0x00000001dce67824 */ /* 0x000fe200078e02e4 */
[----:B------:R-:W-:Y:S01]  /*2b30*/  SHF.R.S32.HI R249, RZ, 0x1f, R248 ;  /* 0x0000001ffff97819 */ /* 0x000fe200000114f8 */
[----:B------:R-:W-:Y:S01]  /*2b40*/  IMAD.IADD R231, R228, 0x1, R229 ;  /* 0x00000001e4e77824 */ /* 0x000fe200078e02e5 */
[----:B------:R-:W-:Y:S01]  /*2b50*/  SEL R225, R225, 0x40, P1 ;  /* 0x00000040e1e17807 */ /* 0x000fe20000800000 */
[----:B------:R-:W-:Y:S01]  /*2b60*/  USHF.L.U64.HI UR13, UR4, 0x5, UR5 ;  /* 0x00000005040d7899 */ /* 0x000fe20008010205 */
[----:B------:R-:W-:Y:S01]  /*2b70*/  IADD3 R245, -R4, UR8, RZ ;  /* 0x0000000804f57c10 */ /* 0x000fe2000fffe1ff */
[----:B------:R-:W-:-:S02]  /*2b80*/  USHF.L.U32 UR14, UR4, 0x5, URZ ;  /* 0x00000005040e7899 */ /* 0x000fc4000800063f */
[----:B------:R-:W-:Y:S02]  /*2b90*/  UMOV UR5, URZ ;  /* 0x0000003f00057c82 */ /* 0x000fe40008000000 */
[----:B------:R-:W-:Y:S02]  /*2ba0*/  UMOV UR17, 0x1 ;  /* 0x0000000100117882 */ /* 0x000fe40000000000 */
[----:B------:R-:W-:Y:S02]  /*2bb0*/  UMOV UR16, URZ ;  /* 0x0000003f00107c82 */ /* 0x000fe40008000000 */
[----:B------:R-:W-:Y:S02]  /*2bc0*/  UMOV UR10, 0xffffffc0 ;  /* 0xffffffc0000a7882 */ /* 0x000fe40000000000 */
[----:B------:R-:W-:Y:S02]  /*2bd0*/  ULDC UR9, c[0x0][0x168] ;  /* 0x00005a0000097ab9 */ /* 0x000fe40000000800 */
[----:B-1----:R-:W-:-:S02]  /*2be0*/  ULDC UR8, c[0x0][0x198] ;  /* 0x0000660000087ab9 */ /* 0x002fc40000000800 */
.L_x_1849:
        /* <DEDUP_REMOVED lines=9> */
[----:B------:R-:W-:Y:S02]  /*2c80*/  MOV R0, UR5 ;  /* 0x0000000500007c02 */ /* 0x000fe40008000f00 */
[----:B------:R-:W-:Y:S02]  /*2c90*/  SHF.L.U32 R204, R204, 0x1, RZ ;  /* 0x00000001cccc7819 */ /* 0x000fe400000006ff */
[----:B------:R-:W-:Y:S01]  /*2ca0*/  PLOP3.LUT P1, PT, PT, PT, UP0, 0x80, 0x0 ;  /* 0x000000000000781c */ /* 0x000fe20003f2f008 */
[----:B------:R-:W-:Y:S05]  /*2cb0*/  IMAD R3, R0, 0x2000, R228 ;  /* 0x0000200000037824 */ /* 0x000fea00078e02e4 */
[CC--:B------:R-:W-:Y:S01]  /*2cc0*/  IADD3 R0, R220.reuse, R3.reuse, RZ ;  /* 0x00000003dc007210 */ /* 0x0c0fe20007ffe0ff */
[----:B------:R-:W-:Y:S01]  /*2cd0*/  LDSM.16.M88.4 R16, [R221+0x80] ;  /* 0x00008000dd10783b */ /* 0x000fe20000000200 */
[--C-:B------:R-:W-:Y:S03]  /*2ce0*/  IADD3 R3, R220, R3, R226.reuse ;  /* 0x00000003dc037210 */ /* 0x100fe60007ffe0e2 */
[----:B------:R-:W-:Y:S01]  /*2cf0*/  IMAD.SHL.U32 R208, R0, 0x2, RZ ;  /* 0x0000000200d07824 */ /* 0x000fe200078e00ff */
[----:B------:R-:W-:Y:S01]  /*2d00*/  MOV R0, UR5 ;  /* 0x0000000500007c02 */ /* 0x000fe20008000f00 */
[----:B------:R-:W1:Y:S01]  /*2d10*/  LDSM.16.M88.4 R32, [R2+0x10080] ;  /* 0x010080000220783b */ /* 0x000e620000000200 */
[----:B------:R-:W-:Y:S04]  /*2d20*/  SHF.L.U32 R219, R3, 0x1, RZ ;  /* 0x0000000103db7819 */ /* 0x000fe800000006ff */
        /* <DEDUP_REMOVED lines=10> */
[C---:B--2---:R-:W-:Y:S08]  /*2dd0*/  HMMA.16816.F32 R8, R28.reuse, R16, RZ ;  /* 0x000000101c08723c */ /* 0x044ff000000018ff */
[-C--:B------:R-:W-:Y:S08]  /*2de0*/  HMMA.16816.F32 R12, R28, R18.reuse, RZ ;  /* 0x000000121c0c723c */ /* 0x080ff000000018ff */
[C---:B------:R-:W-:Y:S08]  /*2df0*/  HMMA.16816.F32 R16, R32.reuse, R18, RZ ;  /* 0x000000122010723c */ /* 0x040ff000000018ff */
[-C--:B---3--:R-:W-:Y:S08]  /*2e00*/  HMMA.16816.F32 R20, R32, R36.reuse, RZ ;  /* 0x000000242014723c */ /* 0x088ff000000018ff */
[C---:B------:R-:W-:Y:S07]  /*2e10*/  HMMA.16816.F32 R24, R28.reuse, R36, RZ ;  /* 0x000000241c18723c */ /* 0x040fee00000018ff */
[C---:B------:R-:W-:Y:S01]  /*2e20*/  IMAD R36, R0.reuse, 0x2000, R226 ;  /* 0x0000200000247824 */ /* 0x040fe200078e02e2 */
[-C--:B------:R-:W-:Y:S01]  /*2e30*/  HMMA.16816.F32 R28, R28, R38.reuse, RZ ;  /* 0x000000261c1c723c */ /* 0x080fe200000018ff */
[----:B------:R-:W-:Y:S03]  /*2e40*/  IMAD R0, R0, 0x2000, R229 ;  /* 0x0000200000007824 */ /* 0x000fe600078e02e5 */
[----:B------:R-:W-:Y:S01]  /*2e50*/  IADD3 R36, R220, R36, RZ ;  /* 0x00000024dc247210 */ /* 0x000fe20007ffe0ff */
[----:B------:R-:W-:Y:S03]  /*2e60*/  IMAD.SHL.U32 R0, R0, 0x2, RZ ;  /* 0x0000000200007824 */ /* 0x000fe600078e00ff */
[----:B------:R-:W-:Y:S02]  /*2e70*/  HMMA.16816.F32 R32, R32, R38, RZ ;  /* 0x000000262020723c */ /* 0x000fe400000018ff */
[----:B------:R-:W-:Y:S02]  /*2e80*/  LDSM.16.M88.4 R56, [R0+0x11080] ;  /* 0x011080000038783b */ /* 0x000fe40000000200 */
[----:B------:R-:W-:Y:S04]  /*2e90*/  SHF.L.U32 R218, R36, 0x1, RZ ;  /* 0x0000000124da7819 */ /* 0x000fe800000006ff */
[-C--:B----4-:R-:W-:Y:S01]  /*2ea0*/  HMMA.16816.F32 R4, R40, R44.reuse, R4 ;  /* 0x0000002c2804723c */ /* 0x090fe20000001804 */
[----:B------:R-:W-:Y:S07]  /*2eb0*/  LDSM.16.M88.4 R36, [R218+0x10080] ;  /* 0x01008000da24783b */ /* 0x000fee0000000200 */
[C---:B-----5:R-:W-:Y:S08]  /*2ec0*/  HMMA.16816.F32 R8, R48.reuse, R44, R8 ;  /* 0x0000002c3008723c */ /* 0x060ff00000001808 */
[-C--:B------:R-:W-:Y:S08]  /*2ed0*/  HMMA.16816.F32 R12, R48, R46.reuse, R12 ;  /* 0x0000002e300c723c */ /* 0x080ff0000000180c */
[C---:B------:R-:W-:Y:S01]  /*2ee0*/  HMMA.16816.F32 R16, R40.reuse, R46, R16 ;  /* 0x0000002e2810723c */ /* 0x040fe20000001810 */
[----:B------:R-:W1:Y:S07]  /*2ef0*/  LDSM.16.M88.4 R44, [R224+0x80] ;  /* 0x00008000e02c783b */ /* 0x000e6e0000000200 */
[-C--:B------:R-:W-:Y:S08]  /*2f00*/  HMMA.16816.F32 R20, R40, R52.reuse, R20 ;  /* 0x000000342814723c */ /* 0x080ff00000001814 */
[C---:B------:R-:W-:Y:S07]  /*2f10*/  HMMA.16816.F32 R24, R48.reuse, R52, R24 ;  /* 0x000000343018723c */ /* 0x040fee0000001818 */
[----:B------:R-:W-:Y:S01]  /*2f20*/  MOV R52, UR5 ;  /* 0x0000000500347c02 */ /* 0x000fe20008000f00 */
[-C--:B------:R-:W-:Y:S01]  /*2f30*/  HMMA.16816.F32 R28, R48, R54.reuse, R28 ;  /* 0x00000036301c723c */ /* 0x080fe2000000181c */
[----:B------:R-:W2:Y:S03]  /*2f40*/  LDSM.16.M88.4 R48, [R219+0x10080] ;  /* 0x01008000db30783b */ /* 0x000ea60000000200 */
[----:B------:R-:W-:Y:S04]  /*2f50*/  IMAD R52, R52, 0x2000, R231 ;  /* 0x0000200034347824 */ /* 0x000fe800078e02e7 */
[----:B------:R-:W-:Y:S01]  /*2f60*/  HMMA.16816.F32 R32, R40, R54, R32 ;  /* 0x000000362820723c */ /* 0x000fe20000001820 */
[----:B------:R-:W-:Y:S03]  /*2f70*/  LDSM.16.M88.4 R40, [R223+0x2080] ;  /* 0x00208000df28783b */ /* 0x000fe60000000200 */
[----:B------:R-:W-:Y:S02]  /*2f80*/  IMAD.SHL.U32 R3, R52, 0x2, RZ ;  /* 0x0000000234037824 */ /* 0x000fe400078e00ff */
[----:B------:R-:W-:Y:S02]  /*2f90*/  LDSM.16.M88.4 R52, [R2+0x13080] ;  /* 0x013080000234783b */ /* 0x000fe40000000200 */
[-C--:B-1----:R-:W-:Y:S03]  /*2fa0*/  HMMA.16816.F32 R4, R36, R44.reuse, R4 ;  /* 0x0000002c2404723c */ /* 0x082fe60000001804 */
        /* <DEDUP_REMOVED lines=10> */
[----:B------:R-:W3:Y:S05]  /*3050*/  LDSM.16.M88.4 R36, [R2+0x12080] ;  /* 0x012080000224783b */ /* 0x000eea0000000200 */
[----:B------:R-:W4:Y:S02]  /*3060*/  LDSM.16.M88.4 R60, [R204+0x12080] ;  /* 0x01208000cc3c783b */ /* 0x000f240000000200 */
[-C--:B--2---:R-:W-:Y:S03]  /*3070*/  HMMA.16816.F32 R4, R48, R64.reuse, R4 ;  /* 0x000000403004723c */ /* 0x084fe60000001804 */
[----:B------:R-:W2:Y:S05]  /*3080*/  LDSM.16.M88.4 R204, [R204+0x13080] ;  /* 0x01308000cccc783b */ /* 0x000eaa0000000200 */
[C---:B-1----:R-:W-:Y:S08]  /*3090*/  HMMA.16816.F32 R8, R196.reuse, R64, R8 ;  /* 0x00000040c408723c */ /* 0x042ff00000001808 */
        /* <DEDUP_REMOVED lines=8> */
[----:B------:R-:W1:Y:S05]  /*3120*/  LDSM.16.M88.4 R40, [R222+0x6080] ;  /* 0x00608000de28783b */ /* 0x000e6a0000000200 */
[----:B------:R5:W1:Y:S02]  /*3130*/  LDSM.16.M88.4 R48, [R0+0x12080] ;  /* 0x012080000030783b */ /* 0x000a640000000200 */
[-C--:B---3--:R-:W-:Y:S08]  /*3140*/  HMMA.16816.F32 R4, R36, R44.reuse, R4 ;  /* 0x0000002c2404723c */ /* 0x088ff00000001804 */
[C---:B------:R-:W-:Y:S08]  /*3150*/  HMMA.16816.F32 R8, R52.reuse, R44, R8 ;  /* 0x0000002c3408723c */ /* 0x040ff00000001808 */
[-C--:B------:R-:W-:Y:S01]  /*3160*/  HMMA.16816.F32 R12, R52, R46.reuse, R12 ;  /* 0x0000002e340c723c */ /* 0x080fe2000000180c */
[----:B-----5:R-:W-:Y:S07]  /*3170*/  IMAD.U32 R0, RZ, RZ, UR5 ;  /* 0x00000005ff007e24 */ /* 0x020fee000f8e00ff */
[C---:B------:R-:W-:Y:S01]  /*3180*/  HMMA.16816.F32 R16, R36.reuse, R46, R16 ;  /* 0x0000002e2410723c */ /* 0x040fe20000001810 */
[----:B------:R-:W-:Y:S03]  /*3190*/  LDSM.16.M88.4 R44, [R3+0x12080] ;  /* 0x01208000032c783b */ /* 0x000fe60000000200 */
[----:B------:R-:W-:Y:S04]  /*31a0*/  LEA R0, R0, R252, 0x6 ;  /* 0x000000fc00007211 */ /* 0x000fe800078e30ff */
[-C--:B------:R-:W-:Y:S04]  /*31b0*/  HMMA.16816.F32 R20, R36, R56.reuse, R20 ;  /* 0x000000382414723c */ /* 0x080fe80000001814 */
[----:B------:R-:W-:Y:S04]  /*31c0*/  IMAD.SHL.U32 R236, R0, 0x4, RZ ;  /* 0x0000000400ec7824 */ /* 0x000fe800078e00ff */
[C---:B------:R-:W-:Y:S01]  /*31d0*/  HMMA.16816.F32 R24, R52.reuse, R56, R24 ;  /* 0x000000383418723c */ /* 0x040fe20000001818 */
[----:B------:R-:W-:Y:S05]  /*31e0*/  LDS R233, [R236+0x200a0] ;  /* 0x0200a000ece97984 */ /* 0x000fea0000000800 */
[----:B------:R-:W-:Y:S02]  /*31f0*/  LDS R234, [R236+0x20100] ;  /* 0x02010000ecea7984 */ /* 0x000fe40000000800 */
[-C--:B------:R-:W-:Y:S03]  /*3200*/  HMMA.16816.F32 R28, R52, R58.reuse, R28 ;  /* 0x0000003a341c723c */ /* 0x080fe6000000181c */
[----:B------:R-:W-:Y:S05]  /*3210*/  LDSM.16.M88.4 R52, [R223+0x4080] ;  /* 0x00408000df34783b */ /* 0x000fea0000000200 */
[----:B------:R-:W-:Y:S01]  /*3220*/  HMMA.16816.F32 R32, R36, R58, R32 ;  /* 0x0000003a2420723c */ /* 0x000fe20000001820 */
[----:B------:R-:W3:Y:S05]  /*3230*/  LDSM.16.M88.4 R36, [R224+0x6080] ;  /* 0x00608000e024783b */ /* 0x000eea0000000200 */
[----:B------:R-:W5:Y:S02]  /*3240*/  LDSM.16.M88.4 R56, [R3+0x13080] ;  /* 0x013080000338783b */ /* 0x000f640000000200 */
[-C--:B----4-:R-:W-:Y:S03]  /*3250*/  HMMA.16816.F32 R4, R60, R200.reuse, R4 ;  /* 0x000000c83c04723c */ /* 0x090fe60000001804 */
[----:B------:R-:W-:Y:S05]  /*3260*/  LDS R3, [R236+0x20080] ;  /* 0x02008000ec037984 */ /* 0x000fea0000000800 */
[C---:B--2---:R-:W-:Y:S01]  /*3270*/  HMMA.16816.F32 R8, R204.reuse, R200, R8 ;  /* 0x000000c8cc08723c */ /* 0x044fe20000001808 */
[----:B------:R-:W-:Y:S07]  /*3280*/  LDS R235, [R236+0x20120] ;  /* 0x02012000eceb7984 */ /* 0x000fee0000000800 */
[-C--:B------:R-:W-:Y:S08]  /*3290*/  HMMA.16816.F32 R12, R204, R202.reuse, R12 ;  /* 0x000000cacc0c723c */ /* 0x080ff0000000180c */
[C---:B------:R-:W-:Y:S08]  /*32a0*/  HMMA.16816.F32 R16, R60.reuse, R202, R16 ;  /* 0x000000ca3c10723c */ /* 0x040ff00000001810 */
[-C--:B-1----:R-:W-:Y:S08]  /*32b0*/  HMMA.16816.F32 R20, R60, R40.reuse, R20 ;  /* 0x000000283c14723c */ /* 0x082ff00000001814 */
[C---:B------:R-:W-:Y:S08]  /*32c0*/  HMMA.16816.F32 R24, R204.reuse, R40, R24 ;  /* 0x00000028cc18723c */ /* 0x040ff00000001818 */
[-C--:B------:R-:W-:Y:S08]  /*32d0*/  HMMA.16816.F32 R28, R204, R42.reuse, R28 ;  /* 0x0000002acc1c723c */ /* 0x080ff0000000181c */
[----:B------:R-:W-:Y:S01]  /*32e0*/  HMMA.16816.F32 R32, R60, R42, R32 ;  /* 0x0000002a3c20723c */ /* 0x000fe20000001820 */
[----:B------:R-:W1:Y:S01]  /*32f0*/  LDSM.16.M88.4 R40, [R223+0x6080] ;  /* 0x00608000df28783b */ /* 0x000e620000000200 */
[----:B------:R-:W-:Y:S04]  /*3300*/  DEPBAR.LE SB0, 0x1 ;  /* 0x000080400000791a */ /* 0x000fe80000000000 */
[----:B------:R-:W-:Y:S02]  /*3310*/  BAR.SYNC.DEFER_BLOCKING 0x0 ;  /* 0x0000000000007b1d */ /* 0x000fe40000010000 */
[-C--:B------:R-:W-:Y:S08]  /*3320*/  HMMA.16816.F32 R4, R48, R64.reuse, R4 ;  /* 0x000000403004723c */ /* 0x080ff00000001804 */
[C---:B------:R-:W-:Y:S08]  /*3330*/  HMMA.16816.F32 R8, R196.reuse, R64, R8 ;  /* 0x00000040c408723c */ /* 0x040ff00000001808 */
[-C--:B------:R-:W-:Y:S01]  /*3340*/  HMMA.16816.F32 R12, R196, R66.reuse, R12 ;  /* 0x00000042c40c723c */ /* 0x080fe2000000180c */
[----:B------:R2:W4:Y:S07]  /*3350*/  LDSM.16.M88.4 R60, [R2+0x19080] ;  /* 0x01908000023c783b */ /* 0x00052e0000000200 */
[C---:B------:R-:W-:Y:S01]  /*3360*/  HMMA.16816.F32 R16, R48.reuse, R66, R16 ;  /* 0x000000423010723c */ /* 0x040fe20000001810 */
[----:B------:R2:W1:Y:S07]  /*3370*/  LDSM.16.M88.4 R64, [R2+0x18080] ;  /* 0x018080000240783b */ /* 0x00046e0000000200 */
[-C--:B---3--:R-:W-:Y:S01]  /*3380*/  HMMA.16816.F32 R20, R48, R36.reuse, R20 ;  /* 0x000000243014723c */ /* 0x088fe20000001814 */
[----:B------:R2:W3:Y:S05]  /*3390*/  LDSM.16.M88.4 R200, [R208+0x18080] ;  /* 0x01808000d0c8783b */ /* 0x0004ea0000000200 */
[----:B------:R-:W1:Y:S02]  /*33a0*/  LDSM.16.M88.4 R208, [R208+0x19080] ;  /* 0x01908000d0d0783b */ /* 0x000e640000000200 */
[C---:B------:R-:W-:Y:S03]  /*33b0*/  HMMA.16816.F32 R24, R196.reuse, R36, R24 ;  /* 0x00000024c418723c */ /* 0x040fe60000001818 */
[----:B------:R2:W1:Y:S05]  /*33c0*/  LDSM.16.M88.4 R204, [R222+0x8080] ;  /* 0x00808000decc783b */ /* 0x00046a0000000200 */
[-C--:B------:R-:W-:Y:S01]  /*33d0*/  HMMA.16816.F32 R28, R196, R38.reuse, R28 ;  /* 0x00000026c41c723c */ /* 0x080fe2000000181c */
[----:B------:R2:W1:Y:S05]  /*33e0*/  LDSM.16.M88.4 R196, [R221+0xa080] ;  /* 0x00a08000ddc4783b */ /* 0x00046a0000000200 */
[----:B------:R2:W1:Y:S02]  /*33f0*/  LDSM.16.M88.4 R212, [R222+0xa080] ;  /* 0x00a08000ded4783b */ /* 0x0004640000000200 */
[----:B------:R-:W-:Y:S03]  /*3400*/  HMMA.16816.F32 R32, R48, R38, R32 ;  /* 0x000000263020723c */ /* 0x000fe60000001820 */
[----:B------:R2:W2:Y:S05]  /*3410*/  LDSM.16.M88.4 R48, [R221+0x8080] ;  /* 0x00808000dd30783b */ /* 0x0004aa0000000200 */
[-C--:B------:R-:W-:Y:S08]  /*3420*/  HMMA.16816.F32 R4, R44, R52.reuse, R4 ;  /* 0x000000342c04723c */ /* 0x080ff00000001804 */
[C---:B-----5:R-:W-:Y:S08]  /*3430*/  HMMA.16816.F32 R8, R56.reuse, R52, R8 ;  /* 0x000000343808723c */ /* 0x060ff00000001808 */
[-C--:B------:R-:W-:Y:S08]  /*3440*/  HMMA.16816.F32 R12, R56, R54.reuse, R12 ;  /* 0x00000036380c723c */ /* 0x080ff0000000180c */
[C---:B------:R-:W-:Y:S08]  /*3450*/  HMMA.16816.F32 R16, R44.reuse, R54, R16 ;  /* 0x000000362c10723c */ /* 0x040ff00000001810 */
[-C--:B-1----:R-:W-:Y:S08]  /*3460*/  HMMA.16816.F32 R20, R44, R40.reuse, R20 ;  /* 0x000000282c14723c */ /* 0x082ff00000001814 */
        /* <DEDUP_REMOVED lines=8> */
[----:B------:R-:W3:Y:S01]  /*34f0*/  LDL.64 R52, [R1+0x30] ;  /* 0x0000300001347983 */ /* 0x000ee20000100a00 */
[----:B------:R-:W-:Y:S01]  /*3500*/  IMAD.U32 R42, RZ, RZ, UR13 ;  /* 0x0000000dff2a7e24 */ /* 0x000fe2000f8e00ff */
[----:B------:R-:W-:Y:S01]  /*3510*/  USHF.R.S32.HI UR4, URZ, 0x1f, UR15 ;  /* 0x0000001f3f047899 */ /* 0x000fe2000801140f */
[----:B------:R-:W-:Y:S01]  /*3520*/  IMAD.U32 R2, RZ, RZ, UR24 ;  /* 0x00000018ff027e24 */ /* 0x000fe2000f8e00ff */
[----:B------:R-:W4:Y:S02]  /*3530*/  LDL R242, [R1+0x18] ;  /* 0x0000180001f27983 */ /* 0x000f240000100800 */
[----:B------:R-:W-:Y:S02]  /*3540*/  UIMAD UR4, UR4, UR6, URZ ;  /* 0x00000006040472a4 */ /* 0x000fe4000f8e023f */
[----:B------:R-:W-:Y:S01]  /*3550*/  @!P3 LEA R2, R2, 0x40, 0x6 ;  /* 0x000000400202b811 */ /* 0x000fe200078e30ff */
[----:B------:R-:W5:Y:S01]  /*3560*/  LDL R243, [R1+0x2c] ;  /* 0x00002c0001f37983 */ /* 0x000f620000100800 */
[----:B------:R-:W-:Y:S02]  /*3570*/  UIMAD UR4, UR15, UR7, UR4 ;  /* 0x000000070f0472a4 */ /* 0x000fe4000f8e0204 */
[----:B------:R-:W-:Y:S01]  /*3580*/  USHF.L.U32 UR6, UR26, 0x6, URZ ;  /* 0x000000061a067899 */ /* 0x000fe2000800063f */
[----:B------:R-:W5:Y:S01]  /*3590*/  LDL R239, [R1+0x3c] ;  /* 0x00003c0001ef7983 */ /* 0x000f620000100800 */
[----:B------:R-:W-:Y:S03]  /*35a0*/  UIADD3 UR4, UR27, UR4, URZ ;  /* 0x000000041b047290 */ /* 0x000fe6000fffe03f */
[----:B------:R-:W5:Y:S01]  /*35b0*/  LDL R244, [R1+0x40] ;  /* 0x0000400001f47983 */ /* 0x000f620000100800 */
[----:B------:R-:W-:Y:S03]  /*35c0*/  USHF.L.U64.HI UR4, UR26, 0x6, UR4 ;  /* 0x000000061a047899 */ /* 0x000fe60008010204 */
[----:B------:R-:W5:Y:S01]  /*35d0*/  LDL.64 R240, [R1] ;  /* 0x0000000001f07983 */ /* 0x000f620000100a00 */
[----:B--2---:R-:W-:Y:S04]  /*35e0*/  IADD3 R37, P2, P1, R38, UR6, R37 ;  /* 0x0000000626257c10 */ /* 0x004fe8000f95e025 */
[----:B----4-:R-:W-:Y:S02]  /*35f0*/  IADD3.X R42, R242, UR4, R42, P2, P1 ;  /* 0x00000004f22a7c10 */ /* 0x010fe400097e242a */
[C---:B---3--:R-:W-:Y:S04]  /*3600*/  @!P3 IADD3 R0, P1, R2.reuse, R52, RZ ;  /* 0x000000340200b210 */ /* 0x048fe80007f3e0ff */
[----:B-----5:R-:W-:Y:S02]  /*3610*/  @!P3 LEA.HI.X.SX32 R2, R2, R243, 0x1, P1 ;  /* 0x000000f30202b211 */ /* 0x020fe400008f0eff */
[C---:B------:R-:W-:Y:S04]  /*3620*/  @!P3 LEA R40, P1, R0.reuse, c[0x0][0x258], 0x2 ;  /* 0x000096000028ba11 */ /* 0x040fe800078210ff */
[----:B------:R-:W-:Y:S02]  /*3630*/  @!P3 LEA.HI.X R41, R0, c[0x0][0x25c], R2, 0x2, P1 ;  /* 0x000097000029ba11 */ /* 0x000fe400008f1402 */
[----:B------:R-:W-:Y:S01]  /*3640*/  IADD3 R0, P1, R38, UR6, RZ ;  /* 0x0000000626007c10 */ /* 0x000fe2000ff3e0ff */
[----:B------:R-:W-:Y:S01]  /*3650*/  UIMAD UR6, UR15, UR10, UR9 ;  /* 0x0000000a0f0672a4 */ /* 0x000fe2000f8e0209 */
[----:B------:R-:W-:Y:S02]  /*3660*/  ISETP.NE.AND P2, PT, R244, RZ, PT ;  /* 0x000000fff400720c */ /* 0x000fe40003f45270 */
[----:B------:R-:W-:Y:S02]  /*3670*/  IADD3.X R2, R242, UR4, RZ, P1, !PT ;  /* 0x00000004f2027c10 */ /* 0x000fe40008ffe4ff */
[C---:B------:R-:W-:Y:S04]  /*3680*/  LEA R38, P1, R0.reuse, c[0x0][0x160], 0x1 ;  /* 0x0000580000267a11 */ /* 0x040fe800078208ff */
[----:B------:R-:W-:Y:S01]  /*3690*/  LEA.HI.X R39, R0, c[0x0][0x164], R2, 0x1, P1 ;  /* 0x0000590000277a11 */ /* 0x000fe200008f0c02 */
[----:B------:R-:W-:Y:S01]  /*36a0*/  IMAD.U32 R0, RZ, RZ, UR17 ;  /* 0x00000011ff007e24 */ /* 0x000fe2000f8e00ff */
[C---:B------:R-:W-:Y:S02]  /*36b0*/  LEA R36, P1, R37.reuse, c[0x0][0x160], 0x1 ;  /* 0x0000580025247a11 */ /* 0x040fe400078208ff */
[----:B------:R-:W-:Y:S01]  /*36c0*/  IADD3 R2, -R246, UR6, RZ ;  /* 0x00000006f6027c10 */ /* 0x000fe2000fffe1ff */
[----:B------:R-:W-:Y:S01]  /*36d0*/  IMAD R0, R0, 0x4000, R239 ;  /* 0x0000400000007824 */ /* 0x000fe200078e02ef */
[----:B------:R-:W-:Y:S02]  /*36e0*/  LEA.HI.X R37, R37, c[0x0][0x164], R42, 0x1, P1 ;  /* 0x0000590025257a11 */ /* 0x000fe400008f0c2a */
        /* <DEDUP_REMOVED lines=13> */
[----:B------:R-:W-:Y:S04]  /*37c0*/  IMAD.U32 R2, RZ, RZ, UR17 ;  /* 0x00000011ff027e24 */ /* 0x000fe8000f8e00ff */
[----:B------:R-:W-:Y:S04]  /*37d0*/  @!P3 IMAD R2, R2, 0x40, R240 ;  /* 0x000000400202b824 */ /* 0x000fe800078e02f0 */
[----:B------:R-:W-:Y:S04]  /*37e0*/  @!P3 IMAD.SHL.U32 R2, R2, 0x4, RZ ;  /* 0x000000040202b824 */ /* 0x000fe800078e00ff */
[----:B------:R1:W-:Y:S04]  /*37f0*/  LDGSTS.E.BYPASS.LTC128B.128 [R0+0x3000], [R36.64+0x80], !P1 ;  /* 0x0300008024007fae */ /* 0x0003e8000c901d56 */
[----:B------:R1:W-:Y:S02]  /*3800*/  @!P3 LDGSTS.E.BYPASS.LTC128B.128 [R2+0x20080], [R40.64] ;  /* 0x200800002802bfae */ /* 0x0003e4000b901d56 */
.L_x_1847:
[-C--:B-1234-:R-:W-:Y:S01]  /*3810*/  HMMA.16816.F32 R36, R64, R48.reuse, RZ ;  /* 0x000000304024723c */ /* 0x09efe200000018ff */
[----:B------:R-:W2:Y:S01]  /*3820*/  LDL R239, [R1+0x28] ;  /* 0x0000280001ef7983 */ /* 0x000ea20000100800 */
[----:B------:R-:W-:Y:S02]  /*3830*/  USHF.L.U32 UR4, UR5, 0xd, URZ ;  /* 0x0000000d05047899 */ /* 0x000fe4000800063f */
[----:B------:R-:W-:Y:S01]  /*3840*/  ULEA UR7, UR24, 0x1, 0x6 ;  /* 0x0000000118077891 */ /* 0x000fe2000f8e303f */
[----:B------:R-:W0:Y:S01]  /*3850*/  LDGDEPBAR ;  /* 0x00000000000079af */ /* 0x000e220000000000 */
[----:B------:R-:W-:Y:S02]  /*3860*/  UIADD3 UR6, UR4, 0x10, URZ ;  /* 0x0000001004067890 */ /* 0x000fe4000fffe03f */
[C---:B------:R-:W-:Y:S01]  /*3870*/  HMMA.16816.F32 R40, R60.reuse, R48, RZ ;  /* 0x000000303c28723c */ /* 0x040fe200000018ff */
[----:B------:R-:W-:Y:S01]  /*3880*/  IMAD.U32 R2, RZ, RZ, UR4 ;  /* 0x00000004ff027e24 */ /* 0x000fe2000f8e00ff */
[----:B------:R-:W-:Y:S02]  /*3890*/  UIADD3 UR25, UR24, 0x2, URZ ;  /* 0x0000000218197890 */ /* 0x000fe4000fffe03f */
[----:B------:R-:W-:Y:S02]  /*38a0*/  IADD3 R0, R220, UR4, RZ ;  /* 0x00000004dc007c10 */ /* 0x000fe4000fffe0ff */
[----:B------:R-:W-:Y:S02]  /*38b0*/  UISETP.GE.AND UP0, UPT, UR25, UR18, UPT ;  /* 0x000000121900728c */ /* 0x000fe4000bf06270 */
[-C--:B------:R-:W-:Y:S01]  /*38c0*/  HMMA.16816.F32 R44, R60, R50.reuse, RZ ;  /* 0x000000323c2c723c */ /* 0x080fe200000018ff */
[----:B------:R-:W-:Y:S07]  /*38d0*/  IMAD.SHL.U32 R0, R0, 0x2, RZ ;  /* 0x0000000200007824 */ /* 0x000fee00078e00ff */
        /* <DEDUP_REMOVED lines=17> */
[-C--:B-1----:R-:W-:Y:S08]  /*39f0*/  HMMA.16816.F32 R36, R196, R204.reuse, R36 ;  /* 0x000000ccc424723c */ /* 0x082ff00000001824 */
        /* <DEDUP_REMOVED lines=21> */
[----:B------:R3:W4:Y:S08]  /*3b50*/  LDSM.16.M88.4 R200, [R0+0x1b080] ;  /* 0x01b0800000c8783b */ /* 0x0007300000000200 */
[----:B------:R-:W5:Y:S03]  /*3b60*/  LDSM.16.M88.4 R208, [R221+0xe080] ;  /* 0x00e08000ddd0783b */ /* 0x000f660000000200 */
[----:B---3--:R-:W-:Y:S01]  /*3b70*/  IMAD.U32 R0, RZ, RZ, UR6 ;  /* 0x00000006ff007e24 */ /* 0x008fe2000f8e00ff */
[----:B------:R-:W-:Y:S01]  /*3b80*/  @P0 IADD3 R0, R2, -0x10, RZ ;  /* 0xfffffff002000810 */ /* 0x000fe20007ffe0ff */
[----:B------:R-:W-:Y:S04]  /*3b90*/  USHF.L.U32 UR6, UR21, 0x7, URZ ;  /* 0x0000000715067899 */ /* 0x000fe8000800063f */
[----:B------:R-:W-:Y:S01]  /*3ba0*/  IMAD.IADD R0, R220, 0x1, R0 ;  /* 0x00000001dc007824 */ /* 0x000fe200078e0200 */
[----:B------:R-:W-:Y:S01]  /*3bb0*/  UIADD3 UR6, UR7, UR8, -UR6 ;  /* 0x0000000807067290 */ /* 0x000fe2000fffe806 */
[-C--:B-1----:R-:W-:Y:S05]  /*3bc0*/  HMMA.16816.F32 R36, R196, R204.reuse, R36 ;  /* 0x000000ccc424723c */ /* 0x082fea0000001824 */
[----:B------:R-:W-:Y:S03]  /*3bd0*/  IMAD.SHL.U32 R0, R0, 0x2, RZ ;  /* 0x0000000200007824 */ /* 0x000fe600078e00ff */
[C---:B----4-:R-:W-:Y:S08]  /*3be0*/  HMMA.16816.F32 R40, R200.reuse, R204, R40 ;  /* 0x000000ccc828723c */ /* 0x050ff00000001828 */
[-C--:B------:R-:W-:Y:S08]  /*3bf0*/  HMMA.16816.F32 R44, R200, R206.reuse, R44 ;  /* 0x000000cec82c723c */ /* 0x080ff0000000182c */
[C---:B------:R-:W-:Y:S01]  /*3c00*/  HMMA.16816.F32 R48, R196.reuse, R206, R48 ;  /* 0x000000cec430723c */ /* 0x040fe20000001830 */
[----:B------:R-:W-:Y:S07]  /*3c10*/  LDSM.16.M88.4 R204, [R222+0xc080] ;  /* 0x00c08000decc783b */ /* 0x000fee0000000200 */
[-C--:B-----5:R-:W-:Y:S08]  /*3c20*/  HMMA.16816.F32 R52, R196, R208.reuse, R52 ;  /* 0x000000d0c434723c */ /* 0x0a0ff00000001834 */
[C---:B------:R-:W-:Y:S08]  /*3c30*/  HMMA.16816.F32 R56, R200.reuse, R208, R56 ;  /* 0x000000d0c838723c */ /* 0x040ff00000001838 */
[-C--:B------:R-:W-:Y:S01]  /*3c40*/  HMMA.16816.F32 R60, R200, R210.reuse, R60 ;  /* 0x000000d2c83c723c */ /* 0x080fe2000000183c */
[----:B------:R-:W1:Y:S07]  /*3c50*/  LDSM.16.M88.4 R200, [R0+0x1a080] ;  /* 0x01a0800000c8783b */ /* 0x000e6e0000000200 */
[----:B------:R-:W-:Y:S01]  /*3c60*/  HMMA.16816.F32 R64, R196, R210, R64 ;  /* 0x000000d2c440723c */ /* 0x000fe20000001840 */
[----:B------:R3:W4:Y:S08]  /*3c70*/  LDSM.16.M88.4 R196, [R0+0x1b080] ;  /* 0x01b0800000c4783b */ /* 0x0007300000000200 */
[----:B------:R-:W5:Y:S03]  /*3c80*/  LDSM.16.M88.4 R208, [R222+0xe080] ;  /* 0x00e08000ded0783b */ /* 0x000f660000000200 */
[----:B---3--:R-:W-:Y:S05]  /*3c90*/  IMAD.U32 R0, RZ, RZ, UR6 ;  /* 0x00000006ff007e24 */ /* 0x008fea000f8e00ff */
[----:B------:R-:W-:Y:S01]  /*3ca0*/  IADD3 R0, R252, -c[0x0][0x168], R0 ;  /* 0x80005a00fc007a10 */ /* 0x000fe20007ffe000 */
[-C--:B-1----:R-:W-:Y:S05]  /*3cb0*/  HMMA.16816.F32 R36, R200, R204.reuse, R36 ;  /* 0x000000ccc824723c */ /* 0x082fea0000001824 */
[----:B--2---:R-:W-:Y:S03]  /*3cc0*/  IMAD.IADD R212, R0, 0x1, -R239 ;  /* 0x0000000100d47824 */ /* 0x004fe600078e0aef */
[C---:B----4-:R-:W-:Y:S04]  /*3cd0*/  HMMA.16816.F32 R40, R196.reuse, R204, R40 ;  /* 0x000000ccc428723c */ /* 0x050fe80000001828 */
[----:B------:R-:W-:Y:S04]  /*3ce0*/  IMNMX R0, R245, R212, PT ;  /* 0x000000d4f5007217 */ /* 0x000fe80003800200 */
[-C--:B------:R-:W-:Y:S03]  /*3cf0*/  HMMA.16816.F32 R44, R196, R206.reuse, R44 ;  /* 0x000000cec42c723c */ /* 0x080fe6000000182c */
[----:B------:R-:W-:Y:S04]  /*3d00*/  ISETP.GT.AND P1, PT, R0, RZ, PT ;  /* 0x000000ff0000720c */ /* 0x000fe80003f24270 */
[----:B------:R-:W-:Y:S01]  /*3d10*/  FSEL R4, R4, -INF , P1 ;  /* 0xff80000004047808 */ /* 0x000fe20000800000 */
[C---:B------:R-:W-:Y:S01]  /*3d20*/  HMMA.16816.F32 R48, R200.reuse, R206, R48 ;  /* 0x000000cec830723c */ /* 0x040fe20000001830 */
[----:B------:R-:W-:Y:S03]  /*3d30*/  LDSM.16.M88.4 R204, [R218+0x1b080] ;  /* 0x01b08000dacc783b */ /* 0x000fe60000000200 */
[----:B------:R-:W-:Y:S01]  /*3d40*/  ISETP.GT.AND P1, PT, R0, 0x1, PT ;  /* 0x000000010000780c */ /* 0x000fe20003f24270 */
[--C-:B------:R-:W-:Y:S03]  /*3d50*/  FFMA.FTZ R4, R4, c[0x0][0x29c], -R3.reuse ;  /* 0x0000a70004047a23 */ /* 0x100fe60000010803 */
[-C--:B-----5:R-:W-:Y:S01]  /*3d60*/  HMMA.16816.F32 R52, R200, R208.reuse, R52 ;  /* 0x000000d0c834723c */ /* 0x0a0fe20000001834 */
[----:B------:R-:W-:Y:S03]  /*3d70*/  MUFU.EX2 R242, R4 ;  /* 0x0000000400f27308 */ /* 0x000fe60000000800 */
[----:B------:R-:W-:Y:S02]  /*3d80*/  FSEL R5, R5, -INF , P1 ;  /* 0xff80000005057808 */ /* 0x000fe40000800000 */
[----:B------:R-:W-:Y:S02]  /*3d90*/  ISETP.GT.AND P1, PT, R0, 0x20, PT ;  /* 0x000000200000780c */ /* 0x000fe40003f24270 */
[C---:B------:R-:W-:Y:S04]  /*3da0*/  HMMA.16816.F32 R56, R196.reuse, R208, R56 ;  /* 0x000000d0c438723c */ /* 0x040fe80000001838 */
[----:B------:R-:W-:Y:S01]  /*3db0*/  FSEL R2, R16, -INF , P1 ;  /* 0xff80000010027808 */ /* 0x000fe20000800000 */
[--C-:B------:R-:W-:Y:S01]  /*3dc0*/  FFMA.FTZ R5, R5, c[0x0][0x29c], -R3.reuse ;  /* 0x0000a70005057a23 */ /* 0x100fe20000010803 */
[----:B------:R-:W-:Y:S02]  /*3dd0*/  ISETP.GT.AND P1, PT, R0, 0x21, PT ;  /* 0x000000210000780c */ /* 0x000fe40003f24270 */
[-C--:B------:R-:W-:Y:S01]  /*3de0*/  HMMA.16816.F32 R60, R196, R210.reuse, R60 ;  /* 0x000000d2c43c723c */ /* 0x080fe2000000183c */
[----:B------:R-:W-:Y:S01]  /*3df0*/  LDSM.16.M88.4 R196, [R218+0x1a080] ;  /* 0x01a08000dac4783b */ /* 0x000fe20000000200 */
[----:B------:R-:W-:Y:S02]  /*3e00*/  MUFU.EX2 R240, R5 ;  /* 0x0000000500f07308 */ /* 0x000fe40000000800 */
[--C-:B------:R-:W-:Y:S01]  /*3e10*/  FFMA.FTZ R2, R2, c[0x0][0x29c], -R3.reuse ;  /* 0x0000a70002027a23 */ /* 0x100fe20000010803 */
[----:B------:R-:W-:Y:S02]  /*3e20*/  FSEL R17, R17, -INF , P1 ;  /* 0xff80000011117808 */ /* 0x000fe40000800000 */
[----:B------:R-:W-:Y:S01]  /*3e30*/  ISETP.GT.AND P1, PT, R0, 0x40, PT ;  /* 0x000000400000780c */ /* 0x000fe20003f24270 */
[----:B------:R-:W-:Y:S01]  /*3e40*/  HMMA.16816.F32 R64, R200, R210, R64 ;  /* 0x000000d2c840723c */ /* 0x000fe20000001840 */
[----:B------:R-:W1:Y:S03]  /*3e50*/  LDSM.16.M88.4 R200, [R224+0xc080] ;  /* 0x00c08000e0c8783b */ /* 0x000e660000000200 */
[----:B------:R2:W-:Y:S01]  /*3e60*/  MUFU.EX2 R244, R2 ;  /* 0x0000000200f47308 */ /* 0x0005e20000000800 */
[--C-:B------:R-:W-:Y:S04]  /*3e70*/  FFMA.FTZ R17, R17, c[0x0][0x29c], -R3.reuse ;  /* 0x0000a70011117a23 */ /* 0x100fe80000010803 */
[----:B------:R-:W3:Y:S05]  /*3e80*/  LDSM.16.M88.4 R208, [R224+0xe080] ;  /* 0x00e08000e0d0783b */ /* 0x000eea0000000200 */
[----:B------:R-:W-:Y:S01]  /*3e90*/  MUFU.EX2 R243, R17 ;  /* 0x0000001100f37308 */ /* 0x000fe20000000800 */
[----:B--2---:R-:W-:Y:S02]  /*3ea0*/  FSEL R2, R20, -INF , P1 ;  /* 0xff80000014027808 */ /* 0x004fe40000800000 */
[----:B------:R-:W-:Y:S03]  /*3eb0*/  ISETP.GT.AND P1, PT, R0, 0x41, PT ;  /* 0x000000410000780c */ /* 0x000fe60003f24270 */
[--C-:B------:R-:W-:Y:S01]  /*3ec0*/  FFMA.FTZ R2, R2, c[0x0][0x29c], -R3.reuse ;  /* 0x0000a70002027a23 */ /* 0x100fe20000010803 */
[----:B------:R-:W-:Y:S02]  /*3ed0*/  FSEL R21, R21, -INF , P1 ;  /* 0xff80000015157808 */ /* 0x000fe40000800000 */
[----:B------:R-:W-:Y:S01]  /*3ee0*/  ISETP.GT.AND P1, PT, R0, 0x60, PT ;  /* 0x000000600000780c */ /* 0x000fe20003f24270 */
[----:B------:R2:W-:Y:S02]  /*3ef0*/  MUFU.EX2 R241, R2 ;  /* 0x0000000200f17308 */ /* 0x0005e40000000800 */
[--C-:B------:R-:W-:Y:S01]  /*3f00*/  FFMA.FTZ R21, R21, c[0x0][0x29c], -R3.reuse ;  /* 0x0000a70015157a23 */ /* 0x100fe20000010803 */
[-C--:B-1----:R-:W-:Y:S07]  /*3f10*/  HMMA.16816.F32 R36, R196, R200.reuse, R36 ;  /* 0x000000c8c424723c */ /* 0x082fee0000001824 */
[----:B------:R-:W-:Y:S01]  /*3f20*/  MUFU.EX2 R239, R21 ;  /* 0x0000001500ef7308 */ /* 0x000fe20000000800 */
[C---:B------:R-:W-:Y:S08]  /*3f30*/  HMMA.16816.F32 R40, R204.reuse, R200, R40 ;  /* 0x000000c8cc28723c */ /* 0x040ff00000001828 */
[-C--:B------:R-:W-:Y:S04]  /*3f40*/  HMMA.16816.F32 R44, R204, R202.reuse, R44 ;  /* 0x000000cacc2c723c */ /* 0x080fe8000000182c */
[----:B--2---:R-:W-:Y:S02]  /*3f50*/  FSEL R2, R32, -INF , P1 ;  /* 0xff80000020027808 */ /* 0x004fe40000800000 */
[----:B------:R-:W-:Y:S02]  /*3f60*/  ISETP.GT.AND P1, PT, R0, 0x61, PT ;  /* 0x000000610000780c */ /* 0x000fe40003f24270 */
[C---:B------:R-:W-:Y:S04]  /*3f70*/  HMMA.16816.F32 R48, R196.reuse, R202, R48 ;  /* 0x000000cac430723c */ /* 0x040fe80000001830 */
[--C-:B------:R-:W-:Y:S01]  /*3f80*/  FFMA.FTZ R2, R2, c[0x0][0x29c], -R3.reuse ;  /* 0x0000a70002027a23 */ /* 0x100fe20000010803 */
[----:B------:R-:W-:Y:S02]  /*3f90*/  IADD3 R0, R212, 0x8, RZ ;  /* 0x00000008d4007810 */ /* 0x000fe40007ffe0ff */
[----:B------:R-:W-:Y:S01]  /*3fa0*/  FSEL R33, R33, -INF , P1 ;  /* 0xff80000021217808 */ /* 0x000fe20000800000 */
[-C--:B---3--:R-:W-:Y:S01]  /*3fb0*/  HMMA.16816.F32 R52, R196, R208.reuse, R52 ;  /* 0x000000d0c434723c */ /* 0x088fe20000001834 */
[----:B------:R1:W-:Y:S03]  /*3fc0*/  MUFU.EX2 R218, R2 ;  /* 0x0000000200da7308 */ /* 0x0003e60000000800 */
[----:B------:R-:W-:Y:S01]  /*3fd0*/  IMNMX R0, R245, R0, PT ;  /* 0x00000000f5007217 */ /* 0x000fe20003800200 */
[----:B------:R-:W-:Y:S03]  /*3fe0*/  FFMA.FTZ R3, R33, c[0x0][0x29c], -R3 ;  /* 0x0000a70021037a23 */ /* 0x000fe60000010803 */
[C---:B------:R-:W-:Y:S03]  /*3ff0*/  HMMA.16816.F32 R56, R204.reuse, R208, R56 ;  /* 0x000000d0cc38723c */ /* 0x040fe60000001838 */
[----:B------:R2:W-:Y:S01]  /*4000*/  MUFU.EX2 R215, R3 ;  /* 0x0000000300d77308 */ /* 0x0005e20000000800 */
[----:B------:R-:W-:Y:S04]  /*4010*/  ISETP.GT.AND P1, PT, R0, RZ, PT ;  /* 0x000000ff0000720c */ /* 0x000fe80003f24270 */
[-C--:B------:R-:W-:Y:S04]  /*4020*/  HMMA.16816.F32 R60, R204, R210.reuse, R60 ;  /* 0x000000d2cc3c723c */ /* 0x080fe8000000183c */
[----:B------:R-:W-:Y:S02]  /*4030*/  FSEL R6, R6, -INF , P1 ;  /* 0xff80000006067808 */ /* 0x000fe40000800000 */
[----:B------:R-:W-:Y:S02]  /*4040*/  ISETP.GT.AND P1, PT, R0, 0x1, PT ;  /* 0x000000010000780c */ /* 0x000fe40003f24270 */
[----:B------:R-:W-:Y:S01]  /*4050*/  HMMA.16816.F32 R64, R196, R210, R64 ;  /* 0x000000d2c440723c */ /* 0x000fe20000001840 */
[----:B------:R-:W-:Y:S03]  /*4060*/  LDSM.16.M88.4 R196, [R219+0x1b080] ;  /* 0x01b08000dbc4783b */ /* 0x000fe60000000200 */
[----:B-1----:R-:W-:Y:S01]  /*4070*/  FSEL R2, R7, -INF , P1 ;  /* 0xff80000007027808 */ /* 0x002fe20000800000 */
[--C-:B------:R-:W-:Y:S01]  /*4080*/  FFMA.FTZ R6, R6, c[0x0][0x29c], -R233.reuse ;  /* 0x0000a70006067a23 */ /* 0x100fe200000108e9 */
[----:B------:R-:W-:Y:S02]  /*4090*/  ISETP.GT.AND P1, PT, R0, 0x20, PT ;  /* 0x000000200000780c */ /* 0x000fe40003f24270 */
[----:B------:R-:W-:Y:S01]  /*40a0*/  SEL R210, R232, 0xffffffe0, !P0 ;  /* 0xffffffe0e8d27807 */ /* 0x000fe20004000000 */
[--C-:B------:R-:W-:Y:S01]  /*40b0*/  FFMA.FTZ R2, R2, c[0x0][0x29c], -R233.reuse ;  /* 0x0000a70002027a23 */ /* 0x100fe200000108e9 */
[----:B------:R1:W-:Y:S02]  /*40c0*/  MUFU.EX2 R214, R6 ;  /* 0x0000000600d67308 */ /* 0x0003e40000000800 */
[C---:B--2---:R-:W-:Y:S02]  /*40d0*/  IADD3 R3, R212.reuse, 0x20, RZ ;  /* 0x00000020d4037810 */ /* 0x044fe40007ffe0ff */
[----:B------:R-:W-:Y:S06]  /*40e0*/  IADD3 R212, R212, 0x28, RZ ;  /* 0x00000028d4d47810 */ /* 0x000fec0007ffe0ff */
[----:B------:R2:W-:Y:S01]  /*40f0*/  MUFU.EX2 R213, R2 ;  /* 0x0000000200d57308 */ /* 0x0005e20000000800 */
[----:B-1----:R-:W-:Y:S01]  /*4100*/  LDSM.16.M88.4 R4, [R219+0x1a080] ;  /* 0x01a08000db04783b */ /* 0x002fe20000000200 */
[----:B--2---:R-:W-:Y:S02]  /*4110*/  FSEL R2, R18, -INF , P1 ;  /* 0xff80000012027808 */ /* 0x004fe40000800000 */
[----:B------:R-:W-:Y:S03]  /*4120*/  ISETP.GT.AND P1, PT, R0, 0x21, PT ;  /* 0x000000210000780c */ /* 0x000fe60003f24270 */
[--C-:B------:R-:W-:Y:S01]  /*4130*/  FFMA.FTZ R2, R2, c[0x0][0x29c], -R233.reuse ;  /* 0x0000a70002027a23 */ /* 0x100fe200000108e9 */
[----:B------:R-:W-:Y:S02]  /*4140*/  FSEL R19, R19, -INF , P1 ;  /* 0xff80000013137808 */ /* 0x000fe40000800000 */
[----:B------:R-:W-:Y:S01]  /*4150*/  ISETP.GT.AND P1, PT, R0, 0x40, PT ;  /* 0x000000400000780c */ /* 0x000fe20003f24270 */
[----:B------:R1:W-:Y:S02]  /*4160*/  MUFU.EX2 R208, R2 ;  /* 0x0000000200d07308 */ /* 0x0003e40000000800 */
[--C-:B------:R-:W-:Y:S01]  /*4170*/  FFMA.FTZ R19, R19, c[0x0][0x29c], -R233.reuse ;  /* 0x0000a70013137a23 */ /* 0x100fe200000108e9 */
[----:B------:R-:W-:Y:S02]  /*4180*/  FSEL R22, R22, -INF , P1 ;  /* 0xff80000016167808 */ /* 0x000fe40000800000 */
[----:B------:R-:W-:Y:S03]  /*4190*/  ISETP.GT.AND P1, PT, R0, 0x41, PT ;  /* 0x000000410000780c */ /* 0x000fe60003f24270 */
[--C-:B------:R-:W-:Y:S02]  /*41a0*/  FFMA.FTZ R20, R22, c[0x0][0x29c], -R233.reuse ;  /* 0x0000a70016147a23 */ /* 0x100fe400000108e9 */
[----:B------:R2:W-:Y:S10]  /*41b0*/  MUFU.EX2 R203, R19 ;  /* 0x0000001300cb7308 */ /* 0x0005f40000000800 */
[----:B------:R-:W-:Y:S01]  /*41c0*/  MUFU.EX2 R20, R20 ;  /* 0x0000001400147308 */ /* 0x000fe20000000800 */
[----:B-1----:R-:W-:Y:S02]  /*41d0*/  FSEL R2, R23, -INF , P1 ;  /* 0xff80000017027808 */ /* 0x002fe40000800000 */
[----:B------:R-:W-:Y:S03]  /*41e0*/  ISETP.GT.AND P1, PT, R0, 0x60, PT ;  /* 0x000000600000780c */ /* 0x000fe60003f24270 */
[--C-:B------:R-:W-:Y:S01]  /*41f0*/  FFMA.FTZ R2, R2, c[0x0][0x29c], -R233.reuse ;  /* 0x0000a70002027a23 */ /* 0x100fe200000108e9 */
[----:B------:R-:W-:Y:S02]  /*4200*/  FSEL R34, R34, -INF , P1 ;  /* 0xff80000022227808 */ /* 0x000fe40000800000 */
[----:B------:R-:W-:Y:S01]  /*4210*/  ISETP.GT.AND P1, PT, R0, 0x61, PT ;  /* 0x000000610000780c */ /* 0x000fe20003f24270 */
[----:B------:R1:W3:Y:S01]  /*4220*/  MUFU.EX2 R21, R2 ;  /* 0x0000000200157308 */ /* 0x0002e20000000800 */
[----:B--2---:R-:W2:Y:S01]  /*4230*/  LDSM.16.M88.4 R16, [R223+0xc080] ;  /* 0x00c08000df10783b */ /* 0x004ea20000000200 */
[----:B------:R-:W-:Y:S02]  /*4240*/  IMNMX R0, R245, R3, PT ;  /* 0x00000003f5007217 */ /* 0x000fe40003800200 */
[----:B------:R-:W-:Y:S02]  /*4250*/  FSEL R35, R35, -INF , P1 ;  /* 0xff80000023237808 */ /* 0x000fe40000800000 */
[----:B------:R-:W-:Y:S04]  /*4260*/  ISETP.GT.AND P1, PT, R0, RZ, PT ;  /* 0x000000ff0000720c */ /* 0x000fe80003f24270 */
[----:B------:R-:W-:Y:S02]  /*4270*/  FSEL R3, R8, -INF , P1 ;  /* 0xff80000008037808 */ /* 0x000fe40000800000 */
[----:B------:R-:W-:Y:S03]  /*4280*/  ISETP.GT.AND P1, PT, R0, 0x1, PT ;  /* 0x000000010000780c */ /* 0x000fe60003f24270 */
[--C-:B------:R-:W-:Y:S01]  /*4290*/  FFMA.FTZ R3, R3, c[0x0][0x29c], -R234.reuse ;  /* 0x0000a70003037a23 */ /* 0x100fe200000108ea */
[----:B------:R-:W-:Y:S03]  /*42a0*/  FSEL R201, R9, -INF , P1 ;  /* 0xff80000009c97808 */ /* 0x000fe60000800000 */
[----:B------:R4:W-:Y:S02]  /*42b0*/  MUFU.EX2 R202, R3 ;  /* 0x0000000300ca7308 */ /* 0x0009e40000000800 */
[--C-:B------:R-:W-:Y:S02]  /*42c0*/  FFMA.FTZ R201, R201, c[0x0][0x29c], -R234.reuse ;  /* 0x0000a700c9c97a23 */ /* 0x100fe400000108ea */
[--C-:B-1----:R-:W-:Y:S02]  /*42d0*/  FFMA.FTZ R2, R34, c[0x0][0x29c], -R233.reuse ;  /* 0x0000a70022027a23 */ /* 0x102fe400000108e9 */
[----:B------:R-:W-:Y:S04]  /*42e0*/  FFMA.FTZ R233, R35, c[0x0][0x29c], -R233 ;  /* 0x0000a70023e97a23 */ /* 0x000fe800000108e9 */
[----:B------:R1:W-:Y:S10]  /*42f0*/  MUFU.EX2 R22, R2 ;  /* 0x0000000200167308 */ /* 0x0003f40000000800 */
[----:B------:R-:W5:Y:S01]  /*4300*/  MUFU.EX2 R201, R201 ;  /* 0x000000c900c97308 */ /* 0x000f620000000800 */
[-C--:B--2---:R-:W-:Y:S01]  /*4310*/  HMMA.16816.F32 R36, R4, R16.reuse, R36 ;  /* 0x000000100424723c */ /* 0x084fe20000001824 */
[----:B----4-:R-:W2:Y:S07]  /*4320*/  LDS R3, [R236+0x20280] ;  /* 0x02028000ec037984 */ /* 0x010eae0000000800 */
[C---:B------:R-:W-:Y:S01]  /*4330*/  HMMA.16816.F32 R40, R196.reuse, R16, R40 ;  /* 0x00000010c428723c */ /* 0x040fe20000001828 */
[----:B------:R-:W4:Y:S03]  /*4340*/  MUFU.EX2 R233, R233 ;  /* 0x000000e900e97308 */ /* 0x000f260000000800 */
[----:B-1----:R-:W-:Y:S03]  /*4350*/  IMNMX R2, R245, R212, PT ;  /* 0x000000d4f5027217 */ /* 0x002fe60003800200 */
[----:B---3--:R-:W-:Y:S01]  /*4360*/  F2FP.PACK_AB R16, R21, R20 ;  /* 0x000000141510723e */ /* 0x008fe200000000ff */
[-C--:B------:R-:W-:Y:S03]  /*4370*/  HMMA.16816.F32 R44, R196, R18.reuse, R44 ;  /* 0x00000012c42c723c */ /* 0x080fe6000000182c */
[----:B------:R-:W-:Y:S04]  /*4380*/  ISETP.GT.AND P1, PT, R2, RZ, PT ;  /* 0x000000ff0200720c */ /* 0x000fe80003f24270 */
[----:B------:R-:W-:Y:S01]  /*4390*/  FSEL R34, R10, -INF , P1 ;  /* 0xff8000000a227808 */ /* 0x000fe20000800000 */
[C---:B------:R-:W-:Y:S04]  /*43a0*/  HMMA.16816.F32 R48, R4.reuse, R18, R48 ;  /* 0x000000120430723c */ /* 0x040fe80000001830 */
[----:B------:R-:W-:Y:S01]  /*43b0*/  ISETP.GT.AND P1, PT, R2, 0x1, PT ;  /* 0x000000010200780c */ /* 0x000fe20003f24270 */
[--C-:B------:R-:W-:Y:S02]  /*43c0*/  FFMA.FTZ R34, R34, c[0x0][0x29c], -R235.reuse ;  /* 0x0000a70022227a23 */ /* 0x100fe400000108eb */
[----:B------:R-:W-:Y:S02]  /*43d0*/  F2FP.PACK_AB R19, R203, R208 ;  /* 0x000000d0cb13723e */ /* 0x000fe400000000ff */
[----:B------:R-:W-:Y:S02]  /*43e0*/  FSEL R33, R11, -INF , P1 ;  /* 0xff8000000b217808 */ /* 0x000fe40000800000 */
[----:B------:R-:W1:Y:S01]  /*43f0*/  LDSM.16.M88.4 R8, [R223+0xe080] ;  /* 0x00e08000df08783b */ /* 0x000e620000000200 */
[----:B------:R-:W-:Y:S01]  /*4400*/  ISETP.GT.AND P1, PT, R0, 0x20, PT ;  /* 0x000000200000780c */ /* 0x000fe20003f24270 */
[----:B------:R-:W-:Y:S01]  /*4410*/  MUFU.EX2 R34, R34 ;  /* 0x0000002200227308 */ /* 0x000fe20000000800 */
[----:B------:R-:W-:Y:S02]  /*4420*/  FFMA.FTZ R33, R33, c[0x0][0x29c], -R235 ;  /* 0x0000a70021217a23 */ /* 0x000fe400000108eb */
[----:B------:R-:W-:Y:S02]  /*4430*/  FSEL R12, R12, -INF , P1 ;  /* 0xff8000000c0c7808 */ /* 0x000fe40000800000 */
[----:B------:R-:W-:Y:S01]  /*4440*/  ISETP.GT.AND P1, PT, R0, 0x21, PT ;  /* 0x000000210000780c */ /* 0x000fe20003f24270 */
[--C-:B--2---:R-:W-:Y:S02]  /*4450*/  FADD.FTZ R37, R37, -R3.reuse ;  /* 0x8000000325257221 */ /* 0x104fe40000010000 */
[--C-:B------:R-:W-:Y:S01]  /*4460*/  FADD.FTZ R36, R36, -R3.reuse ;  /* 0x8000000324247221 */ /* 0x100fe20000010000 */
[----:B------:R-:W-:Y:S01]  /*4470*/  FSEL R13, R13, -INF , P1 ;  /* 0xff8000000d0d7808 */ /* 0x000fe20000800000 */
[----:B------:R-:W-:Y:S01]  /*4480*/  MUFU.EX2 R33, R33 ;  /* 0x0000002100217308 */ /* 0x000fe20000000800 */
[----:B------:R-:W-:Y:S01]  /*4490*/  ISETP.GT.AND P1, PT, R2, 0x20, PT ;  /* 0x000000200200780c */ /* 0x000fe20003f24270 */
[--C-:B------:R-:W-:Y:S02]  /*44a0*/  FADD.FTZ R49, R49, -R3.reuse ;  /* 0x8000000331317221 */ /* 0x100fe40000010000 */
[----:B------:R-:W-:Y:S01]  /*44b0*/  FMUL.FTZ R36, R242, R36 ;  /* 0x00000024f2247220 */ /* 0x000fe20000410000 */
[----:B------:R-:W-:Y:S01]  /*44c0*/  FSEL R14, R14, -INF , P1 ;  /* 0xff8000000e0e7808 */ /* 0x000fe20000800000 */
[----:B------:R-:W-:Y:S01]  /*44d0*/  FADD.FTZ R48, R48, -R3 ;  /* 0x8000000330307221 */ /* 0x000fe20000010000 */
[----:B------:R-:W-:Y:S01]  /*44e0*/  ISETP.GT.AND P1, PT, R2, 0x21, PT ;  /* 0x000000210200780c */ /* 0x000fe20003f24270 */
[--C-:B------:R-:W-:Y:S02]  /*44f0*/  FFMA.FTZ R200, R12, c[0x0][0x29c], -R234.reuse ;  /* 0x0000a7000cc87a23 */ /* 0x100fe400000108ea */
[----:B------:R-:W-:Y:S01]  /*4500*/  FMUL.FTZ R48, R244, R48 ;  /* 0x00000030f4307220 */ /* 0x000fe20000410000 */
[----:B------:R-:W-:Y:S01]  /*4510*/  FSEL R15, R15, -INF , P1 ;  /* 0xff8000000f0f7808 */ /* 0x000fe20000800000 */
[--C-:B------:R-:W-:Y:S01]  /*4520*/  FFMA.FTZ R13, R13, c[0x0][0x29c], -R234.reuse ;  /* 0x0000a7000d0d7a23 */ /* 0x100fe200000108ea */
[----:B------:R-:W-:Y:S01]  /*4530*/  ISETP.GT.AND P1, PT, R0, 0x40, PT ;  /* 0x000000400000780c */ /* 0x000fe20003f24270 */
[----:B------:R-:W-:Y:S03]  /*4540*/  MUFU.EX2 R200, R200 ;  /* 0x000000c800c87308 */ /* 0x000fe60000000800 */
[----:B------:R-:W-:Y:S02]  /*4550*/  FSEL R24, R24, -INF , P1 ;  /* 0xff80000018187808 */ /* 0x000fe40000800000 */
[----:B------:R-:W-:Y:S03]  /*4560*/  ISETP.GT.AND P1, PT, R0, 0x41, PT ;  /* 0x000000410000780c */ /* 0x000fe60003f24270 */
[--C-:B------:R-:W-:Y:S01]  /*4570*/  FFMA.FTZ R35, R24, c[0x0][0x29c], -R234.reuse ;  /* 0x0000a70018237a23 */ /* 0x100fe200000108ea */
[----:B------:R-:W-:Y:S01]  /*4580*/  F2FP.PACK_AB R24, R215, R218 ;  /* 0x000000dad718723e */ /* 0x000fe200000000ff */
[----:B------:R-:W2:Y:S01]  /*4590*/  MUFU.EX2 R13, R13 ;  /* 0x0000000d000d7308 */ /* 0x000ea20000000800 */
[----:B------:R-:W-:Y:S02]  /*45a0*/  FSEL R25, R25, -INF , P1 ;  /* 0xff80000019197808 */ /* 0x000fe40000800000 */
[----:B------:R-:W-:Y:S01]  /*45b0*/  ISETP.GT.AND P1, PT, R0, 0x60, PT ;  /* 0x000000600000780c */ /* 0x000fe20003f24270 */
[-C--:B-1----:R-:W-:Y:S03]  /*45c0*/  HMMA.16816.F32 R52, R4, R8.reuse, R52 ;  /* 0x000000080434723c */ /* 0x082fe60000001834 */
[----:B------:R-:W-:Y:S01]  /*45d0*/  FSEL R28, R28, -INF , P1 ;  /* 0xff8000001c1c7808 */ /* 0x000fe20000800000 */
[--C-:B------:R-:W-:Y:S01]  /*45e0*/  FFMA.FTZ R12, R25, c[0x0][0x29c], -R234.reuse ;  /* 0x0000a700190c7a23 */ /* 0x100fe200000108ea */
[----:B------:R-:W-:Y:S01]  /*45f0*/  ISETP.GT.AND P1, PT, R0, 0x61, PT ;  /* 0x000000610000780c */ /* 0x000fe20003f24270 */
[----:B------:R-:W-:Y:S01]  /*4600*/  MUFU.EX2 R35, R35 ;  /* 0x0000002300237308 */ /* 0x000fe20000000800 */
[----:B------:R-:W1:Y:S01]  /*4610*/  LDS R0, [R236+0x202a0] ;  /* 0x0202a000ec007984 */ /* 0x000e620000000800 */
[C---:B------:R-:W-:Y:S04]  /*4620*/  HMMA.16816.F32 R56, R196.reuse, R8, R56 ;  /* 0x00000008c438723c */ /* 0x040fe80000001838 */
[----:B------:R-:W-:Y:S01]  /*4630*/  FSEL R29, R29, -INF , P1 ;  /* 0xff8000001d1d7808 */ /* 0x000fe20000800000 */
[----:B------:R-:W-:Y:S01]  /*4640*/  FFMA.FTZ R25, R15, c[0x0][0x29c], -R235 ;  /* 0x0000a7000f197a23 */ /* 0x000fe200000108eb */
[----:B------:R-:W-:Y:S01]  /*4650*/  ISETP.GT.AND P1, PT, R2, 0x40, PT ;  /* 0x000000400200780c */ /* 0x000fe20003f24270 */
[--C-:B------:R-:W-:Y:S01]  /*4660*/  FFMA.FTZ R9, R28, c[0x0][0x29c], -R234.reuse ;  /* 0x0000a7001c097a23 */ /* 0x100fe200000108ea */
[-C--:B------:R-:W-:Y:S01]  /*4670*/  HMMA.16816.F32 R60, R196, R10.reuse, R60 ;  /* 0x0000000ac43c723c */ /* 0x080fe2000000183c */
[----:B------:R-:W3:Y:S03]  /*4680*/  MUFU.EX2 R12, R12 ;  /* 0x0000000c000c7308 */ /* 0x000ee60000000800 */
[----:B------:R-:W-:Y:S01]  /*4690*/  F2FP.PACK_AB R28, R239, R241 ;  /* 0x000000f1ef1c723e */ /* 0x000fe200000000ff */
[----:B------:R-:W-:Y:S01]  /*46a0*/  FFMA.FTZ R234, R29, c[0x0][0x29c], -R234 ;  /* 0x0000a7001dea7a23 */ /* 0x000fe200000108ea */
[----:B------:R-:W-:Y:S02]  /*46b0*/  F2FP.PACK_AB R29, R240, R242 ;  /* 0x000000f2f01d723e */ /* 0x000fe400000000ff */
[----:B------:R-:W-:Y:S03]  /*46c0*/  HMMA.16816.F32 R64, R4, R10, R64 ;  /* 0x0000000a0440723c */ /* 0x000fe60000001840 */
[----:B------:R-:W-:Y:S01]  /*46d0*/  MUFU.EX2 R25, R25 ;  /* 0x0000001900197308 */ /* 0x000fe20000000800 */
[----:B------:R-:W-:Y:S01]  /*46e0*/  FSEL R26, R26, -INF , P1 ;  /* 0xff8000001a1a7808 */ /* 0x000fe20000800000 */
[--C-:B------:R-:W-:Y:S01]  /*46f0*/  FADD.FTZ R53, R53, -R3.reuse ;  /* 0x8000000335357221 */ /* 0x100fe20000010000 */
[----:B------:R-:W-:Y:S01]  /*4700*/  ISETP.GT.AND P1, PT, R2, 0x41, PT ;  /* 0x000000410200780c */ /* 0x000fe20003f24270 */
[----:B------:R-:W-:Y:S01]  /*4710*/  FADD.FTZ R52, R52, -R3 ;  /* 0x8000000334347221 */ /* 0x000fe20000010000 */
[----:B-----5:R-:W-:Y:S01]  /*4720*/  F2FP.PACK_AB R10, R201, R202 ;  /* 0x000000cac90a723e */ /* 0x020fe200000000ff */
[--C-:B------:R-:W-:Y:S03]  /*4730*/  FFMA.FTZ R4, R26, c[0x0][0x29c], -R235.reuse ;  /* 0x0000a7001a047a23 */ /* 0x100fe600000108eb */
[----:B------:R-:W-:Y:S01]  /*4740*/  FSEL R8, R27, -INF , P1 ;  /* 0xff8000001b087808 */ /* 0x000fe20000800000 */
[--C-:B------:R-:W-:Y:S01]  /*4750*/  FFMA.FTZ R27, R14, c[0x0][0x29c], -R235.reuse ;  /* 0x0000a7000e1b7a23 */ /* 0x100fe200000108eb */
[----:B------:R-:W-:Y:S01]  /*4760*/  ISETP.GT.AND P1, PT, R2, 0x60, PT ;  /* 0x000000600200780c */ /* 0x000fe20003f24270 */
[----:B------:R-:W-:Y:S01]  /*4770*/  MUFU.EX2 R9, R9 ;  /* 0x0000000900097308 */ /* 0x000fe20000000800 */
[----:B------:R-:W-:Y:S01]  /*4780*/  F2FP.PACK_AB R26, R243, R244 ;  /* 0x000000f4f31a723e */ /* 0x000fe200000000ff */
[----:B------:R-:W-:Y:S01]  /*4790*/  FFMA.FTZ R8, R8, c[0x0][0x29c], -R235 ;  /* 0x0000a70008087a23 */ /* 0x000fe200000108eb */
[----:B------:R-:W-:Y:S01]  /*47a0*/  FSEL R30, R30, -INF , P1 ;  /* 0xff8000001e1e7808 */ /* 0x000fe20000800000 */
[----:B------:R-:W-:Y:S01]  /*47b0*/  FMUL.FTZ R52, R241, R52 ;  /* 0x00000034f1347220 */ /* 0x000fe20000410000 */
[----:B------:R-:W-:Y:S01]  /*47c0*/  ISETP.GT.AND P1, PT, R2, 0x61, PT ;  /* 0x000000610200780c */ /* 0x000fe20003f24270 */
[----:B------:R-:W-:Y:S01]  /*47d0*/  FMUL.FTZ R32, R239, R53 ;  /* 0x00000035ef207220 */ /* 0x000fe20000410000 */
[----:B------:R-:W5:Y:S01]  /*47e0*/  LDS R2, [R236+0x20300] ;  /* 0x02030000ec027984 */ /* 0x000f620000000800 */
[--C-:B-1----:R-:W-:Y:S01]  /*47f0*/  FADD.FTZ R38, R38, -R0.reuse ;  /* 0x8000000026267221 */ /* 0x102fe20000010000 */
[----:B----4-:R-:W-:Y:S01]  /*4800*/  F2FP.PACK_AB R14, R233, R22 ;  /* 0x00000016e90e723e */ /* 0x010fe200000000ff */
[--C-:B------:R-:W-:Y:S01]  /*4810*/  FADD.FTZ R39, R39, -R0.reuse ;  /* 0x8000000027277221 */ /* 0x100fe20000010000 */
[----:B------:R-:W1:Y:S01]  /*4820*/  MUFU.EX2 R27, R27 ;  /* 0x0000001b001b7308 */ /* 0x000e620000000800 */
[--C-:B------:R-:W-:Y:S01]  /*4830*/  FADD.FTZ R50, R50, -R0.reuse ;  /* 0x8000000032327221 */ /* 0x100fe20000010000 */
[----:B------:R-:W-:Y:S01]  /*4840*/  FSEL R31, R31, -INF , P1 ;  /* 0xff8000001f1f7808 */ /* 0x000fe20000800000 */
[--C-:B------:R-:W-:Y:S01]  /*4850*/  FADD.FTZ R51, R51, -R0.reuse ;  /* 0x8000000033337221 */ /* 0x100fe20000010000 */
[----:B------:R-:W-:Y:S01]  /*4860*/  F2FP.PACK_AB R32, R32, R52 ;  /* 0x000000342020723e */ /* 0x000fe200000000ff */
[--C-:B------:R-:W-:Y:S01]  /*4870*/  FADD.FTZ R54, R54, -R0.reuse ;  /* 0x8000000036367221 */ /* 0x100fe20000010000 */
[----:B------:R-:W-:Y:S01]  /*4880*/  PLOP3.LUT P1, PT, PT, PT, UP0, 0x80, 0x0 ;  /* 0x000000000000781c */ /* 0x000fe20003f2f008 */
[--C-:B------:R-:W-:Y:S02]  /*4890*/  FADD.FTZ R55, R55, -R0.reuse ;  /* 0x8000000037377221 */ /* 0x100fe40000010000 */
[--C-:B------:R-:W-:Y:S01]  /*48a0*/  FADD.FTZ R66, R66, -R0.reuse ;  /* 0x8000000042427221 */ /* 0x100fe20000010000 */
[----:B------:R2:W-:Y:S01]  /*48b0*/  MUFU.EX2 R17, R8 ;  /* 0x0000000800117308 */ /* 0x0005e20000000800 */
[----:B------:R-:W-:Y:S02]  /*48c0*/  FADD.FTZ R67, R67, -R0 ;  /* 0x8000000043437221 */ /* 0x000fe40000010000 */
[--C-:B------:R-:W-:Y:S01]  /*48d0*/  FADD.FTZ R65, R65, -R3.reuse ;  /* 0x8000000341417221 */ /* 0x100fe20000010000 */
[----:B------:R-:W4:Y:S01]  /*48e0*/  LDS R0, [R236+0x20320] ;  /* 0x02032000ec007984 */ /* 0x000f220000000800 */
[----:B------:R-:W-:Y:S01]  /*48f0*/  FADD.FTZ R64, R64, -R3 ;  /* 0x8000000340407221 */ /* 0x000fe20000010000 */
[----:B------:R-:W-:Y:S01]  /*4900*/  F2FP.PACK_AB R3, R213, R214 ;  /* 0x000000d6d503723e */ /* 0x000fe200000000ff */
[----:B------:R-:W-:Y:S01]  /*4910*/  FMUL.FTZ R54, R20, R54 ;  /* 0x0000003614367220 */ /* 0x000fe20000410000 */
[----:B------:R-:W-:Y:S01]  /*4920*/  STS [R238+0x20480], R29 ;  /* 0x0204801dee007388 */ /* 0x000fe20000000800 */
[--C-:B------:R-:W-:Y:S01]  /*4930*/  FFMA.FTZ R5, R30, c[0x0][0x29c], -R235.reuse ;  /* 0x0000a7001e057a23 */ /* 0x100fe200000108eb */
[----:B------:R3:W-:Y:S01]  /*4940*/  MUFU.EX2 R20, R4 ;  /* 0x0000000400147308 */ /* 0x0007e20000000800 */
[----:B------:R-:W-:Y:S01]  /*4950*/  FFMA.FTZ R235, R31, c[0x0][0x29c], -R235 ;  /* 0x0000a7001feb7a23 */ /* 0x000fe200000108eb */
[----:B------:R1:W-:Y:S01]  /*4960*/  STS [R238+0x20880], R3 ;  /* 0x02088003ee007388 */ /* 0x0003e20000000800 */
[----:B------:R-:W-:Y:S02]  /*4970*/  FMUL.FTZ R30, R240, R37 ;  /* 0x00000025f01e7220 */ /* 0x000fe40000410000 */
[----:B------:R-:W-:Y:S01]  /*4980*/  FMUL.FTZ R38, R214, R38 ;  /* 0x00000026d6267220 */ /* 0x000fe20000410000 */
[----:B------:R-:W-:Y:S01]  /*4990*/  STS [R237], R26 ;  /* 0x0000001aed007388 */ /* 0x000fe20000000800 */
[----:B------:R-:W-:Y:S01]  /*49a0*/  FMUL.FTZ R15, R213, R39 ;  /* 0x00000027d50f7220 */ /* 0x000fe20000410000 */
[----:B------:R-:W-:Y:S01]  /*49b0*/  F2FP.PACK_AB R30, R30, R36 ;  /* 0x000000241e1e723e */ /* 0x000fe200000000ff */
[----:B------:R-:W-:Y:S01]  /*49c0*/  FMUL.FTZ R31, R243, R49 ;  /* 0x00000031f31f7220 */ /* 0x000fe20000410000 */
[----:B------:R-:W-:Y:S01]  /*49d0*/  STS [R237+0x400], R19 ;  /* 0x00040013ed007388 */ /* 0x000fe20000000800 */
[----:B------:R-:W-:Y:S01]  /*49e0*/  MUFU.EX2 R6, R235 ;  /* 0x000000eb00067308 */ /* 0x000fe20000000800 */
[----:B------:R-:W-:Y:S01]  /*49f0*/  FMUL.FTZ R50, R208, R50 ;  /* 0x00000032d0327220 */ /* 0x000fe20000410000 */
[----:B------:R-:W-:Y:S01]  /*4a00*/  F2FP.PACK_AB R15, R15, R38 ;  /* 0x000000260f0f723e */ /* 0x000fe200000000ff */
[----:B------:R-:W-:Y:S01]  /*4a10*/  STS [R238+0x21480], R10 ;  /* 0x0214800aee007388 */ /* 0x000fe20000000800 */
[----:B--2---:R-:W-:Y:S01]  /*4a20*/  F2FP.PACK_AB R8, R13, R200 ;  /* 0x000000c80d08723e */ /* 0x004fe200000000ff */
[--C-:B-----5:R-:W-:Y:S01]  /*4a30*/  FADD.FTZ R41, R41, -R2.reuse ;  /* 0x8000000229297221 */ /* 0x120fe20000010000 */
[----:B------:R-:W-:Y:S01]  /*4a40*/  F2FP.PACK_AB R31, R31, R48 ;  /* 0x000000301f1f723e */ /* 0x000fe200000000ff */
[--C-:B------:R-:W-:Y:S02]  /*4a50*/  FADD.FTZ R57, R57, -R2.reuse ;  /* 0x8000000239397221 */ /* 0x100fe40000010000 */
[--C-:B------:R-:W-:Y:S01]  /*4a60*/  FADD.FTZ R61, R61, -R2.reuse ;  /* 0x800000023d3d7221 */ /* 0x100fe20000010000 */
[----:B------:R-:W2:Y:S01]  /*4a70*/  MUFU.EX2 R234, R234 ;  /* 0x000000ea00ea7308 */ /* 0x000ea20000000800 */
[--C-:B------:R-:W-:Y:S02]  /*4a80*/  FADD.FTZ R40, R40, -R2.reuse ;  /* 0x8000000228287221 */ /* 0x100fe40000010000 */
[--C-:B------:R-:W-:Y:S01]  /*4a90*/  FADD.FTZ R44, R44, -R2.reuse ;  /* 0x800000022c2c7221 */ /* 0x100fe20000010000 */
[----:B---3--:R-:W-:Y:S01]  /*4aa0*/  F2FP.PACK_AB R4, R12, R35 ;  /* 0x000000230c04723e */ /* 0x008fe200000000ff */
[--C-:B------:R-:W-:Y:S01]  /*4ab0*/  FADD.FTZ R45, R45, -R2.reuse ;  /* 0x800000022d2d7221 */ /* 0x100fe20000010000 */
[----:B-1----:R-:W-:Y:S01]  /*4ac0*/  F2FP.PACK_AB R3, R33, R34 ;  /* 0x000000222103723e */ /* 0x002fe200000000ff */
[--C-:B------:R-:W-:Y:S02]  /*4ad0*/  FADD.FTZ R56, R56, -R2.reuse ;  /* 0x8000000238387221 */ /* 0x100fe40000010000 */
[----:B------:R-:W-:Y:S01]  /*4ae0*/  FADD.FTZ R60, R60, -R2 ;  /* 0x800000023c3c7221 */ /* 0x000fe20000010000 */
[----:B------:R-:W-:Y:S01]  /*4af0*/  F2FP.PACK_AB R2, R25, R27 ;  /* 0x0000001b1902723e */ /* 0x000fe200000000ff */
[----:B------:R-:W-:Y:S01]  /*4b00*/  STS [R238+0x21880], R3 ;  /* 0x02188003ee007388 */ /* 0x000fe20000000800 */
[----:B------:R-:W-:Y:S02]  /*4b10*/  FMUL.FTZ R45, R13, R45 ;  /* 0x0000002d0d2d7220 */ /* 0x000fe40000410000 */
[----:B------:R2:W1:Y:S01]  /*4b20*/  MUFU.EX2 R13, R5 ;  /* 0x00000005000d7308 */ /* 0x0004620000000800 */
[----:B------:R3:W-:Y:S01]  /*4b30*/  STS [R237+0x1400], R2 ;  /* 0x00140002ed007388 */ /* 0x0007e20000000800 */
[----:B------:R-:W-:Y:S02]  /*4b40*/  FMUL.FTZ R18, R203, R51 ;  /* 0x00000033cb127220 */ /* 0x000fe40000410000 */
[--C-:B----4-:R-:W-:Y:S01]  /*4b50*/  FADD.FTZ R42, R42, -R0.reuse ;  /* 0x800000002a2a7221 */ /* 0x110fe20000010000 */
[----:B------:R-:W-:Y:S01]  /*4b60*/  STS [R237+0x1000], R8 ;  /* 0x00100008ed007388 */ /* 0x000fe20000000800 */
[--C-:B------:R-:W-:Y:S01]  /*4b70*/  FADD.FTZ R43, R43, -R0.reuse ;  /* 0x800000002b2b7221 */ /* 0x100fe20000010000 */
[----:B------:R-:W-:Y:S01]  /*4b80*/  F2FP.PACK_AB R18, R18, R50 ;  /* 0x000000321212723e */ /* 0x000fe200000000ff */
[----:B------:R-:W-:Y:S01]  /*4b90*/  FMUL.FTZ R42, R34, R42 ;  /* 0x0000002a222a7220 */ /* 0x000fe20000410000 */
[----:B------:R-:W-:Y:S01]  /*4ba0*/  STS [R238+0x22480], R28 ;  /* 0x0224801cee007388 */ /* 0x000fe20000000800 */
[----:B------:R-:W-:Y:S02]  /*4bb0*/  FMUL.FTZ R43, R33, R43 ;  /* 0x0000002b212b7220 */ /* 0x000fe40000410000 */
[----:B------:R-:W-:Y:S01]  /*4bc0*/  FMUL.FTZ R40, R202, R40 ;  /* 0x00000028ca287220 */ /* 0x000fe20000410000 */
[----:B------:R-:W-:Y:S01]  /*4bd0*/  STS [R238+0x22880], R16 ;  /* 0x02288010ee007388 */ /* 0x000fe20000000800 */
[----:B------:R-:W-:Y:S02]  /*4be0*/  FMUL.FTZ R7, R201, R41 ;  /* 0x00000029c9077220 */ /* 0x000fe40000410000 */
[--C-:B------:R-:W-:Y:S01]  /*4bf0*/  FADD.FTZ R46, R46, -R0.reuse ;  /* 0x800000002e2e7221 */ /* 0x100fe20000010000 */
[----:B------:R-:W-:Y:S01]  /*4c00*/  STS [R237+0x2000], R24 ;  /* 0x00200018ed007388 */ /* 0x000fe20000000800 */
[----:B------:R-:W-:Y:S01]  /*4c10*/  FMUL.FTZ R44, R200, R44 ;  /* 0x0000002cc82c7220 */ /* 0x000fe20000410000 */
[----:B------:R-:W-:Y:S01]  /*4c20*/  F2FP.PACK_AB R7, R7, R40 ;  /* 0x000000280707723e */ /* 0x000fe200000000ff */
[----:B------:R-:W-:Y:S01]  /*4c30*/  FMUL.FTZ R27, R27, R46 ;  /* 0x0000002e1b1b7220 */ /* 0x000fe20000410000 */
[----:B------:R-:W-:Y:S01]  /*4c40*/  STS [R237+0x2400], R14 ;  /* 0x0024000eed007388 */ /* 0x000fe20000000800 */
[----:B------:R-:W-:Y:S01]  /*4c50*/  FMUL.FTZ R21, R21, R55 ;  /* 0x0000003715157220 */ /* 0x000fe20000410000 */
[----:B--2---:R-:W-:Y:S02]  /*4c60*/  F2FP.PACK_AB R5, R234, R9 ;  /* 0x00000009ea05723e */ /* 0x004fe400000000ff */
[----:B------:R2:W-:Y:S01]  /*4c70*/  STS [R238+0x23480], R4 ;  /* 0x02348004ee007388 */ /* 0x0005e20000000800 */
[----:B---3--:R-:W-:Y:S01]  /*4c80*/  F2FP.PACK_AB R2, R17, R20 ;  /* 0x000000141102723e */ /* 0x008fe200000000ff */
[----:B------:R-:W-:Y:S01]  /*4c90*/  FMUL.FTZ R60, R9, R60 ;  /* 0x0000003c093c7220 */ /* 0x000fe20000410000 */
[----:B------:R-:W-:Y:S01]  /*4ca0*/  F2FP.PACK_AB R9, R45, R44 ;  /* 0x0000002c2d09723e */ /* 0x000fe200000000ff */
[----:B------:R-:W-:Y:S01]  /*4cb0*/  FMUL.FTZ R64, R218, R64 ;  /* 0x00000040da407220 */ /* 0x000fe20000410000 */
[----:B------:R-:W-:Y:S01]  /*4cc0*/  F2FP.PACK_AB R21, R21, R54 ;  /* 0x000000361515723e */ /* 0x000fe200000000ff */
[----:B------:R1:W-:Y:S01]  /*4cd0*/  STS [R238+0x23880], R2 ;  /* 0x02388002ee007388 */ /* 0x0003e20000000800 */
[----:B------:R-:W-:Y:S02]  /*4ce0*/  FMUL.FTZ R23, R215, R65 ;  /* 0x00000041d7177220 */ /* 0x000fe40000410000 */
[----:B------:R-:W-:Y:S01]  /*4cf0*/  FMUL.FTZ R66, R22, R66 ;  /* 0x0000004216427220 */ /* 0x000fe20000410000 */
[----:B------:R-:W-:Y:S01]  /*4d00*/  STS [R237+0x3000], R5 ;  /* 0x00300005ed007388 */ /* 0x000fe20000000800 */
[----:B------:R-:W-:Y:S01]  /*4d10*/  FMUL.FTZ R22, R233, R67 ;  /* 0x00000043e9167220 */ /* 0x000fe20000410000 */
[----:B------:R-:W-:Y:S01]  /*4d20*/  F2FP.PACK_AB R23, R23, R64 ;  /* 0x000000401717723e */ /* 0x000fe200000000ff */
[--C-:B------:R-:W-:Y:S02]  /*4d30*/  FADD.FTZ R58, R58, -R0.reuse ;  /* 0x800000003a3a7221 */ /* 0x100fe40000010000 */
[--C-:B------:R-:W-:Y:S01]  /*4d40*/  FADD.FTZ R3, R59, -R0.reuse ;  /* 0x800000003b037221 */ /* 0x100fe20000010000 */
[----:B------:R-:W-:Y:S01]  /*4d50*/  F2FP.PACK_AB R22, R22, R66 ;  /* 0x000000421616723e */ /* 0x000fe200000000ff */
[----:B------:R-:W-:Y:S02]  /*4d60*/  FMUL.FTZ R56, R35, R56 ;  /* 0x0000003823387220 */ /* 0x000fe40000410000 */
[----:B------:R-:W-:Y:S02]  /*4d70*/  FMUL.FTZ R11, R12, R57 ;  /* 0x000000390c0b7220 */ /* 0x000fe40000410000 */
[--C-:B------:R-:W-:Y:S02]  /*4d80*/  FADD.FTZ R62, R62, -R0.reuse ;  /* 0x800000003e3e7221 */ /* 0x100fe40000010000 */
[----:B------:R-:W-:Y:S01]  /*4d90*/  FMUL.FTZ R20, R20, R58 ;  /* 0x0000003a14147220 */ /* 0x000fe20000410000 */
[----:B------:R-:W-:Y:S01]  /*4da0*/  F2FP.PACK_AB R11, R11, R56 ;  /* 0x000000380b0b723e */ /* 0x000fe200000000ff */
[--C-:B--2---:R-:W-:Y:S02]  /*4db0*/  FADD.FTZ R4, R47, -R0.reuse ;  /* 0x800000002f047221 */ /* 0x104fe40000010000 */
[----:B------:R-:W-:Y:S02]  /*4dc0*/  FADD.FTZ R0, R63, -R0 ;  /* 0x800000003f007221 */ /* 0x000fe40000010000 */
[----:B------:R-:W-:Y:S01]  /*4dd0*/  FMUL.FTZ R4, R25, R4 ;  /* 0x0000000419047220 */ /* 0x000fe20000410000 */
[----:B-1----:R-:W-:Y:S01]  /*4de0*/  F2FP.PACK_AB R2, R6, R13 ;  /* 0x0000000d0602723e */ /* 0x002fe200000000ff */
[----:B------:R-:W-:Y:S03]  /*4df0*/  FMUL.FTZ R3, R17, R3 ;  /* 0x0000000311037220 */ /* 0x000fe60000410000 */
[----:B------:R-:W-:Y:S01]  /*4e00*/  F2FP.PACK_AB R4, R4, R27 ;  /* 0x0000001b0404723e */ /* 0x000fe200000000ff */
[----:B------:R-:W-:Y:S01]  /*4e10*/  FMUL.FTZ R12, R234, R61 ;  /* 0x0000003dea0c7220 */ /* 0x000fe20000410000 */
[----:B------:R1:W-:Y:S01]  /*4e20*/  STS [R237+0x3400], R2 ;  /* 0x00340002ed007388 */ /* 0x0003e20000000800 */
[----:B------:R-:W-:Y:S01]  /*4e30*/  FMUL.FTZ R13, R13, R62 ;  /* 0x0000003e0d0d7220 */ /* 0x000fe20000410000 */
[----:B------:R-:W-:Y:S01]  /*4e40*/  F2FP.PACK_AB R3, R3, R20 ;  /* 0x000000140303723e */ /* 0x000fe200000000ff */
[----:B------:R-:W-:Y:S01]  /*4e50*/  FMUL.FTZ R0, R6, R0 ;  /* 0x0000000006007220 */ /* 0x000fe20000410000 */
[----:B------:R-:W-:Y:S01]  /*4e60*/  BAR.SYNC.DEFER_BLOCKING 0x0 ;  /* 0x0000000000007b1d */ /* 0x000fe20000010000 */
[----:B------:R-:W-:Y:S03]  /*4e70*/  F2FP.PACK_AB R12, R12, R60 ;  /* 0x0000003c0c0c723e */ /* 0x000fe600000000ff */
[----:B------:R-:W-:Y:S02]  /*4e80*/  F2FP.PACK_AB R0, R0, R13 ;  /* 0x0000000d0000723e */ /* 0x000fe400000000ff */
[----:B-1----:R-:W-:Y:S02]  /*4e90*/  F2FP.PACK_AB R2, R43, R42 ;  /* 0x0000002a2b02723e */ /* 0x002fe400000000ff */
        /* <DEDUP_REMOVED lines=12> */
[----:B------:R-:W-:Y:S02]  /*4f60*/  STS [R237+0x6400], R22 ;  /* 0x00640016ed007388 */ /* 0x000fe40000000800 */
[----:B------:R-:W-:Y:S02]  /*4f70*/  IMAD.SHL.U32 R2, R2, 0x2, RZ ;  /* 0x0000000202027824 */ /* 0x000fe400078e00ff */
[----:B------:R-:W-:Y:S04]  /*4f80*/  STS [R238+0x27480], R11 ;  /* 0x0274800bee007388 */ /* 0x000fe80000000800 */
[----:B------:R1:W-:Y:S04]  /*4f90*/  STS [R238+0x27880], R3 ;  /* 0x02788003ee007388 */ /* 0x0003e80000000800 */
[----:B------:R-:W-:Y:S04]  /*4fa0*/  STS [R237+0x7000], R12 ;  /* 0x0070000ced007388 */ /* 0x000fe80000000800 */
[----:B------:R2:W-:Y:S04]  /*4fb0*/  STS [R237+0x7400], R0 ;  /* 0x00740000ed007388 */ /* 0x0005e80000000800 */
[----:B------:R-:W-:Y:S08]  /*4fc0*/  LDSM.16.MT88.4 R4, [R217+0x20480] ;  /* 0x02048000d904783b */ /* 0x000ff00000004200 */
[----:B------:R-:W3:Y:S01]  /*4fd0*/  LDSM.16.MT88.4 R8, [R2+0x18080] ;  /* 0x018080000208783b */ /* 0x000ee20000004200 */
[C---:B-1----:R-:W-:Y:S07]  /*4fe0*/  IMAD.SHL.U32 R3, R220.reuse, 0x2, RZ ;  /* 0x00000002dc037824 */ /* 0x042fee00078e00ff */
[----:B------:R-:W1:Y:S01]  /*4ff0*/  LDSM.16.MT88.4 R12, [R216+0x20480] ;  /* 0x02048000d80c783b */ /* 0x000e620000004200 */
[----:B--2---:R-:W-:Y:S07]  /*5000*/  IMAD.SHL.U32 R0, R227, 0x2, RZ ;  /* 0x00000002e3007824 */ /* 0x004fee00078e00ff */
        /* <DEDUP_REMOVED lines=71> */
[----:B------:R-:W-:Y:S01]  /*5480*/  IMAD.SHL.U32 R4, R220, 0x2, RZ ;  /* 0x00000002dc047824 */ /* 0x000fe200078e00ff */
[-C--:B--2---:R-:W-:Y:S01]  /*5490*/  HMMA.16816.F32 R68, R32, R52.reuse, R68 ;  /* 0x000000342044723c */ /* 0x084fe20000001844 */
[----:B------:R1:W2:Y:S04]  /*54a0*/  LDSM.16.M88.4 R28, [R3+0x25480] ;  /* 0x02548000031c783b */ /* 0x0002a80000000200 */
[----:B------:R-:W-:Y:S03]  /*54b0*/  IMAD.IADD R208, R4, 0x1, R210 ;  /* 0x0000000104d07824 */ /* 0x000fe600078e02d2 */
        /* <DEDUP_REMOVED lines=23> */
[----:B------:R-:W-:Y:S01]  /*5630*/  ULDC.64 UR6, c[0x0][0x208] ;  /* 0x0000820000067ab9 */ /* 0x000fe20000000a00 */
[----:B------:R-:W-:Y:S01]  /*5640*/  IMAD.U32 R7, RZ, RZ, UR12 ;  /* 0x0000000cff077e24 */ /* 0x000fe2000f8e00ff */
[----:B------:R-:W-:Y:S01]  /*5650*/  USHF.R.S32.HI UR4, URZ, 0x1f, UR25 ;  /* 0x0000001f3f047899 */ /* 0x000fe20008011419 */
[----:B------:R-:W3:Y:S01]  /*5660*/  LDL.64 R242, [R1+0x20] ;  /* 0x0000200001f27983 */ /* 0x000ee20000100a00 */
[----:B------:R-:W-:Y:S01]  /*5670*/  UIMAD.WIDE.U32 UR26, UR25, UR6, URZ ;  /* 0x00000006191a72a5 */ /* 0x000fe2000f8e003f */
[----:B------:R-:W-:Y:S01]  /*5680*/  IMAD.U32 R12, RZ, RZ, UR11 ;  /* 0x0000000bff0c7e24 */ /* 0x000fe2000f8e00ff */
[----:B------:R-:W-:Y:S01]  /*5690*/  UIMAD UR4, UR4, UR6, URZ ;  /* 0x00000006040472a4 */ /* 0x000fe2000f8e023f */
[----:B------:R-:W4:Y:S01]  /*56a0*/  LDL R211, [R1+0x1c] ;  /* 0x00001c0001d37983 */ /* 0x000f220000100800 */
[----:B------:R-:W-:Y:S02]  /*56b0*/  USHF.L.U32 UR6, UR26, 0x6, URZ ;  /* 0x000000061a067899 */ /* 0x000fe4000800063f */
[----:B------:R-:W-:Y:S01]  /*56c0*/  UIMAD UR4, UR25, UR7, UR4 ;  /* 0x00000007190472a4 */ /* 0x000fe2000f8e0204 */
[----:B------:R-:W5:Y:S01]  /*56d0*/  LDL R209, [R1+0x38] ;  /* 0x0000380001d17983 */ /* 0x000f620000100800 */
[----:B------:R-:W-:Y:S02]  /*56e0*/  USHF.L.U32 UR25, UR25, 0x6, URZ ;  /* 0x0000000619197899 */ /* 0x000fe4000800063f */
[----:B------:R-:W-:Y:S01]  /*56f0*/  UIADD3 UR4, UR27, UR4, URZ ;  /* 0x000000041b047290 */ /* 0x000fe2000fffe03f */
[----:B------:R-:W5:Y:S03]  /*5700*/  LDL.64 R206, [R1] ;  /* 0x0000000001ce7983 */ /* 0x000f660000100a00 */
[----:B------:R-:W-:Y:S01]  /*5710*/  USHF.L.U64.HI UR4, UR26, 0x6, UR4 ;  /* 0x000000061a047899 */ /* 0x000fe20008010204 */
[----:B------:R-:W-:Y:S02]  /*5720*/  IMAD.U32 R5, RZ, RZ, UR25 ;  /* 0x00000019ff057e24 */ /* 0x000fe4000f8e00ff */
[----:B------:R-:W-:Y:S01]  /*5730*/  IMAD.U32 R13, RZ, RZ, UR25 ;  /* 0x00000019ff0d7e24 */ /* 0x000fe2000f8e00ff */
[----:B--2---:R-:W-:Y:S04]  /*5740*/  IADD3 R7, P2, P1, R204, UR6, R7 ;  /* 0x00000006cc077c10 */ /* 0x004fe8000f95e007 */
[----:B------:R-:W-:Y:S02]  /*5750*/  IADD3.X R12, R251, UR4, R12, P2, P1 ;  /* 0x00000004fb0c7c10 */ /* 0x000fe400097e240c */
[----:B---3--:R-:W-:Y:S04]  /*5760*/  IADD3 R4, P1, R242, UR25, RZ ;  /* 0x00000019f2047c10 */ /* 0x008fe8000ff3e0ff */
[----:B----4-:R-:W-:Y:S02]  /*5770*/  LEA.HI.X.SX32 R5, R5, R211, 0x1, P1 ;  /* 0x000000d305057211 */ /* 0x010fe400008f0eff */
[C---:B------:R-:W-:Y:S04]  /*5780*/  LEA R10, P1, R4.reuse, c[0x0][0x280], 0x2 ;  /* 0x0000a000040a7a11 */ /* 0x040fe800078210ff */
[----:B------:R-:W-:Y:S02]  /*5790*/  LEA.HI.X R11, R4, c[0x0][0x284], R5, 0x2, P1 ;  /* 0x0000a100040b7a11 */ /* 0x000fe400008f1405 */
[----:B------:R-:W-:Y:S04]  /*57a0*/  IADD3 R4, P1, R204, UR6, RZ ;  /* 0x00000006cc047c10 */ /* 0x000fe8000ff3e0ff */
[----:B------:R-:W-:Y:S02]  /*57b0*/  IADD3.X R5, R251, UR4, RZ, P1, !PT ;  /* 0x00000004fb057c10 */ /* 0x000fe40008ffe4ff */
[C---:B------:R-:W-:Y:S04]  /*57c0*/  LEA R8, P1, R4.reuse, c[0x0][0x1f0], 0x1 ;  /* 0x00007c0004087a11 */ /* 0x040fe800078208ff */
[----:B------:R-:W-:Y:S01]  /*57d0*/  LEA.HI.X R9, R4, c[0x0][0x1f4], R5, 0x1, P1 ;  /* 0x00007d0004097a11 */ /* 0x000fe200008f0c05 */
[----:B------:R-:W-:Y:S01]  /*57e0*/  IMAD.U32 R4, RZ, RZ, UR16 ;  /* 0x00000010ff047e24 */ /* 0x000fe2000f8e00ff */
[C---:B------:R-:W-:Y:S02]  /*57f0*/  LEA R6, P1, R7.reuse, c[0x0][0x1f0], 0x1 ;  /* 0x00007c0007067a11 */ /* 0x040fe400078208ff */
[----:B------:R-:W-:Y:S01]  /*5800*/  IADD3 R5, -R246, c[0x0][0x168], -R13 ;  /* 0x00005a00f6057a10 */ /* 0x000fe20007ffe90d */
[----:B-----5:R-:W-:Y:S01]  /*5810*/  IMAD R4, R4, 0x4000, R209 ;  /* 0x0000400004047824 */ /* 0x020fe200078e02d1 */
        /* <DEDUP_REMOVED lines=19> */
.L_x_1848:
[-C--:B-12-4-:R-:W-:Y:S01]  /*5950*/  HMMA.16816.F32 R4, R36, R16.reuse, RZ ;  /* 0x000000102404723c */ /* 0x096fe200000018ff */
[----:B------:R-:W-:Y:S01]  /*5960*/  LDSM.16.MT88.4 R56, [R0+0x1080] ;  /* 0x001080000038783b */ /* 0x000fe20000004200 */
[----:B------:R-:W-:Y:S02]  /*5970*/  ULDC.64 UR6, c[0x0][0x238] ;  /* 0x00008e0000067ab9 */ /* 0x000fe40000000a00 */
[----:B------:R-:W-:Y:S01]  /*5980*/  IMAD.IADD R209, R3, 0x1, R225 ;  /* 0x0000000103d17824 */ /* 0x000fe200078e02e1 */
[----:B------:R-:W-:Y:S01]  /*5990*/  USHF.R.S32.HI UR4, URZ, 0x1f, UR19 ;  /* 0x0000001f3f047899 */ /* 0x000fe20008011413 */
[----:B------:R-:W-:Y:S01]  /*59a0*/  LDSM.16.MT88.4 R64, [R0+0x1880] ;  /* 0x001880000040783b */ /* 0x000fe20000004200 */
[----:B------:R-:W-:Y:S01]  /*59b0*/  USHF.L.U32 UR25, UR24, 0xd, URZ ;  /* 0x0000000d18197899 */ /* 0x000fe2000800063f */
[C---:B------:R-:W-:Y:S01]  /*59c0*/  HMMA.16816.F32 R8, R28.reuse, R16, RZ ;  /* 0x000000101c08723c */ /* 0x040fe200000018ff */
[----:B------:R-:W-:Y:S02]  /*59d0*/  UIMAD UR4, UR4, UR6, URZ ;  /* 0x00000006040472a4 */ /* 0x000fe4000f8e023f */
[----:B------:R-:W1:Y:S01]  /*59e0*/  LDSM.16.M88.4 R52, [R209+0x24480] ;  /* 0x02448000d134783b */ /* 0x000e620000000200 */
[----:B------:R-:W-:Y:S01]  /*59f0*/  IMAD.IADD R204, R210, 0x1, R209 ;  /* 0x00000001d2cc7824 */ /* 0x000fe200078e02d1 */
[----:B------:R-:W-:Y:S02]  /*5a00*/  UIMAD UR4, UR19, UR7, UR4 ;  /* 0x00000007130472a4 */ /* 0x000fe4000f8e0204 */
[----:B------:R-:W-:Y:S01]  /*5a10*/  USHF.R.S32.HI UR24, URZ, 0x1f, UR20 ;  /* 0x0000001f3f187899 */ /* 0x000fe20008011414 */
[-C--:B------:R-:W-:Y:S01]  /*5a20*/  HMMA.16816.F32 R12, R28, R18.reuse, RZ ;  /* 0x000000121c0c723c */ /* 0x080fe200000018ff */
[----:B------:R-:W2:Y:S01]  /*5a30*/  LDSM.16.M88.4 R60, [R209+0x25480] ;  /* 0x02548000d13c783b */ /* 0x000ea20000000200 */
[----:B------:R-:W-:Y:S02]  /*5a40*/  ULDC.64 UR6, c[0x0][0x240] ;  /* 0x0000900000067ab9 */ /* 0x000fe40000000a00 */
[----:B------:R-:W-:Y:S02]  /*5a50*/  UIMAD UR6, UR24, UR6, URZ ;  /* 0x00000006180672a4 */ /* 0x000fe4000f8e023f */
[----:B------:R-:W0:Y:S01]  /*5a60*/  LDGDEPBAR ;  /* 0x00000000000079af */ /* 0x000e220000000000 */
[----:B------:R-:W-:Y:S01]  /*5a70*/  UISETP.GE.AND UP0, UPT, UR15, UR18, UPT ;  /* 0x000000120f00728c */ /* 0x000fe2000bf06270 */
[C---:B------:R-:W-:Y:S01]  /*5a80*/  HMMA.16816.F32 R16, R36.reuse, R18, RZ ;  /* 0x000000122410723c */ /* 0x040fe200000018ff */
[----:B------:R-:W-:Y:S02]  /*5a90*/  UIMAD UR6, UR20, UR7, UR6 ;  /* 0x00000007140672a4 */ /* 0x000fe4000f8e0206 */
[----:B------:R-:W-:Y:S02]  /*5aa0*/  UIADD3 UR7, UR5, 0x1, URZ ;  /* 0x0000000105077890 */ /* 0x000fe4000fffe03f */
[----:B------:R-:W-:Y:S02]  /*5ab0*/  UISETP.GE.AND UP3, UPT, UR5, 0x1, UPT ;  /* 0x000000010500788c */ /* 0x000fe4000bf66270 */
[----:B------:R-:W-:Y:S01]  /*5ac0*/  UISETP.GE.AND UP2, UPT, UR17, 0x1, UPT ;  /* 0x000000011100788c */ /* 0x000fe2000bf46270 */
[-C--:B------:R-:W-:Y:S01]  /*5ad0*/  HMMA.16816.F32 R20, R36, R40.reuse, RZ ;  /* 0x000000282414723c */ /* 0x080fe200000018ff */
[----:B------:R-:W-:Y:S02]  /*5ae0*/  UISETP.GE.AND UP1, UPT, UR16, 0x1, UPT ;  /* 0x000000011000788c */ /* 0x000fe4000bf26270 */
[----:B------:R-:W-:Y:S02]  /*5af0*/  USEL UR5, UR7, URZ, !UP3 ;  /* 0x0000003f07057287 */ /* 0x000fe4000d800000 */
[----:B------:R-:W-:Y:S03]  /*5b00*/  UMOV UR24, UR15 ;  /* 0x0000000f00187c82 */ /* 0x000fe60008000000 */
        /* <DEDUP_REMOVED lines=10> */
[----:B------:R-:W-:Y:S07]  /*5bb0*/  LDSM.16.MT88.4 R48, [R0+0x2080] ;  /* 0x002080000030783b */ /* 0x000fee0000004200 */
[-C--:B------:R-:W-:Y:S08]  /*5bc0*/  HMMA.16816.F32 R20, R44, R200.reuse, R20 ;  /* 0x000000c82c14723c */ /* 0x080ff00000001814 */
[C---:B------:R-:W-:Y:S08]  /*5bd0*/  HMMA.16816.F32 R24, R196.reuse, R200, R24 ;  /* 0x000000c8c418723c */ /* 0x040ff00000001818 */
[-C--:B------:R-:W-:Y:S01]  /*5be0*/  HMMA.16816.F32 R28, R196, R202.reuse, R28 ;  /* 0x000000cac41c723c */ /* 0x080fe2000000181c */
[----:B------:R-:W-:Y:S07]  /*5bf0*/  LDSM.16.MT88.4 R196, [R0+0x3880] ;  /* 0x0038800000c4783b */ /* 0x000fee0000004200 */
[----:B------:R-:W-:Y:S01]  /*5c00*/  HMMA.16816.F32 R32, R44, R202, R32 ;  /* 0x000000ca2c20723c */ /* 0x000fe20000001820 */
[----:B------:R-:W4:Y:S07]  /*5c10*/  LDSM.16.MT88.4 R44, [R0+0x5880] ;  /* 0x00588000002c783b */ /* 0x000f2e0000004200 */
        /* <DEDUP_REMOVED lines=10> */
[----:B------:R-:W1:Y:S05]  /*5cc0*/  LDSM.16.M88.4 R36, [R3+0x26480] ;  /* 0x026480000324783b */ /* 0x000e6a0000000200 */
[----:B------:R2:W3:Y:S02]  /*5cd0*/  LDSM.16.M88.4 R52, [R3+0x27480] ;  /* 0x027480000334783b */ /* 0x0004e40000000200 */
[-C--:B----4-:R-:W-:Y:S08]  /*5ce0*/  HMMA.16816.F32 R4, R40, R64.reuse, R4 ;  /* 0x000000402804723c */ /* 0x090ff00000001804 */
[C---:B-----5:R-:W-:Y:S08]  /*5cf0*/  HMMA.16816.F32 R8, R204.reuse, R64, R8 ;  /* 0x00000040cc08723c */ /* 0x060ff00000001808 */
[-C--:B------:R-:W-:Y:S04]  /*5d00*/  HMMA.16816.F32 R12, R204, R66.reuse, R12 ;  /* 0x00000042cc0c723c */ /* 0x080fe8000000180c */
[----:B--2---:R-:W-:Y:S04]  /*5d10*/  IADD3 R3, R225, R3, R210 ;  /* 0x00000003e1037210 */ /* 0x004fe80007ffe0d2 */
[C---:B------:R-:W-:Y:S01]  /*5d20*/  HMMA.16816.F32 R16, R40.reuse, R66, R16 ;  /* 0x000000422810723c */ /* 0x040fe20000001810 */
[----:B------:R-:W2:Y:S07]  /*5d30*/  LDSM.16.MT88.4 R64, [R0+0x2880] ;  /* 0x002880000040783b */ /* 0x000eae0000004200 */
[-C--:B------:R-:W-:Y:S08]  /*5d40*/  HMMA.16816.F32 R20, R40, R44.reuse, R20 ;  /* 0x0000002c2814723c */ /* 0x080ff00000001814 */
[C---:B------:R-:W-:Y:S08]  /*5d50*/  HMMA.16816.F32 R24, R204.reuse, R44, R24 ;  /* 0x0000002ccc18723c */ /* 0x040ff00000001818 */
[-C--:B------:R-:W-:Y:S08]  /*5d60*/  HMMA.16816.F32 R28, R204, R46.reuse, R28 ;  /* 0x0000002ecc1c723c */ /* 0x080ff0000000181c */
[----:B------:R-:W-:Y:S01]  /*5d70*/  HMMA.16816.F32 R32, R40, R46, R32 ;  /* 0x0000002e2820723c */ /* 0x000fe20000001820 */
[----:B------:R-:W4:Y:S05]  /*5d80*/  LDSM.16.M88.4 R40, [R208+0x27480] ;  /* 0x02748000d028783b */ /* 0x000f2a0000000200 */
[----:B------:R-:W5:Y:S02]  /*5d90*/  LDSM.16.MT88.4 R44, [R0+0x6880] ;  /* 0x00688000002c783b */ /* 0x000f640000004200 */
[-C--:B-1----:R-:W-:Y:S08]  /*5da0*/  HMMA.16816.F32 R4, R36, R48.reuse, R4 ;  /* 0x000000302404723c */ /* 0x082ff00000001804 */
[C---:B---3--:R-:W-:Y:S08]  /*5db0*/  HMMA.16816.F32 R8, R52.reuse, R48, R8 ;  /* 0x000000303408723c */ /* 0x048ff00000001808 */
        /* <DEDUP_REMOVED lines=8> */
[----:B------:R-:W1:Y:S05]  /*5e40*/  LDSM.16.M88.4 R36, [R209+0x26480] ;  /* 0x02648000d124783b */ /* 0x000e6a0000000200 */
[----:B------:R-:W3:Y:S02]  /*5e50*/  LDSM.16.MT88.4 R56, [R0+0x7080] ;  /* 0x007080000038783b */ /* 0x000ee40000004200 */
[-C--:B--2---:R-:W-:Y:S08]  /*5e60*/  HMMA.16816.F32 R4, R60, R64.reuse, R4 ;  /* 0x000000403c04723c */ /* 0x084ff00000001804 */
[C---:B----4-:R-:W-:Y:S08]  /*5e70*/  HMMA.16816.F32 R8, R40.reuse, R64, R8 ;  /* 0x000000402808723c */ /* 0x050ff00000001808 */
[-C--:B------:R-:W-:Y:S08]  /*5e80*/  HMMA.16816.F32 R12, R40, R66.reuse, R12 ;  /* 0x00000042280c723c */ /* 0x080ff0000000180c */
[C---:B------:R-:W-:Y:S01]  /*5e90*/  HMMA.16816.F32 R16, R60.reuse, R66, R16 ;  /* 0x000000423c10723c */ /* 0x040fe20000001810 */
[----:B------:R-:W2:Y:S07]  /*5ea0*/  LDSM.16.M88.4 R64, [R3+0x26480] ;  /* 0x026480000340783b */ /* 0x000eae0000000200 */
[-C--:B-----5:R-:W-:Y:S08]  /*5eb0*/  HMMA.16816.F32 R20, R60, R44.reuse, R20 ;  /* 0x0000002c3c14723c */ /* 0x0a0ff00000001814 */
[C---:B------:R-:W-:Y:S08]  /*5ec0*/  HMMA.16816.F32 R24, R40.reuse, R44, R24 ;  /* 0x0000002c2818723c */ /* 0x040ff00000001818 */
[-C--:B------:R-:W-:Y:S01]  /*5ed0*/  HMMA.16816.F32 R28, R40, R46.reuse, R28 ;  /* 0x0000002e281c723c */ /* 0x080fe2000000181c */
[----:B------:R-:W4:Y:S07]  /*5ee0*/  LDSM.16.M88.4 R40, [R3+0x27480] ;  /* 0x027480000328783b */ /* 0x000f2e0000000200 */
[----:B------:R-:W-:Y:S01]  /*5ef0*/  HMMA.16816.F32 R32, R60, R46, R32 ;  /* 0x0000002e3c20723c */ /* 0x000fe20000001820 */
[----:B------:R5:W2:Y:S07]  /*5f00*/  LDSM.16.MT88.4 R44, [R0+0x7880] ;  /* 0x00788000002c783b */ /* 0x000aae0000004200 */
[-C--:B-1----:R-:W-:Y:S08]  /*5f10*/  HMMA.16816.F32 R4, R36, R48.reuse, R4 ;  /* 0x000000302404723c */ /* 0x082ff00000001804 */
[C---:B------:R-:W-:Y:S08]  /*5f20*/  HMMA.16816.F32 R8, R52.reuse, R48, R8 ;  /* 0x000000303408723c */ /* 0x040ff00000001808 */
[-C--:B------:R-:W-:Y:S01]  /*5f30*/  HMMA.16816.F32 R12, R52, R50.reuse, R12 ;  /* 0x00000032340c723c */ /* 0x080fe2000000180c */
[----:B-----5:R-:W-:Y:S07]  /*5f40*/  IMAD.U32 R0, RZ, RZ, UR20 ;  /* 0x00000014ff007e24 */ /* 0x020fee000f8e00ff */
[C---:B------:R-:W-:Y:S08]  /*5f50*/  HMMA.16816.F32 R16, R36.reuse, R50, R16 ;  /* 0x000000322410723c */ /* 0x040ff00000001810 */
[-C--:B---3--:R-:W-:Y:S08]  /*5f60*/  HMMA.16816.F32 R20, R36, R56.reuse, R20 ;  /* 0x000000382414723c */ /* 0x088ff00000001814 */
[C---:B------:R-:W-:Y:S08]  /*5f70*/  HMMA.16816.F32 R24, R52.reuse, R56, R24 ;  /* 0x000000383418723c */ /* 0x040ff00000001818 */
[-C--:B------:R-:W-:Y:S01]  /*5f80*/  HMMA.16816.F32 R28, R52, R58.reuse, R28 ;  /* 0x0000003a341c723c */ /* 0x080fe2000000181c */
[----:B------:R-:W-:Y:S07]  /*5f90*/  LDSM.16.MT88.4 R52, [R216+0x27c80] ;  /* 0x027c8000d834783b */ /* 0x000fee0000004200 */
[----:B------:R-:W-:Y:S07]  /*5fa0*/  HMMA.16816.F32 R32, R36, R58, R32 ;  /* 0x0000003a2420723c */ /* 0x000fee0000001820 */
[----:B------:R-:W-:Y:S01]  /*5fb0*/  IMAD.U32 R36, RZ, RZ, UR19 ;  /* 0x00000013ff247e24 */ /* 0x000fe2000f8e00ff */
[-C--:B--2---:R-:W-:Y:S05]  /*5fc0*/  HMMA.16816.F32 R4, R64, R196.reuse, R4 ;  /* 0x000000c44004723c */ /* 0x084fea0000001804 */
[----:B------:R-:W-:Y:S03]  /*5fd0*/  IMAD.WIDE.U32 R36, R36, c[0x0][0x238], R248 ;  /* 0x00008e0024247a25 */ /* 0x000fe600078e00f8 */
[C---:B----4-:R-:W-:Y:S04]  /*5fe0*/  HMMA.16816.F32 R8, R40.reuse, R196, R8 ;  /* 0x000000c42808723c */ /* 0x050fe80000001808 */
        /* <DEDUP_REMOVED lines=9> */
[-C--:B------:R-:W-:Y:S04]  /*6080*/  HMMA.16816.F32 R20, R64, R44.reuse, R20 ;  /* 0x0000002c4014723c */ /* 0x080fe80000001814 */
        /* <DEDUP_REMOVED lines=194> */
.L_x_1844:
[----:B------:R-:W-:Y:S01]  /*6cb0*/  USHF.L.U32 UR7, UR21, 0x7, URZ ;  /* 0x0000000715077899 */ /* 0x000fe2000800063f */
[----:B------:R-:W-:Y:S05]  /*6cc0*/  @P0 BRA `(.L_x_1850) ;  /* 0x00001dd000000947 */ /* 0x000fea0003800000 */
[----:B------:R-:W-:Y:S01]  /*6cd0*/  SHF.R.S32.HI R5, RZ, 0x1f, R248 ;  /* 0x0000001fff057819 */ /* 0x000fe200000114f8 */
[----:B------:R-:W-:Y:S01]  /*6ce0*/  BAR.SYNC.DEFER_BLOCKING 0x1, 0x100 ;  /* 0x0044000000007b1d */ /* 0x000fe20000010000 */
[----:B------:R-:W-:Y:S01]  /*6cf0*/  F2FP.PACK_AB R68, R69, R68 ;  /* 0x000000444544723e */ /* 0x000fe200000000ff */
[----:B------:R-:W-:Y:S01]  /*6d00*/  USHF.R.S32.HI UR6, URZ, 0x1f, UR19 ;  /* 0x0000001f3f067899 */ /* 0x000fe20008011413 */
[CC--:B------:R-:W-:Y:S02]  /*6d10*/  LEA.HI R3, R5.reuse, R248.reuse, RZ, 0x2 ;  /* 0x000000f805037211 */ /* 0x0c0fe400078f10ff */
[CC--:B------:R-:W-:Y:S01]  /*6d20*/  LEA.HI R10, R5.reuse, R248.reuse, RZ, 0x4 ;  /* 0x000000f8050a7211 */ /* 0x0c0fe200078f20ff */
[----:B------:R-:W-:Y:S01]  /*6d30*/  ULDC UR8, c[0x0][0x2f0] ;  /* 0x0000bc0000087ab9 */ /* 0x000fe20000000800 */
[--C-:B------:R-:W-:Y:S01]  /*6d40*/  SHF.R.S32.HI R4, RZ, 0x2, R3.reuse ;  /* 0x00000002ff047819 */ /* 0x100fe20000011403 */
[----:B------:R-:W-:Y:S01]  /*6d50*/  UIADD3 UR8, -UR7, UR8, URZ ;  /* 0x0000000807087290 */ /* 0x000fe2000fffe13f */
[----:B------:R-:W-:Y:S01]  /*6d60*/  SHF.R.S32.HI R0, RZ, 0x1f, R3 ;  /* 0x0000001fff007819 */ /* 0x000fe20000011403 */
[----:B------:R-:W-:Y:S01]  /*6d70*/  ULDC.64 UR4, c[0x0][0x338] ;  /* 0x0000ce0000047ab9 */ /* 0x000fe20000000a00 */
[----:B------:R-:W-:Y:S01]  /*6d80*/  LEA.HI R40, R5, R248, RZ, 0x7 ;  /* 0x000000f805287211 */ /* 0x000fe200078f38ff */
[----:B------:R-:W-:Y:S01]  /*6d90*/  UISETP.LT.AND UP0, UPT, UR8, 0x80, UPT ;  /* 0x000000800800788c */ /* 0x000fe2000bf01270 */
[----:B------:R-:W-:Y:S01]  /*6da0*/  LEA.HI R0, R0, R4, RZ, 0x3 ;  /* 0x0000000400007211 */ /* 0x000fe200078f18ff */
[----:B------:R-:W-:Y:S01]  /*6db0*/  UIMAD UR4, UR6, UR4, URZ ;  /* 0x00000004060472a4 */ /* 0x000fe2000f8e023f */
[----:B------:R-:W-:Y:S01]  /*6dc0*/  F2FP.PACK_AB R70, R71, R70 ;  /* 0x000000464746723e */ /* 0x000fe200000000ff */
[----:B------:R-:W-:Y:S01]  /*6dd0*/  USEL UR8, UR8, 0x80, UP0 ;  /* 0x0000008008087887 */ /* 0x000fe20008000000 */
[----:B------:R-:W-:Y:S01]  /*6de0*/  LOP3.LUT R2, R0, 0xfffffff8, RZ, 0xc0, !PT ;  /* 0xfffffff800027812 */ /* 0x000fe200078ec0ff */
[----:B------:R-:W-:Y:S01]  /*6df0*/  UIMAD UR5, UR19, UR5, UR4 ;  /* 0x00000005130572a4 */ /* 0x000fe2000f8e0204 */
[----:B------:R-:W-:Y:S01]  /*6e00*/  LEA.HI R0, R5, R248, RZ, 0x5 ;  /* 0x000000f805007211 */ /* 0x000fe200078f28ff */
[----:B------:R-:W-:Y:S01]  /*6e10*/  USHF.R.S32.HI UR7, URZ, 0x1f, UR20 ;  /* 0x0000001f3f077899 */ /* 0x000fe20008011414 */
[----:B------:R-:W-:Y:S01]  /*6e20*/  F2FP.PACK_AB R96, R97, R96 ;  /* 0x000000606160723e */ /* 0x000fe200000000ff */
[----:B------:R-:W-:Y:S01]  /*6e30*/  IMAD.IADD R8, R4, 0x1, -R2 ;  /* 0x0000000104087824 */ /* 0x000fe200078e0a02 */
[----:B------:R-:W-:Y:S01]  /*6e40*/  LEA.HI R2, R5, R248, RZ, 0x6 ;  /* 0x000000f805027211 */ /* 0x000fe200078f30ff */
[----:B------:R-:W-:Y:S01]  /*6e50*/  BSSY B0, `(.L_x_1851) ;  /* 0x00000ca000007945 */ /* 0x000fe20003800000 */
[----:B------:R-:W-:-:S02]  /*6e60*/  SHF.R.S32.HI R6, RZ, 0x5, R0 ;  /* 0x00000005ff067819 */ /* 0x000fc40000011400 */
[----:B------:R-:W-:Y:S02]  /*6e70*/  LOP3.LUT R4, R3, 0x3ffffffc, RZ, 0xc0, !PT ;  /* 0x3ffffffc03047812 */ /* 0x000fe400078ec0ff */
[----:B------:R-:W-:Y:S01]  /*6e80*/  SHF.R.U32.HI R5, RZ, 0x3, R2 ;  /* 0x00000003ff057819 */ /* 0x000fe20000011602 */
[----:B------:R-:W-:Y:S01]  /*6e90*/  IMAD.SHL.U32 R2, R8, 0x40, RZ ;  /* 0x0000004008027824 */ /* 0x000fe200078e00ff */
[----:B------:R-:W-:Y:S01]  /*6ea0*/  LEA.HI R0, R0, R6, RZ, 0x1 ;  /* 0x0000000600007211 */ /* 0x000fe200078f08ff */
[----:B------:R-:W-:Y:S01]  /*6eb0*/  IMAD.IADD R7, R248, 0x1, -R4 ;  /* 0x00000001f8077824 */ /* 0x000fe200078e0a04 */
[----:B------:R-:W-:Y:S02]  /*6ec0*/  LOP3.LUT R3, R10, 0xfffffff0, RZ, 0xc0, !PT ;  /* 0xfffffff00a037812 */ /* 0x000fe400078ec0ff */
        /* <DEDUP_REMOVED lines=21> */
[----:B------:R-:W-:Y:S02]  /*7020*/  F2FP.PACK_AB R98, R99, R98 ;  /* 0x000000626362723e */ /* 0x000fe400000000ff */
[C---:B------:R-:W-:Y:S01]  /*7030*/  IADD3 R2, R0.reuse, 0x40, RZ ;  /* 0x0000004000027810 */ /* 0x040fe20007ffe0ff */
[----:B------:R-:W-:Y:S01]  /*7040*/  STS [R0+0x8080], R68 ;  /* 0x0080804400007388 */ /* 0x000fe20000000800 */
[----:B------:R-:W-:-:S02]  /*7050*/  @P0 IADD3 R2, R0, -0x40, RZ ;  /* 0xffffffc000020810 */ /* 0x000fc40007ffe0ff */
        /* <DEDUP_REMOVED lines=89> */
[----:B------:R-:W-:-:S02]  /*75f0*/  LOP3.LUT R5, R3, 0x7fffe000, RZ, 0xc0, !PT ;  /* 0x7fffe00003057812 */ /* 0x000fc400078ec0ff */
[----:B------:R-:W-:Y:S01]  /*7600*/  F2FP.PACK_AB R4, R181, R180 ;  /* 0x000000b4b504723e */ /* 0x000fe200000000ff */
[----:B------:R-:W-:Y:S01]  /*7610*/  STS [R2+0xf480], R118 ;  /* 0x00f4807602007388 */ /* 0x000fe20000000800 */
[----:B------:R-:W-:Y:S02]  /*7620*/  F2FP.PACK_AB R3, R183, R182 ;  /* 0x000000b6b703723e */ /* 0x000fe400000000ff */
[----:B------:R-:W-:Y:S01]  /*7630*/  LOP3.LUT R8, R8, 0x7ffffe00, RZ, 0xc0, !PT ;  /* 0x7ffffe0008087812 */ /* 0x000fe200078ec0ff */
[----:B------:R-:W-:Y:S01]  /*7640*/  STS [R0+0x80], R39 ;  /* 0x0000802700007388 */ /* 0x000fe20000000800 */
[----:B------:R-:W-:Y:S02]  /*7650*/  ISETP.GE.AND P2, PT, R10, UR8, PT ;  /* 0x000000080a007c0c */ /* 0x000fe4000bf46270 */
[----:B------:R-:W-:Y:S01]  /*7660*/  IADD3 R5, R7, R5, R8 ;  /* 0x0000000507057210 */ /* 0x000fe20007ffe008 */
[----:B------:R-:W-:Y:S01]  /*7670*/  STS [R0+0x480], R38 ;  /* 0x0004802600007388 */ /* 0x000fe20000000800 */
[----:B------:R-:W-:-:S02]  /*7680*/  SHF.R.S32.HI R7, RZ, 0x1f, R6 ;  /* 0x0000001fff077819 */ /* 0x000fc40000011406 */
[----:B------:R-:W-:Y:S01]  /*7690*/  ISETP.GE.OR P0, PT, R6, c[0x0][0x324], P2 ;  /* 0x0000c90006007a0c */ /* 0x000fe20001706670 */
        /* <DEDUP_REMOVED lines=29> */
[----:B------:R4:W-:Y:S01]  /*7870*/  STS [R2+0x7480], R3 ;  /* 0x0074800302007388 */ /* 0x0009e20000000800 */
[----:B-1----:R-:W-:Y:S01]  /*7880*/  SHF.R.S32.HI R11, RZ, 0x1f, R10 ;  /* 0x0000001fff0b7819 */ /* 0x002fe2000001140a */
[----:B--2---:R-:W-:-:S02]  /*7890*/  IMAD.SHL.U32 R0, R5, 0x2, RZ ;  /* 0x0000000205007824 */ /* 0x004fc400078e00ff */
[----:B------:R-:W-:Y:S01]  /*78a0*/  BAR.SYNC.DEFER_BLOCKING 0x1, 0x100 ;  /* 0x0044000000007b1d */ /* 0x000fe20000010000 */
[----:B------:R-:W-:Y:S02]  /*78b0*/  IMAD.U32 R5, RZ, RZ, UR21 ;  /* 0x00000015ff057e24 */ /* 0x000fe4000f8e00ff */
[----:B---3--:R-:W-:Y:S02]  /*78c0*/  IMAD.U32 R4, RZ, RZ, UR20 ;  /* 0x00000014ff047e24 */ /* 0x008fe4000f8e00ff */
[----:B----4-:R-:W-:-:S04]  /*78d0*/  IMAD.U32 R2, RZ, RZ, UR19 ;  /* 0x00000013ff027e24 */ /* 0x010fc8000f8e00ff */
[----:B------:R-:W-:-:S05]  /*78e0*/  IMAD.WIDE.U32 R2, R2, c[0x0][0x338], R6 ;  /* 0x0000ce0002027a25 */ /* 0x000fca00078e0006 */
[----:B------:R-:W-:Y:S01]  /*78f0*/  IADD3 R3, R3, UR5, RZ ;  /* 0x0000000503037c10 */ /* 0x000fe2000fffe0ff */
[----:B------:R-:W-:Y:S02]  /*7900*/  ULDC.64 UR4, c[0x0][0x340] ;  /* 0x0000d00000047ab9 */ /* 0x000fe40000000a00 */
[----:B------:R-:W-:Y:S02]  /*7910*/  UIMAD UR4, UR7, UR4, URZ ;  /* 0x00000004070472a4 */ /* 0x000fe4000f8e023f */
[----:B------:R-:W-:Y:S02]  /*7920*/  IMAD.WIDE.U32 R8, R4, c[0x0][0x340], R2 ;  /* 0x0000d00004087a25 */ /* 0x000fe400078e0002 */
[----:B------:R-:W-:Y:S01]  /*7930*/  UIMAD UR4, UR20, UR5, UR4 ;  /* 0x00000005140472a4 */ /* 0x000fe2000f8e0204 */
[----:B------:R1:W2:Y:S01]  /*7940*/  LDS.128 R20, [R0+0x8880] ;  /* 0x0088800000147984 */ /* 0x0002a20000000c00 */
[----:B------:R-:W-:-:S03]  /*7950*/  IMAD.WIDE R2, R5, 0x80, R10 ;  /* 0x0000008005027825 */ /* 0x000fc600078e020a */
[----:B------:R1:W3:Y:S01]  /*7960*/  LDS.128 R24, [R0+0x9080] ;  /* 0x0090800000187984 */ /* 0x0002e20000000c00 */
[----:B------:R-:W-:-:S03]  /*7970*/  IADD3 R5, R9, UR4, RZ ;  /* 0x0000000409057c10 */ /* 0x000fc6000fffe0ff */
        /* <DEDUP_REMOVED lines=23> */
.L_x_1852:
[----:B--234-:R-:W-:Y:S05]  /*7af0*/  BSYNC B0 ;  /* 0x0000000000007941 */ /* 0x01cfea0003800000 */
.L_x_1851:
        /* <DEDUP_REMOVED lines=17> */
.L_x_1854:
[----:B------:R-:W-:Y:S05]  /*7c10*/  BSYNC B0 ;  /* 0x0000000000007941 */ /* 0x000fea0003800000 */
.L_x_1853:
        /* <DEDUP_REMOVED lines=17> */
.L_x_1856:
[----:B------:R-:W-:Y:S05]  /*7d30*/  BSYNC B0 ;  /* 0x0000000000007941 */ /* 0x000fea0003800000 */
.L_x_1855:
        /* <DEDUP_REMOVED lines=16> */
.L_x_1858:
[----:B------:R-:W-:Y:S05]  /*7e40*/  BSYNC B0 ;  /* 0x0000000000007941 */ /* 0x000fea0003800000 */
.L_x_1857:
        /* <DEDUP_REMOVED lines=16> */
.L_x_1860:
[----:B------:R-:W-:Y:S05]  /*7f50*/  BSYNC B0 ;  /* 0x0000000000007941 */ /* 0x000fea0003800000 */
.L_x_1859:
        /* <DEDUP_REMOVED lines=16> */
.L_x_1862:
[----:B------:R-:W-:Y:S05]  /*8060*/  BSYNC B0 ;  /* 0x0000000000007941 */ /* 0x000fea0003800000 */
.L_x_1861:
        /* <DEDUP_REMOVED lines=16> */
.L_x_1864:
[----:B------:R-:W-:Y:S05]  /*8170*/  BSYNC B0 ;  /* 0x0000000000007941 */ /* 0x000fea0003800000 */
.L_x_1863:
        /* <DEDUP_REMOVED lines=15> */
.L_x_1866:
[----:B------:R-:W-:Y:S05]  /*8270*/  BSYNC B0 ;  /* 0x0000000000007941 */ /* 0x000fea0003800000 */
.L_x_1865:
[----:B------:R-:W-:Y:S01]  /*8280*/  ULDC.64 UR4, c[0x0][0x308] ;  /* 0x0000c20000047ab9 */ /* 0x000fe20000000a00 */
[----:B------:R-:W-:Y:S01]  /*8290*/  IMAD.U32 R0, RZ, RZ, UR19 ;  /* 0x00000013ff007e24 */ /* 0x000fe2000f8e00ff */
[----:B------:R-:W-:Y:S01]  /*82a0*/  UIMAD UR4, UR6, UR4, URZ ;  /* 0x00000004060472a4 */ /* 0x000fe2000f8e023f */
[----:B------:R-:W-:Y:S01]  /*82b0*/  ISETP.GE.OR P0, PT, R6, c[0x0][0x2f4], P2 ;  /* 0x0000bd0006007a0c */ /* 0x000fe20001706670 */
[----:B------:R-:W-:Y:S01]  /*82c0*/  BSSY B0, `(.L_x_1867) ;  /* 0x0000013000007945 */ /* 0x000fe20003800000 */
[----:B--2---:R-:W-:Y:S01]  /*82d0*/  IMAD.WIDE.U32 R4, R0, c[0x0][0x308], R6 ;  /* 0x0000c20000047a25 */ /* 0x004fe200078e0006 */
[----:B------:R-:W-:Y:S01]  /*82e0*/  UIMAD UR19, UR19, UR5, UR4 ;  /* 0x00000005131372a4 */ /* 0x000fe2000f8e0204 */
[----:B------:R-:W-:Y:S02]  /*82f0*/  MOV R0, UR20 ;  /* 0x0000001400007c02 */ /* 0x000fe40008000f00 */
[----:B------:R-:W-:Y:S02]  /*8300*/  ULDC.64 UR4, c[0x0][0x310] ;  /* 0x0000c40000047ab9 */ /* 0x000fe40000000a00 */
        /* <DEDUP_REMOVED lines=14> */
.L_x_1868:
[----:B------:R-:W-:Y:S05]  /*83f0*/  BSYNC B0 ;  /* 0x0000000000007941 */ /* 0x000fea0003800000 */
.L_x_1867:
        /* <DEDUP_REMOVED lines=15> */
.L_x_1870:
[----:B------:R-:W-:Y:S05]  /*84f0*/  BSYNC B0 ;  /* 0x0000000000007941 */ /* 0x000fea0003800000 */
.L_x_1869:
        /* <DEDUP_REMOVED lines=15> */
.L_x_1872:
[----:B------:R-:W-:Y:S05]  /*85f0*/  BSYNC B0 ;  /* 0x0000000000007941 */ /* 0x000fea0003800000 */
.L_x_1871:
        /* <DEDUP_REMOVED lines=14> */
.L_x_1874:
[----:B------:R-:W-:Y:S05]  /*86e0*/  BSYNC B0 ;  /* 0x0000000000007941 */ /* 0x000fea0003800000 */
.L_x_1873:
        /* <DEDUP_REMOVED lines=14> */
.L_x_1876:
[----:B------:R-:W-:Y:S05]  /*87d0*/  BSYNC B0 ;  /* 0x0000000000007941 */ /* 0x000fea0003800000 */
.L_x_1875:
        /* <DEDUP_REMOVED lines=14> */
.L_x_1878:
[----:B------:R-:W-:Y:S05]  /*88c0*/  BSYNC B0 ;  /* 0x0000000000007941 */ /* 0x000fea0003800000 */
.L_x_1877:
        /* <DEDUP_REMOVED lines=14> */
.L_x_1880:
[----:B------:R-:W-:Y:S05]  /*89b0*/  BSYNC B0 ;  /* 0x0000000000007941 */ /* 0x000fea0003800000 */
.L_x_1879:
        /* <DEDUP_REMOVED lines=14> */
.L_x_1850:
[----:B------:R-:W-:Y:S01]  /*8aa0*/  SHF.R.S32.HI R0, RZ, 0x1f, R248 ;  /* 0x0000001fff007819 */ /* 0x000fe200000114f8 */
[----:B------:R-:W-:Y:S01]  /*8ab0*/  USHF.R.S32.HI UR6, URZ, 0x1f, UR19 ;  /* 0x0000001f3f067899 */ /* 0x000fe20008011413 */
[----:B------:R-:W-:Y:S01]  /*8ac0*/  IMAD.U32 R10, RZ, RZ, UR19 ;  /* 0x00000013ff0a7e24 */ /* 0x000fe2000f8e00ff */
[----:B------:R-:W-:Y:S01]  /*8ad0*/  ULDC.64 UR4, c[0x0][0x308] ;  /* 0x0000c20000047ab9 */ /* 0x000fe20000000a00 */
[----:B------:R-:W-:Y:S01]  /*8ae0*/  LEA.HI R0, R0, R248, RZ, 0x4 ;  /* 0x000000f800007211 */ /* 0x000fe200078f20ff */
[----:B------:R-:W-:Y:S01]  /*8af0*/  UIMAD UR4, UR6, UR4, URZ ;  /* 0x00000004060472a4 */ /* 0x000fe2000f8e023f */
[----:B------:R-:W-:Y:S01]  /*8b00*/  IMAD.U32 R2, RZ, RZ, UR21 ;  /* 0x00000015ff027e24 */ /* 0x000fe2000f8e00ff */
[----:B------:R-:W-:Y:S01]  /*8b10*/  USHF.R.S32.HI UR8, URZ, 0x1f, UR20 ;  /* 0x0000001f3f087899 */ /* 0x000fe20008011414 */
[----:B------:R-:W-:Y:S01]  /*8b20*/  LOP3.LUT R6, R0, 0x1ffffff0, RZ, 0xc0, !PT ;  /* 0x1ffffff000067812 */ /* 0x000fe200078ec0ff */
[----:B------:R-:W-:Y:S01]  /*8b30*/  UIMAD UR5, UR19, UR5, UR4 ;  /* 0x00000005130572a4 */ /* 0x000fe2000f8e0204 */
[----:B------:R-:W-:Y:S01]  /*8b40*/  SHF.R.S32.HI R4, RZ, 0x4, R0 ;  /* 0x00000004ff047819 */ /* 0x000fe20000011400 */
[----:B------:R-:W-:Y:S01]  /*8b50*/  IMAD.U32 R0, RZ, RZ, UR20 ;  /* 0x00000014ff007e24 */ /* 0x000fe2000f8e00ff */
[----:B------:R-:W-:Y:S01]  /*8b60*/  ULDC UR4, c[0x0][0x2f0] ;  /* 0x0000bc0000047ab9 */ /* 0x000fe20000000800 */
[----:B------:R-:W-:Y:S01]  /*8b70*/  IMAD.IADD R6, R248, 0x1, -R6 ;  /* 0x00000001f8067824 */ /* 0x000fe200078e0a06 */
[----:B------:R-:W-:Y:S01]  /*8b80*/  UIADD3 UR7, -UR7, UR4, URZ ;  /* 0x0000000407077290 */ /* 0x000fe2000fffe13f */
[----:B------:R-:W-:Y:S01]  /*8b90*/  SHF.R.S32.HI R5, RZ, 0x1f, R4 ;  /* 0x0000001fff057819 */ /* 0x000fe20000011404 */
[----:B------:R-:W-:Y:S01]  /*8ba0*/  BSSY B0, `(.L_x_1881) ;  /* 0x0000016000007945 */ /* 0x000fe20003800000 */
[----:B------:R-:W-:-:S03]  /*8bb0*/  IMAD.SHL.U32 R6, R6, 0x8, RZ ;  /* 0x0000000806067824 */ /* 0x000fc600078e00ff */
[----:B------:R-:W-:Y:S01]  /*8bc0*/  ISETP.GE.AND P2, PT, R4, UR7, PT ;  /* 0x0000000704007c0c */ /* 0x000fe2000bf46270 */
[----:B------:R-:W-:Y:S01]  /*8bd0*/  IMAD.WIDE R2, R2, 0x80, R4 ;  /* 0x0000008002027825 */ /* 0x000fe200078e0204 */
[----:B------:R-:W-:Y:S02]  /*8be0*/  SHF.R.S32.HI R7, RZ, 0x1f, R6 ;  /* 0x0000001fff077819 */ /* 0x000fe40000011406 */
[----:B------:R-:W-:-:S03]  /*8bf0*/  ISETP.GE.OR P0, PT, R6, c[0x0][0x2f4], P2 ;  /* 0x0000bd0006007a0c */ /* 0x000fc60001706670 */
[----:B------:R-:W-:-:S05]  /*8c00*/  IMAD.WIDE.U32 R10, R10, c[0x0][0x308], R6 ;  /* 0x0000c2000a0a7a25 */ /* 0x000fca00078e0006 */
[----:B------:R-:W-:Y:S01]  /*8c10*/  IADD3 R11, R11, UR5, RZ ;  /* 0x000000050b0b7c10 */ /* 0x000fe2000fffe0ff */
[----:B------:R-:W-:Y:S02]  /*8c20*/  ULDC.64 UR4, c[0x0][0x310] ;  /* 0x0000c40000047ab9 */ /* 0x000fe40000000a00 */
[----:B------:R-:W-:Y:S02]  /*8c30*/  UIMAD UR4, UR8, UR4, URZ ;  /* 0x00000004080472a4 */ /* 0x000fe4000f8e023f */
[----:B------:R-:W-:Y:S02]  /*8c40*/  IMAD.WIDE.U32 R10, R0, c[0x0][0x310], R10 ;  /* 0x0000c400000a7a25 */ /* 0x000fe400078e000a */
[----:B------:R-:W-:-:S06]  /*8c50*/  UIMAD UR4, UR20, UR5, UR4 ;  /* 0x00000005140472a4 */ /* 0x000fcc000f8e0204 */
        /* <DEDUP_REMOVED lines=10> */
.L_x_1882:
[----:B------:R-:W-:Y:S05]  /*8d00*/  BSYNC B0 ;  /* 0x0000000000007941 */ /* 0x000fea0003800000 */
.L_x_1881:
        /* <DEDUP_REMOVED lines=17> */
.L_x_1884:
[----:B------:R-:W-:Y:S05]  /*8e20*/  BSYNC B0 ;  /* 0x0000000000007941 */ /* 0x000fea0003800000 */
.L_x_1883:
        /* <DEDUP_REMOVED lines=17> */
.L_x_1886:
[----:B------:R-:W-:Y:S05]  /*8f40*/  BSYNC B0 ;  /* 0x0000000000007941 */ /* 0x000fea0003800000 */
.L_x_1885:
        /* <DEDUP_REMOVED lines=16> */
.L_x_1888:
[----:B------:R-:W-:Y:S05]  /*9050*/  BSYNC B0 ;  /* 0x0000000000007941 */ /* 0x000fea0003800000 */
.L_x_1887:
        /* <DEDUP_REMOVED lines=16> */
.L_x_1890:
[----:B------:R-:W-:Y:S05]  /*9160*/  BSYNC B0 ;  /* 0x0000000000007941 */ /* 0x000fea0003800000 */
.L_x_1889:
        /* <DEDUP_REMOVED lines=16> */
.L_x_1892:
[----:B------:R-:W-:Y:S05]  /*9270*/  BSYNC B0 ;  /* 0x0000000000007941 */ /* 0x000fea0003800000 */
.L_x_1891:
        /* <DEDUP_REMOVED lines=16> */
.L_x_1894:
[----:B------:R-:W-:Y:S05]  /*9380*/  BSYNC B0 ;  /* 0x0000000000007941 */ /* 0x000fea0003800000 */
.L_x_1893:
        /* <DEDUP_REMOVED lines=15> */
.L_x_1896:
[----:B------:R-:W-:Y:S05]  /*9480*/  BSYNC B0 ;  /* 0x0000000000007941 */ /* 0x000fea0003800000 */
.L_x_1895:
[----:B------:R-:W-:Y:S01]  /*9490*/  ULDC.64 UR4, c[0x0][0x338] ;  /* 0x0000ce0000047ab9 */ /* 0x000fe20000000a00 */
[----:B------:R-:W-:Y:S01]  /*94a0*/  IMAD.U32 R8, RZ, RZ, UR19 ;  /* 0x00000013ff087e24 */ /* 0x000fe2000f8e00ff */
[----:B------:R-:W-:Y:S01]  /*94b0*/  UIMAD UR4, UR6, UR4, URZ ;  /* 0x00000004060472a4 */ /* 0x000fe2000f8e023f */
[----:B------:R-:W-:Y:S01]  /*94c0*/  ISETP.GE.OR P0, PT, R6, c[0x0][0x324], P2 ;  /* 0x0000c90006007a0c */ /* 0x000fe20001706670 */
[----:B------:R-:W-:Y:S01]  /*94d0*/  BSSY B0, `(.L_x_1897) ;  /* 0x0000013000007945 */ /* 0x000fe20003800000 */
[----:B------:R-:W-:Y:S01]  /*94e0*/  IMAD.WIDE.U32 R8, R8, c[0x0][0x338], R6 ;  /* 0x0000ce0008087a25 */ /* 0x000fe200078e0006 */
[----:B------:R-:W-:Y:S01]  /*94f0*/  UIMAD UR19, UR19, UR5, UR4 ;  /* 0x00000005131372a4 */ /* 0x000fe2000f8e0204 */
[----:B------:R-:W-:Y:S02]  /*9500*/  MOV R0, UR20 ;  /* 0x0000001400007c02 */ /* 0x000fe40008000f00 */
[----:B------:R-:W-:Y:S02]  /*9510*/  ULDC.64 UR4, c[0x0][0x340] ;  /* 0x0000d00000047ab9 */ /* 0x000fe40000000a00 */
[----:B------:R-:W-:Y:S01]  /*9520*/  UIMAD UR4, UR8, UR4, URZ ;  /* 0x00000004080472a4 */ /* 0x000fe2000f8e023f */
[----:B------:R-:W-:-:S03]  /*9530*/  IADD3 R9, R9, UR19, RZ ;  /* 0x0000001309097c10 */ /* 0x000fc6000fffe0ff */
[----:B------:R-:W-:Y:S02]  /*9540*/  UIMAD UR4, UR20, UR5, UR4 ;  /* 0x00000005140472a4 */ /* 0x000fe4000f8e0204 */
[----:B------:R-:W-:-:S05]  /*9550*/  IMAD.WIDE.U32 R8, R0, c[0x0][0x340], R8 ;  /* 0x0000d00000087a25 */ /* 0x000fca00078e0008 */
[----:B--2---:R-:W-:Y:S01]  /*9560*/  IADD3 R5, R9, UR4, RZ ;  /* 0x0000000409057c10 */ /* 0x004fe2000fffe0ff */
        /* <DEDUP_REMOVED lines=9> */
.L_x_1898:
[----:B------:R-:W-:Y:S05]  /*9600*/  BSYNC B0 ;  /* 0x0000000000007941 */ /* 0x000fea0003800000 */
.L_x_1897:
        /* <DEDUP_REMOVED lines=15> */
.L_x_1900:
[----:B------:R-:W-:Y:S05]  /*9700*/  BSYNC B0 ;  /* 0x0000000000007941 */ /* 0x000fea0003800000 */
.L_x_1899:
        /* <DEDUP_REMOVED lines=15> */
.L_x_1902:
[----:B------:R-:W-:Y:S05]  /*9800*/  BSYNC B0 ;  /* 0x0000000000007941 */ /* 0x000fea0003800000 */
.L_x_1901:
        /* <DEDUP_REMOVED lines=14> */
.L_x_1904:
[----:B------:R-:W-:Y:S05]  /*98f0*/  BSYNC B0 ;  /* 0x0000000000007941 */ /* 0x000fea0003800000 */
.L_x_1903:
        /* <DEDUP_REMOVED lines=14> */
.L_x_1906:
[----:B------:R-:W-:Y:S05]  /*99e0*/  BSYNC B0 ;  /* 0x0000000000007941 */ /* 0x000fea0003800000 */
.L_x_1905:
        /* <DEDUP_REMOVED lines=14> */
.L_x_1908:
[----:B------:R-:W-:Y:S05]  /*9ad0*/  BSYNC B0 ;  /* 0x0000000000007941 */ /* 0x000fea0003800000 */
.L_x_1907:
        /* <DEDUP_REMOVED lines=14> */
.L_x_1910:
[----:B------:R-:W-:Y:S05]  /*9bc0*/  BSYNC B0 ;  /* 0x0000000000007941 */ /* 0x000fea0003800000 */
.L_x_1909:
        /* <DEDUP_REMOVED lines=13> */
.L_x_1911:
        /* <DEDUP_REMOVED lines=14> */
.L_x_2336:


//--------------------- .text._ZN7cutlass13device_kernelIN5flash19enable_sm80_to_sm89INS1_16FlashAttnBwdSm80INS1_25CollectiveMainloopBwdSm80ILi2ELi2EN4cute5tupleIJNS5_1CILi64EEENS7_ILi128EEES9_EEENS_6half_tEfNS_4arch4Sm80ELb1ELb0ELb0ELb0ELb1ELb0ELb0ELb0ELi2ELi2ELi2ELi2ELb0EEENS1_21CollectiveEpilogueBwdISA_SB_SD_Li256ELb0ELb0ELi4EEENS1_25SingleTileBwdLPTSchedulerILb0ELi128ELb1EEEEEEEEEvNT_6ParamsE --------------------------
	.section	.text._ZN7cutlass13device_kernelIN5flash19enable_sm80_to_sm89INS1_16FlashAttnBwdSm80INS1_25CollectiveMainloopBwdSm80ILi2ELi2EN4cute5tupleIJNS5_1CILi64EEENS7_ILi128EEES9_EEENS_6half_tEfNS_4arch4Sm80ELb1ELb0ELb0ELb0ELb1ELb0ELb0ELb0ELi2ELi2ELi2ELi2ELb0EEENS1_21CollectiveEpilogueBwdISA_SB_SD_Li256ELb0ELb0ELi4EEENS1_25SingleTileBwdLPTSchedulerILb0ELi128ELb1EEEEEEEEEvNT_6ParamsE,"ax",@progbits
	.sectioninfo	@"SHI_REGISTERS=255"
	.align	128
.text._ZN7cutlass13device_kernelIN5flash19enable_sm80_to_sm89INS1_16FlashAttnBwdSm80INS1_25CollectiveMainloopBwdSm80ILi2ELi2EN4cute5tupleIJNS5_1CILi64EEENS7_ILi128EEES9_EEENS_6half_tEfNS_4arch4Sm80ELb1ELb0ELb0ELb0ELb1ELb0ELb0ELb0ELi2ELi2ELi2ELi2ELb0EEENS1_21CollectiveEpilogueBwdISA_SB_SD_Li256ELb0ELb0ELi4EEENS1_25SingleTileBwdLPTSchedulerILb0ELi128ELb1EEEEEEEEEvNT_6ParamsE:
        .type           _ZN7cutlass13device_kernelIN5flash19enable_sm80_to_sm89INS1_16FlashAttnBwdSm80INS1_25CollectiveMainloopBwdSm80ILi2ELi2EN4cute5tupleIJNS5_1CILi64EEENS7_ILi128EEES9_EEENS_6half_tEfNS_4arch4Sm80ELb1ELb0ELb0ELb0ELb1ELb0ELb0ELb0ELi2ELi2ELi2ELi2ELb0EEENS1_21CollectiveEpilogueBwdISA_SB_SD_Li256ELb0ELb0ELi4EEENS1_25SingleTileBwdLPTSchedulerILb0ELi128ELb1EEEEEEEEEvNT_6ParamsE,@function
        .size           _ZN7cutlass13device_kernelIN5flash19enable_sm80_to_sm89INS1_16FlashAttnBwdSm80INS1_25CollectiveMainloopBwdSm80ILi2ELi2EN4cute5tupleIJNS5_1CILi64EEENS7_ILi128EEES9_EEENS_6half_tEfNS_4arch4Sm80ELb1ELb0ELb0ELb0ELb1ELb0ELb0ELb0ELi2ELi2ELi2ELi2ELb0EEENS1_21CollectiveEpilogueBwdISA_SB_SD_Li256ELb0ELb0ELi4EEENS1_25SingleTileBwdLPTSchedulerILb0ELi128ELb1EEEEEEEEEvNT_6ParamsE,(.L_x_2337 - _ZN7cutlass13device_kernelIN5flash19enable_sm80_to_sm89INS1_16FlashAttnBwdSm80INS1_25CollectiveMainloopBwdSm80ILi2ELi2EN4cute5tupleIJNS5_1CILi64EEENS7_ILi128EEES9_EEENS_6half_tEfNS_4arch4Sm80ELb1ELb0ELb0ELb0ELb1ELb0ELb0ELb0ELi2ELi2ELi2ELi2ELb0EEENS1_21CollectiveEpilogueBwdISA_SB_SD_Li256ELb0ELb0ELi4EEENS1_25SingleTileBwdLPTSchedulerILb0ELi128ELb1EEEEEEEEEvNT_6ParamsE)
        .other          _ZN7cutlass13device_kernelIN5flash19enable_sm80_to_sm89INS1_16FlashAttnBwdSm80INS1_25CollectiveMainloopBwdSm80ILi2ELi2EN4cute5tupleIJNS5_1CILi64EEENS7_ILi128EEES9_EEENS_6half_tEfNS_4arch4Sm80ELb1ELb0ELb0ELb0ELb1ELb0ELb0ELb0ELi2ELi2ELi2ELi2ELb0EEENS1_21CollectiveEpilogueBwdISA_SB_SD_Li256ELb0ELb0ELi4EEENS1_25SingleTileBwdLPTSchedulerILb0ELi128ELb1EEEEEEEEEvNT_6ParamsE,@"STO_CUDA_ENTRY STV_DEFAULT"
_ZN7cutlass13device_kernelIN5flash19enable_sm80_to_sm89INS1_16FlashAttnBwdSm80INS1_25CollectiveMainloopBwdSm80ILi2ELi2EN4cute5tupleIJNS5_1CILi64EEENS7_ILi128EEES9_EEENS_6half_tEfNS_4arch4Sm80ELb1ELb0ELb0ELb0ELb1ELb0ELb0ELb0ELi2ELi2ELi2ELi2ELb0EEENS1_21CollectiveEpilogueBwdISA_SB_SD_Li256ELb0ELb0ELi4EEENS1_25SingleTileBwdLPTSchedulerILb0ELi128ELb1EEEEEEEEEvNT_6ParamsE:
        /* <DEDUP_REMOVED lines=28> */
.L_x_1913:
[----:B------:R-:W-:Y:S02]  /*01c0*/  ULDC UR9, c[0x0][0x3ac] ;  /* 0x0000eb0000097ab9 */ /* 0x000fe40000000800 */
[----:B------:R-:W-:Y:S02]  /*01d0*/  UISETP.NE.AND UP0, UPT, UR9, 0x1, UPT ;  /* 0x000000010900788c */ /* 0x000fe4000bf05270 */
[----:B------:R-:W-:Y:S02]  /*01e0*/  ULDC.64 UR4, c[0x0][0x3b0] ;  /* 0x0000ec0000047ab9 */ /* 0x000fe40000000a00 */
[----:B------:R-:W-:Y:S02]  /*01f0*/  UIMAD.WIDE.U32 UR10, UR8, UR4, URZ ;  /* 0x00000004080a72a5 */ /* 0x000fe4000f8e003f */
[----:B------:R-:W-:-:S05]  /*0200*/  UMOV UR6, UR8 ;  /* 0x0000000800067c82 */ /* 0x000fca0008000000 */
[----:B------:R-:W-:-:S04]  /*0210*/  @UP0 USHF.R.U32.HI UR6, URZ, UR5, UR11 ;  /* 0x000000053f060299 */ /* 0x000fc8000801160b */
[----:B------:R-:W-:Y:S02]  /*0220*/  UIMAD UR9, UR6, UR9, URZ ;  /* 0x00000009060972a4 */ /* 0x000fe4000f8e023f */
.L_x_1914:
[----:B------:R-:W-:Y:S02]  /*0230*/  ULDC.64 UR20, c[0x0][0x3a0] ;  /* 0x0000e80000147ab9 */ /* 0x000fe40000000a00 */
[----:B------:R-:W-:Y:S02]  /*0240*/  UIADD3 UR8, UR8, -UR9, URZ ;  /* 0x8000000908087290 */ /* 0x000fe4000fffe03f */
[----:B------:R-:W-:Y:S02]  /*0250*/  UISETP.NE.AND UP0, UPT, UR20, 0x1, UPT ;  /* 0x000000011400788c */ /* 0x000fe4000bf05270 */
[----:B------:R-:W-:Y:S02]  /*0260*/  ULDC.64 UR4, c[0x0][0x3a8] ;  /* 0x0000ea0000047ab9 */ /* 0x000fe40000000a00 */
[----:B------:R-:W-:Y:S02]  /*0270*/  UIMAD UR5, UR7, UR5, UR8 ;  /* 0x00000005070572a4 */ /* 0x000fe4000f8e0208 */
[----:B------:R-:W-:-:S02]  /*0280*/  ULOP3.LUT UR6, URZ, UR6, URZ, 0x33, !UPT ;  /* 0x000000063f067292 */ /* 0x000fc4000f8e333f */
[----:B------:R-:W-:Y:S02]  /*0290*/  UIMAD.WIDE.U32 UR8, UR5, UR21, URZ ;  /* 0x00000015050872a5 */ /* 0x000fe4000f8e003f */
[----:B------:R-:W-:Y:S02]  /*02a0*/  ULDC UR19, c[0x0][0x394] ;  /* 0x0000e50000137ab9 */ /* 0x000fe40000000800 */
[----:B------:R-:W-:Y:S02]  /*02b0*/  UMOV UR21, UR5 ;  /* 0x0000000500157c82 */ /* 0x000fe40008000000 */
[----:B------:R-:W-:Y:S02]  /*02c0*/  @UP0 USHF.R.U32.HI UR21, URZ, UR4, UR9 ;  /* 0x000000043f150299 */ /* 0x000fe40008011609 */
[----:B------:R-:W-:Y:S02]  /*02d0*/  UIADD3 UR19, UR6, UR19, URZ ;  /* 0x0000001306137290 */ /* 0x000fe4000fffe03f */
[----:B------:R-:W-:-:S04]  /*02e0*/  UIADD3 UR4, -UR21, URZ, URZ ;  /* 0x0000003f15047290 */ /* 0x000fc8000fffe13f */
[----:B------:R-:W-:Y:S01]  /*02f0*/  UIMAD UR20, UR4, UR20, UR5 ;  /* 0x00000014041472a4 */ /* 0x000fe2000f8e0205 */
[----:B------:R-:W-:Y:S05]  /*0300*/  BRA `(.L_x_1915) ;  /* 0x0000028000007947 */ /* 0x000fea0003800000 */
.L_x_1912:
        /* <DEDUP_REMOVED lines=20> */
.L_x_1916:
[----:B------:R-:W-:Y:S02]  /*0450*/  ULDC UR9, c[0x0][0x3ac] ;  /* 0x0000eb0000097ab9 */ /* 0x000fe40000000800 */
[----:B------:R-:W-:Y:S02]  /*0460*/  UISETP.NE.AND UP0, UPT, UR9, 0x1, UPT ;  /* 0x000000010900788c */ /* 0x000fe4000bf05270 */
[----:B------:R-:W-:Y:S02]  /*0470*/  ULDC.64 UR4, c[0x0][0x3b0] ;  /* 0x0000ec0000047ab9 */ /* 0x000fe40000000a00 */
[----:B------:R-:W-:Y:S02]  /*0480*/  UIMAD.WIDE.U32 UR10, UR8, UR4, URZ ;  /* 0x00000004080a72a5 */ /* 0x000fe4000f8e003f */
[----:B------:R-:W-:-:S05]  /*0490*/  UMOV UR6, UR8 ;  /* 0x0000000800067c82 */ /* 0x000fca0008000000 */
[----:B------:R-:W-:-:S04]  /*04a0*/  @UP0 USHF.R.U32.HI UR6, URZ, UR5, UR11 ;  /* 0x000000053f060299 */ /* 0x000fc8000801160b */
[----:B------:R-:W-:Y:S02]  /*04b0*/  UIMAD UR9, UR6, UR9, URZ ;  /* 0x00000009060972a4 */ /* 0x000fe4000f8e023f */
.L_x_1917:
        /* <DEDUP_REMOVED lines=12> */
[----:B------:R-:W-:Y:S02]  /*0580*/  UIMAD UR20, UR4, UR20, UR5 ;  /* 0x00000014041472a4 */ /* 0x000fe4000f8e0205 */
.L_x_1915:
        /* <DEDUP_REMOVED lines=514> */
.L_x_1920:
[----:B--2---:R-:W-:Y:S05]  /*25b0*/  BSYNC B0 ;  /* 0x0000000000007941 */ /* 0x004fea0003800000 */
.L_x_1919:
        /* <DEDUP_REMOVED lines=105> */
.L_x_1923:
        /* <DEDUP_REMOVED lines=194> */
.L_x_1921:
        /* <DEDUP_REMOVED lines=532> */
.L_x_1922:
        /* <DEDUP_REMOVED lines=310> */
.L_x_1918:
        /* <DEDUP_REMOVED lines=228> */
.L_x_1926:
[----:B--234-:R-:W-:Y:S05]  /*7b50*/  BSYNC B0 ;  /* 0x0000000000007941 */ /* 0x01cfea0003800000 */
.L_x_1925:
        /* <DEDUP_REMOVED lines=17> */
.L_x_1928:
[----:B------:R-:W-:Y:S05]  /*7c70*/  BSYNC B0 ;  /* 0x0000000000007941 */ /* 0x000fea0003800000 */
.L_x_1927:
        /* <DEDUP_REMOVED lines=17> */
.L_x_1930:
[----:B------:R-:W-:Y:S05]  /*7d90*/  BSYNC B0 ;  /* 0x0000000000007941 */ /* 0x000fea0003800000 */
.L_x_1929:
        /* <DEDUP_REMOVED lines=16> */
.L_x_1932:
[----:B------:R-:W-:Y:S05]  /*7ea0*/  BSYNC B0 ;  /* 0x0000000000007941 */ /* 0x000fea0003800000 */
.L_x_1931:
        /* <DEDUP_REMOVED lines=16> */
.L_x_1934:
[----:B------:R-:W-:Y:S05]  /*7fb0*/  BSYNC B0 ;  /* 0x0000000000007941 */ /* 0x000fea0003800000 */
.L_x_1933:
        /* <DEDUP_REMOVED lines=16> */
.L_x_1936:
[----:B------:R-:W-:Y:S05]  /*80c0*/  BSYNC B0 ;  /* 0x0000000000007941 */ /* 0x000fea0003800000 */
.L_x_1935:
        /* <DEDUP_REMOVED lines=16> */
.L_x_1938:
[----:B------:R-:W-:Y:S05]  /*81d0*/  BSYNC B0 ;  /* 0x0000000000007941 */ /* 0x000fea0003800000 */
.L_x_1937:
        /* <DEDUP_REMOVED lines=15> */
.L_x_1940:
[----:B------:R-:W-:Y:S05]  /*82d0*/  BSYNC B0 ;  /* 0x0000000000007941 */ /* 0x000fea0003800000 */
.L_x_1939:
        /* <DEDUP_REMOVED lines=23> */
.L_x_1942:
[----:B------:R-:W-:Y:S05]  /*8450*/  BSYNC B0 ;  /* 0x0000000000007941 */ /* 0x000fea0003800000 */
.L_x_1941:
        /* <DEDUP_REMOVED lines=15> */
.L_x_1944:
[----:B------:R-:W-:Y:S05]  /*8550*/  BSYNC B0 ;  /* 0x0000000000007941 */ /* 0x000fea0003800000 */
.L_x_1943:
        /* <DEDUP_REMOVED lines=15> */
.L_x_1946:
[----:B------:R-:W-:Y:S05]  /*8650*/  BSYNC B0 ;  /* 0x0000000000007941 */ /* 0x000fea0003800000 */
.L_x_1945:
        /* <DEDUP_REMOVED lines=14> */
.L_x_1948:
[----:B------:R-:W-:Y:S05]  /*8740*/  BSYNC B0 ;  /* 0x0000000000007941 */ /* 0x000fea0003800000 */
.L_x_1947:
        /* <DEDUP_REMOVED lines=14> */
.L_x_1950:
[----:B------:R-:W-:Y:S05]  /*8830*/  BSYNC B0 ;  /* 0x0000000000007941 */ /* 0x000fea0003800000 */
.L_x_1949:
        /* <DEDUP_REMOVED lines=14> */
.L_x_1952:
[----:B------:R-:W-:Y:S05]  /*8920*/  BSYNC B0 ;  /* 0x0000000000007941 */ /* 0x000fea0003800000 */
.L_x_1951:
        /* <DEDUP_REMOVED lines=14> */
.L_x_1954:
[----:B------:R-:W-:Y:S05]  /*8a10*/  BSYNC B0 ;  /* 0x0000000000007941 */ /* 0x000fea0003800000 */
.L_x_1953:
        /* <DEDUP_REMOVED lines=14> */
.L_x_1924:
        /* <DEDUP_REMOVED lines=38> */
.L_x_1956:
[----:B------:R-:W-:Y:S05]  /*8d60*/  BSYNC B0 ;  /* 0x0000000000007941 */ /* 0x000fea0003800000 */
.L_x_1955:
        /* <DEDUP_REMOVED lines=17> */
.L_x_1958:
[----:B------:R-:W-:Y:S05]  /*8e80*/  BSYNC B0 ;  /* 0x0000000000007941 */ /* 0x000fea0003800000 */
.L_x_1957:
        /* <DEDUP_REMOVED lines=17> */
.L_x_1960:
[----:B------:R-:W-:Y:S05]  /*8fa0*/  BSYNC B0 ;  /* 0x0000000000007941 */ /* 0x000fea0003800000 */
.L_x_1959:
        /* <DEDUP_REMOVED lines=16> */
.L_x_1962:
[----:B------:R-:W-:Y:S05]  /*90b0*/  BSYNC B0 ;  /* 0x0000000000007941 */ /* 0x000fea0003800000 */
.L_x_1961:
        /* <DEDUP_REMOVED lines=16> */
.L_x_1964:
[----:B------:R-:W-:Y:S05]  /*91c0*/  BSYNC B0 ;  /* 0x0000000000007941 */ /* 0x000fea0003800000 */
.L_x_1963:
        /* <DEDUP_REMOVED lines=16> */
.L_x_1966:
[----:B------:R-:W-:Y:S05]  /*92d0*/  BSYNC B0 ;  /* 0x0000000000007941 */ /* 0x000fea0003800000 */
.L_x_1965:
        /* <DEDUP_REMOVED lines=16> */
.L_x_1968:
[----:B------:R-:W-:Y:S05]  /*93e0*/  BSYNC B0 ;  /* 0x0000000000007941 */ /* 0x000fea0003800000 */
.L_x_1967:
        /* <DEDUP_REMOVED lines=15> */
.L_x_1970:
[----:B------:R-:W-:Y:S05]  /*94e0*/  BSYNC B0 ;  /* 0x0000000000007941 */ /* 0x000fea0003800000 */
.L_x_1969:
        /* <DEDUP_REMOVED lines=23> */
.L_x_1972:
[----:B------:R-:W-:Y:S05]  /*9660*/  BSYNC B0 ;  /* 0x0000000000007941 */ /* 0x000fea0003800000 */
.L_x_1971:
        /* <DEDUP_REMOVED lines=15> */
.L_x_1974:
[----:B------:R-:W-:Y:S05]  /*9760*/  BSYNC B0 ;  /* 0x0000000000007941 */ /* 0x000fea0003800000 */
.L_x_1973:
        /* <DEDUP_REMOVED lines=15> */
.L_x_1976:
[----:B------:R-:W-:Y:S05]  /*9860*/  BSYNC B0 ;  /* 0x0000000000007941 */ /* 0x000fea0003800000 */
.L_x_1975:
        /* <DEDUP_REMOVED lines=14> */
.L_x_1978:
[----:B------:R-:W-:Y:S05]  /*9950*/  BSYNC B0 ;  /* 0x0000000000007941 */ /* 0x000fea0003800000 */
.L_x_1977:
        /* <DEDUP_REMOVED lines=14> */
.L_x_1980:
[----:B------:R-:W-:Y:S05]  /*9a40*/  BSYNC B0 ;  /* 0x0000000000007941 */ /* 0x000fea0003800000 */
.L_x_1979:
        /* <DEDUP_REMOVED lines=14> */
.L_x_1982:
[----:B------:R-:W-:Y:S05]  /*9b30*/  BSYNC B0 ;  /* 0x0000000000007941 */ /* 0x000fea0003800000 */
.L_x_1981:
        /* <DEDUP_REMOVED lines=14> */
.L_x_1984:
[----:B------:R-:W-:Y:S05]  /*9c20*/  BSYNC B0 ;  /* 0x0000000000007941 */ /* 0x000fea0003800000 */
.L_x_1983:
        /* <DEDUP_REMOVED lines=13> */
.L_x_1985:
        /* <DEDUP_REMOVED lines=16> */
.L_x_2337:


//--------------------- .text._ZN7cutlass13device_kernelIN5flash19enable_sm80_to_sm89INS1_16FlashAttnBwdSm80INS1_25CollectiveMainloopBwdSm80ILi2ELi2EN4cute5tupleIJNS5_1CILi64EEENS7_ILi128EEES9_EEENS_6half_tEfNS_4arch4Sm80ELb1ELb0ELb0ELb0ELb0ELb0ELb0ELb0ELi2ELi2ELi2ELi2ELb0EEENS1_24CollectiveEpilogueBwdGQAISA_fSD_Li256ELb0ELb0EEENS1_25SingleTileBwdLPTSchedulerILb0ELi128ELb0EEEEEEEEEvNT_6ParamsE --------------------------
	.section	.text._ZN7cutlass13device_kernelIN5flash19enable_sm80_to_sm89INS1_16FlashAttnBwdSm80INS1_25CollectiveMainloopBwdSm80ILi2ELi2EN4cute5tupleIJNS5_1CILi64EEENS7_ILi128EEES9_EEENS_6half_tEfNS_4arch4Sm80ELb1ELb0ELb0ELb0ELb0ELb0ELb0ELb0ELi2ELi2ELi2ELi2ELb0EEENS1_24CollectiveEpilogueBwdGQAISA_fSD_Li256ELb0ELb0EEENS1_25SingleTileBwdLPTSchedulerILb0ELi128ELb0EEEEEEEEEvNT_6ParamsE,"ax",@progbits
	.sectioninfo	@"SHI_REGISTERS=255"
	.align	128
.text._ZN7cutlass13device_kernelIN5flash19enable_sm80_to_sm89INS1_16FlashAttnBwdSm80INS1_25CollectiveMainloopBwdSm80ILi2ELi2EN4cute5tupleIJNS5_1CILi64EEENS7_ILi128EEES9_EEENS_6half_tEfNS_4arch4Sm80ELb1ELb0ELb0ELb0ELb0ELb0ELb0ELb0ELi2ELi2ELi2ELi2ELb0EEENS1_24CollectiveEpilogueBwdGQAISA_fSD_Li256ELb0ELb0EEENS1_25SingleTileBwdLPTSchedulerILb0ELi128ELb0EEEEEEEEEvNT_6ParamsE:
        .type           _ZN7cutlass13device_kernelIN5flash19enable_sm80_to_sm89INS1_16FlashAttnBwdSm80INS1_25CollectiveMainloopBwdSm80ILi2ELi2EN4cute5tupleIJNS5_1CILi64EEENS7_ILi128EEES9_EEENS_6half_tEfNS_4arch4Sm80ELb1ELb0ELb0ELb0ELb0ELb0ELb0ELb0ELi2ELi2ELi2ELi2ELb0EEENS1_24CollectiveEpilogueBwdGQAISA_fSD_Li256ELb0ELb0EEENS1_25SingleTileBwdLPTSchedulerILb0ELi128ELb0EEEEEEEEEvNT_6ParamsE,@function
        .size           _ZN7cutlass13device_kernelIN5flash19enable_sm80_to_sm89INS1_16FlashAttnBwdSm80INS1_25CollectiveMainloopBwdSm80ILi2ELi2EN4cute5tupleIJNS5_1CILi64EEENS7_ILi128EEES9_EEENS_6half_tEfNS_4arch4Sm80ELb1ELb0ELb0ELb0ELb0ELb0ELb0ELb0ELi2ELi2ELi2ELi2ELb0EEENS1_24CollectiveEpilogueBwdGQAISA_fSD_Li256ELb0ELb0EEENS1_25SingleTileBwdLPTSchedulerILb0ELi128ELb0EEEEEEEEEvNT_6ParamsE,(.L_x_2338 - _ZN7cutlass13device_kernelIN5flash19enable_sm80_to_sm89INS1_16FlashAttnBwdSm80INS1_25CollectiveMainloopBwdSm80ILi2ELi2EN4cute5tupleIJNS5_1CILi64EEENS7_ILi128EEES9_EEENS_6half_tEfNS_4arch4Sm80ELb1ELb0ELb0ELb0ELb0ELb0ELb0ELb0ELi2ELi2ELi2ELi2ELb0EEENS1_24CollectiveEpilogueBwdGQAISA_fSD_Li256ELb0ELb0EEENS1_25SingleTileBwdLPTSchedulerILb0ELi128ELb0EEEEEEEEEvNT_6ParamsE)
        .other          _ZN7cutlass13device_kernelIN5flash19enable_sm80_to_sm89INS1_16FlashAttnBwdSm80INS1_25CollectiveMainloopBwdSm80ILi2ELi2EN4cute5tupleIJNS5_1CILi64EEENS7_ILi128EEES9_EEENS_6half_tEfNS_4arch4Sm80ELb1ELb0ELb0ELb0ELb0ELb0ELb0ELb0ELi2ELi2ELi2ELi2ELb0EEENS1_24CollectiveEpilogueBwdGQAISA_fSD_Li256ELb0ELb0EEENS1_25SingleTileBwdLPTSchedulerILb0ELi128ELb0EEEEEEEEEvNT_6ParamsE,@"STO_CUDA_ENTRY STV_DEFAULT"
_ZN7cutlass13device_kernelIN5flash19enable_sm80_to_sm89INS1_16FlashAttnBwdSm80INS1_25CollectiveMainloopBwdSm80ILi2ELi2EN4cute5tupleIJNS5_1CILi64EEENS7_ILi128EEES9_EEENS_6half_tEfNS_4arch4Sm80ELb1ELb0ELb0ELb0ELb0ELb0ELb0ELb0ELi2ELi2ELi2ELi2ELb0EEENS1_24CollectiveEpilogueBwdGQAISA_fSD_Li256ELb0ELb0EEENS1_25SingleTileBwdLPTSchedulerILb0ELi128ELb0EEEEEEEEEvNT_6ParamsE:
[----:B------:R-:W-:-:S03]  /*0000*/  MOV R1, c[0x0][0x28] ;  /* 0x00000a0000017a02 */ /* 0x000fc60000000f00 */
[----:B------:R-:W1:Y:S01]  /*0010*/  S2R R2, SR_TID.X ;  /* 0x0000000000027919 */ /* 0x000e620000002100 */
[----:B------:R-:W-:Y:S01]  /*0020*/  IADD3 R1, R1, -0x68, RZ ;  /* 0xffffff9801017810 */ /* 0x000fe20007ffe0ff */
[----:B------:R-:W2:Y:S01]  /*0030*/  S2UR UR4, SR_CTAID.X ;  /* 0x00000000000479c3 */ /* 0x000ea20000002500 */
[----:B------:R-:W-:Y:S02]  /*0040*/  IMAD.MOV.U32 R33, RZ, RZ, R3 ;  /* 0x000000ffff217224 */ /* 0x000fe400078e0003 */
[--C-:B-1----:R-:W-:Y:S01]  /*0050*/  IMAD.MOV.U32 R32, RZ, RZ, R2.reuse ;  /* 0x000000ffff207224 */ /* 0x102fe200078e0002 */
[----:B------:R-:W-:Y:S01]  /*0060*/  STL [R1+0x20], R2 ;  /* 0x0000200201007387 */ /* 0x000fe20000100800 */
[----:B------:R-:W-:-:S05]  /*0070*/  IMAD.MOV.U32 R32, RZ, RZ, R2 ;  /* 0x000000ffff207224 */ /* 0x000fca00078e0002 */
[----:B------:R-:W-:-:S06]  /*0080*/  SHF.R.U32.HI R0, RZ, 0x5, R32 ;  /* 0x00000005ff007819 */ /* 0x000fcc0000011620 */
        /* <DEDUP_REMOVED lines=23> */
.L_x_1987:
[----:B------:R-:W-:Y:S02]  /*0200*/  ULDC UR7, c[0x0][0x3b4] ;  /* 0x0000ed0000077ab9 */ /* 0x000fe40000000800 */
[----:B------:R-:W-:Y:S02]  /*0210*/  UISETP.NE.AND UP0, UPT, UR7, 0x1, UPT ;  /* 0x000000010700788c */ /* 0x000fe4000bf05270 */
[----:B------:R-:W-:Y:S02]  /*0220*/  ULDC.64 UR4, c[0x0][0x3b8] ;  /* 0x0000ee0000047ab9 */ /* 0x000fe40000000a00 */
[----:B------:R-:W-:Y:S02]  /*0230*/  UIMAD.WIDE.U32 UR10, UR6, UR4, URZ ;  /* 0x00000004060a72a5 */ /* 0x000fe4000f8e003f */
[----:B------:R-:W-:-:S05]  /*0240*/  UMOV UR23, UR6 ;  /* 0x0000000600177c82 */ /* 0x000fca0008000000 */
[----:B------:R-:W-:-:S04]  /*0250*/  @UP0 USHF.R.U32.HI UR23, URZ, UR5, UR11 ;  /* 0x000000053f170299 */ /* 0x000fc8000801160b */
[----:B------:R-:W-:-:S04]  /*0260*/  UIMAD UR7, UR23, UR7, URZ ;  /* 0x00000007170772a4 */ /* 0x000fc8000f8e023f */
.L_x_1988:
        /* <DEDUP_REMOVED lines=11> */
.L_x_1986:
        /* <DEDUP_REMOVED lines=20> */
.L_x_1990:
[----:B------:R-:W-:Y:S02]  /*0460*/  ULDC UR7, c[0x0][0x3b4] ;  /* 0x0000ed0000077ab9 */ /* 0x000fe40000000800 */
[----:B------:R-:W-:Y:S02]  /*0470*/  UISETP.NE.AND UP0, UPT, UR7, 0x1, UPT ;  /* 0x000000010700788c */ /* 0x000fe4000bf05270 */
[----:B------:R-:W-:Y:S02]  /*0480*/  ULDC.64 UR4, c[0x0][0x3b8] ;  /* 0x0000ee0000047ab9 */ /* 0x000fe40000000a00 */
[----:B------:R-:W-:Y:S02]  /*0490*/  UIMAD.WIDE.U32 UR10, UR6, UR4, URZ ;  /* 0x00000004060a72a5 */ /* 0x000fe4000f8e003f */
[----:B------:R-:W-:-:S05]  /*04a0*/  UMOV UR23, UR6 ;  /* 0x0000000600177c82 */ /* 0x000fca0008000000 */
[----:B------:R-:W-:-:S04]  /*04b0*/  @UP0 USHF.R.U32.HI UR23, URZ, UR5, UR11 ;  /* 0x000000053f170299 */ /* 0x000fc8000801160b */
[----:B------:R-:W-:-:S04]  /*04c0*/  UIMAD UR7, UR23, UR7, URZ ;  /* 0x00000007170772a4 */ /* 0x000fc8000f8e023f */
.L_x_1991:
        /* <DEDUP_REMOVED lines=10> */
.L_x_1989:
        /* <DEDUP_REMOVED lines=91> */
[----:B------:R-:W-:Y:S01]  /*0b20*/  SHF.R.S32.HI R29, RZ, 0x1f, R32 ;  /* 0x0000001fff1d7819 */ /* 0x000fe20000011420 */
[----:B------:R-:W-:Y:S01]  /*0b30*/  USHF.R.S32.HI UR10, URZ, 0x1f, UR21 ;  /* 0x0000001f3f0a7899 */ /* 0x000fe20008011415 */
[--C-:B------:R-:W-:Y:S01]  /*0b40*/  SHF.R.S32.HI R9, RZ, 0x1f, R8.reuse ;  /* 0x0000001fff097819 */ /* 0x100fe20000011408 */
[----:B------:R-:W-:Y:S01]  /*0b50*/  UIMAD.WIDE.U32 UR14, UR21, UR7, URZ ;  /* 0x00000007150e72a5 */ /* 0x000fe2000f8e003f */
[CC--:B------:R-:W-:Y:S01]  /*0b60*/  LEA.HI R27, R29.reuse, R32.reuse, RZ, 0x3 ;  /* 0x000000201d1b7211 */ /* 0x0c0fe200078f18ff */
[----:B------:R-:W-:Y:S01]  /*0b70*/  ULDC.64 UR4, c[0x0][0x270] ;  /* 0x00009c0000047ab9 */ /* 0x000fe20000000a00 */
[----:B------:R-:W-:Y:S01]  /*0b80*/  LEA.HI R0, R29, R32, RZ, 0x6 ;  /* 0x000000201d007211 */ /* 0x000fe200078f30ff */
[----:B------:R-:W-:Y:S01]  /*0b90*/  IMAD.WIDE.U32 R2, R2, c[0x0][0x270], R8 ;  /* 0x00009c0002027a25 */ /* 0x000fe200078e0008 */
[----:B------:R-:W-:Y:S01]  /*0ba0*/  ULDC UR6, c[0x0][0x250] ;  /* 0x0000940000067ab9 */ /* 0x000fe20000000800 */
[----:B------:R-:W-:Y:S01]  /*0bb0*/  SHF.R.S32.HI R36, RZ, 0x3, R27 ;  /* 0x00000003ff247819 */ /* 0x000fe2000001141b */
[----:B------:R-:W-:Y:S01]  /*0bc0*/  UIMAD UR4, UR10, UR4, URZ ;  /* 0x000000040a0472a4 */ /* 0x000fe2000f8e023f */
[----:B------:R-:W-:Y:S01]  /*0bd0*/  IMAD.MOV.U32 R6, RZ, RZ, R2 ;  /* 0x000000ffff067224 */ /* 0x000fe200078e0002 */
[----:B------:R-:W-:Y:S01]  /*0be0*/  UMOV UR9, UR21 ;  /* 0x0000001500097c82 */ /* 0x000fe20008000000 */
[----:B------:R-:W-:Y:S01]  /*0bf0*/  LOP3.LUT R2, R27, 0xfffffff8, RZ, 0xc0, !PT ;  /* 0xfffffff81b027812 */ /* 0x000fe200078ec0ff */
[----:B------:R-:W-:Y:S01]  /*0c00*/  @UP0 USHF.R.U32.HI UR9, URZ, UR6, UR15 ;  /* 0x000000063f090299 */ /* 0x000fe2000801160f */
[----:B------:R-:W-:Y:S01]  /*0c10*/  IMAD.U32 R4, RZ, RZ, UR21 ;  /* 0x00000015ff047e24 */ /* 0x000fe2000f8e00ff */
[----:B------:R-:W-:Y:S01]  /*0c20*/  UIMAD UR12, UR21, UR5, UR4 ;  /* 0x00000005150c72a4 */ /* 0x000fe2000f8e0204 */
[----:B------:R-:W-:Y:S01]  /*0c30*/  SHF.R.S32.HI R25, RZ, 0x6, R0 ;  /* 0x00000006ff197819 */ /* 0x000fe20000011400 */
[----:B------:R-:W-:Y:S01]  /*0c40*/  USHF.R.S32.HI UR8, URZ, 0x1f, UR9 ;  /* 0x0000001f3f087899 */ /* 0x000fe20008011409 */
[----:B------:R-:W-:Y:S01]  /*0c50*/  IMAD.IADD R24, R32, 0x1, -R2 ;  /* 0x0000000120187824 */ /* 0x000fe200078e0a02 */
[----:B------:R-:W-:Y:S01]  /*0c60*/  ULDC.64 UR4, c[0x0][0x1e0] ;  /* 0x0000780000047ab9 */ /* 0x000fe20000000a00 */
[----:B------:R-:W-:Y:S01]  /*0c70*/  IMAD.SHL.U32 R0, R36, 0x40, RZ ;  /* 0x0000004024007824 */ /* 0x000fe200078e00ff */
[----:B------:R-:W-:Y:S01]  /*0c80*/  ULDC.64 UR6, c[0x0][0x288] ;  /* 0x0000a20000067ab9 */ /* 0x000fe20000000a00 */
[----:B------:R-:W-:Y:S01]  /*0c90*/  IMAD.SHL.U32 R18, R24, 0x8, RZ ;  /* 0x0000000818127824 */ /* 0x000fe200078e00ff */
[----:B------:R-:W-:Y:S01]  /*0ca0*/  UIMAD UR4, UR8, UR4, URZ ;  /* 0x00000004080472a4 */ /* 0x000fe2000f8e023f */
[----:B------:R-:W-:Y:S01]  /*0cb0*/  IMAD.WIDE.U32 R4, R4, c[0x0][0x288], R8 ;  /* 0x0000a20004047a25 */ /* 0x000fe200078e0008 */
[----:B------:R-:W-:Y:S01]  /*0cc0*/  UIMAD UR6, UR10, UR6, URZ ;  /* 0x000000060a0672a4 */ /* 0x000fe2000f8e023f */
[----:B------:R1:W-:Y:S01]  /*0cd0*/  STL.64 [R1+0x18], R8 ;  /* 0x0000180801007387 */ /* 0x0003e20000100a00 */
[----:B------:R-:W-:Y:S01]  /*0ce0*/  SHF.R.S32.HI R19, RZ, 0x1f, R18 ;  /* 0x0000001fff137819 */ /* 0x000fe20000011412 */
[----:B------:R-:W-:Y:S01]  /*0cf0*/  IMAD.SHL.U32 R28, R25, 0x200, RZ ;  /* 0x00000200191c7824 */ /* 0x000fe200078e00ff */
[----:B------:R-:W-:Y:S01]  /*0d00*/  UIMAD UR7, UR21, UR7, UR6 ;  /* 0x00000007150772a4 */ /* 0x000fe2000f8e0206 */
[----:B------:R-:W-:Y:S01]  /*0d10*/  LOP3.LUT R0, R0, 0x1c0, RZ, 0xc0, !PT ;  /* 0x000001c000007812 */ /* 0x000fe200078ec0ff */
[----:B------:R-:W-:Y:S01]  /*0d20*/  UIMAD UR6, UR9, UR5, UR4 ;  /* 0x00000005090672a4 */ /* 0x000fe2000f8e0204 */
[----:B------:R-:W-:Y:S01]  /*0d30*/  IADD3 R7, R3, UR12, RZ ;  /* 0x0000000c03077c10 */ /* 0x000fe2000fffe0ff */
[----:B------:R-:W-:Y:S01]  /*0d40*/  IMAD.MOV.U32 R20, RZ, RZ, R4 ;  /* 0x000000ffff147224 */ /* 0x000fe200078e0004 */
[----:B------:R-:W-:Y:S01]  /*0d50*/  ULDC.64 UR4, c[0x0][0x1b0] ;  /* 0x00006c0000047ab9 */ /* 0x000fe20000000a00 */
[----:B------:R-:W-:Y:S01]  /*0d60*/  IADD3 R21, R5, UR7, RZ ;  /* 0x0000000705157c10 */ /* 0x000fe2000fffe0ff */
[----:B------:R-:W-:Y:S01]  /*0d70*/  UIMAD UR8, UR8, UR4, URZ ;  /* 0x00000004080872a4 */ /* 0x000fe2000f8e023f */
[----:B------:R-:W-:Y:S01]  /*0d80*/  LOP3.LUT R5, R0, 0x38, R18, 0xf8, !PT ;  /* 0x0000003800057812 */ /* 0x000fe200078ef812 */
[----:B------:R-:W-:Y:S01]  /*0d90*/  IMAD.U32 R10, RZ, RZ, UR23 ;  /* 0x00000017ff0a7e24 */ /* 0x000fe2000f8e00ff */
[----:B------:R-:W-:Y:S01]  /*0da0*/  SHF.R.U32.HI R0, RZ, 0x3, R0 ;  /* 0x00000003ff007819 */ /* 0x000fe20000011600 */
[----:B------:R-:W-:Y:S01]  /*0db0*/  UIMAD UR8, UR9, UR5, UR8 ;  /* 0x00000005090872a4 */ /* 0x000fe2000f8e0208 */
[----:B------:R-:W-:Y:S01]  /*0dc0*/  SHF.R.S32.HI R37, RZ, 0x1f, R36 ;  /* 0x0000001fff257819 */ /* 0x000fe20000011424 */
[----:B------:R-:W-:Y:S01]  /*0dd0*/  IMAD.U32 R14, RZ, RZ, UR21 ;  /* 0x00000015ff0e7e24 */ /* 0x000fe2000f8e00ff */
[----:B------:R-:W-:Y:S01]  /*0de0*/  ULDC.64 UR4, c[0x0][0x1e8] ;  /* 0x00007a0000047ab9 */ /* 0x000fe20000000a00 */
[----:B------:R-:W-:Y:S01]  /*0df0*/  LOP3.LUT R16, R28, R5, R0, 0xf6, !PT ;  /* 0x000000051c107212 */ /* 0x000fe200078ef600 */
[----:B------:R-:W-:Y:S01]  /*0e00*/  IMAD.U32 R0, RZ, RZ, UR22 ;  /* 0x00000016ff007e24 */ /* 0x000fe2000f8e00ff */
[----:B------:R-:W-:Y:S01]  /*0e10*/  IADD3 R30, R18, 0x40, RZ ;  /* 0x00000040121e7810 */ /* 0x000fe20007ffe0ff */
[----:B------:R-:W-:Y:S01]  /*0e20*/  IMAD.WIDE R10, R10, 0x80, R36 ;  /* 0x000000800a0a7825 */ /* 0x000fe200078e0224 */
[----:B------:R-:W-:Y:S01]  /*0e30*/  ISETP.GE.AND P4, PT, R18, c[0x0][0x1cc], PT ;  /* 0x0000730012007a0c */ /* 0x000fe20003f86270 */
[----:B------:R-:W-:Y:S01]  /*0e40*/  UMOV UR16, 0x6 ;  /* 0x0000000600107882 */ /* 0x000fe20000000000 */
[----:B------:R-:W-:Y:S01]  /*0e50*/  ISETP.GE.AND P2, PT, R30, c[0x0][0x1cc], PT ;  /* 0x000073001e007a0c */ /* 0x000fe20003f46270 */
[----:B------:R-:W-:Y:S01]  /*0e60*/  STL.64 [R1+0x8], R36 ;  /* 0x0000082401007387 */ /* 0x000fe20000100a00 */
[----:B------:R-:W-:-:S02]  /*0e70*/  IMAD.MOV.U32 R215, RZ, RZ, 0x10 ;  /* 0x00000010ffd77424 */ /* 0x000fc400078e00ff */
[----:B-1----:R-:W-:Y:S01]  /*0e80*/  IMAD.U32 R8, RZ, RZ, UR9 ;  /* 0x00000009ff087e24 */ /* 0x002fe2000f8e00ff */
[----:B------:R-:W-:Y:S01]  /*0e90*/  USHF.R.S32.HI UR9, URZ, 0x1f, UR22 ;  /* 0x0000001f3f097899 */ /* 0x000fe20008011416 */
[----:B------:R-:W-:Y:S02]  /*0ea0*/  IMAD.MOV.U32 R216, RZ, RZ, 0x20 ;  /* 0x00000020ffd87424 */ /* 0x000fe400078e00ff */
[----:B------:R-:W-:Y:S01]  /*0eb0*/  IMAD.WIDE.U32 R2, R8, c[0x0][0x1e0], R18 ;  /* 0x0000780008027a25 */ /* 0x000fe200078e0012 */
[----:B------:R-:W-:-:S03]  /*0ec0*/  UIMAD UR4, UR9, UR4, URZ ;  /* 0x00000004090472a4 */ /* 0x000fc6000f8e023f */
[----:B------:R-:W-:Y:S01]  /*0ed0*/  IMAD.WIDE.U32 R4, R8, c[0x0][0x1b0], R18 ;  /* 0x00006c0008047a25 */ /* 0x000fe200078e0012 */
[----:B------:R-:W-:Y:S01]  /*0ee0*/  IADD3 R3, R3, UR6, RZ ;  /* 0x0000000603037c10 */ /* 0x000fe2000fffe0ff */
[----:B------:R-:W-:Y:S02]  /*0ef0*/  UIMAD UR6, UR22, UR5, UR4 ;  /* 0x00000005160672a4 */ /* 0x000fe4000f8e0204 */
[----:B------:R-:W-:Y:S01]  /*0f00*/  IMAD.U32 R8, RZ, RZ, UR22 ;  /* 0x00000016ff087e24 */ /* 0x000fe2000f8e00ff */
[----:B------:R-:W-:Y:S01]  /*0f10*/  ULDC.64 UR4, c[0x0][0x1b8] ;  /* 0x00006e0000047ab9 */ /* 0x000fe20000000a00 */
[----:B------:R-:W-:Y:S01]  /*0f20*/  IMAD.WIDE.U32 R2, R0, c[0x0][0x1e8], R2 ;  /* 0x00007a0000027a25 */ /* 0x000fe200078e0002 */
[----:B------:R-:W-:Y:S01]  /*0f30*/  IADD3 R5, R5, UR8, RZ ;  /* 0x0000000805057c10 */ /* 0x000fe2000fffe0ff */
[----:B------:R-:W-:Y:S02]  /*0f40*/  UIMAD UR4, UR9, UR4, URZ ;  /* 0x00000004090472a4 */ /* 0x000fe4000f8e023f */
[----:B------:R-:W-:Y:S01]  /*0f50*/  IMAD.WIDE.U32 R22, R8, c[0x0][0x278], R6 ;  /* 0x00009e0008167a25 */ /* 0x000fe200078e0006 */
[----:B------:R-:W-:Y:S01]  /*0f60*/  IADD3 R3, R3, UR6, RZ ;  /* 0x0000000603037c10 */ /* 0x000fe2000fffe0ff */
[----:B------:R-:W-:-:S02]  /*0f70*/  ULDC UR8, c[0x0][0x198] ;  /* 0x0000660000087ab9 */ /* 0x000fc40000000800 */
[----:B------:R-:W-:Y:S01]  /*0f80*/  IMAD.U32 R6, RZ, RZ, UR22 ;  /* 0x00000016ff067e24 */ /* 0x000fe2000f8e00ff */
[----:B------:R-:W-:Y:S01]  /*0f90*/  UIADD3 UR8, -UR11, UR8, URZ ;  /* 0x000000080b087290 */ /* 0x000fe2000fffe13f */
[----:B------:R-:W-:Y:S01]  /*0fa0*/  IMAD R0, R11, c[0x0][0x1d8], RZ ;  /* 0x000076000b007a24 */ /* 0x000fe200078e02ff */
[----:B------:R-:W-:Y:S01]  /*0fb0*/  UIMAD UR5, UR22, UR5, UR4 ;  /* 0x00000005160572a4 */ /* 0x000fe2000f8e0204 */
[----:B------:R-:W-:Y:S01]  /*0fc0*/  IMAD.WIDE.U32 R6, R6, c[0x0][0x1b8], R4 ;  /* 0x00006e0006067a25 */ /* 0x000fe200078e0004 */
[----:B------:R-:W-:Y:S02]  /*0fd0*/  STL.64 [R1+0x50], R22 ;  /* 0x0000501601007387 */ /* 0x000fe40000100a00 */
[----:B------:R-:W-:Y:S01]  /*0fe0*/  IADD3 R13, -R36, UR8, RZ ;  /* 0x00000008240d7c10 */ /* 0x000fe2000fffe1ff */
[----:B------:R-:W-:Y:S01]  /*0ff0*/  IMAD R4, R37, c[0x0][0x178], RZ ;  /* 0x00005e0025047a24 */ /* 0x000fe200078e02ff */
[----:B------:R-:W-:Y:S01]  /*1000*/  IADD3 R7, R7, UR5, RZ ;  /* 0x0000000507077c10 */ /* 0x000fe2000fffe0ff */
[C---:B------:R-:W-:Y:S01]  /*1010*/  IMAD R0, R10.reuse, c[0x0][0x1dc], R0 ;  /* 0x000077000a007a24 */ /* 0x040fe200078e0200 */
[----:B------:R-:W-:Y:S01]  /*1020*/  ULDC.64 UR4, c[0x0][0x1d8] ;  /* 0x0000760000047ab9 */ /* 0x000fe20000000a00 */
[----:B------:R-:W-:Y:S01]  /*1030*/  IMAD.WIDE.U32 R8, R10, c[0x0][0x1d8], R2 ;  /* 0x000076000a087a25 */ /* 0x000fe200078e0002 */
[C---:B------:R-:W-:Y:S01]  /*1040*/  ISETP.LT.OR P1, PT, R13.reuse, 0x1, P4 ;  /* 0x000000010d00780c */ /* 0x040fe20002721670 */
[----:B------:R-:W-:Y:S01]  /*1050*/  USHF.L.U32 UR6, UR4, 0x6, URZ ;  /* 0x0000000604067899 */ /* 0x000fe2000800063f */
[C---:B------:R-:W-:Y:S01]  /*1060*/  ISETP.LT.OR P5, PT, R13.reuse, 0x1, P2 ;  /* 0x000000010d00780c */ /* 0x040fe200017a1670 */
[----:B------:R-:W-:Y:S01]  /*1070*/  IMAD R12, R36, c[0x0][0x17c], R4 ;  /* 0x00005f00240c7a24 */ /* 0x000fe200078e0204 */
[----:B------:R-:W-:Y:S01]  /*1080*/  LEA R2, P0, R8, c[0x0][0x1c0], 0x1 ;  /* 0x0000700008027a11 */ /* 0x000fe200078008ff */
[----:B------:R-:W-:Y:S01]  /*1090*/  IMAD.WIDE.U32 R4, R36, c[0x0][0x178], R18 ;  /* 0x00005e0024047a25 */ /* 0x000fe200078e0012 */
[C---:B------:R-:W-:Y:S01]  /*10a0*/  ISETP.LT.OR P3, PT, R13.reuse, 0x21, P4 ;  /* 0x000000210d00780c */ /* 0x040fe20002761670 */
[----:B------:R-:W-:Y:S01]  /*10b0*/  USHF.L.U64.HI UR7, UR4, UR16, UR5 ;  /* 0x0000001004077299 */ /* 0x000fe20008010205 */
[----:B------:R-:W-:Y:S01]  /*10c0*/  ISETP.LT.OR P6, PT, R13, 0x21, P2 ;  /* 0x000000210d00780c */ /* 0x000fe200017c1670 */
[----:B------:R-:W-:Y:S01]  /*10d0*/  IMAD.IADD R0, R9, 0x1, R0 ;  /* 0x0000000109007824 */ /* 0x000fe200078e0200 */
[----:B------:R-:W-:Y:S01]  /*10e0*/  UIADD3 UR13, UP0, UR6, 0x80, URZ ;  /* 0x00000080060d7890 */ /* 0x000fe2000ff1e03f */
[----:B------:R-:W-:Y:S01]  /*10f0*/  IMAD.IADD R5, R5, 0x1, R12 ;  /* 0x0000000105057824 */ /* 0x000fe200078e020c */
[----:B------:R-:W-:Y:S01]  /*1100*/  ULDC.64 UR4, c[0x0][0x180] ;  /* 0x0000600000047ab9 */ /* 0x000fe20000000a00 */
[----:B------:R-:W-:Y:S01]  /*1110*/  IMAD.SHL.U32 R12, R16, 0x2, RZ ;  /* 0x00000002100c7824 */ /* 0x000fe200078e00ff */
[----:B------:R-:W-:Y:S01]  /*1120*/  LEA.HI.X R3, R8, c[0x0][0x1c4], R0, 0x1, P0 ;  /* 0x0000710008037a11 */ /* 0x000fe200000f0c00 */
[----:B------:R-:W-:Y:S01]  /*1130*/  IMAD R0, R11, c[0x0][0x1a8], RZ ;  /* 0x00006a000b007a24 */ /* 0x000fe200078e02ff */
[----:B------:R-:W-:Y:S01]  /*1140*/  UIADD3.X UR12, URZ, UR7, URZ, UP0, !UPT ;  /* 0x000000073f0c7290 */ /* 0x000fe200087fe43f */
[----:B------:R-:W-:Y:S01]  /*1150*/  IMAD.WIDE.U32 R14, R14, c[0x0][0x180], R4 ;  /* 0x000060000e0e7a25 */ /* 0x000fe200078e0004 */
[----:B------:R-:W-:Y:S01]  /*1160*/  IADD3 R4, P0, R2, UR6, RZ ;  /* 0x0000000602047c10 */ /* 0x000fe2000ff1e0ff */
[----:B------:R-:W-:Y:S01]  /*1170*/  @!PT LDS RZ, [RZ] ;  /* 0x00000000fffff984 */ /* 0x000fe20000000800 */
[----:B------:R-:W-:Y:S01]  /*1180*/  @!PT LDS RZ, [RZ] ;  /* 0x00000000fffff984 */ /* 0x000fe20000000800 */
[----:B------:R-:W-:Y:S01]  /*1190*/  @!PT LDS RZ, [RZ] ;  /* 0x00000000fffff984 */ /* 0x000fe20000000800 */
[----:B------:R1:W-:Y:S01]  /*11a0*/  LDGSTS.E.BYPASS.LTC128B.128 [R12+0x8080], [R2.64], !P1 ;  /* 0x08080000020c7fae */ /* 0x0003e2000c901d58 */
[----:B------:R-:W-:Y:S01]  /*11b0*/  UIMAD UR4, UR10, UR4, URZ ;  /* 0x000000040a0472a4 */ /* 0x000fe2000f8e023f */
[C---:B------:R-:W-:Y:S01]  /*11c0*/  IMAD R0, R10.reuse, c[0x0][0x1ac], R0 ;  /* 0x00006b000a007a24 */ /* 0x040fe200078e0200 */
[----:B------:R-:W-:Y:S01]  /*11d0*/  IADD3.X R5, R3, UR7, RZ, P0, !PT ;  /* 0x0000000703057c10 */ /* 0x000fe200087fe4ff */
[----:B------:R-:W-:Y:S01]  /*11e0*/  IMAD.WIDE.U32 R10, R10, c[0x0][0x1a8], R6 ;  /* 0x00006a000a0a7a25 */ /* 0x000fe200078e0006 */
[----:B------:R1:W-:Y:S01]  /*11f0*/  LDGSTS.E.BYPASS.LTC128B.128 [R12+0xc080], [R2.64+0x80], !P5 ;  /* 0x0c080080020c7fae */ /* 0x0003e2000e901d58 */
[C---:B------:R-:W-:Y:S01]  /*1200*/  ISETP.LT.OR P5, PT, R13.reuse, 0x41, P4 ;  /* 0x000000410d00780c */ /* 0x040fe200027a1670 */
[----:B------:R-:W-:Y:S01]  /*1210*/  UIMAD UR14, UR21, UR5, UR4 ;  /* 0x00000005150e72a4 */ /* 0x000fe2000f8e0204 */
[----:B------:R-:W-:Y:S01]  /*1220*/  IMAD.U32 R6, RZ, RZ, UR6 ;  /* 0x00000006ff067e24 */ /* 0x000fe2000f8e00ff */
[----:B------:R2:W-:Y:S01]  /*1230*/  LDGSTS.E.BYPASS.LTC128B.128 [R12+0x9080], [R4.64], !P3 ;  /* 0x09080000040c7fae */ /* 0x0005e2000d901d58 */
[----:B------:R-:W-:Y:S01]  /*1240*/  ISETP.LT.OR P3, PT, R13, 0x41, P2 ;  /* 0x000000410d00780c */ /* 0x000fe20001761670 */
[----:B------:R-:W-:Y:S01]  /*1250*/  IMAD.IADD R0, R11, 0x1, R0 ;  /* 0x000000010b007824 */ /* 0x000fe200078e0200 */
[C---:B------:R-:W-:Y:S01]  /*1260*/  ISETP.LT.OR P4, PT, R13.reuse, 0x61, P4 ;  /* 0x000000610d00780c */ /* 0x040fe20002781670 */
[----:B------:R-:W-:Y:S01]  /*1270*/  ULDC.64 UR4, c[0x0][0x1a8] ;  /* 0x00006a0000047ab9 */ /* 0x000fe20000000a00 */
[----:B------:R-:W-:Y:S01]  /*1280*/  IADD3 R6, P1, P0, R6, 0x80, R2 ;  /* 0x0000008006067810 */ /* 0x000fe2000783e002 */
[----:B------:R-:W-:Y:S01]  /*1290*/  USHF.L.U32 UR15, UR4, 0x6, URZ ;  /* 0x00000006040f7899 */ /* 0x000fe2000800063f */
[----:B------:R-:W-:Y:S01]  /*12a0*/  ISETP.LT.OR P2, PT, R13, 0x61, P2 ;  /* 0x000000610d00780c */ /* 0x000fe20001741670 */
[----:B------:R-:W-:Y:S01]  /*12b0*/  IMAD.MOV.U32 R8, RZ, RZ, R14 ;  /* 0x000000ffff087224 */ /* 0x000fe200078e000e */
[----:B------:R-:W-:Y:S01]  /*12c0*/  IADD3.X R7, RZ, UR7, R3, P1, P0 ;  /* 0x00000007ff077c10 */ /* 0x000fe20008fe0403 */
[----:B------:R-:W-:Y:S01]  /*12d0*/  UIADD3 UR18, UP0, UR15, 0x80, URZ ;  /* 0x000000800f127890 */ /* 0x000fe2000ff1e03f */
[----:B------:R-:W-:Y:S01]  /*12e0*/  IADD3 R9, R15, UR14, RZ ;  /* 0x0000000e0f097c10 */ /* 0x000fe2000fffe0ff */
[----:B------:R-:W-:-:S02]  /*12f0*/  USHF.L.U64.HI UR14, UR4, UR16, UR5 ;  /* 0x00000010040e7299 */ /* 0x000fc40008010205 */
[----:B------:R3:W-:Y:S01]  /*1300*/  LDGSTS.E.BYPASS.LTC128B.128 [R12+0xd080], [R6.64], !P6 ;  /* 0x0d080000060c7fae */ /* 0x0007e2000f101d58 */
[----:B------:R-:W-:Y:S01]  /*1310*/  ISETP.GE.AND P6, PT, R18, c[0x0][0x19c], PT ;  /* 0x0000670012007a0c */ /* 0x000fe20003fc6270 */
[----:B------:R-:W-:Y:S02]  /*1320*/  ULDC.64 UR4, c[0x0][0x178] ;  /* 0x00005e0000047ab9 */ /* 0x000fe40000000a00 */
[----:B------:R-:W-:Y:S02]  /*1330*/  UIMAD.WIDE.U32 UR28, UR26, UR4, URZ ;  /* 0x000000041a1c72a5 */ /* 0x000fe4000f8e003f */
[----:B------:R-:W-:Y:S01]  /*1340*/  UIADD3.X UR19, URZ, UR14, URZ, UP0, !UPT ;  /* 0x0000000e3f137290 */ /* 0x000fe200087fe43f */
[C---:B-1----:R-:W-:Y:S02]  /*1350*/  IADD3 R2, P1, R4.reuse, UR6, RZ ;  /* 0x0000000604027c10 */ /* 0x042fe4000ff3e0ff */
[----:B--2---:R-:W-:Y:S02]  /*1360*/  IADD3 R4, P0, R4, UR13, RZ ;  /* 0x0000000d04047c10 */ /* 0x004fe4000ff1e0ff */
[----:B------:R-:W-:-:S02]  /*1370*/  IADD3.X R3, R5, UR7, RZ, P1, !PT ;  /* 0x0000000705037c10 */ /* 0x000fc40008ffe4ff */
[----:B------:R-:W-:-:S03]  /*1380*/  IADD3.X R5, R5, UR12, RZ, P0, !PT ;  /* 0x0000000c05057c10 */ /* 0x000fc600087fe4ff */
[----:B------:R1:W-:Y:S01]  /*1390*/  LDGSTS.E.BYPASS.LTC128B.128 [R12+0xa080], [R2.64], !P5 ;  /* 0x0a080000020c7fae */ /* 0x0003e2000e901d58 */
[----:B------:R-:W-:-:S03]  /*13a0*/  ISETP.GE.AND P5, PT, R30, c[0x0][0x19c], PT ;  /* 0x000067001e007a0c */ /* 0x000fc60003fa6270 */
[----:B------:R2:W-:Y:S01]  /*13b0*/  LDGSTS.E.BYPASS.LTC128B.128 [R12+0xe080], [R4.64], !P3 ;  /* 0x0e080000040c7fae */ /* 0x0005e2000d901d58 */
[----:B------:R-:W-:Y:S02]  /*13c0*/  ISETP.LT.OR P3, PT, R13, 0x1, P6 ;  /* 0x000000010d00780c */ /* 0x000fe40003761670 */
[----:B---3--:R-:W-:-:S04]  /*13d0*/  IADD3 R6, P0, R2, UR6, RZ ;  /* 0x0000000602067c10 */ /* 0x008fc8000ff1e0ff */
[----:B------:R-:W-:Y:S01]  /*13e0*/  IADD3.X R7, R3, UR7, RZ, P0, !PT ;  /* 0x0000000703077c10 */ /* 0x000fe200087fe4ff */
[----:B------:R-:W-:-:S04]  /*13f0*/  ULDC.64 UR6, c[0x0][0x188] ;  /* 0x0000620000067ab9 */ /* 0x000fc80000000a00 */
[----:B------:R3:W-:Y:S01]  /*1400*/  LDGSTS.E.BYPASS.LTC128B.128 [R12+0xb080], [R6.64], !P4 ;  /* 0x0b080000060c7fae */ /* 0x0007e2000e101d58 */
[----:B------:R-:W-:Y:S02]  /*1410*/  ISETP.LT.OR P4, PT, R13, 0x21, P6 ;  /* 0x000000210d00780c */ /* 0x000fe40003781670 */
[----:B------:R-:W-:Y:S02]  /*1420*/  ISETP.GE.AND P6, PT, R18, c[0x0][0x16c], PT ;  /* 0x00005b0012007a0c */ /* 0x000fe40003fc6270 */
[----:B--2---:R-:W-:Y:S01]  /*1430*/  IADD3 R4, P1, R2, UR13, RZ ;  /* 0x0000000d02047c10 */ /* 0x004fe2000ff3e0ff */
[----:B------:R-:W-:Y:S01]  /*1440*/  USHF.R.S32.HI UR13, URZ, 0x1f, UR26 ;  /* 0x0000001f3f0d7899 */ /* 0x000fe2000801141a */
[C---:B-1----:R-:W-:Y:S02]  /*1450*/  LEA R2, P0, R10.reuse, c[0x0][0x190], 0x1 ;  /* 0x000064000a027a11 */ /* 0x042fe400078008ff */
[----:B------:R-:W-:Y:S01]  /*1460*/  IADD3.X R5, R3, UR12, RZ, P1, !PT ;  /* 0x0000000c03057c10 */ /* 0x000fe20008ffe4ff */
[----:B------:R-:W-:Y:S01]  /*1470*/  UIMAD UR12, UR9, UR6, URZ ;  /* 0x00000006090c72a4 */ /* 0x000fe2000f8e023f */
[C---:B------:R-:W-:Y:S01]  /*1480*/  ISETP.LT.OR P1, PT, R13.reuse, 0x1, P5 ;  /* 0x000000010d00780c */ /* 0x040fe20002f21670 */
[----:B------:R-:W-:Y:S01]  /*1490*/  UIMAD UR6, UR13, UR4, URZ ;  /* 0x000000040d0672a4 */ /* 0x000fe2000f8e023f */
[----:B------:R-:W-:Y:S01]  /*14a0*/  LEA.HI.X R3, R10, c[0x0][0x194], R0, 0x1, P0 ;  /* 0x000065000a037a11 */ /* 0x000fe200000f0c00 */
[----:B------:R1:W-:Y:S01]  /*14b0*/  LDGSTS.E.BYPASS.LTC128B.128 [R12+0xf080], [R4.64], !P2 ;  /* 0x0f080000040c7fae */ /* 0x0003e2000d101d58 */
[----:B------:R-:W-:Y:S01]  /*14c0*/  IMAD.U32 R0, RZ, RZ, UR22 ;  /* 0x00000016ff007e24 */ /* 0x000fe2000f8e00ff */
[----:B------:R-:W-:Y:S01]  /*14d0*/  UIMAD UR6, UR26, UR5, UR6 ;  /* 0x000000051a0672a4 */ /* 0x000fe2000f8e0206 */
[----:B---3--:R-:W-:Y:S01]  /*14e0*/  IMAD.U32 R6, RZ, RZ, UR28 ;  /* 0x0000001cff067e24 */ /* 0x008fe2000f8e00ff */
[----:B------:R2:W-:Y:S01]  /*14f0*/  LDGSTS.E.BYPASS.LTC128B.128 [R12+0x80], [R2.64], !P3 ;  /* 0x00080000020c7fae */ /* 0x0005e2000d901d58 */
[----:B------:R-:W-:Y:S01]  /*1500*/  ISETP.LT.OR P3, PT, R13, 0x21, P5 ;  /* 0x000000210d00780c */ /* 0x000fe20002f61670 */
[----:B------:R-:W-:Y:S01]  /*1510*/  IMAD.WIDE.U32 R34, R0, c[0x0][0x188], R8 ;  /* 0x0000620000227a25 */ /* 0x000fe200078e0008 */
[----:B------:R-:W-:Y:S01]  /*1520*/  UIADD3 UR6, UR29, UR6, URZ ;  /* 0x000000061d067290 */ /* 0x000fe2000fffe03f */
[----:B------:R-:W-:Y:S01]  /*1530*/  SEL R10, RZ, 0x1, P6 ;  /* 0x00000001ff0a7807 */ /* 0x000fe20003000000 */
[----:B------:R-:W-:Y:S01]  /*1540*/  UIMAD UR7, UR22, UR7, UR12 ;  /* 0x00000007160772a4 */ /* 0x000fe2000f8e020c */
[----:B------:R2:W-:Y:S01]  /*1550*/  LDGSTS.E.BYPASS.LTC128B.128 [R12+0x4080], [R2.64+0x80], !P1 ;  /* 0x04080080020c7fae */ /* 0x0005e2000c901d58 */
[----:B------:R-:W-:Y:S01]  /*1560*/  IMAD R0, R37, c[0x0][0x208], RZ ;  /* 0x0000820025007a24 */ /* 0x000fe200078e02ff */
[----:B------:R-:W-:Y:S01]  /*1570*/  USHF.L.U32 UR12, UR26, 0x6, URZ ;  /* 0x000000061a0c7899 */ /* 0x000fe2000800063f */
[C---:B------:R-:W-:Y:S01]  /*1580*/  IMAD.WIDE.U32 R8, R36.reuse, c[0x0][0x208], R18 ;  /* 0x0000820024087a25 */ /* 0x040fe200078e0012 */
[----:B------:R-:W-:Y:S01]  /*1590*/  STL.64 [R1+0x30], R34 ;  /* 0x0000302201007387 */ /* 0x000fe20000100a00 */
[----:B------:R-:W-:Y:S01]  /*15a0*/  IADD3 R14, R35, UR7, RZ ;  /* 0x00000007230e7c10 */ /* 0x000fe2000fffe0ff */
[----:B------:R-:W-:Y:S01]  /*15b0*/  USHF.R.S32.HI UR17, URZ, 0x1f, UR12 ;  /* 0x0000001f3f117899 */ /* 0x000fe2000801140c */
[----:B------:R-:W-:-:S02]  /*15c0*/  IMAD R0, R36, c[0x0][0x20c], R0 ;  /* 0x0000830024007a24 */ /* 0x000fc400078e0200 */
[----:B------:R-:W-:Y:S02]  /*15d0*/  IMAD.U32 R7, RZ, RZ, UR29 ;  /* 0x0000001dff077e24 */ /* 0x000fe4000f8e00ff */
[----:B------:R-:W-:Y:S01]  /*15e0*/  IMAD.U32 R7, RZ, RZ, UR6 ;  /* 0x00000006ff077e24 */ /* 0x000fe2000f8e00ff */
[----:B------:R-:W-:Y:S01]  /*15f0*/  ULDC.64 UR6, c[0x0][0x278] ;  /* 0x00009e0000067ab9 */ /* 0x000fe20000000a00 */
[----:B------:R-:W-:Y:S01]  /*1600*/  IMAD.IADD R9, R9, 0x1, R0 ;  /* 0x0000000109097824 */ /* 0x000fe200078e0200 */
[----:B------:R-:W-:Y:S01]  /*1610*/  UIMAD UR6, UR9, UR6, URZ ;  /* 0x00000006090672a4 */ /* 0x000fe2000f8e023f */
[----:B-1----:R-:W-:Y:S01]  /*1620*/  IMAD.U32 R5, RZ, RZ, UR15 ;  /* 0x0000000fff057e24 */ /* 0x002fe2000f8e00ff */
[----:B------:R-:W-:Y:S02]  /*1630*/  IADD3 R4, P2, R2, UR15, RZ ;  /* 0x0000000f02047c10 */ /* 0x000fe4000ff5e0ff */
[----:B------:R-:W-:-:S03]  /*1640*/  UIMAD UR27, UR22, UR7, UR6 ;  /* 0x00000007161b72a4 */ /* 0x000fc6000f8e0206 */
[----:B------:R-:W-:Y:S02]  /*1650*/  ULDC.64 UR6, c[0x0][0x210] ;  /* 0x0000840000067ab9 */ /* 0x000fe40000000a00 */
[----:B------:R-:W-:Y:S01]  /*1660*/  UIMAD UR6, UR10, UR6, URZ ;  /* 0x000000060a0672a4 */ /* 0x000fe2000f8e023f */
[----:B------:R-:W-:Y:S02]  /*1670*/  IADD3 R16, R23, UR27, RZ ;  /* 0x0000001b17107c10 */ /* 0x000fe4000fffe0ff */
[----:B--2---:R-:W-:Y:S01]  /*1680*/  IADD3 R2, P1, P0, R5, 0x80, R2 ;  /* 0x0000008005027810 */ /* 0x004fe2000783e002 */
[----:B------:R-:W-:Y:S01]  /*1690*/  UIMAD UR6, UR21, UR7, UR6 ;  /* 0x00000007150672a4 */ /* 0x000fe2000f8e0206 */
[----:B------:R-:W-:Y:S02]  /*16a0*/  IADD3.X R5, R3, UR14, RZ, P2, !PT ;  /* 0x0000000e03057c10 */ /* 0x000fe400097fe4ff */
[----:B------:R-:W-:Y:S02]  /*16b0*/  IADD3.X R3, RZ, UR14, R3, P1, P0 ;  /* 0x0000000eff037c10 */ /* 0x000fe40008fe0403 */
[----:B------:R-:W-:Y:S01]  /*16c0*/  ISETP.GE.AND P0, PT, R18, c[0x0][0x19c], PT ;  /* 0x0000670012007a0c */ /* 0x000fe20003f06270 */
[----:B------:R1:W-:Y:S01]  /*16d0*/  LDGSTS.E.BYPASS.LTC128B.128 [R12+0x1080], [R4.64], !P4 ;  /* 0x01080000040c7fae */ /* 0x0003e2000e101d58 */
[----:B------:R-:W-:-:S02]  /*16e0*/  ISETP.LT.OR P1, PT, R13, 0x41, P5 ;  /* 0x000000410d00780c */ /* 0x000fc40002f21670 */
[C---:B------:R-:W-:Y:S01]  /*16f0*/  ISETP.LT.OR P2, PT, R13.reuse, 0x41, P0 ;  /* 0x000000410d00780c */ /* 0x040fe20000741670 */
[----:B------:R2:W-:Y:S01]  /*1700*/  LDGSTS.E.BYPASS.LTC128B.128 [R12+0x5080], [R2.64], !P3 ;  /* 0x05080000020c7fae */ /* 0x0005e2000d901d58 */
[C---:B------:R-:W-:Y:S02]  /*1710*/  ISETP.LT.OR P4, PT, R13.reuse, 0x61, P0 ;  /* 0x000000610d00780c */ /* 0x040fe40000781670 */
[----:B------:R-:W-:Y:S02]  /*1720*/  ISETP.GE.AND P3, PT, R30, c[0x0][0x16c], PT ;  /* 0x00005b001e007a0c */ /* 0x000fe40003f66270 */
[----:B------:R-:W-:Y:S02]  /*1730*/  ISETP.LT.OR P5, PT, R13, 0x61, P5 ;  /* 0x000000610d00780c */ /* 0x000fe40002fa1670 */
[----:B------:R-:W-:-:S05]  /*1740*/  P2R R11, PR, RZ, 0x8 ;  /* 0x00000008ff0b7803 */ /* 0x000fca0000000000 */
[----:B------:R3:W-:Y:S04]  /*1750*/  STL [R1+0x64], R11 ;  /* 0x0000640b01007387 */ /* 0x0007e80000100800 */
[----:B------:R4:W-:Y:S04]  /*1760*/  STL [R1+0x3c], R14 ;  /* 0x00003c0e01007387 */ /* 0x0009e80000100800 */
[----:B------:R5:W-:Y:S01]  /*1770*/  STL [R1+0x58], R16 ;  /* 0x0000581001007387 */ /* 0x000be20000100800 */
[----:B--2---:R-:W-:-:S04]  /*1780*/  IADD3 R2, P0, R4, UR15, RZ ;  /* 0x0000000f04027c10 */ /* 0x004fc8000ff1e0ff */
[----:B------:R-:W-:Y:S02]  /*1790*/  IADD3.X R3, R5, UR14, RZ, P0, !PT ;  /* 0x0000000e05037c10 */ /* 0x000fe400087fe4ff */
[----:B-1----:R-:W-:-:S03]  /*17a0*/  IADD3 R4, P0, R4, UR18, RZ ;  /* 0x0000001204047c10 */ /* 0x002fc6000ff1e0ff */
[----:B------:R1:W-:Y:S01]  /*17b0*/  LDGSTS.E.BYPASS.LTC128B.128 [R12+0x2080], [R2.64], !P2 ;  /* 0x02080000020c7fae */ /* 0x0003e2000d101d58 */
[----:B------:R-:W-:Y:S02]  /*17c0*/  IADD3.X R5, R5, UR19, RZ, P0, !PT ;  /* 0x0000001305057c10 */ /* 0x000fe400087fe4ff */
[----:B---3--:R-:W-:Y:S02]  /*17d0*/  SEL R11, RZ, 0x2, P3 ;  /* 0x00000002ff0b7807 */ /* 0x008fe40001800000 */
[C---:B------:R-:W-:Y:S01]  /*17e0*/  LEA R0, P0, R6.reuse, R34, 0x6 ;  /* 0x0000002206007211 */ /* 0x040fe200078030ff */
[----:B------:R2:W-:Y:S02]  /*17f0*/  LDGSTS.E.BYPASS.LTC128B.128 [R12+0x6080], [R4.64], !P1 ;  /* 0x06080000040c7fae */ /* 0x0005e4000c901d58 */
[----:B------:R-:W-:Y:S01]  /*1800*/  IMAD.IADD R13, R11, 0x1, R10 ;  /* 0x000000010b0d7824 */ /* 0x000fe200078e020a */
[----:B------:R-:W-:Y:S01]  /*1810*/  LEA.HI.X R7, R6, R14, R7, 0x6, P0 ;  /* 0x0000000e06077211 */ /* 0x000fe200000f3407 */
[----:B------:R-:W-:Y:S01]  /*1820*/  IMAD.U32 R11, RZ, RZ, UR4 ;  /* 0x00000004ff0b7e24 */ /* 0x000fe2000f8e00ff */
[----:B------:R-:W-:Y:S01]  /*1830*/  LEA R6, P0, R0, c[0x0][0x160], 0x1 ;  /* 0x0000580000067a11 */ /* 0x000fe200078008ff */
[----:B------:R-:W-:Y:S01]  /*1840*/  IMAD.U32 R10, RZ, RZ, UR21 ;  /* 0x00000015ff0a7e24 */ /* 0x000fe2000f8e00ff */
[----:B------:R-:W-:-:S02]  /*1850*/  LOP3.LUT P3, RZ, R13, 0x1, RZ, 0xc0, !PT ;  /* 0x000000010dff7812 */ /* 0x000fc4000786c0ff */
[----:B------:R-:W-:Y:S01]  /*1860*/  LEA.HI.X R7, R0, c[0x0][0x164], R7, 0x1, P0 ;  /* 0x0000590000077a11 */ /* 0x000fe200000f0c07 */
[----:B------:R-:W-:Y:S01]  /*1870*/  IMAD.U32 R0, RZ, RZ, UR5 ;  /* 0x00000005ff007e24 */ /* 0x000fe2000f8e00ff */
[C---:B----4-:R-:W-:Y:S01]  /*1880*/  LEA R14, P0, R11.reuse, R6, 0x6 ;  /* 0x000000060b0e7211 */ /* 0x050fe200078030ff */
[----:B------:R-:W-:Y:S01]  /*1890*/  IMAD.WIDE.U32 R8, R10, c[0x0][0x210], R8 ;  /* 0x000084000a087a25 */ /* 0x000fe200078e0008 */
[----:B------:R-:W-:Y:S02]  /*18a0*/  IADD3 R10, P1, R2, UR15, RZ ;  /* 0x0000000f020a7c10 */ /* 0x000fe4000ff3e0ff */
[----:B------:R-:W-:Y:S02]  /*18b0*/  LEA.HI.X R15, R11, R7, R0, 0x6, P0 ;  /* 0x000000070b0f7211 */ /* 0x000fe400000f3400 */
[----:B------:R-:W-:Y:S02]  /*18c0*/  IADD3 R0, P0, R22, UR12, RZ ;  /* 0x0000000c16007c10 */ /* 0x000fe4000ff1e0ff */
[----:B------:R-:W-:Y:S01]  /*18d0*/  IADD3.X R11, R3, UR14, RZ, P1, !PT ;  /* 0x0000000e030b7c10 */ /* 0x000fe20008ffe4ff */
[----:B------:R-:W-:Y:S01]  /*18e0*/  ULDC.64 UR14, c[0x0][0x208] ;  /* 0x00008200000e7ab9 */ /* 0x000fe20000000a00 */
[----:B------:R-:W-:Y:S01]  /*18f0*/  ISETP.GE.AND P1, PT, R18, c[0x0][0x1fc], PT ;  /* 0x00007f0012007a0c */ /* 0x000fe20003f26270 */
[----:B------:R-:W-:-:S02]  /*1900*/  USHF.L.U64.HI UR15, UR14, UR16, UR15 ;  /* 0x000000100e0f7299 */ /* 0x000fc4000801020f */
[----:B------:R-:W-:Y:S01]  /*1910*/  USHF.L.U32 UR16, UR14, 0x6, URZ ;  /* 0x000000060e107899 */ /* 0x000fe2000800063f */
[----:B------:R3:W-:Y:S01]  /*1920*/  LDGSTS.E.BYPASS.LTC128B.128 [R12+0x3080], [R10.64], !P4 ;  /* 0x030800000a0c7fae */ /* 0x0007e2000e101d58 */
[----:B--2---:R-:W-:Y:S02]  /*1930*/  IADD3 R4, P2, R2, UR18, RZ ;  /* 0x0000001202047c10 */ /* 0x004fe4000ff5e0ff */
[----:B-1----:R-:W-:Y:S02]  /*1940*/  IADD3.X R2, R16, UR17, RZ, P0, !PT ;  /* 0x0000001110027c10 */ /* 0x002fe400087fe4ff */
[----:B------:R-:W-:Y:S01]  /*1950*/  IMAD.U32 R26, RZ, RZ, UR16 ;  /* 0x00000010ff1a7e24 */ /* 0x000fe2000f8e00ff */
[C---:B-----5:R-:W-:Y:S02]  /*1960*/  LEA R16, P0, R0.reuse, c[0x0][0x258], 0x2 ;  /* 0x0000960000107a11 */ /* 0x060fe400078010ff */
[----:B------:R-:W-:Y:S02]  /*1970*/  IADD3.X R5, R3, UR19, RZ, P2, !PT ;  /* 0x0000001303057c10 */ /* 0x000fe400097fe4ff */
[----:B------:R-:W-:Y:S01]  /*1980*/  LEA.HI.X R17, R0, c[0x0][0x25c], R2, 0x2, P0 ;  /* 0x0000970000117a11 */ /* 0x000fe200000f1402 */
[----:B------:R-:W-:Y:S01]  /*1990*/  IMAD.U32 R0, RZ, RZ, UR12 ;  /* 0x0000000cff007e24 */ /* 0x000fe2000f8e00ff */
[----:B------:R-:W-:Y:S01]  /*19a0*/  IADD3 R3, R9, UR6, RZ ;  /* 0x0000000609037c10 */ /* 0x000fe2000fffe0ff */
[----:B------:R-:W-:Y:S01]  /*19b0*/  ULDC.64 UR6, c[0x0][0x218] ;  /* 0x0000860000067ab9 */ /* 0x000fe20000000a00 */
[----:B------:R-:W-:Y:S01]  /*19c0*/  IMAD.U32 R9, RZ, RZ, UR22 ;  /* 0x00000016ff097e24 */ /* 0x000fe2000f8e00ff */
[----:B------:R-:W-:Y:S01]  /*19d0*/  UIMAD UR6, UR9, UR6, URZ ;  /* 0x00000006090672a4 */ /* 0x000fe2000f8e023f */
[----:B------:R-:W-:Y:S01]  /*19e0*/  IMAD.MOV.U32 R2, RZ, RZ, R8 ;  /* 0x000000ffff027224 */ /* 0x000fe200078e0008 */
[----:B------:R-:W-:Y:S01]  /*19f0*/  ISETP.GE.AND P0, PT, R30, c[0x0][0x1fc], PT ;  /* 0x00007f001e007a0c */ /* 0x000fe20003f06270 */
[----:B------:R1:W-:Y:S01]  /*1a00*/  LDGSTS.E.BYPASS.LTC128B.128 [R12+0x7080], [R4.64], !P5 ;  /* 0x07080000040c7fae */ /* 0x0003e2000e901d58 */
[----:B------:R-:W-:Y:S01]  /*1a10*/  IADD3 R8, -R36, c[0x0][0x168], -R0 ;  /* 0x00005a0024087a10 */ /* 0x000fe20007ffe900 */
[----:B------:R-:W-:Y:S01]  /*1a20*/  UIMAD UR7, UR22, UR7, UR6 ;  /* 0x00000007160772a4 */ /* 0x000fe2000f8e0206 */
[----:B------:R-:W-:Y:S01]  /*1a30*/  LOP3.LUT P2, RZ, R13, 0x2, RZ, 0xc0, !PT ;  /* 0x000000020dff7812 */ /* 0x000fe2000784c0ff */
[----:B------:R-:W-:Y:S01]  /*1a40*/  IMAD.WIDE.U32 R22, R9, c[0x0][0x218], R2 ;  /* 0x0000860009167a25 */ /* 0x000fe200078e0002 */
[----:B------:R-:W-:Y:S01]  /*1a50*/  SEL R0, RZ, 0x1, P1 ;  /* 0x00000001ff007807 */ /* 0x000fe20000800000 */
[----:B------:R-:W-:Y:S01]  /*1a60*/  UIMAD UR6, UR15, UR26, URZ ;  /* 0x0000001a0f0672a4 */ /* 0x000fe2000f8e023f */
[----:B------:R-:W-:Y:S01]  /*1a70*/  SEL R2, RZ, 0xffffffff, P0 ;  /* 0xffffffffff027807 */ /* 0x000fe20000000000 */
[----:B------:R-:W-:Y:S01]  /*1a80*/  IMAD.MOV.U32 R38, RZ, RZ, R22 ;  /* 0x000000ffff267224 */ /* 0x000fe200078e0016 */
[C---:B------:R-:W-:Y:S01]  /*1a90*/  ISETP.LT.OR P1, PT, R8.reuse, 0x1, !P3 ;  /* 0x000000010800780c */ /* 0x040fe20005f21670 */
[----:B------:R-:W-:Y:S01]  /*1aa0*/  UIMAD UR6, UR13, UR16, UR6 ;  /* 0x000000100d0672a4 */ /* 0x000fe2000f8e0206 */
[----:B------:R-:W-:Y:S01]  /*1ab0*/  ISETP.LT.OR P0, PT, R8, 0x1, !P2 ;  /* 0x000000010800780c */ /* 0x000fe20005701670 */
[----:B------:R-:W-:Y:S01]  /*1ac0*/  IMAD.SHL.U32 R2, R2, 0x2, RZ ;  /* 0x0000000202027824 */ /* 0x000fe200078e00ff */
[----:B------:R-:W-:Y:S01]  /*1ad0*/  ISETP.LT.OR P3, PT, R8, 0x21, !P3 ;  /* 0x000000210800780c */ /* 0x000fe20005f61670 */
[----:B------:R2:W-:Y:S01]  /*1ae0*/  STL.64 [R1+0x28], R22 ;  /* 0x0000281601007387 */ /* 0x0005e20000100a00 */
[----:B------:R-:W-:Y:S01]  /*1af0*/  IADD3 R39, R23, UR7, RZ ;  /* 0x0000000717277c10 */ /* 0x000fe2000fffe0ff */
[----:B------:R-:W-:Y:S01]  /*1b00*/  ULDC UR13, c[0x0][0x20c] ;  /* 0x00008300000d7ab9 */ /* 0x000fe20000000800 */
[----:B------:R-:W-:Y:S01]  /*1b10*/  LOP3.LUT R0, R2, 0x2, R0, 0xe2, !PT ;  /* 0x0000000202007812 */ /* 0x000fe200078ee200 */
[----:B------:R-:W0:Y:S01]  /*1b20*/  LDGDEPBAR ;  /* 0x00000000000079af */ /* 0x000e220000000000 */
[----:B------:R-:W-:-:S02]  /*1b30*/  ISETP.LT.OR P2, PT, R8, 0x21, !P2 ;  /* 0x000000210800780c */ /* 0x000fc40005741670 */
[C---:B------:R-:W-:Y:S01]  /*1b40*/  LOP3.LUT P4, RZ, R0.reuse, 0x1, RZ, 0xc0, !PT ;  /* 0x0000000100ff7812 */ /* 0x040fe2000788c0ff */
[----:B------:R4:W-:Y:S01]  /*1b50*/  LDGSTS.E.BYPASS.LTC128B.128 [R12+0x10080], [R6.64], !P1 ;  /* 0x10080000060c7fae */ /* 0x0009e2000c901d58 */
[----:B------:R-:W-:Y:S02]  /*1b60*/  LOP3.LUT P5, RZ, R0, 0x2, RZ, 0xc0, !PT ;  /* 0x0000000200ff7812 */ /* 0x000fe400078ac0ff */
[----:B------:R-:W-:Y:S01]  /*1b70*/  ISETP.LT.OR P1, PT, R8, 0x1, !P4 ;  /* 0x000000010800780c */ /* 0x000fe20006721670 */
[----:B------:R4:W-:Y:S01]  /*1b80*/  LDGSTS.E.BYPASS.LTC128B.128 [R12+0x12080], [R6.64+0x80], !P0 ;  /* 0x12080080060c7fae */ /* 0x0009e2000c101d58 */
[----:B-1----:R-:W-:-:S03]  /*1b90*/  IMAD.WIDE.U32 R4, R26, UR26, R38 ;  /* 0x0000001a1a047c25 */ /* 0x002fc6000f8e0026 */
[----:B------:R1:W-:Y:S01]  /*1ba0*/  LDGSTS.E.BYPASS.LTC128B.128 [R12+0x11080], [R14.64], !P3 ;  /* 0x110800000e0c7fae */ /* 0x0003e2000d901d58 */
[----:B------:R-:W-:Y:S02]  /*1bb0*/  ISETP.GT.AND P3, PT, R32, 0xf, PT ;  /* 0x0000000f2000780c */ /* 0x000fe40003f64270 */
[----:B------:R-:W-:Y:S01]  /*1bc0*/  IADD3 R3, R5, UR6, RZ ;  /* 0x0000000605037c10 */ /* 0x000fe2000fffe0ff */
[----:B------:R-:W-:Y:S01]  /*1bd0*/  UMOV UR6, 0x5 ;  /* 0x0000000500067882 */ /* 0x000fe20000000000 */
[C---:B------:R-:W-:Y:S01]  /*1be0*/  LEA R2, P0, R4.reuse, c[0x0][0x1f0], 0x1 ;  /* 0x00007c0004027a11 */ /* 0x040fe200078008ff */
[----:B------:R-:W-:Y:S01]  /*1bf0*/  USHF.L.U64.HI UR13, UR14, UR6, UR13 ;  /* 0x000000060e0d7299 */ /* 0x000fe2000801020d */
[----:B------:R1:W-:Y:S01]  /*1c00*/  LDGSTS.E.BYPASS.LTC128B.128 [R12+0x13080], [R14.64+0x80], !P2 ;  /* 0x130800800e0c7fae */ /* 0x0003e2000d101d58 */
[----:B------:R-:W-:Y:S01]  /*1c10*/  USHF.L.U32 UR14, UR14, 0x5, URZ ;  /* 0x000000050e0e7899 */ /* 0x000fe2000800063f */
[----:B------:R-:W-:Y:S01]  /*1c20*/  LEA.HI.X R3, R4, c[0x0][0x1f4], R3, 0x1, P0 ;  /* 0x00007d0004037a11 */ /* 0x000fe200000f0c03 */
[----:B------:R-:W-:Y:S01]  /*1c30*/  ULDC.64 UR6, c[0x0][0x290] ;  /* 0x0000a40000067ab9 */ /* 0x000fe20000000a00 */
[----:B--2---:R-:W-:Y:S01]  /*1c40*/  LEA.HI R23, R29, R32, RZ, 0x5 ;  /* 0x000000201d177211 */ /* 0x004fe200078f28ff */
[----:B------:R-:W-:Y:S01]  /*1c50*/  USHF.L.U32 UR18, UR14, 0x1, URZ ;  /* 0x000000010e127899 */ /* 0x000fe2000800063f */
[C---:B------:R-:W-:Y:S01]  /*1c60*/  ISETP.LT.OR P0, PT, R8.reuse, 0x1, !P5 ;  /* 0x000000010800780c */ /* 0x040fe20006f01670 */
[----:B------:R-:W-:Y:S01]  /*1c70*/  UIMAD UR6, UR9, UR6, URZ ;  /* 0x00000006090672a4 */ /* 0x000fe2000f8e023f */
[----:B------:R-:W-:Y:S01]  /*1c80*/  SHF.R.S32.HI R5, RZ, 0x5, R23 ;  /* 0x00000005ff057819 */ /* 0x000fe20000011417 */
[----:B------:R-:W-:Y:S01]  /*1c90*/  IMAD.U32 R4, RZ, RZ, UR22 ;  /* 0x00000016ff047e24 */ /* 0x000fe2000f8e00ff */
[----:B------:R-:W-:Y:S01]  /*1ca0*/  USHF.L.U64.HI UR9, UR14, 0x1, UR13 ;  /* 0x000000010e097899 */ /* 0x000fe2000801020d */
[----:B------:R-:W-:Y:S01]  /*1cb0*/  ISETP.LT.OR P2, PT, R8, 0x21, !P5 ;  /* 0x000000210800780c */ /* 0x000fe20006f41670 */
[----:B------:R-:W-:Y:S01]  /*1cc0*/  UIMAD UR6, UR22, UR7, UR6 ;  /* 0x00000007160672a4 */ /* 0x000fe2000f8e0206 */
[----:B------:R-:W-:Y:S01]  /*1cd0*/  LEA.HI R0, R23, R5, RZ, 0x1 ;  /* 0x0000000517007211 */ /* 0x000fe200078f08ff */
[----:B------:R-:W-:Y:S01]  /*1ce0*/  IMAD.WIDE.U32 R34, R4, c[0x0][0x290], R20 ;  /* 0x0000a40004227a25 */ /* 0x000fe200078e0014 */
[----:B------:R2:W-:Y:S02]  /*1cf0*/  STL.64 [R1+0x10], R38 ;  /* 0x0000102601007387 */ /* 0x0005e40000100a00 */
[----:B------:R-:W-:-:S02]  /*1d00*/  LOP3.LUT R0, R0, 0xfffffffe, RZ, 0xc0, !PT ;  /* 0xfffffffe00007812 */ /* 0x000fc400078ec0ff */
[----:B------:R-:W-:Y:S01]  /*1d10*/  IADD3 R31, R35, UR6, RZ ;  /* 0x00000006231f7c10 */ /* 0x000fe2000fffe0ff */
[----:B------:R-:W-:Y:S01]  /*1d20*/  UIADD3 UR6, UR26, 0x1, URZ ;  /* 0x000000011a067890 */ /* 0x000fe2000fffe03f */
[----:B------:R2:W-:Y:S01]  /*1d30*/  STL.64 [R1+0x40], R34 ;  /* 0x0000402201007387 */ /* 0x0005e20000100a00 */
[----:B------:R-:W-:Y:S02]  /*1d40*/  IMAD.IADD R22, R5, 0x1, -R0 ;  /* 0x0000000105167824 */ /* 0x000fe400078e0a00 */
[----:B------:R-:W-:Y:S01]  /*1d50*/  @!P3 IMAD.SHL.U32 R0, R32, 0x10, RZ ;  /* 0x000000102000b824 */ /* 0x000fe200078e00ff */
[----:B------:R2:W-:Y:S01]  /*1d60*/  STL [R1+0x48], R31 ;  /* 0x0000481f01007387 */ /* 0x0005e20000100800 */
[----:B------:R-:W-:Y:S01]  /*1d70*/  UISETP.GE.AND UP0, UPT, UR6, UR20, UPT ;  /* 0x000000140600728c */ /* 0x000fe2000bf06270 */
[----:B-1----:R-:W-:Y:S02]  /*1d80*/  LEA.HI R14, R29, R32, RZ, 0x2 ;  /* 0x000000201d0e7211 */ /* 0x002fe400078f10ff */
[----:B------:R1:W-:Y:S02]  /*1d90*/  @!P3 LDGSTS.E.BYPASS.LTC128B.128 [R0+0x20080], [R16.64] ;  /* 0x200800001000bfae */ /* 0x0003e4000b901d58 */
[----:B---3--:R-:W-:-:S02]  /*1da0*/  SHF.R.S32.HI R10, RZ, 0x1f, R14 ;  /* 0x0000001fff0a7819 */ /* 0x008fc4000001140e */
[----:B------:R-:W0:Y:S04]  /*1db0*/  LDGDEPBAR ;  /* 0x00000000000079af */ /* 0x000e280000000000 */
[----:B------:R3:W-:Y:S01]  /*1dc0*/  LDGSTS.E.BYPASS.LTC128B.128 [R12+0x18080], [R2.64], !P1 ;  /* 0x18080000020c7fae */ /* 0x0007e2000c901d58 */
[----:B------:R-:W-:Y:S02]  /*1dd0*/  ISETP.LT.OR P1, PT, R8, 0x21, !P4 ;  /* 0x000000210800780c */ /* 0x000fe40006721670 */
[----:B------:R-:W-:Y:S01]  /*1de0*/  SHF.R.S32.HI R8, RZ, 0x2, R14 ;  /* 0x00000002ff087819 */ /* 0x000fe2000001140e */
[----:B------:R3:W-:Y:S01]  /*1df0*/  LDGSTS.E.BYPASS.LTC128B.128 [R12+0x1a080], [R2.64+0x80], !P0 ;  /* 0x1a080080020c7fae */ /* 0x0007e2000c101d58 */
[----:B-1----:R-:W-:Y:S01]  /*1e00*/  LEA.HI R0, R29, R32, RZ, 0x4 ;  /* 0x000000201d007211 */ /* 0x002fe200078f20ff */
        /* <DEDUP_REMOVED lines=12> */
[----:B----4-:R-:W-:Y:S01]  /*1ed0*/  IADD3.X R6, R31, UR17, RZ, P0, !PT ;  /* 0x000000111f067c10 */ /* 0x010fe200087fe4ff */
        /* <DEDUP_REMOVED lines=14> */
[----:B-1----:R-:W-:Y:S02]  /*1fc0*/  IMAD.SHL.U32 R2, R24, 0x40, RZ ;  /* 0x0000004018027824 */ /* 0x002fe400078e00ff */
        /* <DEDUP_REMOVED lines=57> */
[----:B--2---:R-:W-:-:S03]  /*2360*/  LEA R2, P0, R8, c[0x0][0x1f0], 0x1 ;  /* 0x00007c0008027a11 */ /* 0x004fc600078008ff */
        /* <DEDUP_REMOVED lines=22> */
.L_x_1994:
[----:B--2---:R-:W-:Y:S05]  /*24d0*/  BSYNC B0 ;  /* 0x0000000000007941 */ /* 0x004fea0003800000 */
.L_x_1993:
[----:B-12---:R-:W-:Y:S01]  /*24e0*/  SHF.R.S32.HI R2, RZ, 0x1f, R25 ;  /* 0x0000001fff027819 */ /* 0x006fe20000011419 */
[----:B------:R-:W-:Y:S01]  /*24f0*/  IMAD.SHL.U32 R210, R0, 0x2, RZ ;  /* 0x0000000200d27824 */ /* 0x000fe200078e00ff */
[----:B------:R-:W-:Y:S01]  /*2500*/  LOP3.LUT R3, R10, 0x7ffffffc, RZ, 0xc0, !PT ;  /* 0x7ffffffc0a037812 */ /* 0x000fe200078ec0ff */
[----:B------:R-:W0:Y:S01]  /*2510*/  LDGDEPBAR ;  /* 0x00000000000079af */ /* 0x000e220000000000 */
[----:B------:R-:W-:Y:S01]  /*2520*/  LEA.HI R2, R2, R25, RZ, 0x2 ;  /* 0x0000001902027211 */ /* 0x000fe200078f10ff */
[----:B------:R-:W-:Y:S01]  /*2530*/  IMAD.MOV.U32 R225, RZ, RZ, 0x20 ;  /* 0x00000020ffe17424 */ /* 0x000fe200078e00ff */
[----:B------:R-:W-:Y:S01]  /*2540*/  IADD3 R209, R216, R0, RZ ;  /* 0x00000000d8d17210 */ /* 0x000fe20007ffe0ff */
[----:B------:R-:W-:Y:S01]  /*2550*/  IMAD.IADD R3, R6, 0x1, -R3 ;  /* 0x0000000106037824 */ /* 0x000fe200078e0a03 */
[----:B------:R-:W-:Y:S01]  /*2560*/  LOP3.LUT R2, R2, 0x1ffffffc, RZ, 0xc0, !PT ;  /* 0x1ffffffc02027812 */ /* 0x000fe200078ec0ff */
[----:B------:R-:W-:Y:S01]  /*2570*/  IMAD.MOV.U32 R221, RZ, RZ, 0x10 ;  /* 0x00000010ffdd7424 */ /* 0x000fe200078e00ff */
[----:B------:R-:W-:Y:S01]  /*2580*/  SHF.R.S32.HI R33, RZ, 0x1f, R32 ;  /* 0x0000001fff217819 */ /* 0x000fe20000011420 */
[----:B------:R-:W-:Y:S01]  /*2590*/  IMAD.SHL.U32 R214, R5, 0x2, RZ ;  /* 0x0000000205d67824 */ /* 0x000fe200078e00ff */
[----:B------:R-:W-:Y:S01]  /*25a0*/  LOP3.LUT P0, RZ, R24, 0x4, RZ, 0xc0, !PT ;  /* 0x0000000418ff7812 */ /* 0x000fe2000780c0ff */
[----:B------:R-:W-:Y:S01]  /*25b0*/  IMAD.IADD R2, R25, 0x1, -R2 ;  /* 0x0000000119027824 */ /* 0x000fe200078e0a02 */
[----:B------:R-:W-:Y:S01]  /*25c0*/  LOP3.LUT P1, RZ, R7, 0x4, RZ, 0xc0, !PT ;  /* 0x0000000407ff7812 */ /* 0x000fe2000782c0ff */
[--C-:B------:R-:W-:Y:S01]  /*25d0*/  IMAD R215, R215, 0x2, R214.reuse ;  /* 0x00000002d7d77824 */ /* 0x100fe200078e02d6 */
[----:B------:R-:W-:Y:S01]  /*25e0*/  IADD3 R230, R231, 0x204c0, RZ ;  /* 0x000204c0e7e67810 */ /* 0x000fe20007ffe0ff */
[----:B------:R-:W-:Y:S01]  /*25f0*/  IMAD R2, R2, 0x4, R3 ;  /* 0x0000000402027824 */ /* 0x000fe200078e0203 */
[----:B------:R-:W-:Y:S01]  /*2600*/  SEL R219, R225, 0xffffffe0, !P1 ;  /* 0xffffffe0e1db7807 */ /* 0x000fe20004800000 */
[----:B------:R-:W-:Y:S01]  /*2610*/  IMAD.MOV.U32 R218, RZ, RZ, -0x40 ;  /* 0xffffffc0ffda7424 */ /* 0x000fe200078e00ff */
[----:B------:R-:W-:Y:S01]  /*2620*/  CS2R R162, SRZ ;  /* 0x0000000000a27805 */ /* 0x000fe2000001ff00 */
[----:B------:R-:W-:Y:S01]  /*2630*/  IMAD.SHL.U32 R4, R2, 0x2, RZ ;  /* 0x0000000202047824 */ /* 0x000fe200078e00ff */
[----:B------:R-:W-:Y:S01]  /*2640*/  IADD3 R222, R213, R219, RZ ;  /* 0x000000dbd5de7210 */ /* 0x000fe20007ffe0ff */
[----:B------:R-:W-:Y:S01]  /*2650*/  IMAD R217, R216, 0x2, R214 ;  /* 0x00000002d8d97824 */ /* 0x000fe200078e02d6 */
[----:B------:R-:W-:Y:S01]  /*2660*/  CS2R R160, SRZ ;  /* 0x0000000000a07805 */ /* 0x000fe2000001ff00 */
[----:B------:R-:W-:Y:S01]  /*2670*/  @P0 IADD3 R230, R13, -0x40, RZ ;  /* 0xffffffc00de60810 */ /* 0x000fe20007ffe0ff */
[----:B------:R1:W-:Y:S01]  /*2680*/  STL [R1+0x4c], R4 ;  /* 0x00004c0401007387 */ /* 0x0003e20000100800 */
[----:B------:R-:W-:Y:S01]  /*2690*/  IADD3 R0, -R4, UR8, RZ ;  /* 0x0000000804007c10 */ /* 0x000fe2000fffe1ff */
[----:B------:R-:W-:Y:S01]  /*26a0*/  CS2R R158, SRZ ;  /* 0x00000000009e7805 */ /* 0x000fe2000001ff00 */
[----:B------:R-:W-:Y:S01]  /*26b0*/  LOP3.LUT P0, RZ, R7, 0x2, RZ, 0xc0, !PT ;  /* 0x0000000207ff7812 */ /* 0x000fe2000780c0ff */
[----:B------:R-:W-:Y:S01]  /*26c0*/  CS2R R156, SRZ ;  /* 0x00000000009c7805 */ /* 0x000fe2000001ff00 */
[----:B------:R-:W-:Y:S01]  /*26d0*/  CS2R R154, SRZ ;  /* 0x00000000009a7805 */ /* 0x000fe2000001ff00 */
[----:B------:R1:W-:Y:S01]  /*26e0*/  STL [R1], R0 ;  /* 0x0000000001007387 */ /* 0x0003e20000100800 */
[----:B------:R-:W-:Y:S01]  /*26f0*/  SEL R221, R221, 0xfffffff0, !P0 ;  /* 0xfffffff0dddd7807 */ /* 0x000fe20004000000 */
        /* <DEDUP_REMOVED lines=63> */
[----:B------:R-:W-:Y:S01]  /*2af0*/  SEL R218, R218, 0x40, P1 ;  /* 0x00000040dada7807 */ /* 0x000fe20000800000 */
[----:B------:R-:W-:Y:S01]  /*2b00*/  IMAD.IADD R224, R221, 0x1, R222 ;  /* 0x00000001dde07824 */ /* 0x000fe200078e02de */
[----:B------:R-:W-:-:S02]  /*2b10*/  USHF.L.U64.HI UR15, UR4, 0x5, UR5 ;  /* 0x00000005040f7899 */ /* 0x000fc40008010205 */
[----:B------:R-:W-:Y:S02]  /*2b20*/  USHF.L.U32 UR16, UR4, 0x5, URZ ;  /* 0x0000000504107899 */ /* 0x000fe4000800063f */
[----:B------:R-:W-:Y:S02]  /*2b30*/  UMOV UR5, URZ ;  /* 0x0000003f00057c82 */ /* 0x000fe40008000000 */
[----:B------:R-:W-:Y:S02]  /*2b40*/  UMOV UR19, 0x1 ;  /* 0x0000000100137882 */ /* 0x000fe40000000000 */
[----:B------:R-:W-:Y:S02]  /*2b50*/  UMOV UR18, URZ ;  /* 0x0000003f00127c82 */ /* 0x000fe40008000000 */
[----:B------:R-:W-:Y:S02]  /*2b60*/  UMOV UR12, 0xffffffc0 ;  /* 0xffffffc0000c7882 */ /* 0x000fe40000000000 */
[----:B------:R-:W-:-:S02]  /*2b70*/  ULDC UR9, c[0x0][0x168] ;  /* 0x00005a0000097ab9 */ /* 0x000fc40000000800 */
[----:B-1----:R-:W-:Y:S02]  /*2b80*/  ULDC UR8, c[0x0][0x198] ;  /* 0x0000660000087ab9 */ /* 0x002fe40000000800 */
.L_x_1997:
        /* <DEDUP_REMOVED lines=24> */
[----:B------:R-:W3:Y:S05]  /*2d10*/  LDSM.16.M88.4 R176, [R208+0x11080] ;  /* 0x01108000d0b0783b */ /* 0x000eea0000000200 */
[----:B------:R-:W3:Y:S05]  /*2d20*/  LDSM.16.M88.4 R180, [R215+0x2080] ;  /* 0x00208000d7b4783b */ /* 0x000eea0000000200 */
[----:B------:R-:W-:Y:S01]  /*2d30*/  LDSM.16.M88.4 R188, [R217+0x2080] ;  /* 0x00208000d9bc783b */ /* 0x000fe20000000200 */
[-C--:B-1----:R-:W-:Y:S04]  /*2d40*/  HMMA.16816.F32 R4, R32, R16.reuse, RZ ;  /* 0x000000102004723c */ /* 0x082fe800000018ff */
[----:B------:R-:W5:Y:S05]  /*2d50*/  LDL R229, [R1+0x38] ;  /* 0x0000380001e57983 */ /* 0x000f6a0000100800 */
[----:B------:R-:W-:Y:S01]  /*2d60*/  LDSM.16.M88.4 R192, [R216+0x80] ;  /* 0x00008000d8c0783b */ /* 0x000fe20000000200 */
[C---:B--2---:R-:W-:Y:S04]  /*2d70*/  HMMA.16816.F32 R8, R28.reuse, R16, RZ ;  /* 0x000000101c08723c */ /* 0x044fe800000018ff */
[----:B------:R-:W-:Y:S04]  /*2d80*/  LDSM.16.M88.4 R200, [R215+0x4080] ;  /* 0x00408000d7c8783b */ /* 0x000fe80000000200 */
        /* <DEDUP_REMOVED lines=14> */
[C---:B------:R-:W-:Y:S08]  /*2e70*/  HMMA.16816.F32 R8, R176.reuse, R172, R8 ;  /* 0x000000acb008723c */ /* 0x040ff00000001808 */
        /* <DEDUP_REMOVED lines=42> */
[----:B--2---:R-:W-:Y:S07]  /*3120*/  IMAD.U32 R0, RZ, RZ, UR5 ;  /* 0x00000005ff007e24 */ /* 0x004fee000f8e00ff */
[C---:B------:R-:W-:Y:S01]  /*3130*/  HMMA.16816.F32 R16, R164.reuse, R174, R16 ;  /* 0x000000aea410723c */ /* 0x040fe20000001810 */
[----:B------:R-:W-:Y:S07]  /*3140*/  LDSM.16.M88.4 R172, [R3+0x12080] ;  /* 0x0120800003ac783b */ /* 0x000fee0000000200 */
[-C--:B------:R-:W-:Y:S08]  /*3150*/  HMMA.16816.F32 R20, R164, R184.reuse, R20 ;  /* 0x000000b8a414723c */ /* 0x080ff00000001814 */
[C---:B------:R-:W-:Y:S04]  /*3160*/  HMMA.16816.F32 R24, R180.reuse, R184, R24 ;  /* 0x000000b8b418723c */ /* 0x040fe80000001818 */
[----:B-----5:R-:W-:Y:S04]  /*3170*/  LEA R0, R0, R229, 0x6 ;  /* 0x000000e500007211 */ /* 0x020fe800078e30ff */
[-C--:B------:R-:W-:Y:S01]  /*3180*/  HMMA.16816.F32 R28, R180, R186.reuse, R28 ;  /* 0x000000bab41c723c */ /* 0x080fe2000000181c */
[----:B------:R-:W-:Y:S03]  /*3190*/  LDSM.16.M88.4 R180, [R216+0x4080] ;  /* 0x00408000d8b4783b */ /* 0x000fe60000000200 */
[----:B------:R-:W-:Y:S04]  /*31a0*/  IMAD.SHL.U32 R228, R0, 0x4, RZ ;  /* 0x0000000400e47824 */ /* 0x000fe800078e00ff */
[----:B------:R-:W-:Y:S01]  /*31b0*/  HMMA.16816.F32 R32, R164, R186, R32 ;  /* 0x000000baa420723c */ /* 0x000fe20000001820 */
[----:B------:R-:W2:Y:S05]  /*31c0*/  LDSM.16.M88.4 R164, [R217+0x6080] ;  /* 0x00608000d9a4783b */ /* 0x000eaa0000000200 */
[----:B------:R-:W3:Y:S02]  /*31d0*/  LDSM.16.M88.4 R184, [R3+0x13080] ;  /* 0x0130800003b8783b */ /* 0x000ee40000000200 */
[-C--:B----4-:R-:W-:Y:S03]  /*31e0*/  HMMA.16816.F32 R4, R188, R200.reuse, R4 ;  /* 0x000000c8bc04723c */ /* 0x090fe60000001804 */
[----:B------:R-:W-:Y:S05]  /*31f0*/  LDS R0, [R228+0x20080] ;  /* 0x02008000e4007984 */ /* 0x000fea0000000800 */
[C---:B------:R-:W-:Y:S01]  /*3200*/  HMMA.16816.F32 R8, R204.reuse, R200, R8 ;  /* 0x000000c8cc08723c */ /* 0x040fe20000001808 */
[----:B------:R-:W-:Y:S05]  /*3210*/  LDS R3, [R228+0x200a0] ;  /* 0x0200a000e4037984 */ /* 0x000fea0000000800 */
[----:B------:R-:W-:Y:S02]  /*3220*/  LDS R226, [R228+0x20100] ;  /* 0x02010000e4e27984 */ /* 0x000fe40000000800 */
[-C--:B------:R-:W-:Y:S03]  /*3230*/  HMMA.16816.F32 R12, R204, R202.reuse, R12 ;  /* 0x000000cacc0c723c */ /* 0x080fe6000000180c */
[----:B------:R-:W-:Y:S05]  /*3240*/  LDS R227, [R228+0x20120] ;  /* 0x02012000e4e37984 */ /* 0x000fea0000000800 */
        /* <DEDUP_REMOVED lines=11> */
[----:B------:R4:W1:Y:S07]  /*3300*/  LDSM.16.M88.4 R200, [R208+0x19080] ;  /* 0x01908000d0c8783b */ /* 0x00086e0000000200 */
[C---:B------:R-:W-:Y:S01]  /*3310*/  HMMA.16816.F32 R16, R176.reuse, R194, R16 ;  /* 0x000000c2b010723c */ /* 0x040fe20000001810 */
[----:B------:R4:W1:Y:S07]  /*3320*/  LDSM.16.M88.4 R192, [R208+0x18080] ;  /* 0x01808000d0c0783b */ /* 0x00086e0000000200 */
[-C--:B--2---:R-:W-:Y:S01]  /*3330*/  HMMA.16816.F32 R20, R176, R164.reuse, R20 ;  /* 0x000000a4b014723c */ /* 0x084fe20000001814 */
[----:B------:R4:W2:Y:S05]  /*3340*/  LDSM.16.M88.4 R188, [R214+0xa080] ;  /* 0x00a08000d6bc783b */ /* 0x0008aa0000000200 */
[----:B------:R4:W1:Y:S02]  /*3350*/  LDSM.16.M88.4 R204, [R215+0xa080] ;  /* 0x00a08000d7cc783b */ /* 0x0008640000000200 */
[C---:B------:R-:W-:Y:S08]  /*3360*/  HMMA.16816.F32 R24, R196.reuse, R164, R24 ;  /* 0x000000a4c418723c */ /* 0x040ff00000001818 */
[-C--:B------:R-:W-:Y:S01]  /*3370*/  HMMA.16816.F32 R28, R196, R166.reuse, R28 ;  /* 0x000000a6c41c723c */ /* 0x080fe2000000181c */
[----:B------:R4:W1:Y:S07]  /*3380*/  LDSM.16.M88.4 R196, [R215+0x8080] ;  /* 0x00808000d7c4783b */ /* 0x00086e0000000200 */
[----:B------:R-:W-:Y:S01]  /*3390*/  HMMA.16816.F32 R32, R176, R166, R32 ;  /* 0x000000a6b020723c */ /* 0x000fe20000001820 */
[----:B------:R4:W2:Y:S05]  /*33a0*/  LDSM.16.M88.4 R164, [R2+0x18080] ;  /* 0x0180800002a4783b */ /* 0x0008aa0000000200 */
[----:B------:R4:W2:Y:S02]  /*33b0*/  LDSM.16.M88.4 R176, [R214+0x8080] ;  /* 0x00808000d6b0783b */ /* 0x0008a40000000200 */
[-C--:B------:R-:W-:Y:S08]  /*33c0*/  HMMA.16816.F32 R4, R172, R180.reuse, R4 ;  /* 0x000000b4ac04723c */ /* 0x080ff00000001804 */
[C---:B---3--:R-:W-:Y:S08]  /*33d0*/  HMMA.16816.F32 R8, R184.reuse, R180, R8 ;  /* 0x000000b4b808723c */ /* 0x048ff00000001808 */
[-C--:B------:R-:W-:Y:S08]  /*33e0*/  HMMA.16816.F32 R12, R184, R182.reuse, R12 ;  /* 0x000000b6b80c723c */ /* 0x080ff0000000180c */
[C---:B------:R-:W-:Y:S01]  /*33f0*/  HMMA.16816.F32 R16, R172.reuse, R182, R16 ;  /* 0x000000b6ac10723c */ /* 0x040fe20000001810 */
[----:B------:R4:W3:Y:S07]  /*3400*/  LDSM.16.M88.4 R180, [R2+0x19080] ;  /* 0x0190800002b4783b */ /* 0x0008ee0000000200 */
[-C--:B-1----:R-:W-:Y:S08]  /*3410*/  HMMA.16816.F32 R20, R172, R168.reuse, R20 ;  /* 0x000000a8ac14723c */ /* 0x082ff00000001814 */
[C---:B------:R-:W-:Y:S08]  /*3420*/  HMMA.16816.F32 R24, R184.reuse, R168, R24 ;  /* 0x000000a8b818723c */ /* 0x040ff00000001818 */
[-C--:B------:R-:W-:Y:S08]  /*3430*/  HMMA.16816.F32 R28, R184, R170.reuse, R28 ;  /* 0x000000aab81c723c */ /* 0x080ff0000000181c */
[----:B------:R-:W-:Y:S01]  /*3440*/  HMMA.16816.F32 R32, R172, R170, R32 ;  /* 0x000000aaac20723c */ /* 0x000fe20000001820 */
[----:B------:R-:W-:-:S07]  /*3450*/  @P1 BRA `(.L_x_1995) ;  /* 0x0000037000001947 */ /* 0x000fce0003800000 */
[----:B--2-4-:R-:W2:Y:S01]  /*3460*/  LDL.64 R238, [R1+0x30] ;  /* 0x0000300001ee7983 */ /* 0x014ea20000100a00 */
[----:B------:R-:W-:Y:S01]  /*3470*/  ULDC.64 UR6, c[0x0][0x178] ;  /* 0x00005e0000067ab9 */ /* 0x000fe20000000a00 */
[----:B------:R-:W-:Y:S01]  /*3480*/  IMAD.U32 R169, RZ, RZ, UR16 ;  /* 0x00000010ffa97e24 */ /* 0x000fe2000f8e00ff */
[----:B------:R-:W-:Y:S01]  /*3490*/  UIMAD.WIDE.U32 UR28, UR17, UR6, URZ ;  /* 0x00000006111c72a5 */ /* 0x000fe2000f8e003f */
[----:B------:R-:W4:Y:S01]  /*34a0*/  LDL.64 R242, [R1+0x50] ;  /* 0x0000500001f27983 */ /* 0x000f220000100a00 */
[----:B------:R-:W-:Y:S01]  /*34b0*/  IMAD.U32 R171, RZ, RZ, UR15 ;  /* 0x0000000fffab7e24 */ /* 0x000fe2000f8e00ff */
[----:B------:R-:W-:Y:S01]  /*34c0*/  USHF.R.S32.HI UR4, URZ, 0x1f, UR17 ;  /* 0x0000001f3f047899 */ /* 0x000fe20008011411 */
[----:B------:R-:W-:Y:S01]  /*34d0*/  IMAD.U32 R168, RZ, RZ, UR26 ;  /* 0x0000001affa87e24 */ /* 0x000fe2000f8e00ff */
[----:B------:R-:W5:Y:S02]  /*34e0*/  LDL R235, [R1+0x3c] ;  /* 0x00003c0001eb7983 */ /* 0x000f640000100800 */
[----:B------:R-:W-:Y:S02]  /*34f0*/  UIMAD UR4, UR4, UR6, URZ ;  /* 0x00000006040472a4 */ /* 0x000fe4000f8e023f */
[----:B---3--:R-:W3:Y:S01]  /*3500*/  LDL R240, [R1+0x58] ;  /* 0x0000580001f07983 */ /* 0x008ee20000100800 */
[----:B------:R-:W-:Y:S01]  /*3510*/  @!P3 LEA R168, R168, 0x40, 0x6 ;  /* 0x00000040a8a8b811 */ /* 0x000fe200078e30ff */
[----:B------:R-:W-:Y:S02]  /*3520*/  USHF.L.U32 UR6, UR28, 0x6, URZ ;  /* 0x000000061c067899 */ /* 0x000fe4000800063f */
[----:B------:R-:W3:Y:S01]  /*3530*/  LDL.64 R236, [R1+0x8] ;  /* 0x0000080001ec7983 */ /* 0x000ee20000100a00 */
[----:B------:R-:W-:Y:S03]  /*3540*/  UIMAD UR4, UR17, UR7, UR4 ;  /* 0x00000007110472a4 */ /* 0x000fe6000f8e0204 */
[----:B------:R-:W3:Y:S01]  /*3550*/  LDL R234, [R1+0x60] ;  /* 0x0000600001ea7983 */ /* 0x000ee20000100800 */
[----:B------:R-:W-:Y:S03]  /*3560*/  UIADD3 UR4, UR29, UR4, URZ ;  /* 0x000000041d047290 */ /* 0x000fe6000fffe03f */
[----:B------:R-:W3:Y:S01]  /*3570*/  LDL R241, [R1+0x64] ;  /* 0x0000640001f17983 */ /* 0x000ee20000100800 */
[----:B------:R-:W-:Y:S03]  /*3580*/  USHF.L.U64.HI UR4, UR28, 0x6, UR4 ;  /* 0x000000061c047899 */ /* 0x000fe60008010204 */
[----:B------:R-:W3:Y:S01]  /*3590*/  LDL.64 R232, [R1+0x18] ;  /* 0x0000180001e87983 */ /* 0x000ee20000100a00 */
[----:B--2---:R-:W-:Y:S04]  /*35a0*/  IADD3 R169, P2, P1, R238, UR6, R169 ;  /* 0x00000006eea97c10 */ /* 0x004fe8000f95e0a9 */
[----:B-----5:R-:W-:Y:S02]  /*35b0*/  IADD3.X R171, R235, UR4, R171, P2, P1 ;  /* 0x00000004ebab7c10 */ /* 0x020fe400097e24ab */
[C---:B----4-:R-:W-:Y:S04]  /*35c0*/  @!P3 IADD3 R2, P1, R168.reuse, R242, RZ ;  /* 0x000000f2a802b210 */ /* 0x050fe80007f3e0ff */
[----:B---3--:R-:W-:Y:S02]  /*35d0*/  @!P3 LEA.HI.X.SX32 R168, R168, R240, 0x1, P1 ;  /* 0x000000f0a8a8b211 */ /* 0x008fe400008f0eff */
        /* <DEDUP_REMOVED lines=31> */
.L_x_1995:
[----:B-12-4-:R-:W2:Y:S01]  /*37d0*/  LDL R168, [R1+0x4c] ;  /* 0x00004c0001a87983 */ /* 0x016ea20000100800 */
[----:B------:R-:W-:Y:S02]  /*37e0*/  ULEA UR6, UR26, 0x1, 0x6 ;  /* 0x000000011a067891 */ /* 0x000fe4000f8e303f */
[----:B------:R-:W-:Y:S01]  /*37f0*/  USHF.L.U32 UR4, UR5, 0xd, URZ ;  /* 0x0000000d05047899 */ /* 0x000fe2000800063f */
[----:B------:R-:W4:Y:S01]  /*3800*/  LDL R232, [R1] ;  /* 0x0000000001e87983 */ /* 0x000f220000100800 */
[----:B------:R-:W-:Y:S02]  /*3810*/  UIADD3 UR6, UR6, UR8, -UR11 ;  /* 0x0000000806067290 */ /* 0x000fe4000fffe80b */
[----:B------:R-:W-:Y:S01]  /*3820*/  UIADD3 UR27, UR26, 0x2, URZ ;  /* 0x000000021a1b7890 */ /* 0x000fe2000fffe03f */
[----:B------:R-:W0:Y:S03]  /*3830*/  LDGDEPBAR ;  /* 0x00000000000079af */ /* 0x000e260000000000 */
[----:B------:R-:W-:Y:S01]  /*3840*/  IMAD.U32 R2, RZ, RZ, UR6 ;  /* 0x00000006ff027e24 */ /* 0x000fe2000f8e00ff */
[----:B------:R-:W-:Y:S02]  /*3850*/  UIADD3 UR6, UR4, 0x10, URZ ;  /* 0x0000001004067890 */ /* 0x000fe4000fffe03f */
[----:B------:R-:W-:Y:S02]  /*3860*/  UISETP.GE.AND UP0, UPT, UR27, UR20, UPT ;  /* 0x000000141b00728c */ /* 0x000fe4000bf06270 */
[----:B------:R-:W-:Y:S05]  /*3870*/  IADD3 R2, R229, -c[0x0][0x168], R2 ;  /* 0x80005a00e5027a10 */ /* 0x000fea0007ffe002 */
[----:B--2---:R-:W-:Y:S05]  /*3880*/  IMAD.IADD R169, R2, 0x1, -R168 ;  /* 0x0000000102a97824 */ /* 0x004fea00078e0aa8 */
[----:B----4-:R-:W-:Y:S02]  /*3890*/  IMNMX R168, R232, R169, PT ;  /* 0x000000a9e8a87217 */ /* 0x010fe40003800200 */
[C---:B------:R-:W-:Y:S02]  /*38a0*/  IADD3 R2, R169.reuse, 0x8, RZ ;  /* 0x00000008a9027810 */ /* 0x040fe40007ffe0ff */
[----:B------:R-:W-:Y:S02]  /*38b0*/  ISETP.GT.AND P1, PT, R168, RZ, PT ;  /* 0x000000ffa800720c */ /* 0x000fe40003f24270 */
[----:B------:R-:W-:Y:S02]  /*38c0*/  IMNMX R2, R232, R2, PT ;  /* 0x00000002e8027217 */ /* 0x000fe40003800200 */
[----:B------:R-:W-:Y:S02]  /*38d0*/  FSEL R187, R4, -INF , P1 ;  /* 0xff80000004bb7808 */ /* 0x000fe40000800000 */
[----:B------:R-:W-:Y:S02]  /*38e0*/  ISETP.GT.AND P1, PT, R168, 0x1, PT ;  /* 0x00000001a800780c */ /* 0x000fe40003f24270 */
[----:B------:R-:W-:Y:S01]  /*38f0*/  IADD3 R4, R169, 0x20, RZ ;  /* 0x00000020a9047810 */ /* 0x000fe20007ffe0ff */
[--C-:B------:R-:W-:Y:S01]  /*3900*/  FFMA.FTZ R234, R187, c[0x0][0x29c], -R0.reuse ;  /* 0x0000a700bbea7a23 */ /* 0x100fe20000010800 */
[----:B------:R-:W-:Y:S02]  /*3910*/  FSEL R186, R5, -INF , P1 ;  /* 0xff80000005ba7808 */ /* 0x000fe40000800000 */
[----:B------:R-:W-:Y:S02]  /*3920*/  ISETP.GT.AND P1, PT, R2, RZ, PT ;  /* 0x000000ff0200720c */ /* 0x000fe40003f24270 */
[----:B------:R-:W-:Y:S01]  /*3930*/  IMNMX R4, R232, R4, PT ;  /* 0x00000004e8047217 */ /* 0x000fe20003800200 */
[--C-:B------:R-:W-:Y:S01]  /*3940*/  FFMA.FTZ R233, R186, c[0x0][0x29c], -R0.reuse ;  /* 0x0000a700bae97a23 */ /* 0x100fe20000010800 */
[----:B------:R-:W-:Y:S02]  /*3950*/  FSEL R229, R6, -INF , P1 ;  /* 0xff80000006e57808 */ /* 0x000fe40000800000 */
[----:B------:R-:W-:Y:S03]  /*3960*/  ISETP.GT.AND P1, PT, R2, 0x1, PT ;  /* 0x000000010200780c */ /* 0x000fe60003f24270 */
[--C-:B------:R-:W-:Y:S01]  /*3970*/  FFMA.FTZ R229, R229, c[0x0][0x29c], -R3.reuse ;  /* 0x0000a700e5e57a23 */ /* 0x100fe20000010803 */
[----:B------:R-:W-:Y:S02]  /*3980*/  FSEL R208, R7, -INF , P1 ;  /* 0xff80000007d07808 */ /* 0x000fe40000800000 */
[----:B------:R-:W-:Y:S03]  /*3990*/  ISETP.GT.AND P1, PT, R168, 0x20, PT ;  /* 0x00000020a800780c */ /* 0x000fe60003f24270 */
[--C-:B------:R-:W-:Y:S01]  /*39a0*/  FFMA.FTZ R208, R208, c[0x0][0x29c], -R3.reuse ;  /* 0x0000a700d0d07a23 */ /* 0x100fe20000010803 */
[----:B------:R-:W-:Y:S02]  /*39b0*/  FSEL R175, R16, -INF , P1 ;  /* 0xff80000010af7808 */ /* 0x000fe40000800000 */
[----:B------:R-:W-:Y:S04]  /*39c0*/  ISETP.GT.AND P1, PT, R168, 0x21, PT ;  /* 0x00000021a800780c */ /* 0x000fe80003f24270 */
[----:B------:R-:W-:Y:S02]  /*39d0*/  FSEL R174, R17, -INF , P1 ;  /* 0xff80000011ae7808 */ /* 0x000fe40000800000 */
[----:B------:R-:W-:Y:S03]  /*39e0*/  ISETP.GT.AND P1, PT, R2, 0x20, PT ;  /* 0x000000200200780c */ /* 0x000fe60003f24270 */
        /* <DEDUP_REMOVED lines=22> */
[----:B------:R-:W-:Y:S01]  /*3b50*/  FSEL R33, R33, -INF , P1 ;  /* 0xff80000021217808 */ /* 0x000fe20000800000 */
[----:B------:R-:W-:Y:S01]  /*3b60*/  MUFU.EX2 R184, R184 ;  /* 0x000000b800b87308 */ /* 0x000fe20000000800 */
[----:B------:R-:W-:Y:S03]  /*3b70*/  ISETP.GT.AND P1, PT, R2, 0x60, PT ;  /* 0x000000600200780c */ /* 0x000fe60003f24270 */
[--C-:B------:R-:W-:Y:S01]  /*3b80*/  FFMA.FTZ R237, R33, c[0x0][0x29c], -R0.reuse ;  /* 0x0000a70021ed7a23 */ /* 0x100fe20000010800 */
[----:B------:R-:W-:Y:S02]  /*3b90*/  FSEL R34, R34, -INF , P1 ;  /* 0xff80000022227808 */ /* 0x000fe40000800000 */
[----:B------:R-:W-:Y:S02]  /*3ba0*/  ISETP.GT.AND P1, PT, R2, 0x61, PT ;  /* 0x000000610200780c */ /* 0x000fe40003f24270 */
[----:B------:R-:W-:Y:S01]  /*3bb0*/  IADD3 R2, R169, 0x28, RZ ;  /* 0x00000028a9027810 */ /* 0x000fe20007ffe0ff */
[--C-:B------:R-:W-:Y:S01]  /*3bc0*/  FFMA.FTZ R246, R34, c[0x0][0x29c], -R3.reuse ;  /* 0x0000a70022f67a23 */ /* 0x100fe20000010803 */
[----:B------:R-:W-:Y:S02]  /*3bd0*/  FSEL R35, R35, -INF , P1 ;  /* 0xff80000023237808 */ /* 0x000fe40000800000 */
[----:B------:R-:W-:Y:S02]  /*3be0*/  ISETP.GT.AND P1, PT, R4, RZ, PT ;  /* 0x000000ff0400720c */ /* 0x000fe40003f24270 */
[----:B------:R-:W-:Y:S01]  /*3bf0*/  IMNMX R2, R232, R2, PT ;  /* 0x00000002e8027217 */ /* 0x000fe20003800200 */
[----:B------:R-:W-:Y:S01]  /*3c00*/  FFMA.FTZ R243, R35, c[0x0][0x29c], -R3 ;  /* 0x0000a70023f37a23 */ /* 0x000fe20000010803 */
[----:B------:R-:W-:Y:S01]  /*3c10*/  FSEL R19, R8, -INF , P1 ;  /* 0xff80000008137808 */ /* 0x000fe20000800000 */
[----:B------:R-:W-:Y:S01]  /*3c20*/  FFMA.FTZ R232, R175, c[0x0][0x29c], -R0 ;  /* 0x0000a700afe87a23 */ /* 0x000fe20000010800 */
[----:B------:R-:W-:Y:S01]  /*3c30*/  ISETP.GT.AND P1, PT, R4, 0x1, PT ;  /* 0x000000010400780c */ /* 0x000fe20003f24270 */
[----:B------:R-:W-:Y:S01]  /*3c40*/  LDSM.16.M88.4 R172, [R211+0x19080] ;  /* 0x01908000d3ac783b */ /* 0x000fe20000000200 */
[----:B------:R-:W-:Y:S01]  /*3c50*/  MOV R0, UR6 ;  /* 0x0000000600007c02 */ /* 0x000fe20008000f00 */
[--C-:B------:R-:W-:Y:S01]  /*3c60*/  FFMA.FTZ R242, R19, c[0x0][0x29c], -R226.reuse ;  /* 0x0000a70013f27a23 */ /* 0x100fe200000108e2 */
[----:B------:R-:W-:Y:S02]  /*3c70*/  FSEL R18, R9, -INF , P1 ;  /* 0xff80000009127808 */ /* 0x000fe40000800000 */
[----:B------:R-:W-:Y:S03]  /*3c80*/  ISETP.GT.AND P1, PT, R2, RZ, PT ;  /* 0x000000ff0200720c */ /* 0x000fe60003f24270 */
[--C-:B------:R-:W-:Y:S01]  /*3c90*/  FFMA.FTZ R241, R18, c[0x0][0x29c], -R226.reuse ;  /* 0x0000a70012f17a23 */ /* 0x100fe200000108e2 */
[----:B------:R-:W-:Y:S01]  /*3ca0*/  FSEL R23, R10, -INF , P1 ;  /* 0xff8000000a177808 */ /* 0x000fe20000800000 */
[----:B------:R-:W-:Y:S01]  /*3cb0*/  LDS R3, [R228+0x20280] ;  /* 0x02028000e4037984 */ /* 0x000fe20000000800 */
        /* <DEDUP_REMOVED lines=30> */
[----:B------:R-:W-:Y:S02]  /*3ea0*/  ISETP.GT.AND P1, PT, R4, 0x61, PT ;  /* 0x000000610400780c */ /* 0x000fe40003f24270 */
[-C--:B------:R-:W-:Y:S03]  /*3eb0*/  HMMA.16816.F32 R4, R164, R176.reuse, RZ ;  /* 0x000000b0a404723c */ /* 0x080fe600000018ff */
[--C-:B------:R-:W-:Y:S01]  /*3ec0*/  FFMA.FTZ R248, R28, c[0x0][0x29c], -R226.reuse ;  /* 0x0000a7001cf87a23 */ /* 0x100fe200000108e2 */
[----:B------:R-:W-:Y:S02]  /*3ed0*/  FSEL R29, R29, -INF , P1 ;  /* 0xff8000001d1d7808 */ /* 0x000fe40000800000 */
[----:B------:R-:W-:Y:S02]  /*3ee0*/  ISETP.GT.AND P1, PT, R2, 0x60, PT ;  /* 0x000000600200780c */ /* 0x000fe40003f24270 */
[C---:B---3--:R-:W-:Y:S04]  /*3ef0*/  HMMA.16816.F32 R8, R180.reuse, R176, RZ ;  /* 0x000000b0b408723c */ /* 0x048fe800000018ff */
[----:B------:R-:W-:Y:S01]  /*3f00*/  FSEL R30, R30, -INF , P1 ;  /* 0xff8000001e1e7808 */ /* 0x000fe20000800000 */
[----:B------:R-:W-:Y:S01]  /*3f10*/  FFMA.FTZ R226, R29, c[0x0][0x29c], -R226 ;  /* 0x0000a7001de27a23 */ /* 0x000fe200000108e2 */
[----:B------:R-:W-:Y:S02]  /*3f20*/  ISETP.GT.AND P1, PT, R2, 0x61, PT ;  /* 0x000000610200780c */ /* 0x000fe40003f24270 */
[-C--:B------:R-:W-:Y:S01]  /*3f30*/  HMMA.16816.F32 R12, R180, R178.reuse, RZ ;  /* 0x000000b2b40c723c */ /* 0x080fe200000018ff */
[--C-:B------:R-:W-:Y:S02]  /*3f40*/  FFMA.FTZ R2, R30, c[0x0][0x29c], -R227.reuse ;  /* 0x0000a7001e027a23 */ /* 0x100fe400000108e3 */
[----:B------:R-:W-:Y:S01]  /*3f50*/  MUFU.EX2 R226, R226 ;  /* 0x000000e200e27308 */ /* 0x000fe20000000800 */
[----:B------:R-:W-:Y:S02]  /*3f60*/  FSEL R31, R31, -INF , P1 ;  /* 0xff8000001f1f7808 */ /* 0x000fe40000800000 */
[----:B------:R-:W-:Y:S02]  /*3f70*/  PLOP3.LUT P1, PT, PT, PT, UP0, 0x80, 0x0 ;  /* 0x000000000000781c */ /* 0x000fe40003f2f008 */
[C---:B------:R-:W-:Y:S01]  /*3f80*/  HMMA.16816.F32 R16, R164.reuse, R178, RZ ;  /* 0x000000b2a410723c */ /* 0x040fe200000018ff */
[----:B------:R-:W-:Y:S03]  /*3f90*/  LDSM.16.M88.4 R176, [R217+0xa080] ;  /* 0x00a08000d9b0783b */ /* 0x000fe60000000200 */
[----:B------:R-:W-:Y:S04]  /*3fa0*/  FFMA.FTZ R227, R31, c[0x0][0x29c], -R227 ;  /* 0x0000a7001fe37a23 */ /* 0x000fe800000108e3 */
[-C--:B------:R-:W-:Y:S02]  /*3fb0*/  HMMA.16816.F32 R20, R164, R188.reuse, RZ ;  /* 0x000000bca414723c */ /* 0x080fe400000018ff */
[----:B------:R-:W-:Y:S06]  /*3fc0*/  MUFU.EX2 R227, R227 ;  /* 0x000000e300e37308 */ /* 0x000fec0000000800 */
[C---:B------:R-:W-:Y:S04]  /*3fd0*/  HMMA.16816.F32 R24, R180.reuse, R188, RZ ;  /* 0x000000bcb418723c */ /* 0x040fe800000018ff */
[----:B------:R-:W-:Y:S04]  /*3fe0*/  MUFU.EX2 R188, R229 ;  /* 0x000000e500bc7308 */ /* 0x000fe80000000800 */
[-C--:B------:R-:W-:Y:S06]  /*3ff0*/  HMMA.16816.F32 R28, R180, R190.reuse, RZ ;  /* 0x000000beb41c723c */ /* 0x080fec00000018ff */
[----:B------:R-:W-:Y:S02]  /*4000*/  MUFU.EX2 R182, R185 ;  /* 0x000000b900b67308 */ /* 0x000fe40000000800 */
[----:B------:R-:W-:Y:S01]  /*4010*/  HMMA.16816.F32 R32, R164, R190, RZ ;  /* 0x000000bea420723c */ /* 0x000fe200000018ff */
[----:B------:R-:W-:Y:S07]  /*4020*/  LDSM.16.M88.4 R164, [R211+0x18080] ;  /* 0x01808000d3a4783b */ /* 0x000fee0000000200 */
[-C--:B------:R-:W-:Y:S01]  /*4030*/  HMMA.16816.F32 R4, R192, R196.reuse, R4 ;  /* 0x000000c4c004723c */ /* 0x080fe20000001804 */
[----:B------:R-:W-:Y:S07]  /*4040*/  MUFU.EX2 R185, R246 ;  /* 0x000000f600b97308 */ /* 0x000fee0000000800 */
[C---:B------:R-:W-:Y:S03]  /*4050*/  HMMA.16816.F32 R8, R200.reuse, R196, R8 ;  /* 0x000000c4c808723c */ /* 0x040fe60000001808 */
[----:B------:R-:W-:Y:S05]  /*4060*/  MUFU.EX2 R196, R236 ;  /* 0x000000ec00c47308 */ /* 0x000fea0000000800 */
[-C--:B------:R-:W-:Y:S05]  /*4070*/  HMMA.16816.F32 R12, R200, R198.reuse, R12 ;  /* 0x000000c6c80c723c */ /* 0x080fea000000180c */
[----:B------:R-:W-:Y:S03]  /*4080*/  MUFU.EX2 R180, R208 ;  /* 0x000000d000b47308 */ /* 0x000fe60000000800 */
[C---:B------:R-:W-:Y:S07]  /*4090*/  HMMA.16816.F32 R16, R192.reuse, R198, R16 ;  /* 0x000000c6c010723c */ /* 0x040fee0000001810 */
[----:B------:R-:W-:Y:S01]  /*40a0*/  MUFU.EX2 R199, R232 ;  /* 0x000000e800c77308 */ /* 0x000fe20000000800 */
[-C--:B------:R-:W-:Y:S08]  /*40b0*/  HMMA.16816.F32 R20, R192, R204.reuse, R20 ;  /* 0x000000ccc014723c */ /* 0x080ff00000001814 */
[C---:B------:R-:W-:Y:S01]  /*40c0*/  HMMA.16816.F32 R24, R200.reuse, R204, R24 ;  /* 0x000000ccc818723c */ /* 0x040fe20000001818 */
[----:B------:R-:W-:Y:S06]  /*40d0*/  MUFU.EX2 R198, R187 ;  /* 0x000000bb00c67308 */ /* 0x000fec0000000800 */
[----:B------:R-:W-:Y:S01]  /*40e0*/  IMAD.MOV.U32 R204, RZ, RZ, R169 ;  /* 0x000000ffffcc7224 */ /* 0x000fe200078e00a9 */
[-C--:B------:R-:W-:Y:S03]  /*40f0*/  HMMA.16816.F32 R28, R200, R206.reuse, R28 ;  /* 0x000000cec81c723c */ /* 0x080fe6000000181c */
[----:B------:R-:W-:Y:S01]  /*4100*/  MUFU.EX2 R200, R186 ;  /* 0x000000ba00c87308 */ /* 0x000fe20000000800 */
[----:B------:R-:W-:Y:S02]  /*4110*/  IMAD.MOV.U32 R205, RZ, RZ, R2 ;  /* 0x000000ffffcd7224 */ /* 0x000fe400078e0002 */
[----:B------:R-:W-:Y:S02]  /*4120*/  IMAD.U32 R2, RZ, RZ, UR4 ;  /* 0x00000004ff027e24 */ /* 0x000fe4000f8e00ff */
[----:B------:R-:W-:Y:S04]  /*4130*/  HMMA.16816.F32 R32, R192, R206, R32 ;  /* 0x000000cec020723c */ /* 0x000fe80000001820 */
[----:B------:R-:W-:Y:S01]  /*4140*/  IMAD.MOV.U32 R203, RZ, RZ, R168 ;  /* 0x000000ffffcb7224 */ /* 0x000fe200078e00a8 */
[----:B------:R-:W-:Y:S01]  /*4150*/  @P0 IADD3 R0, R2, -0x10, RZ ;  /* 0xfffffff002000810 */ /* 0x000fe20007ffe0ff */
[----:B------:R-:W1:Y:S01]  /*4160*/  LDSM.16.M88.4 R168, [R217+0x8080] ;  /* 0x00808000d9a8783b */ /* 0x000e620000000200 */
[----:B------:R-:W2:Y:S05]  /*4170*/  MUFU.EX2 R2, R234 ;  /* 0x000000ea00027308 */ /* 0x000eaa0000000800 */
[C---:B------:R-:W-:Y:S04]  /*4180*/  IMAD.IADD R0, R213.reuse, 0x1, R0 ;  /* 0x00000001d5007824 */ /* 0x040fe800078e0200 */
[----:B------:R-:W-:Y:S01]  /*4190*/  IMAD.SHL.U32 R0, R0, 0x2, RZ ;  /* 0x0000000200007824 */ /* 0x000fe200078e00ff */
[----:B------:R-:W3:Y:S10]  /*41a0*/  MUFU.EX2 R194, R233 ;  /* 0x000000e900c27308 */ /* 0x000ef40000000800 */
[----:B------:R-:W-:Y:S10]  /*41b0*/  MUFU.EX2 R186, R243 ;  /* 0x000000f300ba7308 */ /* 0x000ff40000000800 */
[----:B------:R-:W-:Y:S01]  /*41c0*/  MUFU.EX2 R181, R245 ;  /* 0x000000f500b57308 */ /* 0x000fe20000000800 */
[-C--:B-1----:R-:W-:Y:S09]  /*41d0*/  HMMA.16816.F32 R4, R164, R168.reuse, R4 ;  /* 0x000000a8a404723c */ /* 0x082ff20000001804 */
[----:B------:R-:W-:Y:S01]  /*41e0*/  MUFU.EX2 R183, R244 ;  /* 0x000000f400b77308 */ /* 0x000fe20000000800 */
[C---:B------:R-:W-:Y:S09]  /*41f0*/  HMMA.16816.F32 R8, R172.reuse, R168, R8 ;  /* 0x000000a8ac08723c */ /* 0x040ff20000001808 */
[----:B------:R-:W-:Y:S01]  /*4200*/  MUFU.EX2 R189, R242 ;  /* 0x000000f200bd7308 */ /* 0x000fe20000000800 */
[-C--:B------:R-:W-:Y:S09]  /*4210*/  HMMA.16816.F32 R12, R172, R170.reuse, R12 ;  /* 0x000000aaac0c723c */ /* 0x080ff2000000180c */
[----:B------:R-:W-:Y:S01]  /*4220*/  MUFU.EX2 R191, R241 ;  /* 0x000000f100bf7308 */ /* 0x000fe20000000800 */
[C---:B------:R-:W-:Y:S01]  /*4230*/  HMMA.16816.F32 R16, R164.reuse, R170, R16 ;  /* 0x000000aaa410723c */ /* 0x040fe20000001810 */
[----:B------:R-:W-:Y:S08]  /*4240*/  LDSM.16.M88.4 R168, [R216+0x8080] ;  /* 0x00808000d8a8783b */ /* 0x000ff00000000200 */
[----:B------:R-:W-:Y:S01]  /*4250*/  MUFU.EX2 R197, R235 ;  /* 0x000000eb00c57308 */ /* 0x000fe20000000800 */
[-C--:B------:R-:W-:Y:S08]  /*4260*/  HMMA.16816.F32 R20, R164, R176.reuse, R20 ;  /* 0x000000b0a414723c */ /* 0x080ff00000001814 */
[C---:B------:R-:W-:Y:S01]  /*4270*/  HMMA.16816.F32 R24, R172.reuse, R176, R24 ;  /* 0x000000b0ac18723c */ /* 0x040fe20000001818 */
[----:B------:R-:W-:Y:S07]  /*4280*/  MUFU.EX2 R190, R240 ;  /* 0x000000f000be7308 */ /* 0x000fee0000000800 */
[-C--:B------:R-:W-:Y:S01]  /*4290*/  HMMA.16816.F32 R28, R172, R178.reuse, R28 ;  /* 0x000000b2ac1c723c */ /* 0x080fe2000000181c */
[----:B------:R-:W-:Y:S02]  /*42a0*/  LDSM.16.M88.4 R172, [R212+0x19080] ;  /* 0x01908000d4ac783b */ /* 0x000fe40000000200 */
[----:B------:R-:W-:Y:S05]  /*42b0*/  MUFU.EX2 R192, R239 ;  /* 0x000000ef00c07308 */ /* 0x000fea0000000800 */
[----:B------:R-:W-:Y:S01]  /*42c0*/  HMMA.16816.F32 R32, R164, R178, R32 ;  /* 0x000000b2a420723c */ /* 0x000fe20000001820 */
[----:B------:R-:W1:Y:S04]  /*42d0*/  LDSM.16.M88.4 R164, [R212+0x18080] ;  /* 0x01808000d4a4783b */ /* 0x000e680000000200 */
[----:B------:R-:W-:Y:S04]  /*42e0*/  MUFU.EX2 R195, R238 ;  /* 0x000000ee00c37308 */ /* 0x000fe80000000800 */
[----:B------:R-:W4:Y:S06]  /*42f0*/  LDSM.16.M88.4 R176, [R216+0xa080] ;  /* 0x00a08000d8b0783b */ /* 0x000f2c0000000200 */
[----:B------:R-:W-:Y:S10]  /*4300*/  MUFU.EX2 R187, R247 ;  /* 0x000000f700bb7308 */ /* 0x000ff40000000800 */
[----:B------:R-:W5:Y:S01]  /*4310*/  MUFU.EX2 R193, R237 ;  /* 0x000000ed00c17308 */ /* 0x000f620000000800 */
[-C--:B-1----:R-:W-:Y:S08]  /*4320*/  HMMA.16816.F32 R4, R164, R168.reuse, R4 ;  /* 0x000000a8a404723c */ /* 0x082ff00000001804 */
[C---:B------:R-:W-:Y:S08]  /*4330*/  HMMA.16816.F32 R8, R172.reuse, R168, R8 ;  /* 0x000000a8ac08723c */ /* 0x040ff00000001808 */
[-C--:B------:R-:W-:Y:S08]  /*4340*/  HMMA.16816.F32 R12, R172, R170.reuse, R12 ;  /* 0x000000aaac0c723c */ /* 0x080ff0000000180c */
[C---:B------:R-:W-:Y:S01]  /*4350*/  HMMA.16816.F32 R16, R164.reuse, R170, R16 ;  /* 0x000000aaa410723c */ /* 0x040fe20000001810 */
[----:B------:R-:W-:Y:S07]  /*4360*/  LDSM.16.M88.4 R168, [R214+0xc080] ;  /* 0x00c08000d6a8783b */ /* 0x000fee0000000200 */
[-C--:B----4-:R-:W-:Y:S08]  /*4370*/  HMMA.16816.F32 R20, R164, R176.reuse, R20 ;  /* 0x000000b0a414723c */ /* 0x090ff00000001814 */
[C---:B------:R-:W-:Y:S08]  /*4380*/  HMMA.16816.F32 R24, R172.reuse, R176, R24 ;  /* 0x000000b0ac18723c */ /* 0x040ff00000001818 */
[-C--:B------:R-:W-:Y:S07]  /*4390*/  HMMA.16816.F32 R28, R172, R178.reuse, R28 ;  /* 0x000000b2ac1c723c */ /* 0x080fee000000181c */
[----:B------:R-:W-:Y:S01]  /*43a0*/  IADD3 R172, R213, UR4, RZ ;  /* 0x00000004d5ac7c10 */ /* 0x000fe2000fffe0ff */
[----:B------:R-:W-:Y:S01]  /*43b0*/  HMMA.16816.F32 R32, R164, R178, R32 ;  /* 0x000000b2a420723c */ /* 0x000fe20000001820 */
[----:B------:R-:W-:Y:S03]  /*43c0*/  LDSM.16.M88.4 R176, [R214+0xe080] ;  /* 0x00e08000d6b0783b */ /* 0x000fe60000000200 */
[----:B------:R-:W-:Y:S05]  /*43d0*/  IMAD.SHL.U32 R172, R172, 0x2, RZ ;  /* 0x00000002acac7824 */ /* 0x000fea00078e00ff */
[----:B------:R-:W1:Y:S08]  /*43e0*/  LDSM.16.M88.4 R164, [R172+0x1a080] ;  /* 0x01a08000aca4783b */ /* 0x000e700000000200 */
[----:B------:R-:W4:Y:S01]  /*43f0*/  LDSM.16.M88.4 R172, [R172+0x1b080] ;  /* 0x01b08000acac783b */ /* 0x000f220000000200 */
[-C--:B-1----:R-:W-:Y:S08]  /*4400*/  HMMA.16816.F32 R4, R164, R168.reuse, R4 ;  /* 0x000000a8a404723c */ /* 0x082ff00000001804 */
[C---:B----4-:R-:W-:Y:S08]  /*4410*/  HMMA.16816.F32 R8, R172.reuse, R168, R8 ;  /* 0x000000a8ac08723c */ /* 0x050ff00000001808 */
        /* <DEDUP_REMOVED lines=9> */
[----:B------:R-:W4:Y:S08]  /*44b0*/  LDSM.16.M88.4 R176, [R215+0xe080] ;  /* 0x00e08000d7b0783b */ /* 0x000f300000000200 */
[----:B------:R-:W-:Y:S01]  /*44c0*/  LDS R0, [R228+0x202a0] ;  /* 0x0202a000e4007984 */ /* 0x000fe20000000800 */
        /* <DEDUP_REMOVED lines=8> */
[----:B------:R-:W-:Y:S07]  /*4550*/  LDSM.16.M88.4 R172, [R211+0x1b080] ;  /* 0x01b08000d3ac783b */ /* 0x000fee0000000200 */
[----:B------:R-:W-:Y:S01]  /*4560*/  HMMA.16816.F32 R32, R164, R178, R32 ;  /* 0x000000b2a420723c */ /* 0x000fe20000001820 */
[----:B------:R-:W1:Y:S08]  /*4570*/  LDSM.16.M88.4 R164, [R211+0x1a080] ;  /* 0x01a08000d3a4783b */ /* 0x000e700000000200 */
[----:B------:R-:W4:Y:S01]  /*4580*/  LDSM.16.M88.4 R176, [R217+0xe080] ;  /* 0x00e08000d9b0783b */ /* 0x000f220000000200 */
        /* <DEDUP_REMOVED lines=10> */
[----:B------:R4:W2:Y:S08]  /*4630*/  LDSM.16.M88.4 R164, [R212+0x1b080] ;  /* 0x01b08000d4a4783b */ /* 0x0008b00000000200 */
[----:B------:R-:W3:Y:S03]  /*4640*/  LDSM.16.M88.4 R176, [R216+0xe080] ;  /* 0x00e08000d8b0783b */ /* 0x000ee60000000200 */
[----:B----4-:R-:W-:Y:S01]  /*4650*/  SEL R212, R225, 0xffffffe0, !P0 ;  /* 0xffffffe0e1d47807 */ /* 0x010fe20004000000 */
[-C--:B-1----:R-:W-:Y:S08]  /*4660*/  HMMA.16816.F32 R4, R168, R172.reuse, R4 ;  /* 0x000000aca804723c */ /* 0x082ff00000001804 */
[C---:B--2---:R-:W-:Y:S01]  /*4670*/  HMMA.16816.F32 R8, R164.reuse, R172, R8 ;  /* 0x000000aca408723c */ /* 0x044fe20000001808 */
[----:B------:R-:W-:Y:S07]  /*4680*/  MUFU.EX2 R173, R250 ;  /* 0x000000fa00ad7308 */ /* 0x000fee0000000800 */
[-C--:B------:R-:W-:Y:S08]  /*4690*/  HMMA.16816.F32 R12, R164, R174.reuse, R12 ;  /* 0x000000aea40c723c */ /* 0x080ff0000000180c */
[C---:B------:R-:W-:Y:S01]  /*46a0*/  HMMA.16816.F32 R16, R168.reuse, R174, R16 ;  /* 0x000000aea810723c */ /* 0x040fe20000001810 */
[----:B------:R-:W-:Y:S03]  /*46b0*/  MUFU.EX2 R174, R249 ;  /* 0x000000f900ae7308 */ /* 0x000fe60000000800 */
[--C-:B------:R-:W-:Y:S02]  /*46c0*/  FADD.FTZ R4, R4, -R3.reuse ;  /* 0x8000000304047221 */ /* 0x100fe40000010000 */
[--C-:B------:R-:W-:Y:S02]  /*46d0*/  FADD.FTZ R5, R5, -R3.reuse ;  /* 0x8000000305057221 */ /* 0x100fe40000010000 */
[-C--:B---3--:R-:W-:Y:S03]  /*46e0*/  HMMA.16816.F32 R20, R168, R176.reuse, R20 ;  /* 0x000000b0a814723c */ /* 0x088fe60000001814 */
[----:B------:R-:W-:Y:S01]  /*46f0*/  MUFU.EX2 R175, R248 ;  /* 0x000000f800af7308 */ /* 0x000fe20000000800 */
[----:B------:R-:W-:Y:S02]  /*4700*/  FMUL.FTZ R4, R2, R4 ;  /* 0x0000000402047220 */ /* 0x000fe40000410000 */
[----:B------:R-:W-:Y:S02]  /*4710*/  FMUL.FTZ R5, R194, R5 ;  /* 0x00000005c2057220 */ /* 0x000fe40000410000 */
[C---:B------:R-:W-:Y:S04]  /*4720*/  HMMA.16816.F32 R24, R164.reuse, R176, R24 ;  /* 0x000000b0a418723c */ /* 0x040fe80000001818 */
[--C-:B------:R-:W-:Y:S02]  /*4730*/  FADD.FTZ R6, R6, -R0.reuse ;  /* 0x8000000006067221 */ /* 0x100fe40000010000 */
[--C-:B------:R-:W-:Y:S02]  /*4740*/  FADD.FTZ R7, R7, -R0.reuse ;  /* 0x8000000007077221 */ /* 0x100fe40000010000 */
[-C--:B------:R-:W-:Y:S01]  /*4750*/  HMMA.16816.F32 R28, R164, R178.reuse, R28 ;  /* 0x000000b2a41c723c */ /* 0x080fe2000000181c */
[----:B------:R-:W-:Y:S03]  /*4760*/  MUFU.EX2 R165, R252 ;  /* 0x000000fc00a57308 */ /* 0x000fe60000000800 */
[----:B------:R-:W-:Y:S02]  /*4770*/  FMUL.FTZ R6, R188, R6 ;  /* 0x00000006bc067220 */ /* 0x000fe40000410000 */
[----:B------:R-:W-:Y:S01]  /*4780*/  FMUL.FTZ R7, R180, R7 ;  /* 0x00000007b4077220 */ /* 0x000fe20000410000 */
[----:B-----5:R-:W-:Y:S01]  /*4790*/  F2FP.PACK_AB R164, R193, R196 ;  /* 0x000000c4c1a4723e */ /* 0x020fe200000000ff */
[----:B------:R-:W-:Y:S03]  /*47a0*/  HMMA.16816.F32 R32, R168, R178, R32 ;  /* 0x000000b2a820723c */ /* 0x000fe60000001820 */
[----:B------:R-:W1:Y:S01]  /*47b0*/  MUFU.EX2 R167, R251 ;  /* 0x000000fb00a77308 */ /* 0x000e620000000800 */
[--C-:B------:R-:W-:Y:S01]  /*47c0*/  FADD.FTZ R18, R18, -R0.reuse ;  /* 0x8000000012127221 */ /* 0x100fe20000010000 */
[----:B------:R-:W-:Y:S01]  /*47d0*/  F2FP.PACK_AB R166, R198, R199 ;  /* 0x000000c7c6a6723e */ /* 0x000fe200000000ff */
[--C-:B------:R-:W-:Y:S01]  /*47e0*/  FADD.FTZ R19, R19, -R0.reuse ;  /* 0x8000000013137221 */ /* 0x100fe20000010000 */
[----:B------:R-:W-:Y:S01]  /*47f0*/  F2FP.PACK_AB R169, R194, R2 ;  /* 0x00000002c2a9723e */ /* 0x000fe200000000ff */
[--C-:B------:R-:W-:Y:S01]  /*4800*/  FADD.FTZ R23, R23, -R0.reuse ;  /* 0x8000000017177221 */ /* 0x100fe20000010000 */
[----:B------:R-:W2:Y:S03]  /*4810*/  LDS R2, [R228+0x20300] ;  /* 0x02030000e4027984 */ /* 0x000ea60000000800 */
[----:B------:R-:W-:Y:S01]  /*4820*/  F2FP.PACK_AB R170, R5, R4 ;  /* 0x0000000405aa723e */ /* 0x000fe200000000ff */
[--C-:B------:R-:W-:Y:S01]  /*4830*/  FADD.FTZ R4, R22, -R0.reuse ;  /* 0x8000000016047221 */ /* 0x100fe20000010000 */
[----:B------:R-:W-:Y:S01]  /*4840*/  F2FP.PACK_AB R22, R183, R181 ;  /* 0x000000b5b716723e */ /* 0x000fe200000000ff */
[--C-:B------:R-:W-:Y:S01]  /*4850*/  FADD.FTZ R16, R16, -R3.reuse ;  /* 0x8000000310107221 */ /* 0x100fe20000010000 */
[----:B------:R-:W-:Y:S01]  /*4860*/  F2FP.PACK_AB R168, R197, R200 ;  /* 0x000000c8c5a8723e */ /* 0x000fe200000000ff */
[--C-:B------:R-:W-:Y:S02]  /*4870*/  FADD.FTZ R17, R17, -R3.reuse ;  /* 0x8000000311117221 */ /* 0x100fe40000010000 */
[--C-:B------:R-:W-:Y:S02]  /*4880*/  FADD.FTZ R20, R20, -R3.reuse ;  /* 0x8000000314147221 */ /* 0x100fe40000010000 */
[--C-:B------:R-:W-:Y:S02]  /*4890*/  FADD.FTZ R21, R21, -R3.reuse ;  /* 0x8000000315157221 */ /* 0x100fe40000010000 */
[----:B------:R-:W-:Y:S02]  /*48a0*/  FMUL.FTZ R16, R199, R16 ;  /* 0x00000010c7107220 */ /* 0x000fe40000410000 */
[--C-:B------:R-:W-:Y:S02]  /*48b0*/  FADD.FTZ R33, R33, -R3.reuse ;  /* 0x8000000321217221 */ /* 0x100fe40000010000 */
[--C-:B------:R-:W-:Y:S02]  /*48c0*/  FADD.FTZ R34, R34, -R0.reuse ;  /* 0x8000000022227221 */ /* 0x100fe40000010000 */
[----:B------:R-:W-:Y:S02]  /*48d0*/  FADD.FTZ R35, R35, -R0 ;  /* 0x8000000023237221 */ /* 0x000fe40000010000 */
[----:B------:R-:W-:Y:S02]  /*48e0*/  FMUL.FTZ R193, R193, R33 ;  /* 0x00000021c1c17220 */ /* 0x000fe40000410000 */
[----:B------:R-:W-:Y:S02]  /*48f0*/  FMUL.FTZ R0, R185, R34 ;  /* 0x00000022b9007220 */ /* 0x000fe40000410000 */
[----:B------:R-:W-:Y:S02]  /*4900*/  FMUL.FTZ R33, R186, R35 ;  /* 0x00000023ba217220 */ /* 0x000fe40000410000 */
[----:B------:R-:W-:Y:S01]  /*4910*/  FADD.FTZ R32, R32, -R3 ;  /* 0x8000000320207221 */ /* 0x000fe20000010000 */
[----:B------:R-:W-:Y:S01]  /*4920*/  F2FP.PACK_AB R3, R180, R188 ;  /* 0x000000bcb403723e */ /* 0x000fe200000000ff */
[----:B------:R-:W-:Y:S01]  /*4930*/  FMUL.FTZ R17, R198, R17 ;  /* 0x00000011c6117220 */ /* 0x000fe20000410000 */
[----:B------:R-:W-:Y:S01]  /*4940*/  F2FP.PACK_AB R33, R33, R0 ;  /* 0x000000002121723e */ /* 0x000fe200000000ff */
[----:B------:R-:W-:Y:S01]  /*4950*/  FMUL.FTZ R4, R182, R4 ;  /* 0x00000004b6047220 */ /* 0x000fe20000410000 */
[----:B------:R-:W3:Y:S01]  /*4960*/  LDS R0, [R228+0x20320] ;  /* 0x02032000e4007984 */ /* 0x000ee20000000800 */
[----:B------:R-:W-:Y:S01]  /*4970*/  FMUL.FTZ R20, R200, R20 ;  /* 0x00000014c8147220 */ /* 0x000fe20000410000 */
[----:B------:R-:W-:Y:S01]  /*4980*/  F2FP.PACK_AB R171, R17, R16 ;  /* 0x0000001011ab723e */ /* 0x000fe200000000ff */
[----:B------:R-:W-:Y:S01]  /*4990*/  FMUL.FTZ R16, R196, R32 ;  /* 0x00000020c4107220 */ /* 0x000fe20000410000 */
[----:B------:R4:W-:Y:S01]  /*49a0*/  STS [R231+0x20880], R3 ;  /* 0x02088003e7007388 */ /* 0x0009e20000000800 */
[----:B------:R-:W-:Y:S01]  /*49b0*/  FMUL.FTZ R32, R184, R23 ;  /* 0x00000017b8207220 */ /* 0x000fe20000410000 */
[----:B------:R-:W-:Y:S01]  /*49c0*/  F2FP.PACK_AB R17, R186, R185 ;  /* 0x000000b9ba11723e */ /* 0x000fe200000000ff */
[----:B------:R-:W-:Y:S01]  /*49d0*/  FMUL.FTZ R21, R197, R21 ;  /* 0x00000015c5157220 */ /* 0x000fe20000410000 */
[----:B------:R-:W-:Y:S01]  /*49e0*/  STS [R231+0x20480], R169 ;  /* 0x020480a9e7007388 */ /* 0x000fe20000000800 */
[--C-:B--2---:R-:W-:Y:S01]  /*49f0*/  FADD.FTZ R25, R25, -R2.reuse ;  /* 0x8000000219197221 */ /* 0x104fe20000010000 */
[----:B------:R-:W-:Y:S01]  /*4a00*/  F2FP.PACK_AB R32, R32, R4 ;  /* 0x000000042020723e */ /* 0x000fe200000000ff */
[--C-:B------:R-:W-:Y:S01]  /*4a10*/  FADD.FTZ R4, R9, -R2.reuse ;  /* 0x8000000209047221 */ /* 0x100fe20000010000 */
[----:B------:R-:W-:Y:S01]  /*4a20*/  F2FP.PACK_AB R9, R191, R189 ;  /* 0x000000bdbf09723e */ /* 0x000fe200000000ff */
[----:B------:R-:W-:Y:S01]  /*4a30*/  STS [R230], R166 ;  /* 0x000000a6e6007388 */ /* 0x000fe20000000800 */
[--C-:B------:R-:W-:Y:S01]  /*4a40*/  FADD.FTZ R29, R29, -R2.reuse ;  /* 0x800000021d1d7221 */ /* 0x100fe20000010000 */
[----:B------:R-:W-:Y:S01]  /*4a50*/  F2FP.PACK_AB R172, R21, R20 ;  /* 0x0000001415ac723e */ /* 0x000fe200000000ff */
[--C-:B------:R-:W-:Y:S01]  /*4a60*/  FADD.FTZ R8, R8, -R2.reuse ;  /* 0x8000000208087221 */ /* 0x100fe20000010000 */
[----:B------:R-:W-:Y:S01]  /*4a70*/  STS [R230+0x400], R22 ;  /* 0x00040016e6007388 */ /* 0x000fe20000000800 */
[--C-:B------:R-:W-:Y:S01]  /*4a80*/  FADD.FTZ R12, R12, -R2.reuse ;  /* 0x800000020c0c7221 */ /* 0x100fe20000010000 */
[----:B------:R-:W-:Y:S01]  /*4a90*/  MUFU.EX2 R23, R203 ;  /* 0x000000cb00177308 */ /* 0x000fe20000000800 */
[--C-:B------:R-:W-:Y:S01]  /*4aa0*/  FADD.FTZ R13, R13, -R2.reuse ;  /* 0x800000020d0d7221 */ /* 0x100fe20000010000 */
[----:B------:R-:W-:Y:S01]  /*4ab0*/  STS [R231+0x21480], R9 ;  /* 0x02148009e7007388 */ /* 0x000fe20000000800 */
[--C-:B------:R-:W-:Y:S01]  /*4ac0*/  FADD.FTZ R24, R24, -R2.reuse ;  /* 0x8000000218187221 */ /* 0x100fe20000010000 */
[----:B------:R-:W-:Y:S01]  /*4ad0*/  F2FP.PACK_AB R34, R193, R16 ;  /* 0x00000010c122723e */ /* 0x000fe200000000ff */
[----:B------:R-:W-:Y:S01]  /*4ae0*/  FADD.FTZ R28, R28, -R2 ;  /* 0x800000021c1c7221 */ /* 0x000fe20000010000 */
[----:B-1----:R-:W-:Y:S01]  /*4af0*/  F2FP.PACK_AB R2, R165, R167 ;  /* 0x000000a7a502723e */ /* 0x002fe200000000ff */
[----:B------:R-:W-:Y:S01]  /*4b00*/  FMUL.FTZ R5, R181, R18 ;  /* 0x00000012b5057220 */ /* 0x000fe20000410000 */
[----:B------:R-:W-:Y:S01]  /*4b10*/  F2FP.PACK_AB R18, R7, R6 ;  /* 0x000000060712723e */ /* 0x000fe200000000ff */
[----:B------:R-:W-:Y:S01]  /*4b20*/  FMUL.FTZ R21, R183, R19 ;  /* 0x00000013b7157220 */ /* 0x000fe20000410000 */
[----:B----4-:R-:W-:Y:S01]  /*4b30*/  F2FP.PACK_AB R3, R173, R174 ;  /* 0x000000aead03723e */ /* 0x010fe200000000ff */
[----:B------:R-:W1:Y:S01]  /*4b40*/  MUFU.EX2 R20, R204 ;  /* 0x000000cc00147308 */ /* 0x000e620000000800 */
[----:B------:R-:W-:Y:S01]  /*4b50*/  F2FP.PACK_AB R7, R192, R190 ;  /* 0x000000bec007723e */ /* 0x000fe200000000ff */
[----:B------:R-:W-:Y:S01]  /*4b60*/  FMUL.FTZ R6, R191, R4 ;  /* 0x00000004bf067220 */ /* 0x000fe20000410000 */
[----:B------:R-:W-:Y:S01]  /*4b70*/  F2FP.PACK_AB R19, R184, R182 ;  /* 0x000000b6b813723e */ /* 0x000fe200000000ff */
[----:B------:R2:W-:Y:S01]  /*4b80*/  STS [R231+0x21880], R3 ;  /* 0x02188003e7007388 */ /* 0x0005e20000000800 */
[----:B------:R-:W-:Y:S01]  /*4b90*/  F2FP.PACK_AB R4, R187, R195 ;  /* 0x000000c3bb04723e */ /* 0x000fe200000000ff */
[----:B------:R-:W-:Y:S01]  /*4ba0*/  FMUL.FTZ R176, R189, R8 ;  /* 0x00000008bdb07220 */ /* 0x000fe20000410000 */
[----:B------:R-:W-:Y:S01]  /*4bb0*/  F2FP.PACK_AB R21, R21, R5 ;  /* 0x000000051515723e */ /* 0x000fe200000000ff */
[----:B------:R1:W-:Y:S01]  /*4bc0*/  STS [R230+0x1400], R2 ;  /* 0x00140002e6007388 */ /* 0x0003e20000000800 */
[----:B------:R-:W-:Y:S01]  /*4bd0*/  F2FP.PACK_AB R5, R226, R175 ;  /* 0x000000afe205723e */ /* 0x000fe200000000ff */
[----:B------:R-:W4:Y:S01]  /*4be0*/  MUFU.EX2 R16, R205 ;  /* 0x000000cd00107308 */ /* 0x000f220000000800 */
[--C-:B---3--:R-:W-:Y:S01]  /*4bf0*/  FADD.FTZ R10, R10, -R0.reuse ;  /* 0x800000000a0a7221 */ /* 0x108fe20000010000 */
[----:B------:R-:W-:Y:S01]  /*4c00*/  STS [R230+0x1000], R7 ;  /* 0x00100007e6007388 */ /* 0x000fe20000000800 */
[--C-:B------:R-:W-:Y:S01]  /*4c10*/  FADD.FTZ R11, R11, -R0.reuse ;  /* 0x800000000b0b7221 */ /* 0x100fe20000010000 */
[----:B------:R-:W-:Y:S01]  /*4c20*/  F2FP.PACK_AB R6, R6, R176 ;  /* 0x000000b00606723e */ /* 0x000fe200000000ff */
[----:B------:R-:W-:Y:S01]  /*4c30*/  FMUL.FTZ R10, R174, R10 ;  /* 0x0000000aae0a7220 */ /* 0x000fe20000410000 */
[----:B------:R-:W-:Y:S01]  /*4c40*/  STS [R231+0x22480], R168 ;  /* 0x022480a8e7007388 */ /* 0x000fe20000000800 */
[----:B------:R-:W-:Y:S02]  /*4c50*/  FMUL.FTZ R11, R173, R11 ;  /* 0x0000000bad0b7220 */ /* 0x000fe40000410000 */
[--C-:B------:R-:W-:Y:S01]  /*4c60*/  FADD.FTZ R14, R14, -R0.reuse ;  /* 0x800000000e0e7221 */ /* 0x100fe20000010000 */
[----:B------:R-:W-:Y:S01]  /*4c70*/  STS [R231+0x22880], R19 ;  /* 0x02288013e7007388 */ /* 0x000fe20000000800 */
[----:B------:R-:W-:Y:S02]  /*4c80*/  FMUL.FTZ R35, R190, R12 ;  /* 0x0000000cbe237220 */ /* 0x000fe40000410000 */
[----:B------:R-:W-:Y:S01]  /*4c90*/  FMUL.FTZ R8, R192, R13 ;  /* 0x0000000dc0087220 */ /* 0x000fe20000410000 */
[----:B------:R-:W-:Y:S01]  /*4ca0*/  STS [R230+0x2000], R164 ;  /* 0x002000a4e6007388 */ /* 0x000fe20000000800 */
[----:B------:R-:W-:Y:S02]  /*4cb0*/  FMUL.FTZ R167, R167, R14 ;  /* 0x0000000ea7a77220 */ /* 0x000fe40000410000 */
[--C-:B------:R-:W-:Y:S01]  /*4cc0*/  FADD.FTZ R26, R26, -R0.reuse ;  /* 0x800000001a1a7221 */ /* 0x100fe20000010000 */
[----:B------:R-:W-:Y:S01]  /*4cd0*/  STS [R230+0x2400], R17 ;  /* 0x00240011e6007388 */ /* 0x000fe20000000800 */
[----:B------:R-:W-:Y:S01]  /*4ce0*/  F2FP.PACK_AB R8, R8, R35 ;  /* 0x000000230808723e */ /* 0x000fe200000000ff */
[--C-:B--2---:R-:W-:Y:S02]  /*4cf0*/  FADD.FTZ R3, R27, -R0.reuse ;  /* 0x800000001b037221 */ /* 0x104fe40000010000 */
[----:B------:R2:W-:Y:S01]  /*4d00*/  STS [R231+0x23480], R4 ;  /* 0x02348004e7007388 */ /* 0x0005e20000000800 */
[----:B-1----:R-:W-:Y:S01]  /*4d10*/  F2FP.PACK_AB R2, R20, R23 ;  /* 0x000000171402723e */ /* 0x002fe200000000ff */
[----:B------:R-:W-:Y:S02]  /*4d20*/  FMUL.FTZ R24, R195, R24 ;  /* 0x00000018c3187220 */ /* 0x000fe40000410000 */
[----:B------:R-:W-:Y:S02]  /*4d30*/  FMUL.FTZ R12, R187, R25 ;  /* 0x00000019bb0c7220 */ /* 0x000fe40000410000 */
[----:B------:R4:W-:Y:S01]  /*4d40*/  STS [R231+0x23880], R2 ;  /* 0x02388002e7007388 */ /* 0x0009e20000000800 */
[--C-:B------:R-:W-:Y:S02]  /*4d50*/  FADD.FTZ R30, R30, -R0.reuse ;  /* 0x800000001e1e7221 */ /* 0x100fe40000010000 */
[----:B------:R-:W-:Y:S01]  /*4d60*/  FMUL.FTZ R23, R23, R26 ;  /* 0x0000001a17177220 */ /* 0x000fe20000410000 */
[----:B------:R-:W-:Y:S01]  /*4d70*/  STS [R230+0x3000], R5 ;  /* 0x00300005e6007388 */ /* 0x000fe20000000800 */
[----:B------:R-:W-:Y:S01]  /*4d80*/  FMUL.FTZ R3, R20, R3 ;  /* 0x0000000314037220 */ /* 0x000fe20000410000 */
[----:B------:R-:W-:Y:S01]  /*4d90*/  F2FP.PACK_AB R12, R12, R24 ;  /* 0x000000180c0c723e */ /* 0x000fe200000000ff */
[----:B------:R-:W-:Y:S02]  /*4da0*/  FMUL.FTZ R28, R175, R28 ;  /* 0x0000001caf1c7220 */ /* 0x000fe40000410000 */
[----:B------:R-:W-:Y:S01]  /*4db0*/  FMUL.FTZ R13, R226, R29 ;  /* 0x0000001de20d7220 */ /* 0x000fe20000410000 */
[----:B------:R-:W-:Y:S04]  /*4dc0*/  F2FP.PACK_AB R3, R3, R23 ;  /* 0x000000170303723e */ /* 0x000fe800000000ff */
[----:B------:R-:W-:Y:S01]  /*4dd0*/  F2FP.PACK_AB R13, R13, R28 ;  /* 0x0000001c0d0d723e */ /* 0x000fe200000000ff */
[--C-:B--2---:R-:W-:Y:S02]  /*4de0*/  FADD.FTZ R4, R15, -R0.reuse ;  /* 0x800000000f047221 */ /* 0x104fe40000010000 */
[----:B------:R-:W-:Y:S02]  /*4df0*/  FADD.FTZ R0, R31, -R0 ;  /* 0x800000001f007221 */ /* 0x000fe40000010000 */
[----:B------:R-:W-:Y:S01]  /*4e00*/  FMUL.FTZ R4, R165, R4 ;  /* 0x00000004a5047220 */ /* 0x000fe20000410000 */
[C---:B----4-:R-:W-:Y:S01]  /*4e10*/  F2FP.PACK_AB R2, R227.reuse, R16 ;  /* 0x00000010e302723e */ /* 0x050fe200000000ff */
[----:B------:R-:W-:Y:S03]  /*4e20*/  FMUL.FTZ R16, R16, R30 ;  /* 0x0000001e10107220 */ /* 0x000fe60000410000 */
[----:B------:R-:W-:Y:S01]  /*4e30*/  F2FP.PACK_AB R4, R4, R167 ;  /* 0x000000a70404723e */ /* 0x000fe200000000ff */
[----:B------:R-:W-:Y:S01]  /*4e40*/  FMUL.FTZ R0, R227, R0 ;  /* 0x00000000e3007220 */ /* 0x000fe20000410000 */
[----:B------:R1:W-:Y:S04]  /*4e50*/  STS [R230+0x3400], R2 ;  /* 0x00340002e6007388 */ /* 0x0003e80000000800 */
[----:B------:R-:W-:Y:S01]  /*4e60*/  BAR.SYNC.DEFER_BLOCKING 0x0 ;  /* 0x0000000000007b1d */ /* 0x000fe20000010000 */
[----:B------:R-:W-:Y:S02]  /*4e70*/  F2FP.PACK_AB R0, R0, R16 ;  /* 0x000000100000723e */ /* 0x000fe400000000ff */
[----:B-1----:R-:W-:Y:S05]  /*4e80*/  F2FP.PACK_AB R2, R11, R10 ;  /* 0x0000000a0b02723e */ /* 0x002fea00000000ff */
        /* <DEDUP_REMOVED lines=130> */
[----:B------:R-:W5:Y:S01]  /*56b0*/  LDL R207, [R1+0x48] ;  /* 0x0000480001cf7983 */ /* 0x000f620000100800 */
[----:B------:R-:W-:Y:S02]  /*56c0*/  UIMAD UR4, UR27, UR7, UR4 ;  /* 0x000000071b0472a4 */ /* 0x000fe4000f8e0204 */
[----:B------:R-:W-:Y:S01]  /*56d0*/  USHF.L.U32 UR27, UR27, 0x6, URZ ;  /* 0x000000061b1b7899 */ /* 0x000fe2000800063f */
[----:B------:R-:W5:Y:S01]  /*56e0*/  LDL.64 R232, [R1+0x8] ;  /* 0x0000080001e87983 */ /* 0x000f620000100a00 */
[----:B------:R-:W-:Y:S03]  /*56f0*/  UIADD3 UR4, UR29, UR4, URZ ;  /* 0x000000041d047290 */ /* 0x000fe6000fffe03f */
[----:B------:R-:W5:Y:S01]  /*5700*/  LDL R206, [R1+0x5c] ;  /* 0x00005c0001ce7983 */ /* 0x000f620000100800 */
[----:B------:R-:W-:Y:S01]  /*5710*/  USHF.L.U64.HI UR4, UR28, 0x6, UR4 ;  /* 0x000000061c047899 */ /* 0x000fe20008010204 */
[----:B------:R-:W-:Y:S02]  /*5720*/  IMAD.U32 R5, RZ, RZ, UR27 ;  /* 0x0000001bff057e24 */ /* 0x000fe4000f8e00ff */
[----:B------:R-:W5:Y:S01]  /*5730*/  LDL.64 R204, [R1+0x18] ;  /* 0x0000180001cc7983 */ /* 0x000f620000100a00 */
[----:B------:R-:W-:Y:S01]  /*5740*/  IMAD.U32 R13, RZ, RZ, UR27 ;  /* 0x0000001bff0d7e24 */ /* 0x000fe2000f8e00ff */
[----:B--2---:R-:W-:Y:S04]  /*5750*/  IADD3 R7, P2, P1, R234, UR6, R7 ;  /* 0x00000006ea077c10 */ /* 0x004fe8000f95e007 */
[----:B----4-:R-:W-:Y:S02]  /*5760*/  IADD3.X R12, R229, UR4, R12, P2, P1 ;  /* 0x00000004e50c7c10 */ /* 0x010fe400097e240c */
[----:B---3--:R-:W-:Y:S04]  /*5770*/  IADD3 R4, P1, R236, UR27, RZ ;  /* 0x0000001bec047c10 */ /* 0x008fe8000ff3e0ff */
[----:B-----5:R-:W-:Y:S02]  /*5780*/  LEA.HI.X.SX32 R5, R5, R207, 0x1, P1 ;  /* 0x000000cf05057211 */ /* 0x020fe400008f0eff */
        /* <DEDUP_REMOVED lines=9> */
[----:B------:R-:W-:Y:S01]  /*5820*/  IMAD R4, R4, 0x4000, R206 ;  /* 0x0000400004047824 */ /* 0x000fe200078e02ce */
        /* <DEDUP_REMOVED lines=19> */
.L_x_1996:
[-C--:B-12-4-:R-:W-:Y:S01]  /*5960*/  HMMA.16816.F32 R4, R164, R16.reuse, RZ ;  /* 0x00000010a404723c */ /* 0x096fe200000018ff */
[----:B------:R-:W-:Y:S01]  /*5970*/  LDSM.16.MT88.4 R184, [R0+0x1080] ;  /* 0x0010800000b8783b */ /* 0x000fe20000004200 */
[----:B------:R-:W-:Y:S02]  /*5980*/  ULDC.64 UR6, c[0x0][0x238] ;  /* 0x00008e0000067ab9 */ /* 0x000fe40000000a00 */
[----:B------:R-:W-:Y:S01]  /*5990*/  IMAD.IADD R211, R3, 0x1, R218 ;  /* 0x0000000103d37824 */ /* 0x000fe200078e02da */
[----:B------:R-:W-:Y:S01]  /*59a0*/  UIMAD UR4, UR10, UR6, URZ ;  /* 0x000000060a0472a4 */ /* 0x000fe2000f8e023f */
[----:B------:R-:W2:Y:S01]  /*59b0*/  LDL.64 R226, [R1+0x20] ;  /* 0x0000200001e27983 */ /* 0x000ea20000100a00 */
[----:B------:R-:W-:Y:S01]  /*59c0*/  USHF.L.U32 UR27, UR26, 0xd, URZ ;  /* 0x0000000d1a1b7899 */ /* 0x000fe2000800063f */
[C---:B------:R-:W-:Y:S01]  /*59d0*/  HMMA.16816.F32 R8, R28.reuse, R16, RZ ;  /* 0x000000101c08723c */ /* 0x040fe200000018ff */
[----:B------:R-:W-:Y:S02]  /*59e0*/  UIMAD UR4, UR21, UR7, UR4 ;  /* 0x00000007150472a4 */ /* 0x000fe4000f8e0204 */
[----:B------:R-:W1:Y:S01]  /*59f0*/  LDSM.16.M88.4 R180, [R211+0x24480] ;  /* 0x02448000d3b4783b */ /* 0x000e620000000200 */
[----:B------:R-:W-:Y:S01]  /*5a00*/  ULDC.64 UR6, c[0x0][0x240] ;  /* 0x0000900000067ab9 */ /* 0x000fe20000000a00 */
[----:B------:R-:W-:Y:S01]  /*5a10*/  IMAD.IADD R204, R212, 0x1, R211 ;  /* 0x00000001d4cc7824 */ /* 0x000fe200078e02d3 */
[----:B------:R-:W-:Y:S02]  /*5a20*/  USHF.R.S32.HI UR26, URZ, 0x1f, UR22 ;  /* 0x0000001f3f1a7899 */ /* 0x000fe40008011416 */
[-C--:B------:R-:W-:Y:S01]  /*5a30*/  HMMA.16816.F32 R12, R28, R18.reuse, RZ ;  /* 0x000000121c0c723c */ /* 0x080fe200000018ff */
[----:B------:R-:W3:Y:S01]  /*5a40*/  LDSM.16.M88.4 R188, [R211+0x25480] ;  /* 0x02548000d3bc783b */ /* 0x000ee20000000200 */
[----:B------:R-:W-:Y:S02]  /*5a50*/  UIMAD UR6, UR26, UR6, URZ ;  /* 0x000000061a0672a4 */ /* 0x000fe4000f8e023f */
[----:B------:R-:W-:Y:S02]  /*5a60*/  UISETP.GE.AND UP0, UPT, UR17, UR20, UPT ;  /* 0x000000141100728c */ /* 0x000fe4000bf06270 */
[----:B------:R-:W-:Y:S01]  /*5a70*/  LDSM.16.MT88.4 R192, [R0+0x1880] ;  /* 0x0018800000c0783b */ /* 0x000fe20000004200 */
[----:B------:R-:W-:Y:S01]  /*5a80*/  UIMAD UR6, UR22, UR7, UR6 ;  /* 0x00000007160672a4 */ /* 0x000fe2000f8e0206 */
[C---:B------:R-:W-:Y:S01]  /*5a90*/  HMMA.16816.F32 R16, R164.reuse, R18, RZ ;  /* 0x00000012a410723c */ /* 0x040fe200000018ff */
[----:B------:R-:W-:Y:S02]  /*5aa0*/  UIADD3 UR7, UR5, 0x1, URZ ;  /* 0x0000000105077890 */ /* 0x000fe4000fffe03f */
[----:B------:R-:W0:Y:S01]  /*5ab0*/  LDGDEPBAR ;  /* 0x00000000000079af */ /* 0x000e220000000000 */
[----:B------:R-:W-:Y:S02]  /*5ac0*/  UISETP.GE.AND UP3, UPT, UR5, 0x1, UPT ;  /* 0x000000010500788c */ /* 0x000fe4000bf66270 */
[----:B------:R-:W-:Y:S02]  /*5ad0*/  UISETP.GE.AND UP2, UPT, UR19, 0x1, UPT ;  /* 0x000000011300788c */ /* 0x000fe4000bf46270 */
[-C--:B------:R-:W-:Y:S01]  /*5ae0*/  HMMA.16816.F32 R20, R164, R168.reuse, RZ ;  /* 0x000000a8a414723c */ /* 0x080fe200000018ff */
[----:B------:R-:W-:Y:S02]  /*5af0*/  UISETP.GE.AND UP1, UPT, UR18, 0x1, UPT ;  /* 0x000000011200788c */ /* 0x000fe4000bf26270 */
[----:B------:R-:W-:Y:S02]  /*5b00*/  USEL UR5, UR7, URZ, !UP3 ;  /* 0x0000003f07057287 */ /* 0x000fe4000d800000 */
[----:B------:R-:W-:Y:S03]  /*5b10*/  UMOV UR26, UR17 ;  /* 0x00000011001a7c82 */ /* 0x000fe60008000000 */
        /* <DEDUP_REMOVED lines=16> */
[----:B------:R-:W5:Y:S07]  /*5c20*/  LDSM.16.MT88.4 R172, [R0+0x5880] ;  /* 0x0058800000ac783b */ /* 0x000f6e0000004200 */
        /* <DEDUP_REMOVED lines=10> */
[----:B------:R-:W1:Y:S05]  /*5cd0*/  LDSM.16.M88.4 R164, [R3+0x26480] ;  /* 0x0264800003a4783b */ /* 0x000e6a0000000200 */
[----:B------:R3:W4:Y:S02]  /*5ce0*/  LDSM.16.M88.4 R180, [R3+0x27480] ;  /* 0x0274800003b4783b */ /* 0x0007240000000200 */
[-C--:B-----5:R-:W-:Y:S08]  /*5cf0*/  HMMA.16816.F32 R4, R168, R192.reuse, R4 ;  /* 0x000000c0a804723c */ /* 0x0a0ff00000001804 */
[C---:B------:R-:W-:Y:S08]  /*5d00*/  HMMA.16816.F32 R8, R204.reuse, R192, R8 ;  /* 0x000000c0cc08723c */ /* 0x040ff00000001808 */
[-C--:B------:R-:W-:Y:S04]  /*5d10*/  HMMA.16816.F32 R12, R204, R194.reuse, R12 ;  /* 0x000000c2cc0c723c */ /* 0x080fe8000000180c */
[----:B---3--:R-:W-:Y:S04]  /*5d20*/  IADD3 R3, R218, R3, R212 ;  /* 0x00000003da037210 */ /* 0x008fe80007ffe0d4 */
[C---:B------:R-:W-:Y:S01]  /*5d30*/  HMMA.16816.F32 R16, R168.reuse, R194, R16 ;  /* 0x000000c2a810723c */ /* 0x040fe20000001810 */
[----:B------:R-:W3:Y:S07]  /*5d40*/  LDSM.16.MT88.4 R192, [R0+0x2880] ;  /* 0x0028800000c0783b */ /* 0x000eee0000004200 */
[-C--:B------:R-:W-:Y:S08]  /*5d50*/  HMMA.16816.F32 R20, R168, R172.reuse, R20 ;  /* 0x000000aca814723c */ /* 0x080ff00000001814 */
[C---:B------:R-:W-:Y:S08]  /*5d60*/  HMMA.16816.F32 R24, R204.reuse, R172, R24 ;  /* 0x000000accc18723c */ /* 0x040ff00000001818 */
[-C--:B------:R-:W-:Y:S08]  /*5d70*/  HMMA.16816.F32 R28, R204, R174.reuse, R28 ;  /* 0x000000aecc1c723c */ /* 0x080ff0000000181c */
[----:B------:R-:W-:Y:S01]  /*5d80*/  HMMA.16816.F32 R32, R168, R174, R32 ;  /* 0x000000aea820723c */ /* 0x000fe20000001820 */
[----:B------:R-:W5:Y:S05]  /*5d90*/  LDSM.16.M88.4 R168, [R208+0x27480] ;  /* 0x02748000d0a8783b */ /* 0x000f6a0000000200 */
[----:B------:R-:W2:Y:S02]  /*5da0*/  LDSM.16.MT88.4 R172, [R0+0x6880] ;  /* 0x0068800000ac783b */ /* 0x000ea40000004200 */
[-C--:B-1----:R-:W-:Y:S08]  /*5db0*/  HMMA.16816.F32 R4, R164, R176.reuse, R4 ;  /* 0x000000b0a404723c */ /* 0x082ff00000001804 */
[C---:B----4-:R-:W-:Y:S08]  /*5dc0*/  HMMA.16816.F32 R8, R180.reuse, R176, R8 ;  /* 0x000000b0b408723c */ /* 0x050ff00000001808 */
        /* <DEDUP_REMOVED lines=9> */
[----:B------:R-:W4:Y:S02]  /*5e60*/  LDSM.16.MT88.4 R184, [R0+0x7080] ;  /* 0x0070800000b8783b */ /* 0x000f240000004200 */
[-C--:B---3--:R-:W-:Y:S08]  /*5e70*/  HMMA.16816.F32 R4, R188, R192.reuse, R4 ;  /* 0x000000c0bc04723c */ /* 0x088ff00000001804 */
[C---:B-----5:R-:W-:Y:S08]  /*5e80*/  HMMA.16816.F32 R8, R168.reuse, R192, R8 ;  /* 0x000000c0a808723c */ /* 0x060ff00000001808 */
[-C--:B------:R-:W-:Y:S08]  /*5e90*/  HMMA.16816.F32 R12, R168, R194.reuse, R12 ;  /* 0x000000c2a80c723c */ /* 0x080ff0000000180c */
[C---:B------:R-:W-:Y:S01]  /*5ea0*/  HMMA.16816.F32 R16, R188.reuse, R194, R16 ;  /* 0x000000c2bc10723c */ /* 0x040fe20000001810 */
[----:B------:R-:W3:Y:S07]  /*5eb0*/  LDSM.16.M88.4 R192, [R3+0x26480] ;  /* 0x0264800003c0783b */ /* 0x000eee0000000200 */
[-C--:B--2---:R-:W-:Y:S08]  /*5ec0*/  HMMA.16816.F32 R20, R188, R172.reuse, R20 ;  /* 0x000000acbc14723c */ /* 0x084ff00000001814 */
[C---:B------:R-:W-:Y:S08]  /*5ed0*/  HMMA.16816.F32 R24, R168.reuse, R172, R24 ;  /* 0x000000aca818723c */ /* 0x040ff00000001818 */
[-C--:B------:R-:W-:Y:S01]  /*5ee0*/  HMMA.16816.F32 R28, R168, R174.reuse, R28 ;  /* 0x000000aea81c723c */ /* 0x080fe2000000181c */
[----:B------:R-:W2:Y:S07]  /*5ef0*/  LDSM.16.M88.4 R168, [R3+0x27480] ;  /* 0x0274800003a8783b */ /* 0x000eae0000000200 */
[----:B------:R-:W-:Y:S01]  /*5f00*/  HMMA.16816.F32 R32, R188, R174, R32 ;  /* 0x000000aebc20723c */ /* 0x000fe20000001820 */
[----:B------:R5:W2:Y:S07]  /*5f10*/  LDSM.16.MT88.4 R172, [R0+0x7880] ;  /* 0x0078800000ac783b */ /* 0x000aae0000004200 */
[-C--:B-1----:R-:W-:Y:S08]  /*5f20*/  HMMA.16816.F32 R4, R164, R176.reuse, R4 ;  /* 0x000000b0a404723c */ /* 0x082ff00000001804 */
[C---:B------:R-:W-:Y:S08]  /*5f30*/  HMMA.16816.F32 R8, R180.reuse, R176, R8 ;  /* 0x000000b0b408723c */ /* 0x040ff00000001808 */
[-C--:B------:R-:W-:Y:S01]  /*5f40*/  HMMA.16816.F32 R12, R180, R178.reuse, R12 ;  /* 0x000000b2b40c723c */ /* 0x080fe2000000180c */
[----:B-----5:R-:W-:Y:S07]  /*5f50*/  IMAD.U32 R0, RZ, RZ, UR22 ;  /* 0x00000016ff007e24 */ /* 0x020fee000f8e00ff */
[C---:B------:R-:W-:Y:S08]  /*5f60*/  HMMA.16816.F32 R16, R164.reuse, R178, R16 ;  /* 0x000000b2a410723c */ /* 0x040ff00000001810 */
[-C--:B----4-:R-:W-:Y:S08]  /*5f70*/  HMMA.16816.F32 R20, R164, R184.reuse, R20 ;  /* 0x000000b8a414723c */ /* 0x090ff00000001814 */
[C---:B------:R-:W-:Y:S08]  /*5f80*/  HMMA.16816.F32 R24, R180.reuse, R184, R24 ;  /* 0x000000b8b418723c */ /* 0x040ff00000001818 */
[-C--:B------:R-:W-:Y:S01]  /*5f90*/  HMMA.16816.F32 R28, R180, R186.reuse, R28 ;  /* 0x000000bab41c723c */ /* 0x080fe2000000181c */
[----:B------:R-:W-:Y:S07]  /*5fa0*/  LDSM.16.MT88.4 R180, [R209+0x27c80] ;  /* 0x027c8000d1b4783b */ /* 0x000fee0000004200 */
[----:B------:R-:W-:Y:S07]  /*5fb0*/  HMMA.16816.F32 R32, R164, R186, R32 ;  /* 0x000000baa420723c */ /* 0x000fee0000001820 */
[----:B------:R-:W-:Y:S01]  /*5fc0*/  IMAD.U32 R164, RZ, RZ, UR21 ;  /* 0x00000015ffa47e24 */ /* 0x000fe2000f8e00ff */
[-C--:B---3--:R-:W-:Y:S05]  /*5fd0*/  HMMA.16816.F32 R4, R192, R196.reuse, R4 ;  /* 0x000000c4c004723c */ /* 0x088fea0000001804 */
[----:B------:R-:W-:Y:S03]  /*5fe0*/  IMAD.WIDE.U32 R164, R164, c[0x0][0x238], R226 ;  /* 0x00008e00a4a47a25 */ /* 0x000fe600078e00e2 */
[C---:B--2---:R-:W-:Y:S04]  /*5ff0*/  HMMA.16816.F32 R8, R168.reuse, R196, R8 ;  /* 0x000000c4a808723c */ /* 0x044fe80000001808 */
        /* <DEDUP_REMOVED lines=204> */
.L_x_1992:
[----:B------:R-:W-:Y:S05]  /*6cc0*/  @P0 EXIT ;  /* 0x000000000000094d */ /* 0x000fea0003800000 */
[----:B------:R-:W2:Y:S01]  /*6cd0*/  LDL.LU.64 R4, [R1+0x20] ;  /* 0x0000200001047983 */ /* 0x000ea20000300a00 */
[----:B------:R-:W-:Y:S01]  /*6ce0*/  ULDC.64 UR4, c[0x0][0x338] ;  /* 0x0000ce0000047ab9 */ /* 0x000fe20000000a00 */
[----:B------:R-:W-:Y:S01]  /*6cf0*/  IMAD.U32 R8, RZ, RZ, UR22 ;  /* 0x00000016ff087e24 */ /* 0x000fe2000f8e00ff */
[----:B------:R-:W-:Y:S01]  /*6d00*/  UISETP.NE.AND UP0, UPT, UR4, 0x1, UPT ;  /* 0x000000010400788c */ /* 0x000fe2000bf05270 */
[----:B------:R-:W-:Y:S01]  /*6d10*/  IMAD.U32 R6, RZ, RZ, UR22 ;  /* 0x00000016ff067e24 */ /* 0x000fe2000f8e00ff */
[----:B------:R-:W-:Y:S02]  /*6d20*/  UIMAD.WIDE.U32 UR6, UR21, UR5, URZ ;  /* 0x00000005150672a5 */ /* 0x000fe4000f8e003f */
[----:B------:R-:W-:Y:S02]  /*6d30*/  USHF.L.U32 UR4, UR23, 0xe, URZ ;  /* 0x0000000e17047899 */ /* 0x000fe4000800063f */
[----:B------:R-:W-:-:S02]  /*6d40*/  ULDC UR5, c[0x0][0x340] ;  /* 0x0000d00000057ab9 */ /* 0x000fc40000000800 */
[----:B------:R-:W-:-:S03]  /*6d50*/  USHF.R.S32.HI UR8, URZ, 0x1f, UR22 ;  /* 0x0000001f3f087899 */ /* 0x000fc60008011416 */
[----:B------:R-:W-:Y:S02]  /*6d60*/  @UP0 USHF.R.U32.HI UR21, URZ, UR5, UR7 ;  /* 0x000000053f150299 */ /* 0x000fe40008011607 */
[----:B------:R-:W-:Y:S02]  /*6d70*/  USHF.R.S32.HI UR7, URZ, 0x1f, UR4 ;  /* 0x0000001f3f077899 */ /* 0x000fe40008011404 */
[----:B------:R-:W-:Y:S02]  /*6d80*/  USHF.R.S32.HI UR6, URZ, 0x1f, UR21 ;  /* 0x0000001f3f067899 */ /* 0x000fe40008011415 */
[----:B------:R-:W-:Y:S01]  /*6d90*/  IMAD.U32 R0, RZ, RZ, UR21 ;  /* 0x00000015ff007e24 */ /* 0x000fe2000f8e00ff */
[----:B------:R-:W-:Y:S01]  /*6da0*/  BAR.SYNC.DEFER_BLOCKING 0x1, 0x100 ;  /* 0x0044000000007b1d */ /* 0x000fe20000010000 */
[----:B--2---:R-:W-:-:S05]  /*6db0*/  IADD3 R2, P0, R4, UR4, RZ ;  /* 0x0000000404027c10 */ /* 0x004fca000ff1e0ff */
[----:B------:R-:W-:Y:S02]  /*6dc0*/  ULDC.64 UR4, c[0x0][0x328] ;  /* 0x0000ca0000047ab9 */ /* 0x000fe40000000a00 */
[----:B------:R-:W-:Y:S01]  /*6dd0*/  UIMAD UR4, UR6, UR4, URZ ;  /* 0x00000004060472a4 */ /* 0x000fe2000f8e023f */
[----:B------:R-:W-:Y:S01]  /*6de0*/  LEA.HI.X.SX32 R3, R4, UR7, 0x1, P0 ;  /* 0x0000000704037c11 */ /* 0x000fe200080f0eff */
[----:B------:R-:W-:Y:S02]  /*6df0*/  IMAD.U32 R4, RZ, RZ, UR21 ;  /* 0x00000015ff047e24 */ /* 0x000fe4000f8e00ff */
[----:B------:R-:W-:Y:S02]  /*6e00*/  UIMAD UR7, UR21, UR5, UR4 ;  /* 0x00000005150772a4 */ /* 0x000fe4000f8e0204 */
[--C-:B------:R-:W-:Y:S01]  /*6e10*/  IMAD.WIDE.U32 R4, R4, c[0x0][0x328], R2.reuse ;  /* 0x0000ca0004047a25 */ /* 0x100fe200078e0002 */
[----:B------:R-:W-:Y:S02]  /*6e20*/  ULDC.64 UR4, c[0x0][0x300] ;  /* 0x0000c00000047ab9 */ /* 0x000fe40000000a00 */
[----:B------:R-:W-:Y:S01]  /*6e30*/  UIMAD UR4, UR6, UR4, URZ ;  /* 0x00000004060472a4 */ /* 0x000fe2000f8e023f */
[----:B------:R-:W-:Y:S01]  /*6e40*/  IMAD.WIDE.U32 R2, R0, c[0x0][0x300], R2 ;  /* 0x0000c00000027a25 */ /* 0x000fe200078e0002 */
[----:B------:R-:W-:Y:S01]  /*6e50*/  IADD3 R5, R5, UR7, RZ ;  /* 0x0000000705057c10 */ /* 0x000fe2000fffe0ff */
[----:B------:R-:W-:-:S02]  /*6e60*/  ULDC.64 UR6, c[0x0][0x330] ;  /* 0x0000cc0000067ab9 */ /* 0x000fc40000000a00 */
[----:B------:R-:W-:Y:S02]  /*6e70*/  UIMAD UR6, UR8, UR6, URZ ;  /* 0x00000006080672a4 */ /* 0x000fe4000f8e023f */
        /* <DEDUP_REMOVED lines=12> */
[----:B------:R-:W-:Y:S02]  /*6f40*/  IADD3 R3, R7, UR4, RZ ;  /* 0x0000000407037c10 */ /* 0x000fe4000fffe0ff */
[C---:B------:R-:W-:Y:S01]  /*6f50*/  LEA R2, P0, R6.reuse, c[0x0][0x2e8], 0x2 ;  /* 0x0000ba0006027a11 */ /* 0x040fe200078010ff */
        /* <DEDUP_REMOVED lines=129> */
.L_x_1998:
        /* <DEDUP_REMOVED lines=9> */
.L_x_2338:


//--------------------- .text._ZN7cutlass13device_kernelIN5flash19enable_sm80_to_sm89INS1_16FlashAttnBwdSm80INS1_25CollectiveMainloopBwdSm80ILi2ELi2EN4cute5tupleIJNS5_1CILi64EEENS7_ILi128EEES9_EEENS_6half_tEfNS_4arch4Sm80ELb1ELb0ELb0ELb0ELb1ELb0ELb0ELb0ELi2ELi2ELi2ELi2ELb0EEENS1_24CollectiveEpilogueBwdGQAISA_fSD_Li256ELb0ELb1EEENS1_25SingleTileBwdLPTSchedulerILb0ELi128ELb1EEEEEEEEEvNT_6ParamsE --------------------------
	.section	.text._ZN7cutlass13device_kernelIN5flash19enable_sm80_to_sm89INS1_16FlashAttnBwdSm80INS1_25CollectiveMainloopBwdSm80ILi2ELi2EN4cute5tupleIJNS5_1CILi64EEENS7_ILi128EEES9_EEENS_6half_tEfNS_4arch4Sm80ELb1ELb0ELb0ELb0ELb1ELb0ELb0ELb0ELi2ELi2ELi2ELi2ELb0EEENS1_24CollectiveEpilogueBwdGQAISA_fSD_Li256ELb0ELb1EEENS1_25SingleTileBwdLPTSchedulerILb0ELi128ELb1EEEEEEEEEvNT_6ParamsE,"ax",@progbits
	.sectioninfo	@"SHI_REGISTERS=255"
	.align	128
.text._ZN7cutlass13device_kernelIN5flash19enable_sm80_to_sm89INS1_16FlashAttnBwdSm80INS1_25CollectiveMainloopBwdSm80ILi2ELi2EN4cute5tupleIJNS5_1CILi64EEENS7_ILi128EEES9_EEENS_6half_tEfNS_4arch4Sm80ELb1ELb0ELb0ELb0ELb1ELb0ELb0ELb0ELi2ELi2ELi2ELi2ELb0EEENS1_24CollectiveEpilogueBwdGQAISA_fSD_Li256ELb0ELb1EEENS1_25SingleTileBwdLPTSchedulerILb0ELi128ELb1EEEEEEEEEvNT_6ParamsE:
        .type           _ZN7cutlass13device_kernelIN5flash19enable_sm80_to_sm89INS1_16FlashAttnBwdSm80INS1_25CollectiveMainloopBwdSm80ILi2ELi2EN4cute5tupleIJNS5_1CILi64EEENS7_ILi128EEES9_EEENS_6half_tEfNS_4arch4Sm80ELb1ELb0ELb0ELb0ELb1ELb0ELb0ELb0ELi2ELi2ELi2ELi2ELb0EEENS1_24CollectiveEpilogueBwdGQAISA_fSD_Li256ELb0ELb1EEENS1_25SingleTileBwdLPTSchedulerILb0ELi128ELb1EEEEEEEEEvNT_6ParamsE,@function
        .size           _ZN7cutlass13device_kernelIN5flash19enable_sm80_to_sm89INS1_16FlashAttnBwdSm80INS1_25CollectiveMainloopBwdSm80ILi2ELi2EN4cute5tupleIJNS5_1CILi64EEENS7_ILi128EEES9_EEENS_6half_tEfNS_4arch4Sm80ELb1ELb0ELb0ELb0ELb1ELb0ELb0ELb0ELi2ELi2ELi2ELi2ELb0EEENS1_24CollectiveEpilogueBwdGQAISA_fSD_Li256ELb0ELb1EEENS1_25SingleTileBwdLPTSchedulerILb0ELi128ELb1EEEEEEEEEvNT_6ParamsE,(.L_x_2339 - _ZN7cutlass13device_kernelIN5flash19enable_sm80_to_sm89INS1_16FlashAttnBwdSm80INS1_25CollectiveMainloopBwdSm80ILi2ELi2EN4cute5tupleIJNS5_1CILi64EEENS7_ILi128EEES9_EEENS_6half_tEfNS_4arch4Sm80ELb1ELb0ELb0ELb0ELb1ELb0ELb0ELb0ELi2ELi2ELi2ELi2ELb0EEENS1_24CollectiveEpilogueBwdGQAISA_fSD_Li256ELb0ELb1EEENS1_25SingleTileBwdLPTSchedulerILb0ELi128ELb1EEEEEEEEEvNT_6ParamsE)
        .other          _ZN7cutlass13device_kernelIN5flash19enable_sm80_to_sm89INS1_16FlashAttnBwdSm80INS1_25CollectiveMainloopBwdSm80ILi2ELi2EN4cute5tupleIJNS5_1CILi64EEENS7_ILi128EEES9_EEENS_6half_tEfNS_4arch4Sm80ELb1ELb0ELb0ELb0ELb1ELb0ELb0ELb0ELi2ELi2ELi2ELi2ELb0EEENS1_24CollectiveEpilogueBwdGQAISA_fSD_Li256ELb0ELb1EEENS1_25SingleTileBwdLPTSchedulerILb0ELi128ELb1EEEEEEEEEvNT_6ParamsE,@"STO_CUDA_ENTRY STV_DEFAULT"
_ZN7cutlass13device_kernelIN5flash19enable_sm80_to_sm89INS1_16FlashAttnBwdSm80INS1_25CollectiveMainloopBwdSm80ILi2ELi2EN4cute5tupleIJNS5_1CILi64EEENS7_ILi128EEES9_EEENS_6half_tEfNS_4arch4Sm80ELb1ELb0ELb0ELb0ELb1ELb0ELb0ELb0ELi2ELi2ELi2ELi2ELb0EEENS1_24CollectiveEpilogueBwdGQAISA_fSD_Li256ELb0ELb1EEENS1_25SingleTileBwdLPTSchedulerILb0ELi128ELb1EEEEEEEEEvNT_6ParamsE:
        /* <DEDUP_REMOVED lines=28> */
.L_x_2000:
[----:B------:R-:W-:Y:S02]  /*01c0*/  ULDC UR9, c[0x0][0x3b4] ;  /* 0x0000ed0000097ab9 */ /* 0x000fe40000000800 */
[----:B------:R-:W-:Y:S02]  /*01d0*/  UISETP.NE.AND UP0, UPT, UR9, 0x1, UPT ;  /* 0x000000010900788c */ /* 0x000fe4000bf05270 */
[----:B------:R-:W-:Y:S02]  /*01e0*/  ULDC.64 UR4, c[0x0][0x3b8] ;  /* 0x0000ee0000047ab9 */ /* 0x000fe40000000a00 */
[----:B------:R-:W-:Y:S02]  /*01f0*/  UIMAD.WIDE.U32 UR10, UR8, UR4, URZ ;  /* 0x00000004080a72a5 */ /* 0x000fe4000f8e003f */
[----:B------:R-:W-:-:S05]  /*0200*/  UMOV UR6, UR8 ;  /* 0x0000000800067c82 */ /* 0x000fca0008000000 */
[----:B------:R-:W-:-:S04]  /*0210*/  @UP0 USHF.R.U32.HI UR6, URZ, UR5, UR11 ;  /* 0x000000053f060299 */ /* 0x000fc8000801160b */
[----:B------:R-:W-:Y:S02]  /*0220*/  UIMAD UR9, UR6, UR9, URZ ;  /* 0x00000009060972a4 */ /* 0x000fe4000f8e023f */
.L_x_2001:
        /* <DEDUP_REMOVED lines=14> */
.L_x_1999:
        /* <DEDUP_REMOVED lines=20> */
.L_x_2003:
[----:B------:R-:W-:Y:S02]  /*0450*/  ULDC UR9, c[0x0][0x3b4] ;  /* 0x0000ed0000097ab9 */ /* 0x000fe40000000800 */
[----:B------:R-:W-:Y:S02]  /*0460*/  UISETP.NE.AND UP0, UPT, UR9, 0x1, UPT ;  /* 0x000000010900788c */ /* 0x000fe4000bf05270 */
[----:B------:R-:W-:Y:S02]  /*0470*/  ULDC.64 UR4, c[0x0][0x3b8] ;  /* 0x0000ee0000047ab9 */ /* 0x000fe40000000a00 */
[----:B------:R-:W-:Y:S02]  /*0480*/  UIMAD.WIDE.U32 UR10, UR8, UR4, URZ ;  /* 0x00000004080a72a5 */ /* 0x000fe4000f8e003f */
[----:B------:R-:W-:-:S05]  /*0490*/  UMOV UR6, UR8 ;  /* 0x0000000800067c82 */ /* 0x000fca0008000000 */
[----:B------:R-:W-:-:S04]  /*04a0*/  @UP0 USHF.R.U32.HI UR6, URZ, UR5, UR11 ;  /* 0x000000053f060299 */ /* 0x000fc8000801160b */
[----:B------:R-:W-:Y:S02]  /*04b0*/  UIMAD UR9, UR6, UR9, URZ ;  /* 0x00000009060972a4 */ /* 0x000fe4000f8e023f */
.L_x_2004:
        /* <DEDUP_REMOVED lines=13> */
.L_x_2002:
        /* <DEDUP_REMOVED lines=141> */
[----:B------:R-:W-:Y:S01]  /*0e60*/  IMAD.U32 R14, RZ, RZ, UR20 ;  /* 0x00000014ff0e7e24 */ /* 0x000fe2000f8e00ff */
[----:B------:R-:W-:Y:S01]  /*0e70*/  ISETP.GE.AND P2, PT, R30, c[0x0][0x1cc], PT ;  /* 0x000073001e007a0c */ /* 0x000fe20003f46270 */
[----:B------:R-:W-:Y:S01]  /*0e80*/  IMAD.WIDE R10, R10, 0x80, R246 ;  /* 0x000000800a0a7825 */ /* 0x000fe200078e02f6 */
[----:B------:R-:W-:-:S03]  /*0e90*/  UMOV UR14, 0x6 ;  /* 0x00000006000e7882 */ /* 0x000fc60000000000 */
[----:B-1----:R-:W-:Y:S02]  /*0ea0*/  IMAD.U32 R8, RZ, RZ, UR10 ;  /* 0x0000000aff087e24 */ /* 0x002fe4000f8e00ff */
[----:B------:R-:W-:Y:S02]  /*0eb0*/  IMAD.MOV.U32 R222, RZ, RZ, 0x10 ;  /* 0x00000010ffde7424 */ /* 0x000fe400078e00ff */
[----:B------:R-:W-:-:S04]  /*0ec0*/  IMAD.WIDE.U32 R2, R8, c[0x0][0x1e0], R18 ;  /* 0x0000780008027a25 */ /* 0x000fc800078e0012 */
[----:B------:R-:W-:Y:S01]  /*0ed0*/  IMAD.WIDE.U32 R4, R8, c[0x0][0x1b0], R18 ;  /* 0x00006c0008047a25 */ /* 0x000fe200078e0012 */
[----:B------:R-:W-:Y:S01]  /*0ee0*/  IADD3 R3, R3, UR6, RZ ;  /* 0x0000000603037c10 */ /* 0x000fe2000fffe0ff */
[----:B------:R-:W-:Y:S02]  /*0ef0*/  UIMAD UR6, UR21, UR5, UR4 ;  /* 0x00000005150672a4 */ /* 0x000fe4000f8e0204 */
[----:B------:R-:W-:Y:S01]  /*0f00*/  IMAD.U32 R8, RZ, RZ, UR21 ;  /* 0x00000015ff087e24 */ /* 0x000fe2000f8e00ff */
[----:B------:R-:W-:Y:S01]  /*0f10*/  ULDC.64 UR4, c[0x0][0x1b8] ;  /* 0x00006e0000047ab9 */ /* 0x000fe20000000a00 */
[----:B------:R-:W-:Y:S01]  /*0f20*/  IMAD.WIDE.U32 R2, R0, c[0x0][0x1e8], R2 ;  /* 0x00007a0000027a25 */ /* 0x000fe200078e0002 */
[----:B------:R-:W-:Y:S01]  /*0f30*/  UIMAD UR4, UR9, UR4, URZ ;  /* 0x00000004090472a4 */ /* 0x000fe2000f8e023f */
[----:B------:R-:W-:Y:S02]  /*0f40*/  IADD3 R5, R5, UR11, RZ ;  /* 0x0000000b05057c10 */ /* 0x000fe4000fffe0ff */
[----:B------:R-:W-:Y:S01]  /*0f50*/  IMAD.WIDE.U32 R22, R8, c[0x0][0x278], R6 ;  /* 0x00009e0008167a25 */ /* 0x000fe200078e0006 */
[----:B------:R-:W-:Y:S01]  /*0f60*/  UIMAD UR5, UR21, UR5, UR4 ;  /* 0x00000005150572a4 */ /* 0x000fe2000f8e0204 */
[----:B------:R-:W-:-:S02]  /*0f70*/  IADD3 R3, R3, UR6, RZ ;  /* 0x0000000603037c10 */ /* 0x000fc4000fffe0ff */
[----:B------:R-:W-:Y:S01]  /*0f80*/  IMAD.U32 R6, RZ, RZ, UR21 ;  /* 0x00000015ff067e24 */ /* 0x000fe2000f8e00ff */
[----:B------:R-:W-:Y:S01]  /*0f90*/  ULDC UR4, c[0x0][0x198] ;  /* 0x0000660000047ab9 */ /* 0x000fe20000000800 */
[----:B------:R-:W-:Y:S01]  /*0fa0*/  IMAD R0, R11, c[0x0][0x1d8], RZ ;  /* 0x000076000b007a24 */ /* 0x000fe200078e02ff */
[----:B------:R-:W-:Y:S01]  /*0fb0*/  UIADD3 UR8, -UR8, UR4, URZ ;  /* 0x0000000408087290 */ /* 0x000fe2000fffe13f */
[----:B------:R-:W-:Y:S01]  /*0fc0*/  IMAD.WIDE.U32 R6, R6, c[0x0][0x1b8], R4 ;  /* 0x00006e0006067a25 */ /* 0x000fe200078e0004 */
[----:B------:R-:W-:Y:S03]  /*0fd0*/  STL.64 [R1+0x30], R22 ;  /* 0x0000301601007387 */ /* 0x000fe60000100a00 */
[----:B------:R-:W-:Y:S01]  /*0fe0*/  IMAD R4, R247, c[0x0][0x178], RZ ;  /* 0x00005e00f7047a24 */ /* 0x000fe200078e02ff */
[----:B------:R-:W-:Y:S01]  /*0ff0*/  IADD3 R13, -R246, UR8, RZ ;  /* 0x00000008f60d7c10 */ /* 0x000fe2000fffe1ff */
[C---:B------:R-:W-:Y:S01]  /*1000*/  IMAD R0, R10.reuse, c[0x0][0x1dc], R0 ;  /* 0x000077000a007a24 */ /* 0x040fe200078e0200 */
[----:B------:R-:W-:Y:S01]  /*1010*/  IADD3 R7, R7, UR5, RZ ;  /* 0x0000000507077c10 */ /* 0x000fe2000fffe0ff */
[----:B------:R-:W-:Y:S01]  /*1020*/  IMAD.WIDE.U32 R8, R10, c[0x0][0x1d8], R2 ;  /* 0x000076000a087a25 */ /* 0x000fe200078e0002 */
[----:B------:R-:W-:Y:S01]  /*1030*/  ULDC.64 UR4, c[0x0][0x1d8] ;  /* 0x0000760000047ab9 */ /* 0x000fe20000000a00 */
[C---:B------:R-:W-:Y:S01]  /*1040*/  ISETP.LT.OR P1, PT, R13.reuse, 0x1, P4 ;  /* 0x000000010d00780c */ /* 0x040fe20002721670 */
[----:B------:R-:W-:Y:S01]  /*1050*/  USHF.L.U32 UR6, UR4, 0x6, URZ ;  /* 0x0000000604067899 */ /* 0x000fe2000800063f */
[----:B------:R-:W-:Y:S01]  /*1060*/  IMAD R12, R246, c[0x0][0x17c], R4 ;  /* 0x00005f00f60c7a24 */ /* 0x000fe200078e0204 */
[----:B------:R-:W-:Y:S01]  /*1070*/  LEA R2, P0, R8, c[0x0][0x1c0], 0x1 ;  /* 0x0000700008027a11 */ /* 0x000fe200078008ff */
[----:B------:R-:W-:Y:S01]  /*1080*/  IMAD.WIDE.U32 R4, R246, c[0x0][0x178], R18 ;  /* 0x00005e00f6047a25 */ /* 0x000fe200078e0012 */
[C---:B------:R-:W-:Y:S01]  /*1090*/  ISETP.LT.OR P5, PT, R13.reuse, 0x1, P2 ;  /* 0x000000010d00780c */ /* 0x040fe200017a1670 */
[----:B------:R-:W-:Y:S01]  /*10a0*/  USHF.L.U64.HI UR7, UR4, UR14, UR5 ;  /* 0x0000000e04077299 */ /* 0x000fe20008010205 */
[----:B------:R-:W-:Y:S01]  /*10b0*/  ISETP.LT.OR P3, PT, R13, 0x21, P4 ;  /* 0x000000210d00780c */ /* 0x000fe20002761670 */
[----:B------:R-:W-:Y:S01]  /*10c0*/  IMAD.IADD R0, R9, 0x1, R0 ;  /* 0x0000000109007824 */ /* 0x000fe200078e0200 */
[----:B------:R-:W-:Y:S01]  /*10d0*/  ISETP.LT.OR P6, PT, R13, 0x21, P2 ;  /* 0x000000210d00780c */ /* 0x000fe200017c1670 */
[----:B------:R-:W-:Y:S01]  /*10e0*/  IMAD.IADD R5, R5, 0x1, R12 ;  /* 0x0000000105057824 */ /* 0x000fe200078e020c */
[----:B------:R-:W-:Y:S01]  /*10f0*/  UIADD3 UR11, UP0, UR6, 0x80, URZ ;  /* 0x00000080060b7890 */ /* 0x000fe2000ff1e03f */
        /* <DEDUP_REMOVED lines=10> */
[----:B------:R-:W-:Y:S01]  /*11a0*/  ULDC.64 UR4, c[0x0][0x180] ;  /* 0x0000600000047ab9 */ /* 0x000fe20000000a00 */
[C---:B------:R-:W-:Y:S01]  /*11b0*/  IMAD R0, R10.reuse, c[0x0][0x1ac], R0 ;  /* 0x00006b000a007a24 */ /* 0x040fe200078e0200 */
[----:B------:R-:W-:Y:S01]  /*11c0*/  IADD3.X R5, R3, UR7, RZ, P0, !PT ;  /* 0x0000000703057c10 */ /* 0x000fe200087fe4ff */
[----:B------:R-:W-:Y:S01]  /*11d0*/  IMAD.WIDE.U32 R10, R10, c[0x0][0x1a8], R6 ;  /* 0x00006a000a0a7a25 */ /* 0x000fe200078e0006 */
[----:B------:R1:W-:Y:S01]  /*11e0*/  LDGSTS.E.BYPASS.LTC128B.128 [R12+0xc080], [R2.64+0x80], !P5 ;  /* 0x0c080080020c7fae */ /* 0x0003e2000e901d56 */
[C---:B------:R-:W-:Y:S01]  /*11f0*/  ISETP.LT.OR P5, PT, R13.reuse, 0x41, P4 ;  /* 0x000000410d00780c */ /* 0x040fe200027a1670 */
[----:B------:R-:W-:Y:S01]  /*1200*/  UIMAD UR4, UR12, UR4, URZ ;  /* 0x000000040c0472a4 */ /* 0x000fe2000f8e023f */
[----:B------:R-:W-:Y:S01]  /*1210*/  IMAD.U32 R6, RZ, RZ, UR6 ;  /* 0x00000006ff067e24 */ /* 0x000fe2000f8e00ff */
[----:B------:R2:W-:Y:S01]  /*1220*/  LDGSTS.E.BYPASS.LTC128B.128 [R12+0x9080], [R4.64], !P3 ;  /* 0x09080000040c7fae */ /* 0x0005e2000d901d56 */
[----:B------:R-:W-:Y:S01]  /*1230*/  ISETP.LT.OR P3, PT, R13, 0x41, P2 ;  /* 0x000000410d00780c */ /* 0x000fe20001761670 */
[----:B------:R-:W-:Y:S01]  /*1240*/  IMAD.IADD R0, R11, 0x1, R0 ;  /* 0x000000010b007824 */ /* 0x000fe200078e0200 */
[C---:B------:R-:W-:Y:S01]  /*1250*/  ISETP.LT.OR P4, PT, R13.reuse, 0x61, P4 ;  /* 0x000000610d00780c */ /* 0x040fe20002781670 */
[----:B------:R-:W-:Y:S01]  /*1260*/  UIMAD UR13, UR20, UR5, UR4 ;  /* 0x00000005140d72a4 */ /* 0x000fe2000f8e0204 */
[----:B------:R-:W-:Y:S01]  /*1270*/  IADD3 R6, P1, P0, R6, 0x80, R2 ;  /* 0x0000008006067810 */ /* 0x000fe2000783e002 */
[----:B------:R-:W-:Y:S01]  /*1280*/  IMAD.MOV.U32 R8, RZ, RZ, R14 ;  /* 0x000000ffff087224 */ /* 0x000fe200078e000e */
[----:B------:R-:W-:Y:S01]  /*1290*/  ISETP.LT.OR P2, PT, R13, 0x61, P2 ;  /* 0x000000610d00780c */ /* 0x000fe20001741670 */
[----:B------:R-:W-:Y:S01]  /*12a0*/  ULDC.64 UR4, c[0x0][0x1a8] ;  /* 0x00006a0000047ab9 */ /* 0x000fe20000000a00 */
[----:B------:R-:W-:Y:S01]  /*12b0*/  IADD3.X R7, RZ, UR7, R3, P1, P0 ;  /* 0x00000007ff077c10 */ /* 0x000fe20008fe0403 */
[----:B------:R-:W-:Y:S01]  /*12c0*/  USHF.L.U32 UR16, UR4, 0x6, URZ ;  /* 0x0000000604107899 */ /* 0x000fe2000800063f */
[----:B------:R-:W-:Y:S01]  /*12d0*/  IADD3 R9, R15, UR13, RZ ;  /* 0x0000000d0f097c10 */ /* 0x000fe2000fffe0ff */
[----:B------:R-:W-:Y:S01]  /*12e0*/  USHF.L.U64.HI UR13, UR4, UR14, UR5 ;  /* 0x0000000e040d7299 */ /* 0x000fe20008010205 */
[----:B------:R-:W-:Y:S01]  /*12f0*/  IMAD.MOV.U32 R223, RZ, RZ, 0x20 ;  /* 0x00000020ffdf7424 */ /* 0x000fe200078e00ff */
[----:B------:R3:W-:Y:S01]  /*1300*/  LDGSTS.E.BYPASS.LTC128B.128 [R12+0xd080], [R6.64], !P6 ;  /* 0x0d080000060c7fae */ /* 0x0007e2000f101d56 */
[----:B------:R-:W-:Y:S01]  /*1310*/  ISETP.GE.AND P6, PT, R18, c[0x0][0x19c], PT ;  /* 0x0000670012007a0c */ /* 0x000fe20003fc6270 */
[----:B------:R-:W-:-:S02]  /*1320*/  ULDC.64 UR4, c[0x0][0x178] ;  /* 0x00005e0000047ab9 */ /* 0x000fc40000000a00 */
[----:B------:R-:W-:Y:S02]  /*1330*/  UIMAD.WIDE.U32 UR26, UR24, UR4, URZ ;  /* 0x00000004181a72a5 */ /* 0x000fe4000f8e003f */
[----:B------:R-:W-:Y:S01]  /*1340*/  UIADD3 UR17, UP0, UR16, 0x80, URZ ;  /* 0x0000008010117890 */ /* 0x000fe2000ff1e03f */
[----:B-1----:R-:W-:-:S03]  /*1350*/  IADD3 R2, P1, R4, UR6, RZ ;  /* 0x0000000604027c10 */ /* 0x002fc6000ff3e0ff */
[----:B------:R-:W-:Y:S01]  /*1360*/  UIADD3.X UR25, URZ, UR13, URZ, UP0, !UPT ;  /* 0x0000000d3f197290 */ /* 0x000fe200087fe43f */
[----:B--2---:R-:W-:Y:S02]  /*1370*/  IADD3 R4, P0, R4, UR11, RZ ;  /* 0x0000000b04047c10 */ /* 0x004fe4000ff1e0ff */
[C---:B------:R-:W-:Y:S02]  /*1380*/  IADD3.X R3, R5.reuse, UR7, RZ, P1, !PT ;  /* 0x0000000705037c10 */ /* 0x040fe40008ffe4ff */
        /* <DEDUP_REMOVED lines=150> */
[----:B------:R-:W-:-:S03]  /*1cf0*/  IMAD.WIDE.U32 R32, R4, c[0x0][0x290], R20 ;  /* 0x0000a40004207a25 */ /* 0x000fc600078e0014 */
[----:B------:R-:W-:Y:S02]  /*1d00*/  LOP3.LUT R0, R0, 0xfffffffe, RZ, 0xc0, !PT ;  /* 0xfffffffe00007812 */ /* 0x000fe400078ec0ff */
[----:B------:R-:W-:Y:S01]  /*1d10*/  IADD3 R31, R33, UR6, RZ ;  /* 0x00000006211f7c10 */ /* 0x000fe2000fffe0ff */
[----:B------:R-:W-:Y:S01]  /*1d20*/  UIADD3 UR6, UR24, 0x1, URZ ;  /* 0x0000000118067890 */ /* 0x000fe2000fffe03f */
[----:B------:R2:W-:Y:S01]  /*1d30*/  STL.64 [R1+0x20], R32 ;  /* 0x0000202001007387 */ /* 0x0005e20000100a00 */
[----:B------:R-:W-:Y:S02]  /*1d40*/  IMAD.IADD R22, R5, 0x1, -R0 ;  /* 0x0000000105167824 */ /* 0x000fe400078e0a00 */
[----:B------:R-:W-:Y:S01]  /*1d50*/  @!P3 IMAD.SHL.U32 R0, R250, 0x10, RZ ;  /* 0x00000010fa00b824 */ /* 0x000fe200078e00ff */
[----:B------:R2:W-:Y:S01]  /*1d60*/  STL [R1+0x1c], R31 ;  /* 0x00001c1f01007387 */ /* 0x0005e20000100800 */
[----:B------:R-:W-:Y:S01]  /*1d70*/  UISETP.GE.AND UP0, UPT, UR6, UR18, UPT ;  /* 0x000000120600728c */ /* 0x000fe2000bf06270 */
[----:B-1----:R-:W-:-:S02]  /*1d80*/  LEA.HI R14, R29, R250, RZ, 0x2 ;  /* 0x000000fa1d0e7211 */ /* 0x002fc400078f10ff */
[----:B------:R1:W-:Y:S02]  /*1d90*/  @!P3 LDGSTS.E.BYPASS.LTC128B.128 [R0+0x20080], [R16.64] ;  /* 0x200800001000bfae */ /* 0x0003e4000b901d56 */
[--C-:B---3--:R-:W-:Y:S02]  /*1da0*/  SHF.R.S32.HI R10, RZ, 0x1f, R14.reuse ;  /* 0x0000001fff0a7819 */ /* 0x108fe4000001140e */
        /* <DEDUP_REMOVED lines=78> */
[----:B-1----:R-:W-:-:S02]  /*2290*/  LEA.HI R10, R2, R6, RZ, 0x2 ;  /* 0x00000006020a7211 */ /* 0x002fc400078f10ff */
        /* <DEDUP_REMOVED lines=34> */
.L_x_2007:
[----:B--2---:R-:W-:Y:S05]  /*24c0*/  BSYNC B0 ;  /* 0x0000000000007941 */ /* 0x004fea0003800000 */
.L_x_2006:
[----:B-12---:R-:W-:Y:S01]  /*24d0*/  SHF.R.S32.HI R2, RZ, 0x1f, R25 ;  /* 0x0000001fff027819 */ /* 0x006fe20000011419 */
        /* <DEDUP_REMOVED lines=104> */
.L_x_2010:
        /* <DEDUP_REMOVED lines=194> */
.L_x_2008:
        /* <DEDUP_REMOVED lines=532> */
.L_x_2009:
        /* <DEDUP_REMOVED lines=310> */
.L_x_2005:
[----:B------:R-:W-:Y:S05]  /*6c20*/  @P0 EXIT ;  /* 0x000000000000094d */ /* 0x000fea0003800000 */
[----:B------:R-:W-:Y:S01]  /*6c30*/  ULDC.64 UR10, c[0x0][0x338] ;  /* 0x0000ce00000a7ab9 */ /* 0x000fe20000000a00 */
[----:B------:R-:W-:Y:S01]  /*6c40*/  BAR.SYNC.DEFER_BLOCKING 0x1, 0x100 ;  /* 0x0044000000007b1d */ /* 0x000fe20000010000 */
[----:B------:R-:W-:Y:S01]  /*6c50*/  UISETP.NE.AND UP0, UPT, UR10, 0x1, UPT ;  /* 0x000000010a00788c */ /* 0x000fe2000bf05270 */
[----:B------:R-:W-:Y:S01]  /*6c60*/  ISETP.NE.AND P1, PT, R250, RZ, PT ;  /* 0x000000fffa00720c */ /* 0x000fe20003f25270 */
[----:B------:R-:W-:-:S03]  /*6c70*/  UIMAD.WIDE.U32 UR12, UR20, UR11, URZ ;  /* 0x0000000b140c72a5 */ /* 0x000fc6000f8e003f */
[----:B------:R-:W-:Y:S01]  /*6c80*/  ULDC UR6, c[0x0][0x358] ;  /* 0x0000d60000067ab9 */ /* 0x000fe20000000800 */
[----:B------:R-:W-:Y:S01]  /*6c90*/  BSSY B0, `(.L_x_2011) ;  /* 0x000001d000007945 */ /* 0x000fe20003800000 */
[----:B------:R-:W-:Y:S02]  /*6ca0*/  UIMAD UR6, UR19, UR6, URZ ;  /* 0x00000006130672a4 */ /* 0x000fe4000f8e023f */
[----:B------:R-:W-:Y:S02]  /*6cb0*/  ULDC UR11, c[0x0][0x2f4] ;  /* 0x0000bd00000b7ab9 */ /* 0x000fe40000000800 */
[----:B------:R-:W-:Y:S02]  /*6cc0*/  ULDC UR4, c[0x0][0x340] ;  /* 0x0000d00000047ab9 */ /* 0x000fe40000000800 */
[----:B------:R-:W-:Y:S02]  /*6cd0*/  UIMAD UR5, UR21, UR11, URZ ;  /* 0x0000000b150572a4 */ /* 0x000fe4000f8e023f */
[----:B------:R-:W-:-:S02]  /*6ce0*/  UMOV UR9, UR20 ;  /* 0x0000001400097c82 */ /* 0x000fc40008000000 */
[----:B------:R-:W-:Y:S02]  /*6cf0*/  UIMAD UR11, UR6, UR11, URZ ;  /* 0x0000000b060b72a4 */ /* 0x000fe4000f8e023f */
[----:B------:R-:W-:Y:S02]  /*6d00*/  @UP0 USHF.R.U32.HI UR9, URZ, UR4, UR13 ;  /* 0x000000043f090299 */ /* 0x000fe4000801160d */
[----:B------:R-:W-:Y:S02]  /*6d10*/  USHF.R.S32.HI UR4, URZ, 0x1f, UR5 ;  /* 0x0000001f3f047899 */ /* 0x000fe40008011405 */
        /* <DEDUP_REMOVED lines=11> */
[----:B------:R-:W-:Y:S01]  /*6dd0*/  IMAD.U32 R4, RZ, RZ, UR4 ;  /* 0x00000004ff047e24 */ /* 0x000fe2000f8e00ff */
[----:B------:R-:W-:Y:S02]  /*6de0*/  USHF.R.S32.HI UR10, URZ, 0x1f, UR21 ;  /* 0x0000001f3f0a7899 */ /* 0x000fe40008011415 */
[----:B------:R-:W-:Y:S01]  /*6df0*/  MOV R5, UR5 ;  /* 0x0000000500057c02 */ /* 0x000fe20008000f00 */
[----:B------:R-:W-:Y:S05]  /*6e00*/  @P1 BRA `(.L_x_2012) ;  /* 0x0000005000001947 */ /* 0x000fea0003800000 */
.L_x_2013:
[----:B------:R-:W2:Y:S01]  /*6e10*/  LDG.E.STRONG.GPU R0, [R4.64] ;  /* 0x0000001604007981 */ /* 0x000ea2000c1ef900 */
[----:B------:R-:W-:Y:S01]  /*6e20*/  YIELD ;  /* 0x0000000000007946 */ /* 0x000fe20003800000 */
[----:B--2---:R-:W-:Y:S01]  /*6e30*/  ISETP.NE.AND P0, PT, R0, UR11, PT ;  /* 0x0000000b00007c0c */ /* 0x004fe2000bf05270 */
[----:B------:R-:W-:-:S12]  /*6e40*/  CCTL.IVALL ;  /* 0x00000000ff00798f */ /* 0x000fd80002000000 */
[----:B------:R-:W-:Y:S05]  /*6e50*/  @P0 BRA `(.L_x_2013) ;  /* 0xffffffb000000947 */ /* 0x000fea000383ffff */
.L_x_2012:
[----:B------:R-:W-:Y:S05]  /*6e60*/  BSYNC B0 ;  /* 0x0000000000007941 */ /* 0x000fea0003800000 */
.L_x_2011:
[----:B------:R-:W-:Y:S01]  /*6e70*/  MOV R10, 0xffffffff ;  /* 0xffffffff000a7802 */ /* 0x000fe20000000f00 */
[----:B------:R-:W-:Y:S05]  /*6e80*/  BRA.CONV ~URZ, `(.L_x_2014) ;  /* 0x000000237f007947 */ /* 0x000fea000b800000 */
[----:B------:R-:W-:Y:S02]  /*6e90*/  MOV R2, 0x6eb0 ;  /* 0x00006eb000027802 */ /* 0x000fe40000000f00 */
[----:B------:R-:W-:Y:S05]  /*6ea0*/  CALL.REL.NOINC `($__internal_10_$__cuda_sm70_warpsync) ;  /* 0x00000d3000007944 */ /* 0x000fea0003c00000 */
.L_x_2014:
[----:B------:R-:W-:Y:S01]  /*6eb0*/  USHF.L.U32 UR4, UR19, 0xe, URZ ;  /* 0x0000000e13047899 */ /* 0x000fe2000800063f */
[----:B------:R-:W-:Y:S01]  /*6ec0*/  IMAD.U32 R2, RZ, RZ, UR9 ;  /* 0x00000009ff027e24 */ /* 0x000fe2000f8e00ff */
[----:B------:R-:W-:-:S06]  /*6ed0*/  NOP ;  /* 0x0000000000007918 */ /* 0x000fcc0000000000 */
[----:B------:R-:W-:Y:S01]  /*6ee0*/  USHF.R.S32.HI UR12, URZ, 0x1f, UR4 ;  /* 0x0000001f3f0c7899 */ /* 0x000fe20008011404 */
[C---:B------:R-:W-:Y:S01]  /*6ef0*/  IADD3 R8, P0, R250.reuse, UR4, RZ ;  /* 0x00000004fa087c10 */ /* 0x040fe2000ff1e0ff */
[----:B------:R-:W-:Y:S01]  /*6f00*/  IMAD.U32 R6, RZ, RZ, UR21 ;  /* 0x00000015ff067e24 */ /* 0x000fe2000f8e00ff */
[----:B------:R-:W-:Y:S02]  /*6f10*/  ULDC.64 UR4, c[0x0][0x328] ;  /* 0x0000ca0000047ab9 */ /* 0x000fe40000000a00 */
[----:B------:R-:W-:Y:S01]  /*6f20*/  UIMAD UR4, UR8, UR4, URZ ;  /* 0x00000004080472a4 */ /* 0x000fe2000f8e023f */
[----:B------:R-:W-:-:S03]  /*6f30*/  LEA.HI.X.SX32 R9, R250, UR12, 0x1, P0 ;  /* 0x0000000cfa097c11 */ /* 0x000fc600080f0eff */
[----:B------:R-:W-:Y:S02]  /*6f40*/  UIMAD UR12, UR9, UR5, UR4 ;  /* 0x00000005090c72a4 */ /* 0x000fe4000f8e0204 */
        /* <DEDUP_REMOVED lines=75> */
[----:B------:R-:W-:Y:S05]  /*7400*/  CALL.REL.NOINC `($__internal_10_$__cuda_sm70_warpsync) ;  /* 0x000007d000007944 */ /* 0x000fea0003c00000 */
.L_x_2015:
        /* <DEDUP_REMOVED lines=12> */
.L_x_2017:
[----:B------:R-:W-:Y:S05]  /*74d0*/  BSYNC B0 ;  /* 0x0000000000007941 */ /* 0x000fea0003800000 */
.L_x_2016:
[----:B------:R-:W-:Y:S01]  /*74e0*/  ULDC.64 UR4, c[0x0][0x348] ;  /* 0x0000d20000047ab9 */ /* 0x000fe20000000a00 */
[----:B------:R-:W-:Y:S01]  /*74f0*/  BSSY B0, `(.L_x_2018) ;  /* 0x000000b000007945 */ /* 0x000fe20003800000 */
[----:B------:R-:W-:-:S04]  /*7500*/  UIADD3 UR4, UP0, UR6, UR4, URZ ;  /* 0x0000000406047290 */ /* 0x000fc8000ff1e03f */
[----:B------:R-:W-:Y:S02]  /*7510*/  UIADD3.X UR5, UR7, UR5, URZ, UP0, !UPT ;  /* 0x0000000507057290 */ /* 0x000fe400087fe43f */
[----:B--2---:R-:W-:-:S04]  /*7520*/  MOV R4, UR4 ;  /* 0x0000000400047c02 */ /* 0x004fc80008000f00 */
[----:B------:R-:W-:Y:S01]  /*7530*/  MOV R5, UR5 ;  /* 0x0000000500057c02 */ /* 0x000fe20008000f00 */
[----:B------:R-:W-:Y:S05]  /*7540*/  @P1 BRA `(.L_x_2019) ;  /* 0x0000005000001947 */ /* 0x000fea0003800000 */
.L_x_2020:
[----:B------:R-:W2:Y:S01]  /*7550*/  LDG.E.STRONG.GPU R0, [R4.64] ;  /* 0x0000001604007981 */ /* 0x000ea2000c1ef900 */
[----:B------:R-:W-:Y:S01]  /*7560*/  YIELD ;  /* 0x0000000000007946 */ /* 0x000fe20003800000 */
[----:B--2---:R-:W-:Y:S01]  /*7570*/  ISETP.NE.AND P0, PT, R0, UR11, PT ;  /* 0x0000000b00007c0c */ /* 0x004fe2000bf05270 */
[----:B------:R-:W-:-:S12]  /*7580*/  CCTL.IVALL ;  /* 0x00000000ff00798f */ /* 0x000fd80002000000 */
[----:B------:R-:W-:Y:S05]  /*7590*/  @P0 BRA `(.L_x_2020) ;  /* 0xffffffb000000947 */ /* 0x000fea000383ffff */
.L_x_2019:
[----:B------:R-:W-:Y:S05]  /*75a0*/  BSYNC B0 ;  /* 0x0000000000007941 */ /* 0x000fea0003800000 */
.L_x_2018:
[----:B------:R-:W-:Y:S05]  /*75b0*/  BRA.CONV ~URZ, `(.L_x_2021) ;  /* 0x000000237f007947 */ /* 0x000fea000b800000 */
[----:B-1----:R-:W-:Y:S02]  /*75c0*/  MOV R2, 0x75e0 ;  /* 0x000075e000027802 */ /* 0x002fe40000000f00 */
[----:B------:R-:W-:Y:S05]  /*75d0*/  CALL.REL.NOINC `($__internal_10_$__cuda_sm70_warpsync) ;  /* 0x0000060000007944 */ /* 0x000fea0003c00000 */
.L_x_2021:
        /* <DEDUP_REMOVED lines=8> */
[----:B------:R-:W-:Y:S01]  /*7660*/  UIMAD UR4, UR10, UR4, URZ ;  /* 0x000000040a0472a4 */ /* 0x000fe2000f8e023f */
[----:B------:R-:W-:Y:S01]  /*7670*/  IMAD.U32 R0, RZ, RZ, UR21 ;  /* 0x00000015ff007e24 */ /* 0x000fe2000f8e00ff */
        /* <DEDUP_REMOVED lines=73> */
[----:B-1----:R-:W-:Y:S05]  /*7b10*/  CALL.REL.NOINC `($__internal_10_$__cuda_sm70_warpsync) ;  /* 0x000000c000007944 */ /* 0x002fea0003c00000 */
.L_x_2022:
        /* <DEDUP_REMOVED lines=12> */
        .weak           $__internal_10_$__cuda_sm70_warpsync
        .type           $__internal_10_$__cuda_sm70_warpsync,@function
        .size           $__internal_10_$__cuda_sm70_warpsync,(.L_x_2339 - $__internal_10_$__cuda_sm70_warpsync)
$__internal_10_$__cuda_sm70_warpsync:
[----:B------:R-:W-:Y:S01]  /*7be0*/  MOV R3, 0x0 ;  /* 0x0000000000037802 */ /* 0x000fe20000000f00 */
[----:B------:R-:W-:Y:S04]  /*7bf0*/  WARPSYNC R10 ;  /* 0x0000000a00007348 */ /* 0x000fe80003800000 */
[----:B------:R-:W-:Y:S05]  /*7c00*/  RET.REL.NODEC R2 `(_ZN7cutlass13device_kernelIN5flash19enable_sm80_to_sm89INS1_16FlashAttnBwdSm80INS1_25CollectiveMainloopBwdSm80ILi2ELi2EN4cute5tupleIJNS5_1CILi64EEENS7_ILi128EEES9_EEENS_6half_tEfNS_4arch4Sm80ELb1ELb0ELb0ELb0ELb1ELb0ELb0ELb0ELi2ELi2ELi2ELi2ELb0EEENS1_24CollectiveEpilogueBwdGQAISA_fSD_Li256ELb0ELb1EEENS1_25SingleTileBwdLPTSchedulerILb0ELi128ELb1EEEEEEEEEvNT_6ParamsE) ;  /* 0xffff83f002007950 */ /* 0x000fea0003c3ffff */
.L_x_2023:
        /* <DEDUP_REMOVED lines=15> */
.L_x_2339:


//--------------------- .text._ZN7cutlass13device_kernelIN5flash22FlashAttnBwdPreprocessIN4cute5tupleIJNS3_1CILi64EEENS5_ILi128EEEEEENS_6half_tEfNS_4arch4Sm80ELb1ELb0EEEEEvNT_6ParamsE --------------------------
	.section	.text._ZN7cutlass13device_kernelIN5flash22FlashAttnBwdPreprocessIN4cute5tupleIJNS3_1CILi64EEENS5_ILi128EEEEEENS_6half_tEfNS_4arch4Sm80ELb1ELb0EEEEEvNT_6ParamsE,"ax",@progbits
	.sectioninfo	@"SHI_REGISTERS=62"
	.align	128
.text._ZN7cutlass13device_kernelIN5flash22FlashAttnBwdPreprocessIN4cute5tupleIJNS3_1CILi64EEENS5_ILi128EEEEEENS_6half_tEfNS_4arch4Sm80ELb1ELb0EEEEEvNT_6ParamsE:
        .type           _ZN7cutlass13device_kernelIN5flash22FlashAttnBwdPreprocessIN4cute5tupleIJNS3_1CILi64EEENS5_ILi128EEEEEENS_6half_tEfNS_4arch4Sm80ELb1ELb0EEEEEvNT_6ParamsE,@function
        .size           _ZN7cutlass13device_kernelIN5flash22FlashAttnBwdPreprocessIN4cute5tupleIJNS3_1CILi64EEENS5_ILi128EEEEEENS_6half_tEfNS_4arch4Sm80ELb1ELb0EEEEEvNT_6ParamsE,(.L_x_2341 - _ZN7cutlass13device_kernelIN5flash22FlashAttnBwdPreprocessIN4cute5tupleIJNS3_1CILi64EEENS5_ILi128EEEEEENS_6half_tEfNS_4arch4Sm80ELb1ELb0EEEEEvNT_6ParamsE)
        .other          _ZN7cutlass13device_kernelIN5flash22FlashAttnBwdPreprocessIN4cute5tupleIJNS3_1CILi64EEENS5_ILi128EEEEEENS_6half_tEfNS_4arch4Sm80ELb1ELb0EEEEEvNT_6ParamsE,@"STO_CUDA_ENTRY STV_DEFAULT"
_ZN7cutlass13device_kernelIN5flash22FlashAttnBwdPreprocessIN4cute5tupleIJNS3_1CILi64EEENS5_ILi128EEEEEENS_6half_tEfNS_4arch4Sm80ELb1ELb0EEEEEvNT_6ParamsE:
[----:B------:R-:W-:Y:S02]  /*0000*/  MOV R1, c[0x0][0x28] ;  /* 0x00000a0000017a02 */ /* 0x000fe40000000f00 */
[----:B------:R-:W0:Y:S01]  /*0010*/  S2R R43, SR_TID.X ;  /* 0x00000000002b7919 */ /* 0x000e220000002100 */
[----:B------:R-:W-:-:S03]  /*0020*/  ULDC.64 UR6, c[0x0][0x118] ;  /* 0x0000460000067ab9 */ /* 0x000fc60000000a00 */
[----:B------:R-:W1:Y:S04]  /*0030*/  S2R R45, SR_CTAID.Y ;  /* 0x00000000002d7919 */ /* 0x000e680000002600 */
[----:B------:R-:W2:Y:S01]  /*0040*/  S2R R47, SR_CTAID.X ;  /* 0x00000000002f7919 */ /* 0x000ea20000002500 */
[----:B0-----:R-:W-:-:S04]  /*0050*/  SHF.R.S32.HI R0, RZ, 0x1f, R43 ;  /* 0x0000001fff007819 */ /* 0x001fc8000001142b */
[-C--:B------:R-:W-:Y:S02]  /*0060*/  LEA.HI R2, R0, R43.reuse, RZ, 0x4 ;  /* 0x0000002b00027211 */ /* 0x080fe400078f20ff */
[----:B-1----:R-:W-:Y:S02]  /*0070*/  SHF.R.S32.HI R42, RZ, 0x1f, R45 ;  /* 0x0000001fff2a7819 */ /* 0x002fe4000001142d */
[----:B------:R-:W-:Y:S02]  /*0080*/  LOP3.LUT R0, R2, 0xfffffff0, RZ, 0xc0, !PT ;  /* 0xfffffff002007812 */ /* 0x000fe400078ec0ff */
[----:B--2---:R-:W-:Y:S01]  /*0090*/  SHF.L.U32 R36, R47, 0x6, RZ ;  /* 0x000000062f247819 */ /* 0x004fe200000006ff */
[----:B------:R-:W-:Y:S01]  /*00a0*/  IMAD R4, R42, c[0x0][0x180], RZ ;  /* 0x000060002a047a24 */ /* 0x000fe200078e02ff */
[----:B------:R-:W-:Y:S01]  /*00b0*/  IADD3 R37, -R0, R43, RZ ;  /* 0x0000002b00257210 */ /* 0x000fe20007ffe1ff */
[----:B------:R-:W-:Y:S01]  /*00c0*/  IMAD R8, R42, c[0x0][0x1a0], RZ ;  /* 0x000068002a087a24 */ /* 0x000fe200078e02ff */
[----:B------:R-:W0:Y:S01]  /*00d0*/  S2R R0, SR_CTAID.Z ;  /* 0x0000000000007919 */ /* 0x000e220000002700 */
[----:B------:R-:W-:Y:S01]  /*00e0*/  IADD3 R44, -R36, c[0x0][0x168], RZ ;  /* 0x00005a00242c7a10 */ /* 0x000fe20007ffe1ff */
[----:B------:R-:W-:Y:S01]  /*00f0*/  IMAD R3, R45, c[0x0][0x184], R4 ;  /* 0x000061002d037a24 */ /* 0x000fe200078e0204 */
[----:B------:R-:W-:Y:S01]  /*0100*/  SHF.L.U32 R6, R37, 0x3, RZ ;  /* 0x0000000325067819 */ /* 0x000fe200000006ff */
[----:B------:R-:W-:Y:S01]  /*0110*/  IMAD R9, R45, c[0x0][0x1a4], R8 ;  /* 0x000069002d097a24 */ /* 0x000fe200078e0208 */
[----:B------:R-:W-:-:S02]  /*0120*/  SHF.R.S32.HI R2, RZ, 0x4, R2 ;  /* 0x00000004ff027819 */ /* 0x000fc40000011402 */
[--C-:B------:R-:W-:Y:S02]  /*0130*/  SHF.R.S32.HI R7, RZ, 0x1f, R6.reuse ;  /* 0x0000001fff077819 */ /* 0x100fe40000011406 */
[-C--:B------:R-:W-:Y:S02]  /*0140*/  ISETP.GE.AND P1, PT, R2, R44.reuse, PT ;  /* 0x0000002c0200720c */ /* 0x080fe40003f26270 */
[----:B------:R-:W-:Y:S01]  /*0150*/  ISETP.GE.AND P0, PT, R6, c[0x0][0x16c], PT ;  /* 0x00005b0006007a0c */ /* 0x000fe20003f06270 */
[C-C-:B------:R-:W-:Y:S01]  /*0160*/  IMAD.WIDE.U32 R4, R45.reuse, c[0x0][0x180], R6.reuse ;  /* 0x000060002d047a25 */ /* 0x140fe200078e0006 */
[----:B------:R-:W-:Y:S02]  /*0170*/  IADD3 R49, R2, 0x10, RZ ;  /* 0x0000001002317810 */ /* 0x000fe40007ffe0ff */
[----:B------:R-:W-:Y:S01]  /*0180*/  ISETP.LT.AND P4, PT, R6, c[0x0][0x16c], !P1 ;  /* 0x00005b0006007a0c */ /* 0x000fe20004f81270 */
[----:B------:R-:W-:Y:S01]  /*0190*/  IMAD.WIDE.U32 R26, R45, c[0x0][0x1a0], R6 ;  /* 0x000068002d1a7a25 */ /* 0x000fe200078e0006 */
[----:B------:R-:W-:-:S02]  /*01a0*/  ISETP.LT.AND P3, PT, R49, R44, !P0 ;  /* 0x0000002c3100720c */ /* 0x000fc40004761270 */
[----:B------:R-:W-:Y:S02]  /*01b0*/  IADD3 R51, R2, 0x20, RZ ;  /* 0x0000002002337810 */ /* 0x000fe40007ffe0ff */
[----:B------:R-:W-:Y:S02]  /*01c0*/  IADD3 R5, R5, R3, RZ ;  /* 0x0000000305057210 */ /* 0x000fe40007ffe0ff */
[----:B------:R-:W-:Y:S02]  /*01d0*/  SHF.R.S32.HI R3, RZ, 0x1f, R2 ;  /* 0x0000001fff037819 */ /* 0x000fe40000011402 */
[----:B0-----:R-:W-:Y:S01]  /*01e0*/  SHF.R.S32.HI R46, RZ, 0x1f, R0 ;  /* 0x0000001fff2e7819 */ /* 0x001fe20000011400 */
[----:B------:R-:W-:Y:S01]  /*01f0*/  IMAD.WIDE.U32 R24, R0, c[0x0][0x188], R4 ;  /* 0x0000620000187a25 */ /* 0x000fe200078e0004 */
[-C--:B------:R-:W-:Y:S02]  /*0200*/  ISETP.LT.AND P2, PT, R51, R44.reuse, !P0 ;  /* 0x0000002c3300720c */ /* 0x080fe40004741270 */
[----:B------:R-:W-:Y:S01]  /*0210*/  IADD3 R53, R2, 0x30, RZ ;  /* 0x0000003002357810 */ /* 0x000fe20007ffe0ff */
[----:B------:R-:W-:Y:S01]  /*0220*/  IMAD R11, R46, c[0x0][0x1a8], RZ ;  /* 0x00006a002e0b7a24 */ /* 0x000fe200078e02ff */
[----:B------:R-:W-:Y:S01]  /*0230*/  IADD3 R27, R27, R9, RZ ;  /* 0x000000091b1b7210 */ /* 0x000fe20007ffe0ff */
[----:B------:R-:W-:Y:S01]  /*0240*/  IMAD.WIDE R6, R47, 0x40, R2 ;  /* 0x000000402f067825 */ /* 0x000fe200078e0202 */
[----:B------:R-:W-:-:S02]  /*0250*/  ISETP.LT.AND P0, PT, R53, R44, !P0 ;  /* 0x0000002c3500720c */ /* 0x000fc40004701270 */
[----:B------:R-:W-:Y:S01]  /*0260*/  @P3 MOV R8, R24 ;  /* 0x0000001800083202 */ /* 0x000fe20000000f00 */
[----:B------:R-:W-:Y:S01]  /*0270*/  IMAD R9, R46, c[0x0][0x188], RZ ;  /* 0x000062002e097a24 */ /* 0x000fe200078e02ff */
[----:B------:R-:W-:Y:S01]  /*0280*/  @P3 IADD3 R13, P5, R6, 0x10, RZ ;  /* 0x00000010060d3810 */ /* 0x000fe20007fbe0ff */
[----:B------:R-:W-:Y:S01]  /*0290*/  IMAD R17, R0, c[0x0][0x1ac], R11 ;  /* 0x00006b0000117a24 */ /* 0x000fe200078e020b */
[----:B------:R-:W-:Y:S01]  /*02a0*/  @P3 IADD3 R12, P6, R6, 0x10, RZ ;  /* 0x00000010060c3810 */ /* 0x000fe20007fde0ff */
[C---:B------:R-:W-:Y:S01]  /*02b0*/  IMAD R9, R0.reuse, c[0x0][0x18c], R9 ;  /* 0x0000630000097a24 */ /* 0x040fe200078e0209 */
[-C--:B------:R-:W-:Y:S01]  /*02c0*/  @P3 IADD3.X R14, RZ, R7.reuse, RZ, P5, !PT ;  /* 0x00000007ff0e3210 */ /* 0x080fe20002ffe4ff */
[----:B------:R-:W-:Y:S01]  /*02d0*/  @P4 IMAD R11, R7, c[0x0][0x178], RZ ;  /* 0x00005e00070b4a24 */ /* 0x000fe200078e02ff */
[----:B------:R-:W-:Y:S01]  /*02e0*/  @P3 IADD3.X R16, RZ, R7, RZ, P6, !PT ;  /* 0x00000007ff103210 */ /* 0x000fe200037fe4ff */
[----:B------:R-:W-:Y:S01]  /*02f0*/  IMAD.WIDE.U32 R26, R0, c[0x0][0x1a8], R26 ;  /* 0x00006a00001a7a25 */ /* 0x000fe200078e001a */
[----:B------:R-:W-:-:S02]  /*0300*/  @P2 IADD3 R40, P6, R6, 0x20, RZ ;  /* 0x0000002006282810 */ /* 0x000fc40007fde0ff */
[----:B------:R-:W-:Y:S01]  /*0310*/  IADD3 R25, R25, R9, RZ ;  /* 0x0000000919197210 */ /* 0x000fe20007ffe0ff */
[C---:B------:R-:W-:Y:S01]  /*0320*/  @P4 IMAD R15, R6.reuse, c[0x0][0x17c], R11 ;  /* 0x00005f00060f4a24 */ /* 0x040fe200078e020b */
[C---:B------:R-:W-:Y:S01]  /*0330*/  @P2 IADD3 R11, P5, R6.reuse, 0x20, RZ ;  /* 0x00000020060b2810 */ /* 0x040fe20007fbe0ff */
[----:B------:R-:W-:Y:S01]  /*0340*/  @P4 IMAD R19, R7, c[0x0][0x198], RZ ;  /* 0x0000660007134a24 */ /* 0x000fe200078e02ff */
[-C--:B------:R-:W-:Y:S01]  /*0350*/  @P2 IADD3.X R41, RZ, R7.reuse, RZ, P6, !PT ;  /* 0x00000007ff292210 */ /* 0x080fe200037fe4ff */
[C---:B------:R-:W-:Y:S01]  /*0360*/  @P4 IMAD.WIDE.U32 R4, R6.reuse, c[0x0][0x178], R24 ;  /* 0x00005e0006044a25 */ /* 0x040fe200078e0018 */
[----:B------:R-:W-:Y:S02]  /*0370*/  @P2 IADD3.X R10, RZ, R7, RZ, P5, !PT ;  /* 0x00000007ff0a2210 */ /* 0x000fe40002ffe4ff */
[C---:B------:R-:W-:Y:S01]  /*0380*/  @P0 IADD3 R39, P5, R6.reuse, 0x30, RZ ;  /* 0x0000003006270810 */ /* 0x040fe20007fbe0ff */
[C---:B------:R-:W-:Y:S01]  /*0390*/  @P4 IMAD R19, R6.reuse, c[0x0][0x19c], R19 ;  /* 0x0000670006134a24 */ /* 0x040fe200078e0213 */
[----:B------:R-:W-:Y:S01]  /*03a0*/  @P0 IADD3 R32, P6, R6, 0x30, RZ ;  /* 0x0000003006200810 */ /* 0x000fe20007fde0ff */
[----:B------:R-:W-:Y:S01]  /*03b0*/  @P3 IMAD R14, R14, c[0x0][0x178], RZ ;  /* 0x00005e000e0e3a24 */ /* 0x000fe200078e02ff */
[----:B------:R-:W-:Y:S01]  /*03c0*/  IADD3 R27, R27, R17, RZ ;  /* 0x000000111b1b7210 */ /* 0x000fe20007ffe0ff */
[----:B------:R-:W-:Y:S01]  /*03d0*/  @P3 IMAD R17, R16, c[0x0][0x198], RZ ;  /* 0x0000660010113a24 */ /* 0x000fe200078e02ff */
[-C--:B------:R-:W-:Y:S01]  /*03e0*/  @P0 IADD3.X R48, RZ, R7.reuse, RZ, P5, !PT ;  /* 0x00000007ff300210 */ /* 0x080fe20002ffe4ff */
[----:B------:R-:W-:Y:S01]  /*03f0*/  @P2 IMAD R10, R10, c[0x0][0x178], RZ ;  /* 0x00005e000a0a2a24 */ /* 0x000fe200078e02ff */
[----:B------:R-:W-:Y:S01]  /*0400*/  @P0 IADD3.X R38, RZ, R7, RZ, P6, !PT ;  /* 0x00000007ff260210 */ /* 0x000fe200037fe4ff */
[----:B------:R-:W-:Y:S01]  /*0410*/  @P4 IMAD.WIDE.U32 R6, R6, c[0x0][0x198], R26 ;  /* 0x0000660006064a25 */ /* 0x000fe200078e001a */
[----:B------:R-:W-:-:S02]  /*0420*/  @P4 IADD3 R5, R5, R15, RZ ;  /* 0x0000000f05054210 */ /* 0x000fc40007ffe0ff */
[C---:B------:R-:W-:Y:S01]  /*0430*/  @P4 LEA R22, P5, R4.reuse, c[0x0][0x160], 0x1 ;  /* 0x0000580004164a11 */ /* 0x040fe200078a08ff */
[----:B------:R-:W-:Y:S01]  /*0440*/  @P4 IMAD.IADD R7, R7, 0x1, R19 ;  /* 0x0000000107074824 */ /* 0x000fe200078e0213 */
[----:B------:R-:W-:Y:S01]  /*0450*/  @P3 MOV R9, R25 ;  /* 0x0000001900093202 */ /* 0x000fe20000000f00 */
[C---:B------:R-:W-:Y:S01]  /*0460*/  @P3 IMAD R15, R13.reuse, c[0x0][0x17c], R14 ;  /* 0x00005f000d0f3a24 */ /* 0x040fe200078e020e */
[----:B------:R-:W-:Y:S01]  /*0470*/  @P4 LEA.HI.X R23, R4, c[0x0][0x164], R5, 0x1, P5 ;  /* 0x0000590004174a11 */ /* 0x000fe200028f0c05 */
[----:B------:R-:W-:Y:S01]  /*0480*/  @P3 IMAD R17, R12, c[0x0][0x19c], R17 ;  /* 0x000067000c113a24 */ /* 0x000fe200078e0211 */
[C---:B------:R-:W-:Y:S01]  /*0490*/  @P4 LEA R34, P5, R6.reuse, c[0x0][0x190], 0x1 ;  /* 0x0000640006224a11 */ /* 0x040fe200078a08ff */
[----:B------:R-:W-:Y:S01]  /*04a0*/  @P3 IMAD.WIDE.U32 R4, R13, c[0x0][0x178], R8 ;  /* 0x00005e000d043a25 */ /* 0x000fe200078e0008 */
[----:B------:R-:W-:Y:S01]  /*04b0*/  @P2 MOV R20, R24 ;  /* 0x0000001800142202 */ /* 0x000fe20000000f00 */
[----:B------:R-:W-:Y:S01]  /*04c0*/  CS2R R8, SRZ ;  /* 0x0000000000087805 */ /* 0x000fe2000001ff00 */
[----:B------:R-:W-:Y:S01]  /*04d0*/  @P4 LEA.HI.X R35, R6, c[0x0][0x194], R7, 0x1, P5 ;  /* 0x0000650006234a11 */ /* 0x000fe200028f0c07 */
[----:B------:R-:W-:Y:S01]  /*04e0*/  @P2 IMAD R33, R11, c[0x0][0x17c], R10 ;  /* 0x00005f000b212a24 */ /* 0x000fe200078e020a */
[----:B------:R-:W-:-:S02]  /*04f0*/  @P3 MOV R6, R26 ;  /* 0x0000001a00063202 */ /* 0x000fc40000000f00 */
[----:B------:R-:W-:Y:S02]  /*0500*/  @P3 MOV R7, R27 ;  /* 0x0000001b00073202 */ /* 0x000fe40000000f00 */
[----:B------:R-:W-:Y:S02]  /*0510*/  @P2 MOV R21, R25 ;  /* 0x0000001900152202 */ /* 0x000fe40000000f00 */
[----:B------:R-:W-:Y:S01]  /*0520*/  @P3 IADD3 R5, R5, R15, RZ ;  /* 0x0000000f05053210 */ /* 0x000fe20007ffe0ff */
[----:B------:R-:W-:Y:S01]  /*0530*/  @P3 IMAD.WIDE.U32 R12, R12, c[0x0][0x198], R6 ;  /* 0x000066000c0c3a25 */ /* 0x000fe200078e0006 */
[C---:B------:R-:W-:Y:S01]  /*0540*/  @P3 LEA R28, P5, R4.reuse, c[0x0][0x160], 0x1 ;  /* 0x00005800041c3a11 */ /* 0x040fe200078a08ff */
[----:B------:R-:W-:Y:S02]  /*0550*/  CS2R R6, SRZ ;  /* 0x0000000000067805 */ /* 0x000fe4000001ff00 */
[----:B------:R-:W-:Y:S01]  /*0560*/  @P2 IMAD.WIDE.U32 R20, R11, c[0x0][0x178], R20 ;  /* 0x00005e000b142a25 */ /* 0x000fe200078e0014 */
[----:B------:R-:W-:Y:S01]  /*0570*/  @P3 LEA.HI.X R29, R4, c[0x0][0x164], R5, 0x1, P5 ;  /* 0x00005900041d3a11 */ /* 0x000fe200028f0c05 */
[----:B------:R-:W-:Y:S01]  /*0580*/  CS2R R10, SRZ ;  /* 0x00000000000a7805 */ /* 0x000fe2000001ff00 */
[----:B------:R-:W-:Y:S01]  /*0590*/  CS2R R4, SRZ ;  /* 0x0000000000047805 */ /* 0x000fe2000001ff00 */
[----:B------:R-:W-:-:S02]  /*05a0*/  @P3 IADD3 R13, R13, R17, RZ ;  /* 0x000000110d0d3210 */ /* 0x000fc40007ffe0ff */
[C---:B------:R-:W-:Y:S01]  /*05b0*/  @P3 LEA R30, P5, R12.reuse, c[0x0][0x190], 0x1 ;  /* 0x000064000c1e3a11 */ /* 0x040fe200078a08ff */
[----:B------:R-:W-:Y:S01]  /*05c0*/  CS2R R14, SRZ ;  /* 0x00000000000e7805 */ /* 0x000fe2000001ff00 */
[----:B------:R0:W2:Y:S01]  /*05d0*/  @P4 LDG.E.128 R8, [R34.64] ;  /* 0x0000000622084981 */ /* 0x0000a2000c1e1d00 */
[----:B------:R-:W-:Y:S01]  /*05e0*/  CS2R R16, SRZ ;  /* 0x0000000000107805 */ /* 0x000fe2000001ff00 */
[----:B------:R-:W-:Y:S01]  /*05f0*/  @P3 LEA.HI.X R31, R12, c[0x0][0x194], R13, 0x1, P5 ;  /* 0x000065000c1f3a11 */ /* 0x000fe200028f0c0d */
[----:B------:R-:W-:Y:S01]  /*0600*/  CS2R R18, SRZ ;  /* 0x0000000000127805 */ /* 0x000fe2000001ff00 */
[----:B------:R1:W3:Y:S01]  /*0610*/  @P4 LDG.E.128 R4, [R22.64] ;  /* 0x0000000616044981 */ /* 0x0002e2000c1e1d00 */
[----:B------:R-:W-:-:S04]  /*0620*/  CS2R R12, SRZ ;  /* 0x00000000000c7805 */ /* 0x000fc8000001ff00 */
[----:B------:R4:W3:Y:S04]  /*0630*/  @P3 LDG.E.128 R16, [R30.64] ;  /* 0x000000061e103981 */ /* 0x0008e8000c1e1d00 */
[----:B------:R0:W3:Y:S01]  /*0640*/  @P3 LDG.E.128 R12, [R28.64] ;  /* 0x000000061c0c3981 */ /* 0x0000e2000c1e1d00 */
[----:B-1----:R-:W-:Y:S01]  /*0650*/  @P2 MOV R22, R26 ;  /* 0x0000001a00162202 */ /* 0x002fe20000000f00 */
[----:B------:R-:W-:Y:S01]  /*0660*/  @P2 IMAD R41, R41, c[0x0][0x198], RZ ;  /* 0x0000660029292a24 */ /* 0x000fe200078e02ff */
[----:B------:R-:W-:Y:S01]  /*0670*/  @P2 MOV R23, R27 ;  /* 0x0000001b00172202 */ /* 0x000fe20000000f00 */
[----:B------:R-:W-:Y:S02]  /*0680*/  @P0 IMAD R48, R48, c[0x0][0x178], RZ ;  /* 0x00005e0030300a24 */ /* 0x000fe400078e02ff */
[----:B------:R-:W-:-:S02]  /*0690*/  @P2 IMAD R55, R40, c[0x0][0x19c], R41 ;  /* 0x0000670028372a24 */ /* 0x000fc400078e0229 */
[----:B------:R-:W-:-:S04]  /*06a0*/  @P2 IMAD.WIDE.U32 R22, R40, c[0x0][0x198], R22 ;  /* 0x0000660028162a25 */ /* 0x000fc800078e0016 */
[----:B0-----:R-:W-:Y:S02]  /*06b0*/  @P0 IMAD R35, R38, c[0x0][0x198], RZ ;  /* 0x0000660026230a24 */ /* 0x001fe400078e02ff */
[C---:B------:R-:W-:Y:S02]  /*06c0*/  @P0 IMAD R41, R39.reuse, c[0x0][0x17c], R48 ;  /* 0x00005f0027290a24 */ /* 0x040fe400078e0230 */
[----:B------:R-:W-:Y:S01]  /*06d0*/  @P0 IMAD.WIDE.U32 R24, R39, c[0x0][0x178], R24 ;  /* 0x00005e0027180a25 */ /* 0x000fe200078e0018 */
[----:B------:R-:W-:Y:S02]  /*06e0*/  @P2 IADD3 R33, R21, R33, RZ ;  /* 0x0000002115212210 */ /* 0x000fe40007ffe0ff */
[----:B------:R-:W-:Y:S01]  /*06f0*/  @P2 LEA R54, P3, R20, c[0x0][0x160], 0x1 ;  /* 0x0000580014362a11 */ /* 0x000fe200078608ff */
[C---:B------:R-:W-:Y:S01]  /*0700*/  @P0 IMAD R35, R32.reuse, c[0x0][0x19c], R35 ;  /* 0x0000670020230a24 */ /* 0x040fe200078e0223 */
[----:B------:R-:W-:Y:S01]  /*0710*/  @P2 IADD3 R21, R23, R55, RZ ;  /* 0x0000003717152210 */ /* 0x000fe20007ffe0ff */
[----:B------:R-:W-:Y:S01]  /*0720*/  @P0 IMAD.WIDE.U32 R28, R32, c[0x0][0x198], R26 ;  /* 0x00006600201c0a25 */ /* 0x000fe200078e001a */
[----:B------:R-:W-:-:S02]  /*0730*/  @P0 IADD3 R23, R25, R41, RZ ;  /* 0x0000002919170210 */ /* 0x000fc40007ffe0ff */
[----:B------:R-:W-:Y:S02]  /*0740*/  @P2 LEA R56, P5, R22, c[0x0][0x190], 0x1 ;  /* 0x0000640016382a11 */ /* 0x000fe400078a08ff */
[----:B------:R-:W-:Y:S02]  /*0750*/  @P0 LEA R38, P4, R24, c[0x0][0x160], 0x1 ;  /* 0x0000580018260a11 */ /* 0x000fe400078808ff */
[----:B------:R-:W-:Y:S02]  /*0760*/  @P2 LEA.HI.X R55, R20, c[0x0][0x164], R33, 0x1, P3 ;  /* 0x0000590014372a11 */ /* 0x000fe400018f0c21 */
[----:B------:R-:W-:Y:S02]  /*0770*/  @P0 IADD3 R35, R29, R35, RZ ;  /* 0x000000231d230210 */ /* 0x000fe40007ffe0ff */
[----:B------:R-:W-:Y:S02]  /*0780*/  @P0 LEA R40, P3, R28, c[0x0][0x190], 0x1 ;  /* 0x000064001c280a11 */ /* 0x000fe400078608ff */
[----:B------:R-:W-:-:S02]  /*0790*/  @P2 LEA.HI.X R57, R22, c[0x0][0x194], R21, 0x1, P5 ;  /* 0x0000650016392a11 */ /* 0x000fc400028f0c15 */
[----:B------:R-:W-:Y:S01]  /*07a0*/  @P0 LEA.HI.X R39, R24, c[0x0][0x164], R23, 0x1, P4 ;  /* 0x0000590018270a11 */ /* 0x000fe200020f0c17 */
[----:B------:R-:W-:Y:S01]  /*07b0*/  CS2R R20, SRZ ;  /* 0x0000000000147805 */ /* 0x000fe2000001ff00 */
[----:B------:R-:W-:Y:S01]  /*07c0*/  CS2R R22, SRZ ;  /* 0x0000000000167805 */ /* 0x000fe2000001ff00 */
[----:B------:R-:W-:Y:S01]  /*07d0*/  CS2R R24, SRZ ;  /* 0x0000000000187805 */ /* 0x000fe2000001ff00 */
[----:B------:R-:W-:Y:S01]  /*07e0*/  CS2R R26, SRZ ;  /* 0x00000000001a7805 */ /* 0x000fe2000001ff00 */
[----:B------:R-:W-:Y:S01]  /*07f0*/  @P0 LEA.HI.X R41, R28, c[0x0][0x194], R35, 0x1, P3 ;  /* 0x000065001c290a11 */ /* 0x000fe200018f0c23 */
[----:B----4-:R-:W-:Y:S01]  /*0800*/  CS2R R30, SRZ ;  /* 0x00000000001e7805 */ /* 0x010fe2000001ff00 */
[----:B------:R-:W-:Y:S01]  /*0810*/  CS2R R28, SRZ ;  /* 0x00000000001c7805 */ /* 0x000fe2000001ff00 */
[----:B------:R-:W-:Y:S01]  /*0820*/  CS2R R32, SRZ ;  /* 0x0000000000207805 */ /* 0x000fe2000001ff00 */
[----:B------:R-:W-:Y:S01]  /*0830*/  CS2R R34, SRZ ;  /* 0x0000000000227805 */ /* 0x000fe2000001ff00 */
[----:B------:R0:W4:Y:S04]  /*0840*/  @P2 LDG.E.128 R20, [R54.64] ;  /* 0x0000000636142981 */ /* 0x000128000c1e1d00 */
[----:B------:R1:W4:Y:S04]  /*0850*/  @P2 LDG.E.128 R24, [R56.64] ;  /* 0x0000000638182981 */ /* 0x000328000c1e1d00 */
[----:B------:R0:W4:Y:S04]  /*0860*/  @P0 LDG.E.128 R28, [R38.64] ;  /* 0x00000006261c0981 */ /* 0x000128000c1e1d00 */
[----:B------:R0:W4:Y:S01]  /*0870*/  @P0 LDG.E.128 R32, [R40.64] ;  /* 0x0000000628200981 */ /* 0x000122000c1e1d00 */
[----:B------:R-:W-:-:S04]  /*0880*/  ISETP.GT.AND P0, PT, R43, 0x3f, PT ;  /* 0x0000003f2b00780c */ /* 0x000fc80003f04270 */
[----:B------:R-:W-:-:S13]  /*0890*/  ISETP.GE.OR P2, PT, R43, R44, P0 ;  /* 0x0000002c2b00720c */ /* 0x000fda0000746670 */
[----:B0-----:R-:W-:Y:S02]  /*08a0*/  @!P2 SHF.R.S32.HI R55, RZ, 0x1f, R43 ;  /* 0x0000001fff37a819 */ /* 0x001fe4000001142b */
[----:B------:R-:W-:Y:S01]  /*08b0*/  @!P2 IADD3 R54, P3, R36, R43, RZ ;  /* 0x0000002b2436a210 */ /* 0x000fe20007f7e0ff */
[----:B------:R-:W-:-:S03]  /*08c0*/  @!P2 IMAD R48, R42, c[0x0][0x1e0], RZ ;  /* 0x000078002a30aa24 */ /* 0x000fc600078e02ff */
[----:B------:R-:W-:Y:S01]  /*08d0*/  @!P2 LEA.HI.X.SX32 R55, R36, R55, 0x1, P3 ;  /* 0x000000372437a211 */ /* 0x000fe200018f0eff */
[----:B-1----:R-:W-:-:S04]  /*08e0*/  @!P2 IMAD R57, R45, c[0x0][0x1e4], R48 ;  /* 0x000079002d39aa24 */ /* 0x002fc800078e0230 */
[----:B------:R-:W-:-:S04]  /*08f0*/  @!P2 IMAD.WIDE.U32 R54, R45, c[0x0][0x1e0], R54 ;  /* 0x000078002d36aa25 */ /* 0x000fc800078e0036 */
[----:B------:R-:W-:Y:S02]  /*0900*/  @!P2 IMAD R39, R46, c[0x0][0x1e8], RZ ;  /* 0x00007a002e27aa24 */ /* 0x000fe400078e02ff */
[----:B------:R-:W-:Y:S02]  /*0910*/  @!P2 IMAD.IADD R55, R55, 0x1, R57 ;  /* 0x000000013737a824 */ /* 0x000fe400078e0239 */
[C---:B------:R-:W-:Y:S02]  /*0920*/  @!P2 IMAD R41, R0.reuse, c[0x0][0x1ec], R39 ;  /* 0x00007b000029aa24 */ /* 0x040fe400078e0227 */
[----:B------:R-:W-:Y:S01]  /*0930*/  @!P2 IMAD.WIDE.U32 R38, R0, c[0x0][0x1e8], R54 ;  /* 0x00007a000026aa25 */ /* 0x000fe200078e0036 */
[----:B------:R-:W-:-:S04]  /*0940*/  MOV R50, 0x7f800000 ;  /* 0x7f80000000327802 */ /* 0x000fc80000000f00 */
[----:B------:R-:W-:Y:S02]  /*0950*/  @!P2 IADD3 R39, R39, R41, RZ ;  /* 0x000000292727a210 */ /* 0x000fe40007ffe0ff */
[----:B------:R-:W-:-:S04]  /*0960*/  @!P2 LEA R40, P3, R38, c[0x0][0x1d8], 0x2 ;  /* 0x000076002628aa11 */ /* 0x000fc800078610ff */
[----:B------:R-:W-:-:S05]  /*0970*/  @!P2 LEA.HI.X R41, R38, c[0x0][0x1dc], R39, 0x2, P3 ;  /* 0x000077002629aa11 */ /* 0x000fca00018f1427 */
[----:B------:R0:W5:Y:S01]  /*0980*/  @!P2 LDG.E R50, [R40.64] ;  /* 0x000000062832a981 */ /* 0x000162000c1e1900 */
[----:B------:R-:W-:Y:S01]  /*0990*/  ISETP.NE.AND P2, PT, R37, RZ, PT ;  /* 0x000000ff2500720c */ /* 0x000fe20003f45270 */
[----:B--2---:R-:W-:Y:S02]  /*09a0*/  HADD2.F32 R55, -RZ, R8.H1_H1 ;  /* 0x30000008ff377230 */ /* 0x004fe40000004100 */
[--C-:B---3--:R-:W-:Y:S02]  /*09b0*/  HADD2.F32 R52, -RZ, R4.reuse.H1_H1 ;  /* 0x30000004ff347230 */ /* 0x108fe40000004100 */
[----:B------:R-:W-:Y:S02]  /*09c0*/  HADD2.F32 R38, -RZ, R4.H0_H0 ;  /* 0x20000004ff267230 */ /* 0x000fe40000004100 */
[----:B------:R-:W-:Y:S01]  /*09d0*/  HADD2.F32 R57, -RZ, R8.H0_H0 ;  /* 0x20000008ff397230 */ /* 0x000fe20000004100 */
[----:B------:R-:W-:Y:S01]  /*09e0*/  FMUL.FTZ R54, R52, R55 ;  /* 0x0000003734367220 */ /* 0x000fe20000410000 */
[----:B0-----:R-:W-:-:S02]  /*09f0*/  HADD2.F32 R40, -RZ, R10.H0_H0 ;  /* 0x2000000aff287230 */ /* 0x001fc40000004100 */
[----:B------:R-:W-:Y:S02]  /*0a00*/  HADD2.F32 R41, -RZ, R10.H1_H1 ;  /* 0x3000000aff297230 */ /* 0x000fe40000004100 */
[----:B------:R-:W-:Y:S02]  /*0a10*/  HADD2.F32 R10, -RZ, R12.H1_H1 ;  /* 0x3000000cff0a7230 */ /* 0x000fe40000004100 */
[----:B------:R-:W-:Y:S01]  /*0a20*/  HADD2.F32 R59, -RZ, R16.H1_H1 ;  /* 0x30000010ff3b7230 */ /* 0x000fe20000004100 */
[----:B------:R-:W-:Y:S01]  /*0a30*/  FFMA.FTZ R38, R38, R57, R54 ;  /* 0x0000003926267223 */ /* 0x000fe20000010036 */
[----:B------:R-:W-:Y:S02]  /*0a40*/  HADD2.F32 R4, -RZ, R5.H0_H0 ;  /* 0x20000005ff047230 */ /* 0x000fe40000004100 */
[--C-:B------:R-:W-:Y:S02]  /*0a50*/  HADD2.F32 R55, -RZ, R9.reuse.H0_H0 ;  /* 0x20000009ff377230 */ /* 0x100fe40000004100 */
[----:B------:R-:W-:-:S02]  /*0a60*/  HADD2.F32 R52, -RZ, R9.H1_H1 ;  /* 0x30000009ff347230 */ /* 0x000fc40000004100 */
[--C-:B------:R-:W-:Y:S02]  /*0a70*/  HADD2.F32 R9, -RZ, R11.reuse.H0_H0 ;  /* 0x2000000bff097230 */ /* 0x100fe40000004100 */
[----:B------:R-:W-:Y:S01]  /*0a80*/  HADD2.F32 R8, -RZ, R11.H1_H1 ;  /* 0x3000000bff087230 */ /* 0x000fe20000004100 */
[----:B------:R-:W-:Y:S01]  /*0a90*/  FMUL.FTZ R10, R10, R59 ;  /* 0x0000003b0a0a7220 */ /* 0x000fe20000410000 */
[----:B------:R-:W-:Y:S02]  /*0aa0*/  HADD2.F32 R12, -RZ, R12.H0_H0 ;  /* 0x2000000cff0c7230 */ /* 0x000fe40000004100 */
[----:B------:R-:W-:Y:S01]  /*0ab0*/  HADD2.F32 R11, -RZ, R16.H0_H0 ;  /* 0x20000010ff0b7230 */ /* 0x000fe20000004100 */
[----:B------:R-:W-:Y:S01]  /*0ac0*/  FFMA.FTZ R38, R4, R55, R38 ;  /* 0x0000003704267223 */ /* 0x000fe20000010026 */
[----:B------:R-:W-:Y:S02]  /*0ad0*/  HADD2.F32 R39, -RZ, R5.H1_H1 ;  /* 0x30000005ff277230 */ /* 0x000fe40000004100 */
[----:B------:R-:W-:Y:S01]  /*0ae0*/  HADD2.F32 R4, -RZ, R13.H0_H0 ;  /* 0x2000000dff047230 */ /* 0x000fe20000004100 */
[----:B------:R-:W-:Y:S01]  /*0af0*/  FFMA.FTZ R11, R12, R11, R10 ;  /* 0x0000000b0c0b7223 */ /* 0x000fe2000001000a */
[----:B------:R-:W-:Y:S01]  /*0b00*/  HADD2.F32 R55, -RZ, R17.H0_H0 ;  /* 0x20000011ff377230 */ /* 0x000fe20000004100 */
[----:B------:R-:W-:Y:S01]  /*0b10*/  FFMA.FTZ R38, R39, R52, R38 ;  /* 0x0000003427267223 */ /* 0x000fe20000010026 */
[----:B------:R-:W-:-:S02]  /*0b20*/  HADD2.F32 R5, -RZ, R6.H0_H0 ;  /* 0x20000006ff057230 */ /* 0x000fc40000004100 */
[----:B------:R-:W-:Y:S01]  /*0b30*/  HADD2.F32 R13, -RZ, R13.H1_H1 ;  /* 0x3000000dff0d7230 */ /* 0x000fe20000004100 */
[----:B------:R-:W-:Y:S01]  /*0b40*/  FFMA.FTZ R11, R4, R55, R11 ;  /* 0x00000037040b7223 */ /* 0x000fe2000001000b */
[----:B------:R-:W-:Y:S01]  /*0b50*/  HADD2.F32 R10, -RZ, R17.H1_H1 ;  /* 0x30000011ff0a7230 */ /* 0x000fe20000004100 */
        /* <DEDUP_REMOVED lines=11> */
[----:B------:R-:W-:-:S03]  /*0c10*/  HADD2.F32 R6, -RZ, R19.H0_H0 ;  /* 0x20000013ff067230 */ /* 0x000fc60000004100 */
[----:B------:R-:W-:Y:S01]  /*0c20*/  FFMA.FTZ R11, R14, R11, R4 ;  /* 0x0000000b0e0b7223 */ /* 0x000fe20000010004 */
[----:B------:R-:W-:Y:S02]  /*0c30*/  HADD2.F32 R4, -RZ, R19.H1_H1 ;  /* 0x30000013ff047230 */ /* 0x000fe40000004100 */
[--C-:B----4-:R-:W-:Y:S02]  /*0c40*/  HADD2.F32 R12, -RZ, R20.reuse.H0_H0 ;  /* 0x20000014ff0c7230 */ /* 0x110fe40000004100 */
[----:B------:R-:W-:Y:S02]  /*0c50*/  HADD2.F32 R20, -RZ, R20.H1_H1 ;  /* 0x30000014ff147230 */ /* 0x000fe40000004100 */
[----:B------:R-:W-:Y:S02]  /*0c60*/  HADD2.F32 R19, -RZ, R24.H1_H1 ;  /* 0x30000018ff137230 */ /* 0x000fe40000004100 */
[--C-:B------:R-:W-:Y:S02]  /*0c70*/  HADD2.F32 R39, -RZ, R25.reuse.H0_H0 ;  /* 0x20000019ff277230 */ /* 0x100fe40000004100 */
[----:B------:R-:W-:-:S02]  /*0c80*/  HADD2.F32 R18, -RZ, R25.H1_H1 ;  /* 0x30000019ff127230 */ /* 0x000fc40000004100 */
[----:B------:R-:W-:Y:S02]  /*0c90*/  HADD2.F32 R14, -RZ, R28.H1_H1 ;  /* 0x3000001cff0e7230 */ /* 0x000fe40000004100 */
[----:B------:R-:W-:Y:S01]  /*0ca0*/  HADD2.F32 R25, -RZ, R32.H1_H1 ;  /* 0x30000020ff197230 */ /* 0x000fe20000004100 */
[----:B------:R-:W-:Y:S01]  /*0cb0*/  FMUL.FTZ R20, R20, R19 ;  /* 0x0000001314147220 */ /* 0x000fe20000410000 */
[----:B------:R-:W-:Y:S02]  /*0cc0*/  HADD2.F32 R17, -RZ, R24.H0_H0 ;  /* 0x20000018ff117230 */ /* 0x000fe40000004100 */
[----:B------:R-:W-:Y:S01]  /*0cd0*/  HADD2.F32 R28, -RZ, R28.H0_H0 ;  /* 0x2000001cff1c7230 */ /* 0x000fe20000004100 */
[----:B------:R-:W-:Y:S01]  /*0ce0*/  FMUL.FTZ R14, R14, R25 ;  /* 0x000000190e0e7220 */ /* 0x000fe20000410000 */
[----:B------:R-:W-:Y:S01]  /*0cf0*/  HADD2.F32 R19, -RZ, R32.H0_H0 ;  /* 0x20000020ff137230 */ /* 0x000fe20000004100 */
[----:B------:R-:W-:Y:S01]  /*0d00*/  FFMA.FTZ R20, R12, R17, R20 ;  /* 0x000000110c147223 */ /* 0x000fe20000010014 */
[----:B------:R-:W-:-:S02]  /*0d10*/  HADD2.F32 R16, -RZ, R21.H0_H0 ;  /* 0x20000015ff107230 */ /* 0x000fc40000004100 */
[----:B------:R-:W-:Y:S01]  /*0d20*/  HADD2.F32 R7, -RZ, R7.H1_H1 ;  /* 0x30000007ff077230 */ /* 0x000fe20000004100 */
[----:B------:R-:W-:Y:S01]  /*0d30*/  FFMA.FTZ R19, R28, R19, R14 ;  /* 0x000000131c137223 */ /* 0x000fe2000001000e */
[----:B------:R-:W-:Y:S02]  /*0d40*/  HADD2.F32 R12, -RZ, R29.H0_H0 ;  /* 0x2000001dff0c7230 */ /* 0x000fe40000004100 */
[----:B------:R-:W-:Y:S01]  /*0d50*/  HADD2.F32 R17, -RZ, R33.H0_H0 ;  /* 0x20000021ff117230 */ /* 0x000fe20000004100 */
[----:B------:R-:W-:Y:S01]  /*0d60*/  FFMA.FTZ R16, R16, R39, R20 ;  /* 0x0000002710107223 */ /* 0x000fe20000010014 */
[----:B------:R-:W-:Y:S01]  /*0d70*/  HADD2.F32 R21, -RZ, R21.H1_H1 ;  /* 0x30000015ff157230 */ /* 0x000fe20000004100 */
[----:B------:R-:W-:Y:S01]  /*0d80*/  FFMA.FTZ R7, R7, R8, R9 ;  /* 0x0000000807077223 */ /* 0x000fe20000010009 */
[----:B------:R-:W-:Y:S01]  /*0d90*/  HADD2.F32 R29, -RZ, R29.H1_H1 ;  /* 0x3000001dff1d7230 */ /* 0x000fe20000004100 */
[----:B------:R-:W-:Y:S01]  /*0da0*/  FFMA.FTZ R19, R12, R17, R19 ;  /* 0x000000110c137223 */ /* 0x000fe20000010013 */
[----:B------:R-:W-:Y:S01]  /*0db0*/  HADD2.F32 R14, -RZ, R33.H1_H1 ;  /* 0x30000021ff0e7230 */ /* 0x000fe20000004100 */
[----:B------:R-:W-:Y:S01]  /*0dc0*/  FFMA.FTZ R16, R21, R18, R16 ;  /* 0x0000001215107223 */ /* 0x000fe20000010010 */
[----:B------:R-:W-:-:S02]  /*0dd0*/  HADD2.F32 R9, -RZ, R22.H0_H0 ;  /* 0x20000016ff097230 */ /* 0x000fc40000004100 */
[----:B------:R-:W-:Y:S01]  /*0de0*/  HADD2.F32 R10, -RZ, R26.H0_H0 ;  /* 0x2000001aff0a7230 */ /* 0x000fe20000004100 */
[----:B------:R-:W-:Y:S01]  /*0df0*/  FFMA.FTZ R14, R29, R14, R19 ;  /* 0x0000000e1d0e7223 */ /* 0x000fe20000010013 */
[----:B------:R-:W-:Y:S02]  /*0e00*/  HADD2.F32 R5, -RZ, R15.H0_H0 ;  /* 0x2000000fff057230 */ /* 0x000fe40000004100 */
[----:B------:R-:W-:Y:S02]  /*0e10*/  HADD2.F32 R12, -RZ, R30.H0_H0 ;  /* 0x2000001eff0c7230 */ /* 0x000fe40000004100 */
[----:B------:R-:W-:Y:S01]  /*0e20*/  HADD2.F32 R17, -RZ, R34.H0_H0 ;  /* 0x20000022ff117230 */ /* 0x000fe20000004100 */
[----:B------:R-:W-:Y:S01]  /*0e30*/  FFMA.FTZ R9, R9, R10, R16 ;  /* 0x0000000a09097223 */ /* 0x000fe20000010010 */
[----:B------:R-:W-:Y:S02]  /*0e40*/  HADD2.F32 R22, -RZ, R22.H1_H1 ;  /* 0x30000016ff167230 */ /* 0x000fe40000004100 */
        /* <DEDUP_REMOVED lines=10> */
[----:B------:R-:W-:Y:S01]  /*0ef0*/  HADD2.F32 R10, -RZ, R35.H0_H0 ;  /* 0x20000023ff0a7230 */ /* 0x000fe20000004100 */
[----:B------:R-:W-:Y:S01]  /*0f00*/  FFMA.FTZ R11, R6, R11, R13 ;  /* 0x0000000b060b7223 */ /* 0x000fe2000001000d */
[----:B------:R-:W-:Y:S02]  /*0f10*/  HADD2.F32 R23, -RZ, R23.H1_H1 ;  /* 0x30000017ff177230 */ /* 0x000fe40000004100 */
[----:B------:R-:W-:Y:S01]  /*0f20*/  HADD2.F32 R8, -RZ, R27.H1_H1 ;  /* 0x3000001bff087230 */ /* 0x000fe20000004100 */
[----:B------:R-:W-:Y:S01]  /*0f30*/  FFMA.FTZ R9, R9, R10, R12 ;  /* 0x0000000a09097223 */ /* 0x000fe2000001000c */
[----:B------:R-:W-:-:S02]  /*0f40*/  HADD2.F32 R15, -RZ, R15.H1_H1 ;  /* 0x3000000fff0f7230 */ /* 0x000fc40000004100 */
[----:B------:R-:W-:Y:S02]  /*0f50*/  HADD2.F32 R31, -RZ, R31.H1_H1 ;  /* 0x3000001fff1f7230 */ /* 0x000fe40000004100 */
[----:B------:R-:W-:Y:S01]  /*0f60*/  HADD2.F32 R6, -RZ, R35.H1_H1 ;  /* 0x30000023ff067230 */ /* 0x000fe20000004100 */
[----:B------:R-:W-:Y:S02]  /*0f70*/  FFMA.FTZ R11, R23, R8, R11 ;  /* 0x00000008170b7223 */ /* 0x000fe4000001000b */
[----:B------:R-:W-:Y:S02]  /*0f80*/  FFMA.FTZ R15, R15, R4, R5 ;  /* 0x000000040f0f7223 */ /* 0x000fe40000010005 */
[----:B------:R-:W-:Y:S01]  /*0f90*/  FFMA.FTZ R31, R31, R6, R9 ;  /* 0x000000061f1f7223 */ /* 0x000fe20000010009 */
[----:B------:R-:W0:Y:S04]  /*0fa0*/  SHFL.BFLY PT, R10, R11, 0x8, 0x1f ;  /* 0x0d001f000b0a7f89 */ /* 0x000e2800000e0000 */
[----:B------:R-:W1:Y:S04]  /*0fb0*/  SHFL.BFLY PT, R4, R7, 0x8, 0x1f ;  /* 0x0d001f0007047f89 */ /* 0x000e6800000e0000 */
[----:B------:R-:W2:Y:S04]  /*0fc0*/  SHFL.BFLY PT, R6, R15, 0x8, 0x1f ;  /* 0x0d001f000f067f89 */ /* 0x000ea800000e0000 */
[----:B------:R-:W3:Y:S01]  /*0fd0*/  SHFL.BFLY PT, R14, R31, 0x8, 0x1f ;  /* 0x0d001f001f0e7f89 */ /* 0x000ee200000e0000 */
[----:B0-----:R-:W-:-:S02]  /*0fe0*/  FADD.FTZ R12, R11, R10 ;  /* 0x0000000a0b0c7221 */ /* 0x001fc40000010000 */
[----:B-1----:R-:W-:Y:S02]  /*0ff0*/  FADD.FTZ R4, R7, R4 ;  /* 0x0000000407047221 */ /* 0x002fe40000010000 */
[----:B--2---:R-:W-:Y:S02]  /*1000*/  FADD.FTZ R8, R15, R6 ;  /* 0x000000060f087221 */ /* 0x004fe40000010000 */
[----:B---3--:R-:W-:Y:S01]  /*1010*/  FADD.FTZ R16, R31, R14 ;  /* 0x0000000e1f107221 */ /* 0x008fe20000010000 */
        /* <DEDUP_REMOVED lines=20> */
[----:B------:R-:W-:-:S02]  /*1160*/  SHF.L.U32 R4, R43, 0x2, RZ ;  /* 0x000000022b047819 */ /* 0x000fc400000006ff */
[----:B------:R-:W-:Y:S02]  /*1170*/  SHF.L.U32 R5, R47, 0xd, RZ ;  /* 0x0000000d2f057819 */ /* 0x000fe400000006ff */
[----:B------:R-:W-:Y:S02]  /*1180*/  SHF.R.S32.HI R12, RZ, 0x1f, R4 ;  /* 0x0000001fff0c7819 */ /* 0x000fe40000011404 */
[C---:B------:R-:W-:Y:S01]  /*1190*/  IADD3 R4, P3, R5.reuse, R4, RZ ;  /* 0x0000000405047210 */ /* 0x040fe20007f7e0ff */
[----:B------:R-:W-:Y:S03]  /*11a0*/  BSSY B0, `(.L_x_2024) ;  /* 0x0000020000007945 */ /* 0x000fe60003800000 */
[----:B------:R-:W-:Y:S01]  /*11b0*/  LEA.HI.X.SX32 R5, R5, R12, 0x1, P3 ;  /* 0x0000000c05057211 */ /* 0x000fe200018f0eff */
[----:B------:R-:W-:Y:S02]  /*11c0*/  IMAD R12, R42, c[0x0][0x220], RZ ;  /* 0x000088002a0c7a24 */ /* 0x000fe400078e02ff */
[----:B0-----:R-:W-:-:S02]  /*11d0*/  FADD.FTZ R14, R14, R15 ;  /* 0x0000000f0e0e7221 */ /* 0x001fc40000010000 */
[----:B-1----:R-:W-:Y:S02]  /*11e0*/  FADD.FTZ R13, R6, R7 ;  /* 0x00000007060d7221 */ /* 0x002fe40000010000 */
[----:B------:R-:W-:Y:S02]  /*11f0*/  IMAD R15, R45, c[0x0][0x224], R12 ;  /* 0x000089002d0f7a24 */ /* 0x000fe400078e020c */
[----:B--2---:R-:W-:Y:S02]  /*1200*/  FADD.FTZ R11, R10, R11 ;  /* 0x0000000b0a0b7221 */ /* 0x004fe40000010000 */
[----:B---3--:R-:W-:Y:S01]  /*1210*/  FADD.FTZ R19, R8, R19 ;  /* 0x0000001308137221 */ /* 0x008fe20000010000 */
[----:B------:R-:W-:Y:S05]  /*1220*/  @P2 BRA `(.L_x_2025) ;  /* 0x0000017000002947 */ /* 0x000fea0003800000 */
[----:B------:R-:W-:Y:S01]  /*1230*/  SHF.R.S32.HI R37, RZ, 0x1f, R36 ;  /* 0x0000001fff257819 */ /* 0x000fe20000011424 */
[----:B------:R-:W-:Y:S01]  /*1240*/  IMAD R6, R42, c[0x0][0x1c8], RZ ;  /* 0x000072002a067a24 */ /* 0x000fe200078e02ff */
[-C--:B------:R-:W-:Y:S02]  /*1250*/  ISETP.GE.AND P4, PT, R49, R44.reuse, PT ;  /* 0x0000002c3100720c */ /* 0x080fe40003f86270 */
[----:B------:R-:W-:Y:S01]  /*1260*/  ISETP.GE.AND P3, PT, R51, R44, PT ;  /* 0x0000002c3300720c */ /* 0x000fe20003f66270 */
[----:B------:R-:W-:-:S02]  /*1270*/  IMAD R9, R45, c[0x0][0x1cc], R6 ;  /* 0x000073002d097a24 */ /* 0x000fc400078e0206 */
[----:B------:R-:W-:-:S05]  /*1280*/  IMAD.WIDE.U32 R6, R45, c[0x0][0x1c8], R36 ;  /* 0x000072002d067a25 */ /* 0x000fca00078e0024 */
[----:B------:R-:W-:Y:S01]  /*1290*/  IADD3 R7, R7, R9, RZ ;  /* 0x0000000907077210 */ /* 0x000fe20007ffe0ff */
[----:B------:R-:W-:-:S04]  /*12a0*/  IMAD R9, R46, c[0x0][0x1d0], RZ ;  /* 0x000074002e097a24 */ /* 0x000fc800078e02ff */
[----:B------:R-:W-:-:S04]  /*12b0*/  IMAD.WIDE.U32 R6, R0, c[0x0][0x1d0], R6 ;  /* 0x0000740000067a25 */ /* 0x000fc800078e0006 */
[----:B------:R-:W-:Y:S01]  /*12c0*/  IMAD R9, R0, c[0x0][0x1d4], R9 ;  /* 0x0000750000097a24 */ /* 0x000fe200078e0209 */
[----:B------:R-:W-:-:S04]  /*12d0*/  IADD3 R6, P2, R2, R6, RZ ;  /* 0x0000000602067210 */ /* 0x000fc80007f5e0ff */
[----:B------:R-:W-:Y:S02]  /*12e0*/  IADD3.X R3, R3, R7, R9, P2, !PT ;  /* 0x0000000703037210 */ /* 0x000fe400017fe409 */
[C---:B------:R-:W-:Y:S02]  /*12f0*/  LEA R2, P5, R6.reuse, c[0x0][0x1b0], 0x2 ;  /* 0x00006c0006027a11 */ /* 0x040fe400078a10ff */
[----:B------:R-:W-:Y:S02]  /*1300*/  ISETP.GE.AND P2, PT, R53, R44, PT ;  /* 0x0000002c3500720c */ /* 0x000fe40003f46270 */
[----:B------:R-:W-:Y:S02]  /*1310*/  FSEL R7, R13, RZ, !P1 ;  /* 0x000000ff0d077208 */ /* 0x000fe40004800000 */
[----:B------:R-:W-:Y:S02]  /*1320*/  FSEL R9, R11, RZ, !P4 ;  /* 0x000000ff0b097208 */ /* 0x000fe40006000000 */
[----:B------:R-:W-:-:S02]  /*1330*/  LEA.HI.X R3, R6, c[0x0][0x1b4], R3, 0x2, P5 ;  /* 0x00006d0006037a11 */ /* 0x000fc400028f1403 */
[----:B------:R-:W-:Y:S02]  /*1340*/  FSEL R11, R14, RZ, !P3 ;  /* 0x000000ff0e0b7208 */ /* 0x000fe40005800000 */
[----:B------:R-:W-:Y:S01]  /*1350*/  FSEL R13, R19, RZ, !P2 ;  /* 0x000000ff130d7208 */ /* 0x000fe20005000000 */
[----:B------:R0:W-:Y:S04]  /*1360*/  STG.E [R2.64], R7 ;  /* 0x0000000702007986 */ /* 0x0001e8000c101906 */
[----:B------:R0:W-:Y:S04]  /*1370*/  STG.E [R2.64+0x40], R9 ;  /* 0x0000400902007986 */ /* 0x0001e8000c101906 */
[----:B------:R0:W-:Y:S04]  /*1380*/  STG.E [R2.64+0x80], R11 ;  /* 0x0000800b02007986 */ /* 0x0001e8000c101906 */
[----:B------:R0:W-:Y:S02]  /*1390*/  STG.E [R2.64+0xc0], R13 ;  /* 0x0000c00d02007986 */ /* 0x0001e4000c101906 */
.L_x_2025:
[----:B------:R-:W-:Y:S05]  /*13a0*/  BSYNC B0 ;  /* 0x0000000000007941 */ /* 0x000fea0003800000 */
.L_x_2024:
[----:B------:R-:W-:Y:S01]  /*13b0*/  ULDC UR4, c[0x0][0x168] ;  /* 0x00005a0000047ab9 */ /* 0x000fe20000000800 */
[----:B------:R-:W-:Y:S01]  /*13c0*/  IMAD.WIDE.U32 R4, R45, c[0x0][0x220], R4 ;  /* 0x000088002d047a25 */ /* 0x000fe200078e0004 */
[----:B------:R-:W-:Y:S01]  /*13d0*/  UIADD3 UR4, UR4, 0x3f, URZ ;  /* 0x0000003f04047890 */ /* 0x000fe2000fffe03f */
[----:B------:R-:W-:Y:S01]  /*13e0*/  ISETP.NE.U32.AND P1, PT, RZ, c[0x0][0x238], PT ;  /* 0x00008e00ff007a0c */ /* 0x000fe20003f25070 */
[----:B------:R-:W-:Y:S01]  /*13f0*/  BSSY B0, `(.L_x_2026) ;  /* 0x0000021000007945 */ /* 0x000fe20003800000 */
[----:B0-----:R-:W-:Y:S01]  /*1400*/  IMAD R3, R46, c[0x0][0x228], RZ ;  /* 0x00008a002e037a24 */ /* 0x001fe200078e02ff */
[----:B------:R-:W-:Y:S01]  /*1410*/  USHF.R.S32.HI UR5, URZ, 0x1f, UR4 ;  /* 0x0000001f3f057899 */ /* 0x000fe20008011404 */
[----:B------:R-:W-:-:S02]  /*1420*/  IADD3 R5, R5, R15, RZ ;  /* 0x0000000f05057210 */ /* 0x000fc40007ffe0ff */
[C---:B------:R-:W-:Y:S01]  /*1430*/  IMAD R7, R0.reuse, c[0x0][0x22c], R3 ;  /* 0x00008b0000077a24 */ /* 0x040fe200078e0203 */
[----:B------:R-:W-:Y:S01]  /*1440*/  ULEA.HI UR5, UR5, UR4, URZ, 0x6 ;  /* 0x0000000405057291 */ /* 0x000fe2000f8f303f */
[----:B------:R-:W-:Y:S01]  /*1450*/  ISETP.NE.AND.EX P1, PT, RZ, c[0x0][0x23c], PT, P1 ;  /* 0x00008f00ff007a0c */ /* 0x000fe20003f25310 */
[----:B------:R-:W-:Y:S02]  /*1460*/  IMAD.WIDE.U32 R2, R0, c[0x0][0x228], R4 ;  /* 0x00008a0000027a25 */ /* 0x000fe400078e0004 */
[----:B------:R-:W-:Y:S01]  /*1470*/  ULOP3.LUT UR5, UR5, 0xffffffc0, URZ, 0xc0, !UPT ;  /* 0xffffffc005057892 */ /* 0x000fe2000f8ec03f */
[----:B------:R-:W-:Y:S02]  /*1480*/  ISETP.NE.OR P1, PT, R43, RZ, !P1 ;  /* 0x000000ff2b00720c */ /* 0x000fe40004f25670 */
[----:B------:R-:W-:Y:S02]  /*1490*/  IADD3 R3, R3, R7, RZ ;  /* 0x0000000703037210 */ /* 0x000fe40007ffe0ff */
[----:B------:R-:W-:-:S02]  /*14a0*/  LEA R8, P2, R2, c[0x0][0x208], 0x2 ;  /* 0x0000820002087a11 */ /* 0x000fc400078410ff */
[----:B------:R-:W-:Y:S02]  /*14b0*/  IADD3 R4, -R36, UR5, RZ ;  /* 0x0000000524047c10 */ /* 0x000fe4000fffe1ff */
[----:B------:R-:W-:Y:S02]  /*14c0*/  LEA.HI.X R9, R2, c[0x0][0x20c], R3, 0x2, P2 ;  /* 0x0000830002097a11 */ /* 0x000fe400010f1403 */
[----:B------:R-:W-:-:S13]  /*14d0*/  ISETP.GE.OR P0, PT, R43, R4, P0 ;  /* 0x000000042b00720c */ /* 0x000fda0000706670 */
[----:B------:R-:W-:Y:S05]  /*14e0*/  @P0 BRA `(.L_x_2027) ;  /* 0x0000011000000947 */ /* 0x000fea0003800000 */
[----:B------:R-:W-:Y:S01]  /*14f0*/  SHF.R.S32.HI R3, RZ, 0x1f, R43 ;  /* 0x0000001fff037819 */ /* 0x000fe2000001142b */
[----:B------:R-:W-:Y:S01]  /*1500*/  IMAD R42, R42, c[0x0][0x1f8], RZ ;  /* 0x00007e002a2a7a24 */ /* 0x000fe200078e02ff */
[----:B------:R-:W-:Y:S01]  /*1510*/  IADD3 R2, P0, R36, R43, RZ ;  /* 0x0000002b24027210 */ /* 0x000fe20007f1e0ff */
[----:B------:R-:W-:Y:S02]  /*1520*/  IMAD R7, R46, c[0x0][0x200], RZ ;  /* 0x000080002e077a24 */ /* 0x000fe400078e02ff */
[C---:B------:R-:W-:Y:S01]  /*1530*/  IMAD R5, R45.reuse, c[0x0][0x1fc], R42 ;  /* 0x00007f002d057a24 */ /* 0x040fe200078e022a */
[----:B------:R-:W-:Y:S01]  /*1540*/  LEA.HI.X.SX32 R3, R36, R3, 0x1, P0 ;  /* 0x0000000324037211 */ /* 0x000fe200000f0eff */
[----:B------:R-:W-:Y:S01]  /*1550*/  IMAD R7, R0, c[0x0][0x204], R7 ;  /* 0x0000810000077a24 */ /* 0x000fe200078e0207 */
[C---:B-----5:R-:W-:Y:S01]  /*1560*/  FSETP.NEU.FTZ.AND P0, PT, R50.reuse, -INF , PT ;  /* 0xff8000003200780b */ /* 0x060fe20003f1d000 */
[----:B------:R-:W-:Y:S02]  /*1570*/  FMUL.FTZ R6, R50, 1.4426950216293334961 ;  /* 0x3fb8aa3b32067820 */ /* 0x000fe40000410000 */
[----:B------:R-:W-:-:S05]  /*1580*/  IMAD.WIDE.U32 R2, R45, c[0x0][0x1f8], R2 ;  /* 0x00007e002d027a25 */ /* 0x000fca00078e0002 */
[----:B------:R-:W-:-:S05]  /*1590*/  IADD3 R3, R3, R5, RZ ;  /* 0x0000000503037210 */ /* 0x000fca0007ffe0ff */
[----:B------:R-:W-:-:S05]  /*15a0*/  IMAD.WIDE.U32 R2, R0, c[0x0][0x200], R2 ;  /* 0x0000800000027a25 */ /* 0x000fca00078e0002 */
[----:B------:R-:W-:Y:S02]  /*15b0*/  IADD3 R3, R3, R7, RZ ;  /* 0x0000000703037210 */ /* 0x000fe40007ffe0ff */
[----:B------:R-:W-:-:S04]  /*15c0*/  LEA R4, P2, R2, c[0x0][0x1f0], 0x2 ;  /* 0x00007c0002047a11 */ /* 0x000fc800078410ff */
[----:B------:R-:W-:Y:S02]  /*15d0*/  LEA.HI.X R5, R2, c[0x0][0x1f4], R3, 0x2, P2 ;  /* 0x00007d0002057a11 */ /* 0x000fe400010f1403 */
[----:B------:R-:W-:-:S05]  /*15e0*/  FSEL R3, R6, RZ, P0 ;  /* 0x000000ff06037208 */ /* 0x000fca0000000000 */
[----:B------:R0:W-:Y:S02]  /*15f0*/  STG.E [R4.64], R3 ;  /* 0x0000000304007986 */ /* 0x0001e4000c101906 */
.L_x_2027:
[----:B------:R-:W-:Y:S05]  /*1600*/  BSYNC B0 ;  /* 0x0000000000007941 */ /* 0x000fea0003800000 */
.L_x_2026:
[----:B------:R1:W-:Y:S04]  /*1610*/  STG.E.128 [R8.64], RZ ;  /* 0x000000ff08007986 */ /* 0x0003e8000c101d06 */
[----:B------:R1:W-:Y:S04]  /*1620*/  STG.E.128 [R8.64+0x1000], RZ ;  /* 0x001000ff08007986 */ /* 0x0003e8000c101d06 */
[----:B------:R1:W-:Y:S04]  /*1630*/  STG.E.128 [R8.64+0x2000], RZ ;  /* 0x002000ff08007986 */ /* 0x0003e8000c101d06 */
[----:B------:R1:W-:Y:S04]  /*1640*/  STG.E.128 [R8.64+0x3000], RZ ;  /* 0x003000ff08007986 */ /* 0x0003e8000c101d06 */
[----:B------:R1:W-:Y:S04]  /*1650*/  STG.E.128 [R8.64+0x4000], RZ ;  /* 0x004000ff08007986 */ /* 0x0003e8000c101d06 */
[----:B------:R1:W-:Y:S04]  /*1660*/  STG.E.128 [R8.64+0x5000], RZ ;  /* 0x005000ff08007986 */ /* 0x0003e8000c101d06 */
[----:B------:R1:W-:Y:S04]  /*1670*/  STG.E.128 [R8.64+0x6000], RZ ;  /* 0x006000ff08007986 */ /* 0x0003e8000c101d06 */
[----:B------:R1:W-:Y:S01]  /*1680*/  STG.E.128 [R8.64+0x7000], RZ ;  /* 0x007000ff08007986 */ /* 0x0003e2000c101d06 */
[----:B------:R-:W-:Y:S05]  /*1690*/  @P1 EXIT ;  /* 0x000000000000194d */ /* 0x000fea0003800000 */
[----:B0-----:R-:W-:Y:S01]  /*16a0*/  HFMA2.MMA R3, -RZ, RZ, 0, 2.384185791015625e-07 ;  /* 0x00000004ff037435 */ /* 0x001fe200000001ff */
[----:B------:R-:W-:-:S04]  /*16b0*/  IMAD R0, R47, c[0x0][0x230], R0 ;  /* 0x00008c002f007a24 */ /* 0x000fc800078e0200 */
[----:B------:R-:W-:-:S05]  /*16c0*/  IMAD R0, R0, c[0x0][0x170], R45 ;  /* 0x00005c0000007a24 */ /* 0x000fca00078e022d */
[----:B------:R-:W-:-:S05]  /*16d0*/  IMAD.WIDE R2, R0, R3, c[0x0][0x238] ;  /* 0x00008e0000027625 */ /* 0x000fca00078e0203 */
[----:B------:R-:W-:Y:S01]  /*16e0*/  STG.E [R2.64], RZ ;  /* 0x000000ff02007986 */ /* 0x000fe2000c101906 */
[----:B------:R-:W-:Y:S05]  /*16f0*/  EXIT ;  /* 0x000000000000794d */ /* 0x000fea0003800000 */
.L_x_2028:
        /* <DEDUP_REMOVED lines=16> */
.L_x_2341:


//--------------------- .text._ZN7cutlass13device_kernelIN5flash19enable_sm80_to_sm89INS1_16FlashAttnBwdSm80INS1_25CollectiveMainloopBwdSm80ILi2ELi2EN4cute5tupleIJNS5_1CILi64EEENS7_ILi128EEES9_EEENS_6half_tEfNS_4arch4Sm80ELb1ELb0ELb0ELb1ELb0ELb0ELb0ELb0ELi2ELi2ELi2ELi2ELb0EEENS1_21CollectiveEpilogueBwdISA_SB_SD_Li256ELb1ELb0ELi4EEENS1_25SingleTileBwdLPTSchedulerILb1ELi128ELb0EEEEEEEEEvNT_6ParamsE --------------------------
	.section	.text._ZN7cutlass13device_kernelIN5flash19enable_sm80_to_sm89INS1_16FlashAttnBwdSm80INS1_25CollectiveMainloopBwdSm80ILi2ELi2EN4cute5tupleIJNS5_1CILi64EEENS7_ILi128EEES9_EEENS_6half_tEfNS_4arch4Sm80ELb1ELb0ELb0ELb1ELb0ELb0ELb0ELb0ELi2ELi2ELi2ELi2ELb0EEENS1_21CollectiveEpilogueBwdISA_SB_SD_Li256ELb1ELb0ELi4EEENS1_25SingleTileBwdLPTSchedulerILb1ELi128ELb0EEEEEEEEEvNT_6ParamsE,"ax",@progbits
	.sectioninfo	@"SHI_REGISTERS=255"
	.align	128
.text._ZN7cutlass13device_kernelIN5flash19enable_sm80_to_sm89INS1_16FlashAttnBwdSm80INS1_25CollectiveMainloopBwdSm80ILi2ELi2EN4cute5tupleIJNS5_1CILi64EEENS7_ILi128EEES9_EEENS_6half_tEfNS_4arch4Sm80ELb1ELb0ELb0ELb1ELb0ELb0ELb0ELb0ELi2ELi2ELi2ELi2ELb0EEENS1_21CollectiveEpilogueBwdISA_SB_SD_Li256ELb1ELb0ELi4EEENS1_25SingleTileBwdLPTSchedulerILb1ELi128ELb0EEEEEEEEEvNT_6ParamsE:
        .type           _ZN7cutlass13device_kernelIN5flash19enable_sm80_to_sm89INS1_16FlashAttnBwdSm80INS1_25CollectiveMainloopBwdSm80ILi2ELi2EN4cute5tupleIJNS5_1CILi64EEENS7_ILi128EEES9_EEENS_6half_tEfNS_4arch4Sm80ELb1ELb0ELb0ELb1ELb0ELb0ELb0ELb0ELi2ELi2ELi2ELi2ELb0EEENS1_21CollectiveEpilogueBwdISA_SB_SD_Li256ELb1ELb0ELi4EEENS1_25SingleTileBwdLPTSchedulerILb1ELi128ELb0EEEEEEEEEvNT_6ParamsE,@function
        .size           _ZN7cutlass13device_kernelIN5flash19enable_sm80_to_sm89INS1_16FlashAttnBwdSm80INS1_25CollectiveMainloopBwdSm80ILi2ELi2EN4cute5tupleIJNS5_1CILi64EEENS7_ILi128EEES9_EEENS_6half_tEfNS_4arch4Sm80ELb1ELb0ELb0ELb1ELb0ELb0ELb0ELb0ELi2ELi2ELi2ELi2ELb0EEENS1_21CollectiveEpilogueBwdISA_SB_SD_Li256ELb1ELb0ELi4EEENS1_25SingleTileBwdLPTSchedulerILb1ELi128ELb0EEEEEEEEEvNT_6ParamsE,(.L_x_2342 - _ZN7cutlass13device_kernelIN5flash19enable_sm80_to_sm89INS1_16FlashAttnBwdSm80INS1_25CollectiveMainloopBwdSm80ILi2ELi2EN4cute5tupleIJNS5_1CILi64EEENS7_ILi128EEES9_EEENS_6half_tEfNS_4arch4Sm80ELb1ELb0ELb0ELb1ELb0ELb0ELb0ELb0ELi2ELi2ELi2ELi2ELb0EEENS1_21CollectiveEpilogueBwdISA_SB_SD_Li256ELb1ELb0ELi4EEENS1_25SingleTileBwdLPTSchedulerILb1ELi128ELb0EEEEEEEEEvNT_6ParamsE)
        .other          _ZN7cutlass13device_kernelIN5flash19enable_sm80_to_sm89INS1_16FlashAttnBwdSm80INS1_25CollectiveMainloopBwdSm80ILi2ELi2EN4cute5tupleIJNS5_1CILi64EEENS7_ILi128EEES9_EEENS_6half_tEfNS_4arch4Sm80ELb1ELb0ELb0ELb1ELb0ELb0ELb0ELb0ELi2ELi2ELi2ELi2ELb0EEENS1_21CollectiveEpilogueBwdISA_SB_SD_Li256ELb1ELb0ELi4EEENS1_25SingleTileBwdLPTSchedulerILb1ELi128ELb0EEEEEEEEEvNT_6ParamsE,@"STO_CUDA_ENTRY STV_DEFAULT"
_ZN7cutlass13device_kernelIN5flash19enable_sm80_to_sm89INS1_16FlashAttnBwdSm80INS1_25CollectiveMainloopBwdSm80ILi2ELi2EN4cute5tupleIJNS5_1CILi64EEENS7_ILi128EEES9_EEENS_6half_tEfNS_4arch4Sm80ELb1ELb0ELb0ELb1ELb0ELb0ELb0ELb0ELi2ELi2ELi2ELi2ELb0EEENS1_21CollectiveEpilogueBwdISA_SB_SD_Li256ELb1ELb0ELi4EEENS1_25SingleTileBwdLPTSchedulerILb1ELi128ELb0EEEEEEEEEvNT_6ParamsE:
[----:B------:R-:W-:Y:S02]  /*0000*/  MOV R1, c[0x0][0x28] ;  /* 0x00000a0000017a02 */ /* 0x000fe40000000f00 */
[----:B------:R-:W1:Y:S01]  /*0010*/  S2R R35, SR_TID.X ;  /* 0x0000000000237919 */ /* 0x000e620000002100 */
[----:B------:R-:W2:Y:S01]  /*0020*/  S2UR UR4, SR_CTAID.X ;  /* 0x00000000000479c3 */ /* 0x000ea20000002500 */
[----:B------:R-:W-:Y:S01]  /*0030*/  ULDC.64 UR18, c[0x0][0x118] ;  /* 0x0000460000127ab9 */ /* 0x000fe20000000a00 */
        /* <DEDUP_REMOVED lines=10> */
[----:B------:R-:W-:Y:S02]  /*00e0*/  @UP0 UMOV UR7, UR11 ;  /* 0x0000000b00070c82 */ /* 0x000fe40008000000 */
        /* <DEDUP_REMOVED lines=12> */
[----:B------:R-:W-:Y:S02]  /*01b0*/  @UP0 UMOV UR9, UR11 ;  /* 0x0000000b00090c82 */ /* 0x000fe40008000000 */
[----:B------:R-:W-:-:S04]  /*01c0*/  @UP0 USHF.R.U32.HI UR16, URZ, UR5, UR9 ;  /* 0x000000053f100299 */ /* 0x000fc80008011609 */
[----:B------:R-:W-:Y:S01]  /*01d0*/  UIMAD UR7, UR16, UR7, URZ ;  /* 0x00000007100772a4 */ /* 0x000fe2000f8e023f */
[----:B------:R-:W-:Y:S05]  /*01e0*/  BRA `(.L_x_2031) ;  /* 0x0000008000007947 */ /* 0x000fea0003800000 */
.L_x_2030:
[----:B------:R-:W-:Y:S02]  /*01f0*/  ULDC UR7, c[0x0][0x3ac] ;  /* 0x0000eb0000077ab9 */ /* 0x000fe40000000800 */
[----:B------:R-:W-:Y:S02]  /*0200*/  UISETP.NE.AND UP0, UPT, UR7, 0x1, UPT ;  /* 0x000000010700788c */ /* 0x000fe4000bf05270 */
[----:B------:R-:W-:Y:S02]  /*0210*/  ULDC.64 UR4, c[0x0][0x3b0] ;  /* 0x0000ec0000047ab9 */ /* 0x000fe40000000a00 */
[----:B------:R-:W-:Y:S02]  /*0220*/  UIMAD.WIDE.U32 UR10, UR6, UR4, URZ ;  /* 0x00000004060a72a5 */ /* 0x000fe4000f8e003f */
[----:B------:R-:W-:-:S05]  /*0230*/  UMOV UR16, UR6 ;  /* 0x0000000600107c82 */ /* 0x000fca0008000000 */
[----:B------:R-:W-:Y:S02]  /*0240*/  @UP0 UMOV UR9, UR11 ;  /* 0x0000000b00090c82 */ /* 0x000fe40008000000 */
[----:B------:R-:W-:-:S04]  /*0250*/  @UP0 USHF.R.U32.HI UR16, URZ, UR5, UR9 ;  /* 0x000000053f100299 */ /* 0x000fc80008011609 */
[----:B------:R-:W-:-:S04]  /*0260*/  UIMAD UR7, UR16, UR7, URZ ;  /* 0x00000007100772a4 */ /* 0x000fc8000f8e023f */
.L_x_2031:
[----:B------:R-:W-:Y:S01]  /*0270*/  UIADD3 UR9, UR6, -UR7, URZ ;  /* 0x8000000706097290 */ /* 0x000fe2000fffe03f */
[----:B------:R-:W-:Y:S01]  /*0280*/  ISETP.NE.U32.AND P0, PT, RZ, c[0x0][0x3e0], PT ;  /* 0x0000f800ff007a0c */ /* 0x000fe20003f05070 */
[----:B------:R-:W-:Y:S02]  /*0290*/  ULDC.64 UR4, c[0x0][0x3a8] ;  /* 0x0000ea0000047ab9 */ /* 0x000fe40000000a00 */
[----:B------:R-:W-:Y:S01]  /*02a0*/  ULDC.64 UR6, c[0x0][0x3a0] ;  /* 0x0000e80000067ab9 */ /* 0x000fe20000000a00 */
[----:B------:R-:W-:Y:S01]  /*02b0*/  ISETP.NE.AND.EX P0, PT, RZ, c[0x0][0x3e4], PT, P0 ;  /* 0x0000f900ff007a0c */ /* 0x000fe20003f05300 */
[----:B------:R-:W-:Y:S02]  /*02c0*/  UISETP.NE.AND UP0, UPT, UR6, 0x1, UPT ;  /* 0x000000010600788c */ /* 0x000fe4000bf05270 */
[----:B------:R-:W-:-:S04]  /*02d0*/  UIMAD UR5, UR8, UR5, UR9 ;  /* 0x00000005080572a4 */ /* 0x000fc8000f8e0209 */
[----:B------:R-:W-:-:S03]  /*02e0*/  UIMAD.WIDE.U32 UR8, UR5, UR7, URZ ;  /* 0x00000007050872a5 */ /* 0x000fc6000f8e003f */
[----:B------:R-:W-:-:S04]  /*02f0*/  UMOV UR14, UR5 ;  /* 0x00000005000e7c82 */ /* 0x000fc80008000000 */
[----:B------:R-:W-:Y:S02]  /*0300*/  @UP0 UMOV UR7, UR9 ;  /* 0x0000000900070c82 */ /* 0x000fe40008000000 */
[----:B------:R-:W-:-:S04]  /*0310*/  @UP0 USHF.R.U32.HI UR14, URZ, UR4, UR7 ;  /* 0x000000043f0e0299 */ /* 0x000fc80008011607 */
[----:B------:R-:W-:-:S04]  /*0320*/  UIADD3 UR15, -UR14, URZ, URZ ;  /* 0x0000003f0e0f7290 */ /* 0x000fc8000fffe13f */
[----:B------:R-:W-:Y:S01]  /*0330*/  UIMAD UR15, UR15, UR6, UR5 ;  /* 0x000000060f0f72a4 */ /* 0x000fe2000f8e0205 */
[----:B------:R-:W-:Y:S05]  /*0340*/  @!P0 BRA `(.L_x_2032) ;  /* 0x0000008000008947 */ /* 0x000fea0003800000 */
[----:B------:R-:W-:Y:S02]  /*0350*/  UMOV UR4, 0x4 ;  /* 0x0000000400047882 */ /* 0x000fe40000000000 */
[----:B------:R-:W-:Y:S02]  /*0360*/  ULDC.64 UR6, c[0x0][0x3e0] ;  /* 0x0000f80000067ab9 */ /* 0x000fe40000000a00 */
[----:B------:R-:W-:-:S06]  /*0370*/  UIMAD.WIDE UR4, UR14, UR4, UR6 ;  /* 0x000000040e0472a5 */ /* 0x000fcc000f8e0206 */
[----:B------:R-:W-:Y:S02]  /*0380*/  MOV R2, UR4 ;  /* 0x0000000400027c02 */ /* 0x000fe40008000f00 */
[----:B------:R-:W-:-:S05]  /*0390*/  MOV R3, UR5 ;  /* 0x0000000500037c02 */ /* 0x000fca0008000f00 */
[----:B------:R-:W2:Y:S02]  /*03a0*/  LDG.E R0, [R2.64] ;  /* 0x0000001202007981 */ /* 0x000ea4000c1e1900 */
[----:B--2---:R1:W2:Y:S02]  /*03b0*/  R2UR UR5, R0 ;  /* 0x00000000000573c2 */ /* 0x0042a400000e0000 */
[----:B-12---:R-:W-:Y:S05]  /*03c0*/  BRA `(.L_x_2033) ;  /* 0x000000f000007947 */ /* 0x006fea0003800000 */
.L_x_2032:
[----:B------:R-:W-:-:S04]  /*03d0*/  ISETP.NE.U32.AND P0, PT, RZ, c[0x0][0x3d8], PT ;  /* 0x0000f600ff007a0c */ /* 0x000fc80003f05070 */
[----:B------:R-:W-:-:S13]  /*03e0*/  ISETP.NE.AND.EX P0, PT, RZ, c[0x0][0x3dc], PT, P0 ;  /* 0x0000f700ff007a0c */ /* 0x000fda0003f05300 */
[----:B------:R-:W-:Y:S05]  /*03f0*/  @!P0 BRA `(.L_x_2034) ;  /* 0x000000b000008947 */ /* 0x000fea0003800000 */
[----:B------:R-:W-:Y:S02]  /*0400*/  UMOV UR4, 0x4 ;  /* 0x0000000400047882 */ /* 0x000fe40000000000 */
[----:B------:R-:W-:Y:S02]  /*0410*/  ULDC.64 UR6, c[0x0][0x3d8] ;  /* 0x0000f60000067ab9 */ /* 0x000fe40000000a00 */
[----:B------:R-:W-:-:S06]  /*0420*/  UIMAD.WIDE UR4, UR14, UR4, UR6 ;  /* 0x000000040e0472a5 */ /* 0x000fcc000f8e0206 */
[----:B------:R-:W-:Y:S02]  /*0430*/  MOV R2, UR4 ;  /* 0x0000000400027c02 */ /* 0x000fe40008000f00 */
[----:B------:R-:W-:-:S05]  /*0440*/  MOV R3, UR5 ;  /* 0x0000000500037c02 */ /* 0x000fca0008000f00 */
[----:B------:R-:W2:Y:S04]  /*0450*/  LDG.E R4, [R2.64] ;  /* 0x0000001202047981 */ /* 0x000ea8000c1e1900 */
[----:B------:R-:W3:Y:S01]  /*0460*/  LDG.E R0, [R2.64+0x4] ;  /* 0x0000041202007981 */ /* 0x000ee2000c1e1900 */
[----:B--2---:R-:W1:Y:S08]  /*0470*/  R2UR UR5, R4 ;  /* 0x00000000040573c2 */ /* 0x004e7000000e0000 */
[----:B---3--:R-:W1:Y:S02]  /*0480*/  R2UR UR4, R0 ;  /* 0x00000000000473c2 */ /* 0x008e6400000e0000 */
[----:B-1----:R-:W-:Y:S01]  /*0490*/  UIADD3 UR5, -UR5, UR4, URZ ;  /* 0x0000000405057290 */ /* 0x002fe2000fffe13f */
[----:B------:R-:W-:Y:S05]  /*04a0*/  BRA `(.L_x_2033) ;  /* 0x0000001000007947 */ /* 0x000fea0003800000 */
.L_x_2034:
[----:B------:R-:W-:Y:S02]  /*04b0*/  ULDC UR5, c[0x0][0x3d4] ;  /* 0x0000f50000057ab9 */ /* 0x000fe40000000800 */
.L_x_2033:
[----:B------:R-:W-:-:S04]  /*04c0*/  UIADD3 UR5, UR5, 0x7f, URZ ;  /* 0x0000007f05057890 */ /* 0x000fc8000fffe03f */
[----:B------:R-:W-:-:S04]  /*04d0*/  USHF.R.S32.HI UR4, URZ, 0x1f, UR5 ;  /* 0x0000001f3f047899 */ /* 0x000fc80008011405 */
[----:B------:R-:W-:-:S04]  /*04e0*/  ULEA.HI UR4, UR4, UR5, URZ, 0x7 ;  /* 0x0000000504047291 */ /* 0x000fc8000f8f383f */
[----:B------:R-:W-:-:S04]  /*04f0*/  USHF.R.S32.HI UR4, URZ, 0x7, UR4 ;  /* 0x000000073f047899 */ /* 0x000fc80008011404 */
[----:B------:R-:W-:-:S04]  /*0500*/  UISETP.GE.AND UP0, UPT, UR16, UR4, UPT ;  /* 0x000000041000728c */ /* 0x000fc8000bf06270 */
[----:B------:R-:W-:Y:S01]  /*0510*/  USEL UR14, UR14, 0xffffffff, !UP0 ;  /* 0xffffffff0e0e7887 */ /* 0x000fe2000c000000 */
[----:B------:R-:W-:Y:S05]  /*0520*/  BRA `(.L_x_2035) ;  /* 0x0000049000007947 */ /* 0x000fea0003800000 */
.L_x_2029:
        /* <DEDUP_REMOVED lines=22> */
.L_x_2036:
        /* <DEDUP_REMOVED lines=8> */
.L_x_2037:
        /* <DEDUP_REMOVED lines=22> */
.L_x_2038:
        /* <DEDUP_REMOVED lines=14> */
.L_x_2040:
[----:B------:R-:W-:Y:S02]  /*0950*/  ULDC UR5, c[0x0][0x3d4] ;  /* 0x0000f50000057ab9 */ /* 0x000fe40000000800 */
.L_x_2039:
[----:B------:R-:W-:-:S04]  /*0960*/  UIADD3 UR5, UR5, 0x7f, URZ ;  /* 0x0000007f05057890 */ /* 0x000fc8000fffe03f */
[----:B------:R-:W-:-:S04]  /*0970*/  USHF.R.S32.HI UR4, URZ, 0x1f, UR5 ;  /* 0x0000001f3f047899 */ /* 0x000fc80008011405 */
[----:B------:R-:W-:-:S04]  /*0980*/  ULEA.HI UR4, UR4, UR5, URZ, 0x7 ;  /* 0x0000000504047291 */ /* 0x000fc8000f8f383f */
[----:B------:R-:W-:-:S04]  /*0990*/  USHF.R.S32.HI UR4, URZ, 0x7, UR4 ;  /* 0x000000073f047899 */ /* 0x000fc80008011404 */
[----:B------:R-:W-:-:S04]  /*09a0*/  UISETP.GE.AND UP0, UPT, UR16, UR4, UPT ;  /* 0x000000041000728c */ /* 0x000fc8000bf06270 */
[----:B------:R-:W-:-:S06]  /*09b0*/  USEL UR14, UR14, 0xffffffff, !UP0 ;  /* 0xffffffff0e0e7887 */ /* 0x000fcc000c000000 */
.L_x_2035:
[----:B------:R-:W-:-:S13]  /*09c0*/  ISETP.LE.AND P0, PT, RZ, UR14, PT ;  /* 0x0000000eff007c0c */ /* 0x000fda000bf03270 */
[----:B------:R-:W-:Y:S05]  /*09d0*/  @!P0 EXIT ;  /* 0x000000000000894d */ /* 0x000fea0003800000 */
[----:B------:R-:W-:Y:S02]  /*09e0*/  ULDC.64 UR4, c[0x0][0x2c8] ;  /* 0x0000b20000047ab9 */ /* 0x000fe40000000a00 */
[----:B------:R-:W-:Y:S02]  /*09f0*/  UISETP.NE.U32.AND UP2, UPT, URZ, UR4, UPT ;  /* 0x000000043f00728c */ /* 0x000fe4000bf45070 */
[----:B------:R-:W-:Y:S02]  /*0a00*/  UMOV UR7, 0x4 ;  /* 0x0000000400077882 */ /* 0x000fe40000000000 */
[----:B------:R-:W-:Y:S02]  /*0a10*/  UISETP.NE.AND.EX UP2, UPT, URZ, UR5, UPT, UP2 ;  /* 0x000000053f00728c */ /* 0x000fe4000bf45320 */
[----:B------:R-:W-:Y:S02]  /*0a20*/  ULDC.64 UR8, c[0x0][0x2c8] ;  /* 0x0000b20000087ab9 */ /* 0x000fe40000000a00 */
[----:B------:R-:W-:-:S02]  /*0a30*/  UIMAD.WIDE UR8, UR14, UR7, UR8 ;  /* 0x000000070e0872a5 */ /* 0x000fc4000f8e0208 */
[----:B------:R-:W-:Y:S01]  /*0a40*/  PLOP3.LUT P0, PT, PT, PT, UP2, 0x80, 0x0 ;  /* 0x000000000000781c */ /* 0x000fe20003f0f028 */
[----:B------:R-:W-:Y:S02]  /*0a50*/  ULDC.64 UR4, c[0x0][0x2d8] ;  /* 0x0000b60000047ab9 */ /* 0x000fe40000000a00 */
[----:B------:R-:W-:Y:S01]  /*0a60*/  UISETP.NE.U32.AND UP0, UPT, URZ, UR4, UPT ;  /* 0x000000043f00728c */ /* 0x000fe2000bf05070 */
[----:B------:R-:W-:Y:S02]  /*0a70*/  IMAD.U32 R6, RZ, RZ, UR8 ;  /* 0x00000008ff067e24 */ /* 0x000fe4000f8e00ff */
[----:B------:R-:W-:Y:S01]  /*0a80*/  IMAD.U32 R7, RZ, RZ, UR9 ;  /* 0x00000009ff077e24 */ /* 0x000fe2000f8e00ff */
[----:B------:R-:W-:-:S06]  /*0a90*/  UISETP.NE.AND.EX UP0, UPT, URZ, UR5, UPT, UP0 ;  /* 0x000000053f00728c */ /* 0x000fcc000bf05300 */
[----:B------:R-:W2:Y:S01]  /*0aa0*/  @P0 LDG.E R4, [R6.64] ;  /* 0x0000001206040981 */ /* 0x000ea2000c1e1900 */
[----:B------:R-:W-:Y:S01]  /*0ab0*/  ULDC.64 UR4, c[0x0][0x2d8] ;  /* 0x0000b60000047ab9 */ /* 0x000fe20000000a00 */
[----:B------:R-:W-:-:S03]  /*0ac0*/  PLOP3.LUT P1, PT, PT, PT, UP0, 0x80, 0x0 ;  /* 0x000000000000781c */ /* 0x000fc60003f2f008 */
        /* <DEDUP_REMOVED lines=32> */
.L_x_2041:
        /* <DEDUP_REMOVED lines=8> */
[----:B--2---:R2:W3:Y:S01]  /*0d50*/  R2UR UR12, R0 ;  /* 0x00000000000c73c2 */ /* 0x0044e200000e0000 */
[----:B------:R-:W-:Y:S05]  /*0d60*/  BRA `(.L_x_2043) ;  /* 0x0000006000007947 */ /* 0x000fea0003800000 */
.L_x_2042:
[----:B------:R-:W-:Y:S05]  /*0d70*/  @!P2 BRA `(.L_x_2043) ;  /* 0x000000500000a947 */ /* 0x000fea0003800000 */
[----:B----4-:R2:W3:Y:S04]  /*0d80*/  LDG.E R0, [R2.64] ;  /* 0x0000001202007981 */ /* 0x0104e8000c1e1900 */
[----:B--2---:R-:W2:Y:S01]  /*0d90*/  LDG.E R2, [R2.64+0x4] ;  /* 0x0000041202027981 */ /* 0x004ea2000c1e1900 */
[----:B---3--:R-:W3:Y:S08]  /*0da0*/  R2UR UR12, R0 ;  /* 0x00000000000c73c2 */ /* 0x008ef000000e0000 */
[----:B--2---:R-:W3:Y:S02]  /*0db0*/  R2UR UR4, R2 ;  /* 0x00000000020473c2 */ /* 0x004ee400000e0000 */
[----:B---3--:R-:W-:-:S06]  /*0dc0*/  UIADD3 UR12, -UR12, UR4, URZ ;  /* 0x000000040c0c7290 */ /* 0x008fcc000fffe13f */
.L_x_2043:
[----:B------:R-:W-:Y:S01]  /*0dd0*/  USHF.L.U32 UR10, UR16, 0x7, URZ ;  /* 0x00000007100a7899 */ /* 0x000fe2000800063f */
[----:B------:R-:W-:Y:S01]  /*0de0*/  PLOP3.LUT P0, PT, PT, PT, PT, 0x80, 0x0 ;  /* 0x000000000000781c */ /* 0x000fe20003f0f070 */
[----:B------:R-:W-:Y:S01]  /*0df0*/  ULDC UR4, c[0x0][0x2a4] ;  /* 0x0000a90000047ab9 */ /* 0x000fe20000000800 */
[----:B------:R-:W-:Y:S01]  /*0e00*/  CS2R R150, SRZ ;  /* 0x0000000000967805 */ /* 0x000fe2000001ff00 */
[----:B-1-3--:R-:W-:Y:S01]  /*0e10*/  UIADD3 UR7, UR10, UR13, -UR12 ;  /* 0x0000000d0a077290 */ /* 0x00afe2000fffe80c */
[----:B------:R-:W-:Y:S01]  /*0e20*/  CS2R R148, SRZ ;  /* 0x0000000000947805 */ /* 0x000fe2000001ff00 */
[----:B------:R-:W-:Y:S01]  /*0e30*/  UIADD3 UR5, UR13, 0x3f, URZ ;  /* 0x0000003f0d057890 */ /* 0x000fe2000fffe03f */
[----:B------:R-:W-:Y:S01]  /*0e40*/  CS2R R154, SRZ ;  /* 0x00000000009a7805 */ /* 0x000fe2000001ff00 */
[----:B------:R-:W-:Y:S01]  /*0e50*/  UIADD3 UR4, UR7, -UR4, URZ ;  /* 0x8000000407047290 */ /* 0x000fe2000fffe03f */
[----:B------:R-:W-:Y:S01]  /*0e60*/  CS2R R152, SRZ ;  /* 0x0000000000987805 */ /* 0x000fe2000001ff00 */
[----:B------:R-:W-:Y:S01]  /*0e70*/  CS2R R158, SRZ ;  /* 0x00000000009e7805 */ /* 0x000fe2000001ff00 */
[----:B------:R-:W-:Y:S01]  /*0e80*/  CS2R R8, SRZ ;  /* 0x0000000000087805 */ /* 0x000fe2000001ff00 */
[----:B------:R-:W-:Y:S01]  /*0e90*/  USHF.R.S32.HI UR23, URZ, 0x1f, UR4 ;  /* 0x0000001f3f177899 */ /* 0x000fe20008011404 */
[----:B------:R-:W-:Y:S01]  /*0ea0*/  IMAD.MOV.U32 R156, RZ, RZ, RZ ;  /* 0x000000ffff9c7224 */ /* 0x000fe200078e00ff */
[----:B------:R-:W-:Y:S01]  /*0eb0*/  CS2R R10, SRZ ;  /* 0x00000000000a7805 */ /* 0x000fe2000001ff00 */
[----:B------:R-:W-:Y:S01]  /*0ec0*/  IMAD.MOV.U32 R162, RZ, RZ, RZ ;  /* 0x000000ffffa27224 */ /* 0x000fe200078e00ff */
[----:B------:R-:W-:Y:S01]  /*0ed0*/  ULEA.HI UR23, UR23, UR4, URZ, 0x6 ;  /* 0x0000000417177291 */ /* 0x000fe2000f8f303f */
[----:B------:R-:W-:Y:S01]  /*0ee0*/  MOV R160, RZ ;  /* 0x000000ff00a07202 */ /* 0x000fe20000000f00 */
[----:B------:R-:W-:Y:S01]  /*0ef0*/  USHF.R.S32.HI UR4, URZ, 0x1f, UR5 ;  /* 0x0000001f3f047899 */ /* 0x000fe20008011405 */
[----:B------:R-:W-:Y:S01]  /*0f00*/  IMAD.MOV.U32 R146, RZ, RZ, RZ ;  /* 0x000000ffff927224 */ /* 0x000fe200078e00ff */
[----:B------:R-:W-:Y:S01]  /*0f10*/  USHF.R.S32.HI UR23, URZ, 0x6, UR23 ;  /* 0x000000063f177899 */ /* 0x000fe20008011417 */
[----:B------:R-:W-:Y:S01]  /*0f20*/  CS2R R12, SRZ ;  /* 0x00000000000c7805 */ /* 0x000fe2000001ff00 */
[----:B------:R-:W-:Y:S01]  /*0f30*/  ULEA.HI UR4, UR4, UR5, URZ, 0x6 ;  /* 0x0000000504047291 */ /* 0x000fe2000f8f303f */
[----:B------:R-:W-:Y:S01]  /*0f40*/  MOV R144, RZ ;  /* 0x000000ff00907202 */ /* 0x000fe20000000f00 */
[----:B------:R-:W-:Y:S01]  /*0f50*/  UISETP.LT.AND UP0, UPT, URZ, UR23, UPT ;  /* 0x000000173f00728c */ /* 0x000fe2000bf01270 */
[----:B------:R-:W-:Y:S01]  /*0f60*/  IMAD.MOV.U32 R142, RZ, RZ, RZ ;  /* 0x000000ffff8e7224 */ /* 0x000fe200078e00ff */
[----:B------:R-:W-:Y:S01]  /*0f70*/  USHF.R.S32.HI UR11, URZ, 0x6, UR4 ;  /* 0x000000063f0b7899 */ /* 0x000fe20008011404 */
        /* <DEDUP_REMOVED lines=68> */
[----:B------:R-:W3:Y:S01]  /*13c0*/  LDL.LU R20, [R1+0x2c] ;  /* 0x00002c0001147983 */ /* 0x000ee20000300800 */
[----:B------:R-:W-:Y:S01]  /*13d0*/  ULDC.64 UR4, c[0x0][0x248] ;  /* 0x0000920000047ab9 */ /* 0x000fe20000000a00 */
[----:B------:R-:W-:Y:S01]  /*13e0*/  IMAD.SHL.U32 R4, R35, 0x4, RZ ;  /* 0x0000000423047824 */ /* 0x000fe200078e00ff */
[----:B------:R-:W-:Y:S01]  /*13f0*/  USHF.R.S32.HI UR22, URZ, 0x1f, UR15 ;  /* 0x0000001f3f167899 */ /* 0x000fe2000801140f */
[--C-:B----4-:R-:W-:Y:S01]  /*1400*/  SHF.R.S32.HI R3, RZ, 0x1f, R35.reuse ;  /* 0x0000001fff037819 */ /* 0x110fe20000011423 */
[----:B------:R-:W-:Y:S01]  /*1410*/  UISETP.NE.AND UP0, UPT, UR4, 0x1, UPT ;  /* 0x000000010400788c */ /* 0x000fe2000bf05270 */
[----:B------:R-:W-:Y:S01]  /*1420*/  SHF.R.S32.HI R32, RZ, 0x1f, R35 ;  /* 0x0000001fff207819 */ /* 0x000fe20000011423 */
[----:B------:R-:W-:Y:S01]  /*1430*/  UIMAD.WIDE.U32 UR8, UR15, UR5, URZ ;  /* 0x000000050f0872a5 */ /* 0x000fe2000f8e003f */
[----:B------:R-:W-:Y:S01]  /*1440*/  IADD3 R2, P1, R4, UR6, RZ ;  /* 0x0000000604027c10 */ /* 0x000fe2000ff3e0ff */
[----:B------:R-:W-:-:S02]  /*1450*/  USHF.L.U32 UR7, UR6, 0x7, URZ ;  /* 0x0000000706077899 */ /* 0x000fc4000800063f */
[----:B------:R-:W-:Y:S02]  /*1460*/  ULDC.64 UR4, c[0x0][0x270] ;  /* 0x00009c0000047ab9 */ /* 0x000fe40000000a00 */
[----:B------:R-:W-:Y:S02]  /*1470*/  UIMAD UR4, UR22, UR4, URZ ;  /* 0x00000004160472a4 */ /* 0x000fe4000f8e023f */
[----:B--2---:R-:W-:Y:S01]  /*1480*/  IMAD.U32 R0, RZ, RZ, UR7 ;  /* 0x00000007ff007e24 */ /* 0x004fe2000f8e00ff */
[----:B------:R-:W-:Y:S01]  /*1490*/  IADD3 R24, P0, R35, UR7, RZ ;  /* 0x0000000723187c10 */ /* 0x000fe2000ff1e0ff */
[----:B------:R-:W-:Y:S02]  /*14a0*/  UIMAD UR20, UR15, UR5, UR4 ;  /* 0x000000050f1472a4 */ /* 0x000fe4000f8e0204 */
[----:B------:R-:W-:Y:S01]  /*14b0*/  USHF.R.S32.HI UR4, URZ, 0x1f, UR6 ;  /* 0x0000001f3f047899 */ /* 0x000fe20008011406 */
[----:B------:R-:W-:Y:S01]  /*14c0*/  LEA.HI.X.SX32 R25, R0, R3, 0x1, P0 ;  /* 0x0000000300197211 */ /* 0x000fe200000f0eff */
[----:B------:R-:W-:Y:S01]  /*14d0*/  IMAD.U32 R0, RZ, RZ, UR15 ;  /* 0x0000000fff007e24 */ /* 0x000fe2000f8e00ff */
[----:B------:R-:W-:Y:S01]  /*14e0*/  LEA.HI R29, R32, R35, RZ, 0x3 ;  /* 0x00000023201d7211 */ /* 0x000fe200078f18ff */
[----:B------:R-:W-:-:S02]  /*14f0*/  ULDC UR17, c[0x0][0x250] ;  /* 0x0000940000117ab9 */ /* 0x000fc40000000800 */
[----:B------:R-:W-:Y:S01]  /*1500*/  LEA.HI.X.SX32 R3, R4, UR4, 0x1, P1 ;  /* 0x0000000404037c11 */ /* 0x000fe200088f0eff */
[----:B------:R-:W-:Y:S01]  /*1510*/  UMOV UR21, UR15 ;  /* 0x0000000f00157c82 */ /* 0x000fe20008000000 */
[----:B------:R-:W-:Y:S01]  /*1520*/  IMAD.U32 R4, RZ, RZ, UR15 ;  /* 0x0000000fff047e24 */ /* 0x000fe2000f8e00ff */
[----:B------:R-:W-:Y:S01]  /*1530*/  SHF.R.S32.HI R34, RZ, 0x3, R29 ;  /* 0x00000003ff227819 */ /* 0x000fe2000001141d */
[----:B------:R-:W-:Y:S01]  /*1540*/  ULDC.64 UR6, c[0x0][0x1e0] ;  /* 0x0000780000067ab9 */ /* 0x000fe20000000a00 */
[----:B------:R-:W-:Y:S01]  /*1550*/  IMAD.WIDE.U32 R6, R0, c[0x0][0x270], R2 ;  /* 0x00009c0000067a25 */ /* 0x000fe200078e0002 */
[----:B------:R-:W-:Y:S01]  /*1560*/  LOP3.LUT R0, R29, 0xfffffff8, RZ, 0xc0, !PT ;  /* 0xfffffff81d007812 */ /* 0x000fe200078ec0ff */
[----:B------:R-:W-:Y:S02]  /*1570*/  @UP0 USHF.R.U32.HI UR21, URZ, UR17, UR9 ;  /* 0x000000113f150299 */ /* 0x000fe40008011609 */
[----:B------:R-:W-:Y:S02]  /*1580*/  ULDC.64 UR4, c[0x0][0x1b0] ;  /* 0x00006c0000047ab9 */ /* 0x000fe40000000a00 */
[----:B------:R-:W-:Y:S01]  /*1590*/  IMAD.IADD R26, R35, 0x1, -R0 ;  /* 0x00000001231a7824 */ /* 0x000fe200078e0a00 */
[----:B------:R-:W-:-:S03]  /*15a0*/  USHF.R.S32.HI UR8, URZ, 0x1f, UR21 ;  /* 0x0000001f3f087899 */ /* 0x000fc60008011415 */
[----:B------:R-:W-:Y:S01]  /*15b0*/  IMAD.SHL.U32 R16, R26, 0x8, RZ ;  /* 0x000000081a107824 */ /* 0x000fe200078e00ff */
[----:B-----5:R-:W-:Y:S01]  /*15c0*/  IADD3 R8, P0, R34, R5, RZ ;  /* 0x0000000522087210 */ /* 0x020fe20007f1e0ff */
[----:B------:R-:W-:Y:S01]  /*15d0*/  IMAD.WIDE.U32 R22, R4, c[0x0][0x288], R2 ;  /* 0x0000a20004167a25 */ /* 0x000fe200078e0002 */
[----:B------:R-:W-:Y:S01]  /*15e0*/  SHF.R.S32.HI R2, RZ, 0x1f, R34 ;  /* 0x0000001fff027819 */ /* 0x000fe20000011422 */
[----:B------:R-:W-:Y:S01]  /*15f0*/  UIMAD UR6, UR8, UR6, URZ ;  /* 0x00000006080672a4 */ /* 0x000fe2000f8e023f */
[--C-:B------:R-:W-:Y:S01]  /*1600*/  SHF.R.S32.HI R17, RZ, 0x1f, R16.reuse ;  /* 0x0000001fff117819 */ /* 0x100fe20000011410 */
[----:B------:R-:W-:Y:S01]  /*1610*/  IMAD.U32 R0, RZ, RZ, UR21 ;  /* 0x00000015ff007e24 */ /* 0x000fe2000f8e00ff */
[----:B------:R-:W-:Y:S01]  /*1620*/  IADD3 R11, P1, R34, R14, RZ ;  /* 0x0000000e220b7210 */ /* 0x000fe20007f3e0ff */
[----:B------:R-:W-:Y:S01]  /*1630*/  UIMAD UR4, UR8, UR4, URZ ;  /* 0x00000004080472a4 */ /* 0x000fe2000f8e023f */
[-C--:B------:R-:W-:Y:S01]  /*1640*/  LEA.HI.X.SX32 R9, R5, R2.reuse, 0x1, P0 ;  /* 0x0000000205097211 */ /* 0x080fe200000f0eff */
[----:B------:R-:W-:Y:S01]  /*1650*/  UIMAD UR6, UR21, UR7, UR6 ;  /* 0x00000007150672a4 */ /* 0x000fe2000f8e0206 */
[----:B------:R-:W-:Y:S01]  /*1660*/  LEA.HI.X.SX32 R14, R14, R2, 0x1, P1 ;  /* 0x000000020e0e7211 */ /* 0x000fe200008f0eff */
[----:B------:R-:W-:Y:S01]  /*1670*/  IMAD.WIDE.U32 R4, R0, c[0x0][0x1e0], R16 ;  /* 0x0000780000047a25 */ /* 0x000fe200078e0010 */
[----:B------:R-:W-:-:S02]  /*1680*/  UIMAD UR4, UR21, UR5, UR4 ;  /* 0x00000005150472a4 */ /* 0x000fc4000f8e0204 */
[----:B------:R-:W-:Y:S01]  /*1690*/  USEL UR9, UR14, URZ, !UP1 ;  /* 0x0000003f0e097287 */ /* 0x000fe2000c800000 */
[----:B------:R-:W-:Y:S01]  /*16a0*/  IMAD.WIDE.U32 R2, R0, c[0x0][0x1b0], R16 ;  /* 0x00006c0000027a25 */ /* 0x000fe200078e0010 */
[----:B------:R-:W-:Y:S01]  /*16b0*/  IADD3 R19, R7, UR20, RZ ;  /* 0x0000001407137c10 */ /* 0x000fe2000fffe0ff */
[----:B------:R-:W-:Y:S01]  /*16c0*/  USHF.R.S32.HI UR20, URZ, 0x1f, UR14 ;  /* 0x0000001f3f147899 */ /* 0x000fe2000801140e */
[----:B------:R-:W-:Y:S01]  /*16d0*/  IADD3 R5, R5, UR6, RZ ;  /* 0x0000000605057c10 */ /* 0x000fe2000fffe0ff */
[----:B------:R-:W-:Y:S01]  /*16e0*/  IMAD.SHL.U32 R12, R34, 0x40, RZ ;  /* 0x00000040220c7824 */ /* 0x000fe200078e00ff */
[----:B------:R-:W-:Y:S01]  /*16f0*/  IADD3 R3, R3, UR4, RZ ;  /* 0x0000000403037c10 */ /* 0x000fe2000fffe0ff */
[----:B------:R-:W-:Y:S01]  /*1700*/  IMAD.U32 R0, RZ, RZ, UR9 ;  /* 0x00000009ff007e24 */ /* 0x000fe2000f8e00ff */
[----:B------:R-:W-:Y:S01]  /*1710*/  USEL UR8, UR20, URZ, !UP1 ;  /* 0x0000003f14087287 */ /* 0x000fe2000c800000 */
[----:B------:R-:W-:Y:S01]  /*1720*/  LEA.HI R10, R32, R35, RZ, 0x6 ;  /* 0x00000023200a7211 */ /* 0x000fe200078f30ff */
[----:B------:R-:W-:Y:S01]  /*1730*/  IMAD.MOV.U32 R18, RZ, RZ, R6 ;  /* 0x000000ffff127224 */ /* 0x000fe200078e0006 */
[----:B------:R-:W-:Y:S01]  /*1740*/  ULDC.64 UR6, c[0x0][0x1e8] ;  /* 0x00007a0000067ab9 */ /* 0x000fe20000000a00 */
[C---:B------:R-:W-:Y:S01]  /*1750*/  IMAD.WIDE.U32 R6, R0.reuse, c[0x0][0x1e8], R4 ;  /* 0x00007a0000067a25 */ /* 0x040fe200078e0004 */
[----:B------:R-:W-:Y:S01]  /*1760*/  UIMAD UR6, UR8, UR6, URZ ;  /* 0x00000006080672a4 */ /* 0x000fe2000f8e023f */
[----:B------:R-:W-:Y:S01]  /*1770*/  SHF.R.S32.HI R21, RZ, 0x6, R10 ;  /* 0x00000006ff157819 */ /* 0x000fe2000001140a */
[----:B------:R-:W-:Y:S01]  /*1780*/  ULDC.64 UR4, c[0x0][0x1b8] ;  /* 0x00006e0000047ab9 */ /* 0x000fe20000000a00 */
[----:B------:R-:W-:Y:S01]  /*1790*/  IMAD.WIDE.U32 R4, R0, c[0x0][0x1b8], R2 ;  /* 0x00006e0000047a25 */ /* 0x000fe200078e0002 */
[----:B------:R-:W-:Y:S01]  /*17a0*/  LOP3.LUT R0, R12, 0x1c0, RZ, 0xc0, !PT ;  /* 0x000001c00c007812 */ /* 0x000fe200078ec0ff */
[----:B------:R-:W-:-:S02]  /*17b0*/  UIMAD UR4, UR8, UR4, URZ ;  /* 0x00000004080472a4 */ /* 0x000fc4000f8e023f */
[----:B------:R-:W-:Y:S01]  /*17c0*/  IMAD.U32 R2, RZ, RZ, UR16 ;  /* 0x00000010ff027e24 */ /* 0x000fe2000f8e00ff */
[----:B------:R-:W-:Y:S01]  /*17d0*/  UIMAD UR6, UR9, UR7, UR6 ;  /* 0x00000007090672a4 */ /* 0x000fe2000f8e0206 */
[----:B------:R-:W-:Y:S01]  /*17e0*/  IMAD.SHL.U32 R30, R21, 0x200, RZ ;  /* 0x00000200151e7824 */ /* 0x000fe200078e00ff */
[----:B------:R-:W-:Y:S01]  /*17f0*/  LOP3.LUT R10, R0, 0x38, R16, 0xf8, !PT ;  /* 0x00000038000a7812 */ /* 0x000fe200078ef810 */
[----:B------:R-:W-:Y:S01]  /*1800*/  IMAD.WIDE R2, R2, 0x80, R8 ;  /* 0x0000008002027825 */ /* 0x000fe200078e0208 */
[----:B------:R-:W-:Y:S01]  /*1810*/  SHF.R.U32.HI R0, RZ, 0x3, R0 ;  /* 0x00000003ff007819 */ /* 0x000fe20000011600 */
[----:B------:R-:W-:Y:S01]  /*1820*/  UIMAD UR4, UR9, UR5, UR4 ;  /* 0x00000005090472a4 */ /* 0x000fe2000f8e0204 */
[----:B------:R-:W-:Y:S01]  /*1830*/  IADD3 R7, R7, UR6, RZ ;  /* 0x0000000607077c10 */ /* 0x000fe2000fffe0ff */
[----:B------:R-:W-:Y:S01]  /*1840*/  UIADD3 UR17, -UR10, UR12, URZ ;  /* 0x0000000c0a117290 */ /* 0x000fe2000fffe13f */
[----:B------:R-:W-:Y:S01]  /*1850*/  LOP3.LUT R12, R30, R10, R0, 0xf6, !PT ;  /* 0x0000000a1e0c7212 */ /* 0x000fe200078ef600 */
[----:B------:R-:W-:-:S02]  /*1860*/  IMAD R0, R3, c[0x0][0x1d8], RZ ;  /* 0x0000760003007a24 */ /* 0x000fc400078e02ff */
[----:B------:R-:W-:Y:S01]  /*1870*/  IADD3 R5, R5, UR4, RZ ;  /* 0x0000000405057c10 */ /* 0x000fe2000fffe0ff */
[----:B------:R-:W-:Y:S01]  /*1880*/  IMAD R3, R3, c[0x0][0x1a8], RZ ;  /* 0x00006a0003037a24 */ /* 0x000fe200078e02ff */
[----:B------:R-:W-:Y:S01]  /*1890*/  IADD3 R13, -R34, UR17, RZ ;  /* 0x00000011220d7c10 */ /* 0x000fe2000fffe1ff */
[----:B------:R-:W-:Y:S01]  /*18a0*/  IMAD R0, R2, c[0x0][0x1dc], R0 ;  /* 0x0000770002007a24 */ /* 0x000fe200078e0200 */
[----:B------:R-:W-:Y:S01]  /*18b0*/  ISETP.GE.AND P5, PT, R16, c[0x0][0x1cc], PT ;  /* 0x0000730010007a0c */ /* 0x000fe20003fa6270 */
[----:B------:R-:W-:Y:S01]  /*18c0*/  IMAD.WIDE.U32 R6, R2, c[0x0][0x1d8], R6 ;  /* 0x0000760002067a25 */ /* 0x000fe200078e0006 */
[----:B------:R-:W-:Y:S01]  /*18d0*/  IADD3 R31, R16, 0x40, RZ ;  /* 0x00000040101f7810 */ /* 0x000fe20007ffe0ff */
[----:B------:R-:W-:Y:S01]  /*18e0*/  ULDC.64 UR4, c[0x0][0x1d8] ;  /* 0x0000760000047ab9 */ /* 0x000fe20000000a00 */
[----:B------:R-:W-:Y:S01]  /*18f0*/  ISETP.LT.OR P4, PT, R13, 0x1, P5 ;  /* 0x000000010d00780c */ /* 0x000fe20002f81670 */
[C---:B------:R-:W-:Y:S02]  /*1900*/  IMAD R10, R2.reuse, c[0x0][0x1ac], R3 ;  /* 0x00006b00020a7a24 */ /* 0x040fe400078e0203 */
[----:B------:R-:W-:Y:S01]  /*1910*/  IMAD.WIDE.U32 R8, R2, c[0x0][0x1a8], R4 ;  /* 0x00006a0002087a25 */ /* 0x000fe200078e0004 */
[----:B------:R-:W-:-:S03]  /*1920*/  LEA R2, P0, R6, c[0x0][0x1c0], 0x1 ;  /* 0x0000700006027a11 */ /* 0x000fc600078008ff */
[----:B------:R-:W-:Y:S01]  /*1930*/  IMAD.IADD R0, R7, 0x1, R0 ;  /* 0x0000000107007824 */ /* 0x000fe200078e0200 */
[----:B------:R-:W-:Y:S01]  /*1940*/  ISETP.GE.AND P3, PT, R31, c[0x0][0x1cc], PT ;  /* 0x000073001f007a0c */ /* 0x000fe20003f66270 */
[----:B------:R-:W-:Y:S01]  /*1950*/  USHF.L.U32 UR6, UR4, 0x6, URZ ;  /* 0x0000000604067899 */ /* 0x000fe2000800063f */
[----:B------:R-:W-:Y:S02]  /*1960*/  ISETP.LT.OR P6, PT, R13, 0x21, P5 ;  /* 0x000000210d00780c */ /* 0x000fe40002fc1670 */
[----:B------:R-:W-:Y:S01]  /*1970*/  LEA.HI.X R3, R6, c[0x0][0x1c4], R0, 0x1, P0 ;  /* 0x0000710006037a11 */ /* 0x000fe200000f0c00 */
[----:B------:R-:W-:Y:S01]  /*1980*/  IMAD.IADD R0, R9, 0x1, R10 ;  /* 0x0000000109007824 */ /* 0x000fe200078e020a */
[----:B------:R-:W-:Y:S01]  /*1990*/  ISETP.LT.OR P2, PT, R13, 0x1, P3 ;  /* 0x000000010d00780c */ /* 0x000fe20001f41670 */
[----:B------:R-:W-:Y:S01]  /*19a0*/  UMOV UR24, 0x6 ;  /* 0x0000000600187882 */ /* 0x000fe20000000000 */
[----:B------:R-:W-:Y:S01]  /*19b0*/  LEA R6, P0, R8, c[0x0][0x190], 0x1 ;  /* 0x0000640008067a11 */ /* 0x000fe200078008ff */
[----:B------:R-:W-:Y:S01]  /*19c0*/  USHF.L.U64.HI UR5, UR4, UR24, UR5 ;  /* 0x0000001804057299 */ /* 0x000fe20008010205 */
[----:B------:R-:W-:Y:S01]  /*19d0*/  IMAD.SHL.U32 R12, R12, 0x2, RZ ;  /* 0x000000020c0c7824 */ /* 0x000fe200078e00ff */
[----:B------:R-:W-:-:S02]  /*19e0*/  IADD3 R4, P1, R2, UR6, RZ ;  /* 0x0000000602047c10 */ /* 0x000fc4000ff3e0ff */
[----:B------:R-:W-:Y:S01]  /*19f0*/  LEA.HI.X R7, R8, c[0x0][0x194], R0, 0x1, P0 ;  /* 0x0000650008077a11 */ /* 0x000fe200000f0c00 */
[----:B------:R-:W-:Y:S01]  /*1a00*/  IMAD.U32 R8, RZ, RZ, UR6 ;  /* 0x00000006ff087e24 */ /* 0x000fe2000f8e00ff */
[----:B------:R-:W-:Y:S01]  /*1a10*/  @!PT LDS RZ, [RZ] ;  /* 0x00000000fffff984 */ /* 0x000fe20000000800 */
[----:B------:R-:W-:Y:S01]  /*1a20*/  @!PT LDS RZ, [RZ] ;  /* 0x00000000fffff984 */ /* 0x000fe20000000800 */
[----:B------:R-:W-:Y:S01]  /*1a30*/  @!PT LDS RZ, [RZ] ;  /* 0x00000000fffff984 */ /* 0x000fe20000000800 */
[----:B------:R1:W-:Y:S01]  /*1a40*/  LDGSTS.E.BYPASS.LTC128B.128 [R12+0x8080], [R2.64], !P4 ;  /* 0x08080000020c7fae */ /* 0x0003e2000e101d52 */
[----:B------:R-:W-:Y:S02]  /*1a50*/  IADD3.X R5, R3, UR5, RZ, P1, !PT ;  /* 0x0000000503057c10 */ /* 0x000fe40008ffe4ff */
[----:B------:R-:W-:Y:S01]  /*1a60*/  ISETP.LT.OR P4, PT, R13, 0x21, P3 ;  /* 0x000000210d00780c */ /* 0x000fe20001f81670 */
[----:B------:R1:W-:Y:S01]  /*1a70*/  LDGSTS.E.BYPASS.LTC128B.128 [R12+0xc080], [R2.64+0x80], !P2 ;  /* 0x0c080080020c7fae */ /* 0x0003e2000d101d52 */
[----:B------:R-:W-:-:S03]  /*1a80*/  IADD3 R8, P1, P0, R8, 0x80, R2 ;  /* 0x0000008008087810 */ /* 0x000fc6000783e002 */
[----:B------:R2:W-:Y:S01]  /*1a90*/  LDGSTS.E.BYPASS.LTC128B.128 [R12+0x9080], [R4.64], !P6 ;  /* 0x09080000040c7fae */ /* 0x0005e2000f101d52 */
[----:B------:R-:W-:Y:S02]  /*1aa0*/  IADD3.X R9, RZ, UR5, R3, P1, P0 ;  /* 0x00000005ff097c10 */ /* 0x000fe40008fe0403 */
[C---:B------:R-:W-:Y:S02]  /*1ab0*/  ISETP.LT.OR P6, PT, R13.reuse, 0x41, P5 ;  /* 0x000000410d00780c */ /* 0x040fe40002fc1670 */
[C---:B------:R-:W-:Y:S01]  /*1ac0*/  ISETP.LT.OR P0, PT, R13.reuse, 0x41, P3 ;  /* 0x000000410d00780c */ /* 0x040fe20001f01670 */
[----:B------:R-:W-:Y:S02]  /*1ad0*/  UIADD3 UR7, UP0, UR6, 0x80, URZ ;  /* 0x0000008006077890 */ /* 0x000fe4000ff1e03f */
[----:B------:R4:W-:Y:S01]  /*1ae0*/  LDGSTS.E.BYPASS.LTC128B.128 [R12+0xd080], [R8.64], !P4 ;  /* 0x0d080000080c7fae */ /* 0x0009e2000e101d52 */
[----:B------:R-:W-:Y:S01]  /*1af0*/  P2R R0, PR, RZ, 0x1 ;  /* 0x00000001ff007803 */ /* 0x000fe20000000000 */
[----:B------:R-:W-:Y:S01]  /*1b00*/  UIADD3.X UR4, URZ, UR5, URZ, UP0, !UPT ;  /* 0x000000053f047290 */ /* 0x000fe200087fe43f */
[----:B------:R-:W-:-:S02]  /*1b10*/  ISETP.LT.OR P4, PT, R13, 0x61, P5 ;  /* 0x000000610d00780c */ /* 0x000fc40002f81670 */
[----:B------:R-:W-:Y:S02]  /*1b20*/  ISETP.NE.AND P5, PT, R0, RZ, PT ;  /* 0x000000ff0000720c */ /* 0x000fe40003fa5270 */
[----:B-1----:R-:W-:-:S04]  /*1b30*/  IADD3 R2, P1, R4, UR6, RZ ;  /* 0x0000000604027c10 */ /* 0x002fc8000ff3e0ff */
[----:B------:R-:W-:-:S05]  /*1b40*/  IADD3.X R3, R5, UR5, RZ, P1, !PT ;  /* 0x0000000505037c10 */ /* 0x000fca0008ffe4ff */
[----:B------:R1:W-:Y:S01]  /*1b50*/  LDGSTS.E.BYPASS.LTC128B.128 [R12+0xa080], [R2.64], !P6 ;  /* 0x0a080000020c7fae */ /* 0x0003e2000f101d52 */
[----:B----4-:R-:W-:Y:S02]  /*1b60*/  IADD3 R8, P0, R4, UR7, RZ ;  /* 0x0000000704087c10 */ /* 0x010fe4000ff1e0ff */
[----:B--2---:R-:W-:Y:S02]  /*1b70*/  IADD3 R4, P1, R2, UR6, RZ ;  /* 0x0000000602047c10 */ /* 0x004fe4000ff3e0ff */
[----:B------:R-:W-:Y:S02]  /*1b80*/  IADD3.X R9, R5, UR4, RZ, P0, !PT ;  /* 0x0000000405097c10 */ /* 0x000fe400087fe4ff */
[----:B------:R-:W-:Y:S02]  /*1b90*/  IADD3.X R5, R3, UR5, RZ, P1, !PT ;  /* 0x0000000503057c10 */ /* 0x000fe40008ffe4ff */
[----:B------:R-:W-:Y:S01]  /*1ba0*/  ISETP.GE.AND P1, PT, R16, c[0x0][0x19c], PT ;  /* 0x0000670010007a0c */ /* 0x000fe20003f26270 */
[----:B------:R2:W-:Y:S01]  /*1bb0*/  LDGSTS.E.BYPASS.LTC128B.128 [R12+0xe080], [R8.64], !P5 ;  /* 0x0e080000080c7fae */ /* 0x0005e2000e901d52 */
[----:B------:R-:W-:-:S02]  /*1bc0*/  ISETP.LT.OR P2, PT, R13, 0x61, P3 ;  /* 0x000000610d00780c */ /* 0x000fc40001f41670 */
[C---:B------:R-:W-:Y:S01]  /*1bd0*/  ISETP.LT.OR P3, PT, R13.reuse, 0x1, P1 ;  /* 0x000000010d00780c */ /* 0x040fe20000f61670 */
[----:B------:R4:W-:Y:S01]  /*1be0*/  LDGSTS.E.BYPASS.LTC128B.128 [R12+0xb080], [R4.64], !P4 ;  /* 0x0b080000040c7fae */ /* 0x0009e2000e101d52 */
[----:B-1----:R-:W-:Y:S01]  /*1bf0*/  IADD3 R2, P0, R2, UR7, RZ ;  /* 0x0000000702027c10 */ /* 0x002fe2000ff1e0ff */
[----:B------:R-:W-:Y:S01]  /*1c00*/  IMAD R0, R14, c[0x0][0x208], RZ ;  /* 0x000082000e007a24 */ /* 0x000fe200078e02ff */
[----:B------:R-:W-:Y:S01]  /*1c10*/  ISETP.LT.OR P4, PT, R13, 0x21, P1 ;  /* 0x000000210d00780c */ /* 0x000fe20000f81670 */
[----:B------:R-:W-:Y:S01]  /*1c20*/  ULDC.64 UR6, c[0x0][0x210] ;  /* 0x0000840000067ab9 */ /* 0x000fe20000000a00 */
[----:B------:R-:W-:Y:S01]  /*1c30*/  IADD3.X R3, R3, UR4, RZ, P0, !PT ;  /* 0x0000000403037c10 */ /* 0x000fe200087fe4ff */
[----:B------:R-:W-:Y:S01]  /*1c40*/  ULDC.64 UR4, c[0x0][0x1a8] ;  /* 0x00006a0000047ab9 */ /* 0x000fe20000000a00 */
[----:B------:R-:W-:-:S03]  /*1c50*/  ISETP.GE.AND P0, PT, R31, c[0x0][0x19c], PT ;  /* 0x000067001f007a0c */ /* 0x000fc60003f06270 */
[----:B------:R1:W-:Y:S01]  /*1c60*/  LDGSTS.E.BYPASS.LTC128B.128 [R12+0xf080], [R2.64], !P2 ;  /* 0x0f080000020c7fae */ /* 0x0003e2000d101d52 */
[----:B------:R-:W-:Y:S01]  /*1c70*/  ISETP.LT.OR P5, PT, R13, 0x1, P0 ;  /* 0x000000010d00780c */ /* 0x000fe200007a1670 */
[----:B------:R-:W-:Y:S02]  /*1c80*/  USHF.L.U32 UR27, UR4, 0x6, URZ ;  /* 0x00000006041b7899 */ /* 0x000fe4000800063f */
[----:B------:R-:W-:Y:S01]  /*1c90*/  USHF.L.U64.HI UR8, UR4, UR24, UR5 ;  /* 0x0000001804087299 */ /* 0x000fe20008010205 */
[----:B------:R2:W-:Y:S01]  /*1ca0*/  LDGSTS.E.BYPASS.LTC128B.128 [R12+0x80], [R6.64], !P3 ;  /* 0x00080000060c7fae */ /* 0x0005e2000d901d52 */
[----:B------:R-:W-:Y:S02]  /*1cb0*/  UIADD3 UR25, UP0, UR27, 0x80, URZ ;  /* 0x000000801b197890 */ /* 0x000fe4000ff1e03f */
[----:B----4-:R-:W-:Y:S01]  /*1cc0*/  IADD3 R4, P2, R6, UR27, RZ ;  /* 0x0000001b06047c10 */ /* 0x010fe2000ff5e0ff */
[----:B------:R-:W-:-:S05]  /*1cd0*/  ULDC.64 UR4, c[0x0][0x180] ;  /* 0x0000600000047ab9 */ /* 0x000fca0000000a00 */
[----:B------:R4:W-:Y:S01]  /*1ce0*/  LDGSTS.E.BYPASS.LTC128B.128 [R12+0x4080], [R6.64+0x80], !P5 ;  /* 0x04080080060c7fae */ /* 0x0009e2000e901d52 */
[----:B------:R-:W-:Y:S02]  /*1cf0*/  ISETP.GE.AND P5, PT, R31, c[0x0][0x16c], PT ;  /* 0x00005b001f007a0c */ /* 0x000fe40003fa6270 */
[----:B------:R-:W-:-:S05]  /*1d00*/  IADD3.X R5, R7, UR8, RZ, P2, !PT ;  /* 0x0000000807057c10 */ /* 0x000fca00097fe4ff */
[----:B------:R2:W-:Y:S01]  /*1d10*/  LDGSTS.E.BYPASS.LTC128B.128 [R12+0x1080], [R4.64], !P4 ;  /* 0x01080000040c7fae */ /* 0x0005e2000e101d52 */
[----:B-1----:R-:W-:Y:S01]  /*1d20*/  IMAD R2, R14, c[0x0][0x178], RZ ;  /* 0x00005e000e027a24 */ /* 0x002fe200078e02ff */
[----:B------:R-:W-:-:S03]  /*1d30*/  ISETP.LT.OR P4, PT, R13, 0x21, P0 ;  /* 0x000000210d00780c */ /* 0x000fc60000781670 */
[----:B------:R-:W-:Y:S02]  /*1d40*/  IMAD R14, R11, c[0x0][0x17c], R2 ;  /* 0x00005f000b0e7a24 */ /* 0x000fe400078e0202 */
[----:B------:R-:W-:-:S05]  /*1d50*/  IMAD.U32 R2, RZ, RZ, UR27 ;  /* 0x0000001bff027e24 */ /* 0x000fca000f8e00ff */
[----:B------:R-:W-:-:S04]  /*1d60*/  IADD3 R2, P3, P2, R2, 0x80, R6 ;  /* 0x0000008002027810 */ /* 0x000fc80007a7e006 */
[----:B------:R-:W-:Y:S02]  /*1d70*/  IADD3.X R3, RZ, UR8, R7, P3, P2 ;  /* 0x00000008ff037c10 */ /* 0x000fe40009fe4407 */
[----:B------:R-:W-:-:S03]  /*1d80*/  ISETP.LT.OR P2, PT, R13, 0x41, P1 ;  /* 0x000000410d00780c */ /* 0x000fc60000f41670 */
[----:B------:R1:W-:Y:S01]  /*1d90*/  LDGSTS.E.BYPASS.LTC128B.128 [R12+0x5080], [R2.64], !P4 ;  /* 0x05080000020c7fae */ /* 0x0003e2000e101d52 */
[----:B------:R-:W-:Y:S02]  /*1da0*/  UIMAD UR4, UR22, UR4, URZ ;  /* 0x00000004160472a4 */ /* 0x000fe4000f8e023f */
[----:B------:R-:W-:Y:S02]  /*1db0*/  UIMAD UR26, UR22, UR6, URZ ;  /* 0x00000006161a72a4 */ /* 0x000fe4000f8e023f */
[----:B------:R-:W-:Y:S01]  /*1dc0*/  UIADD3.X UR6, URZ, UR8, URZ, UP0, !UPT ;  /* 0x000000083f067290 */ /* 0x000fe200087fe43f */
[----:B------:R-:W-:Y:S01]  /*1dd0*/  ISETP.GE.AND P6, PT, R16, c[0x0][0x16c], PT ;  /* 0x00005b0010007a0c */ /* 0x000fe20003fc6270 */
[----:B------:R-:W-:Y:S01]  /*1de0*/  USEL UR20, UR20, URZ, !UP2 ;  /* 0x0000003f14147287 */ /* 0x000fe2000d000000 */
[C---:B------:R-:W-:Y:S01]  /*1df0*/  IMAD R15, R11.reuse, c[0x0][0x20c], R0 ;  /* 0x000083000b0f7a24 */ /* 0x040fe200078e0200 */
[----:B------:R-:W-:Y:S01]  /*1e00*/  UIMAD UR9, UR15, UR5, UR4 ;  /* 0x000000050f0972a4 */ /* 0x000fe2000f8e0204 */
[----:B--2---:R-:W-:Y:S01]  /*1e10*/  IMAD.WIDE.U32 R8, R11, c[0x0][0x178], R16 ;  /* 0x00005e000b087a25 */ /* 0x004fe200078e0010 */
[----:B------:R-:W-:Y:S01]  /*1e20*/  SEL R0, RZ, 0x1, P6 ;  /* 0x00000001ff007807 */ /* 0x000fe20003000000 */
[----:B------:R-:W-:-:S02]  /*1e30*/  ULDC.64 UR4, c[0x0][0x188] ;  /* 0x0000620000047ab9 */ /* 0x000fc40000000a00 */
[----:B------:R-:W-:Y:S01]  /*1e40*/  UIMAD UR4, UR20, UR4, URZ ;  /* 0x00000004140472a4 */ /* 0x000fe2000f8e023f */
[----:B------:R-:W-:Y:S01]  /*1e50*/  IMAD.WIDE.U32 R10, R11, c[0x0][0x208], R16 ;  /* 0x000082000b0a7a25 */ /* 0x000fe200078e0010 */
[----:B------:R-:W-:-:S03]  /*1e60*/  USEL UR21, UR14, URZ, !UP2 ;  /* 0x0000003f0e157287 */ /* 0x000fc6000d000000 */
[----:B----4-:R-:W-:Y:S01]  /*1e70*/  IMAD.IADD R7, R9, 0x1, R14 ;  /* 0x0000000109077824 */ /* 0x010fe200078e020e */
[----:B------:R-:W-:Y:S01]  /*1e80*/  UIMAD UR28, UR21, UR5, UR4 ;  /* 0x00000005151c72a4 */ /* 0x000fe2000f8e0204 */
[----:B------:R-:W-:Y:S02]  /*1e90*/  IMAD.IADD R9, R11, 0x1, R15 ;  /* 0x000000010b097824 */ /* 0x000fe400078e020f */
[----:B------:R-:W-:Y:S01]  /*1ea0*/  ULDC.64 UR4, c[0x0][0x178] ;  /* 0x00005e0000047ab9 */ /* 0x000fe20000000a00 */
[----:B---3--:R-:W-:-:S04]  /*1eb0*/  LOP3.LUT R20, R20, 0xfffffffe, RZ, 0xc0, !PT ;  /* 0xfffffffe14147812 */ /* 0x008fc800078ec0ff */
[----:B------:R-:W-:-:S04]  /*1ec0*/  @P5 LOP3.LUT R20, R20, 0x1, RZ, 0xfc, !PT ;  /* 0x0000000114145812 */ /* 0x000fc800078efcff */
[----:B------:R-:W-:Y:S02]  /*1ed0*/  LOP3.LUT P3, RZ, R20, 0x1, RZ, 0xc0, !PT ;  /* 0x0000000114ff7812 */ /* 0x000fe4000786c0ff */
[C---:B------:R-:W-:Y:S02]  /*1ee0*/  ISETP.LT.OR P5, PT, R13.reuse, 0x61, P1 ;  /* 0x000000610d00780c */ /* 0x040fe40000fa1670 */
[----:B------:R-:W-:Y:S02]  /*1ef0*/  SEL R6, RZ, 0x2, P3 ;  /* 0x00000002ff067807 */ /* 0x000fe40001800000 */
[C---:B------:R-:W-:Y:S02]  /*1f00*/  ISETP.LT.OR P1, PT, R13.reuse, 0x41, P0 ;  /* 0x000000410d00780c */ /* 0x040fe40000721670 */
[----:B------:R-:W-:Y:S02]  /*1f10*/  ISETP.LT.OR P3, PT, R13, 0x61, P0 ;  /* 0x000000610d00780c */ /* 0x000fe40000761670 */
[----:B-1----:R-:W-:-:S04]  /*1f20*/  IADD3 R2, P0, R4, UR27, RZ ;  /* 0x0000001b04027c10 */ /* 0x002fc8000ff1e0ff */
[C---:B------:R-:W-:Y:S02]  /*1f30*/  IADD3.X R3, R5.reuse, UR8, RZ, P0, !PT ;  /* 0x0000000805037c10 */ /* 0x040fe400087fe4ff */
[----:B------:R-:W-:Y:S01]  /*1f40*/  IADD3 R4, P0, R4, UR25, RZ ;  /* 0x0000001904047c10 */ /* 0x000fe2000ff1e0ff */
[----:B------:R-:W-:Y:S02]  /*1f50*/  IMAD.IADD R0, R6, 0x1, R0 ;  /* 0x0000000106007824 */ /* 0x000fe400078e0200 */
[----:B------:R1:W-:Y:S01]  /*1f60*/  LDGSTS.E.BYPASS.LTC128B.128 [R12+0x2080], [R2.64], !P2 ;  /* 0x02080000020c7fae */ /* 0x0003e2000d101d52 */
[----:B------:R-:W-:Y:S01]  /*1f70*/  IADD3.X R5, R5, UR6, RZ, P0, !PT ;  /* 0x0000000605057c10 */ /* 0x000fe200087fe4ff */
[----:B------:R-:W-:Y:S01]  /*1f80*/  IMAD.MOV.U32 R6, RZ, RZ, R8 ;  /* 0x000000ffff067224 */ /* 0x000fe200078e0008 */
[C---:B------:R-:W-:Y:S01]  /*1f90*/  IADD3 R14, P0, R2.reuse, UR27, RZ ;  /* 0x0000001b020e7c10 */ /* 0x040fe2000ff1e0ff */
[----:B------:R-:W-:Y:S02]  /*1fa0*/  USHF.R.S32.HI UR27, URZ, 0x1f, UR23 ;  /* 0x0000001f3f1b7899 */ /* 0x000fe40008011417 */
[----:B------:R2:W-:Y:S01]  /*1fb0*/  LDGSTS.E.BYPASS.LTC128B.128 [R12+0x6080], [R4.64], !P1 ;  /* 0x06080000040c7fae */ /* 0x0005e2000c901d52 */
[----:B------:R-:W-:Y:S01]  /*1fc0*/  IMAD.MOV.U32 R8, RZ, RZ, R10 ;  /* 0x000000ffff087224 */ /* 0x000fe200078e000a */
[----:B------:R-:W-:Y:S01]  /*1fd0*/  IADD3.X R15, R3, UR8, RZ, P0, !PT ;  /* 0x00000008030f7c10 */ /* 0x000fe200087fe4ff */
[----:B------:R-:W-:Y:S01]  /*1fe0*/  UIMAD UR8, UR27, UR4, URZ ;  /* 0x000000041b0872a4 */ /* 0x000fe2000f8e023f */
[----:B------:R-:W-:Y:S01]  /*1ff0*/  IADD3 R10, P0, R2, UR25, RZ ;  /* 0x00000019020a7c10 */ /* 0x000fe2000ff1e0ff */
[----:B------:R-:W-:Y:S01]  /*2000*/  STL [R1+0x28], R34 ;  /* 0x0000282201007387 */ /* 0x000fe20000100800 */
[----:B------:R-:W-:-:S02]  /*2010*/  UIMAD.WIDE.U32 UR30, UR23, UR4, URZ ;  /* 0x00000004171e72a5 */ /* 0x000fc4000f8e003f */
[----:B------:R-:W-:Y:S01]  /*2020*/  IADD3.X R11, R3, UR6, RZ, P0, !PT ;  /* 0x00000006030b7c10 */ /* 0x000fe200087fe4ff */
[----:B------:R3:W-:Y:S01]  /*2030*/  STL [R1+0x2c], R20 ;  /* 0x00002c1401007387 */ /* 0x0007e20000100800 */
[----:B------:R-:W-:Y:S01]  /*2040*/  UIMAD UR8, UR23, UR5, UR8 ;  /* 0x00000005170872a4 */ /* 0x000fe2000f8e0208 */
[----:B------:R-:W-:Y:S02]  /*2050*/  ISETP.GE.AND P0, PT, R16, c[0x0][0x1fc], PT ;  /* 0x00007f0010007a0c */ /* 0x000fe40003f06270 */
[C---:B------:R-:W-:Y:S01]  /*2060*/  LOP3.LUT P2, RZ, R0.reuse, 0x1, RZ, 0xc0, !PT ;  /* 0x0000000100ff7812 */ /* 0x040fe2000784c0ff */
[----:B------:R-:W-:Y:S01]  /*2070*/  UIADD3 UR8, UR31, UR8, URZ ;  /* 0x000000081f087290 */ /* 0x000fe2000fffe03f */
[----:B------:R-:W-:Y:S01]  /*2080*/  LOP3.LUT P4, RZ, R0, 0x2, RZ, 0xc0, !PT ;  /* 0x0000000200ff7812 */ /* 0x000fe2000788c0ff */
[----:B--2---:R-:W-:Y:S01]  /*2090*/  IMAD.U32 R4, RZ, RZ, UR15 ;  /* 0x0000000fff047e24 */ /* 0x004fe2000f8e00ff */
[----:B------:R2:W-:Y:S03]  /*20a0*/  LDGSTS.E.BYPASS.LTC128B.128 [R12+0x3080], [R14.64], !P5 ;  /* 0x030800000e0c7fae */ /* 0x0005e6000e901d52 */
[----:B------:R-:W-:Y:S01]  /*20b0*/  IMAD.WIDE.U32 R4, R4, c[0x0][0x180], R6 ;  /* 0x0000600004047a25 */ /* 0x000fe200078e0006 */
[----:B------:R-:W-:Y:S01]  /*20c0*/  USHF.L.U32 UR25, UR23, 0x6, URZ ;  /* 0x0000000617197899 */ /* 0x000fe2000800063f */
[----:B------:R4:W-:Y:S02]  /*20d0*/  LDGSTS.E.BYPASS.LTC128B.128 [R12+0x7080], [R10.64], !P3 ;  /* 0x070800000a0c7fae */ /* 0x0009e4000d901d52 */
[----:B---3--:R-:W-:Y:S01]  /*20e0*/  IMAD.U32 R20, RZ, RZ, UR21 ;  /* 0x00000015ff147e24 */ /* 0x008fe2000f8e00ff */
[----:B-1----:R-:W-:Y:S01]  /*20f0*/  IADD3 R3, R5, UR9, RZ ;  /* 0x0000000905037c10 */ /* 0x002fe2000fffe0ff */
[----:B------:R-:W-:Y:S01]  /*2100*/  IMAD.MOV.U32 R2, RZ, RZ, R4 ;  /* 0x000000ffff027224 */ /* 0x000fe200078e0004 */
[----:B------:R-:W-:Y:S01]  /*2110*/  SEL R5, RZ, 0x1, P0 ;  /* 0x00000001ff057807 */ /* 0x000fe20000000000 */
[----:B------:R-:W-:Y:S01]  /*2120*/  UIMAD UR26, UR15, UR7, UR26 ;  /* 0x000000070f1a72a4 */ /* 0x000fe2000f8e021a */
[----:B------:R-:W-:Y:S01]  /*2130*/  ISETP.GE.AND P0, PT, R31, c[0x0][0x1fc], PT ;  /* 0x00007f001f007a0c */ /* 0x000fe20003f06270 */
[----:B------:R-:W-:Y:S01]  /*2140*/  IMAD.WIDE.U32 R36, R20, c[0x0][0x188], R2 ;  /* 0x0000620014247a25 */ /* 0x000fe200078e0002 */
[----:B------:R-:W0:Y:S01]  /*2150*/  LDGDEPBAR ;  /* 0x00000000000079af */ /* 0x000e220000000000 */
[----:B------:R-:W-:-:S02]  /*2160*/  ULDC.64 UR6, c[0x0][0x218] ;  /* 0x0000860000067ab9 */ /* 0x000fc40000000a00 */
[----:B------:R-:W-:Y:S01]  /*2170*/  IMAD.U32 R2, RZ, RZ, UR30 ;  /* 0x0000001eff027e24 */ /* 0x000fe2000f8e00ff */
[----:B------:R-:W-:Y:S01]  /*2180*/  SEL R4, RZ, 0xffffffff, P0 ;  /* 0xffffffffff047807 */ /* 0x000fe20000000000 */
[----:B------:R-:W-:Y:S01]  /*2190*/  IMAD.U32 R3, RZ, RZ, UR31 ;  /* 0x0000001fff037e24 */ /* 0x000fe2000f8e00ff */
[----:B------:R-:W-:Y:S01]  /*21a0*/  IADD3 R27, R37, UR28, RZ ;  /* 0x0000001c251b7c10 */ /* 0x000fe2000fffe0ff */
[----:B------:R-:W-:Y:S01]  /*21b0*/  IMAD.U32 R3, RZ, RZ, UR8 ;  /* 0x00000008ff037e24 */ /* 0x000fe2000f8e00ff */
[----:B------:R-:W-:Y:S01]  /*21c0*/  LEA R0, P0, R2, R36, 0x6 ;  /* 0x0000002402007211 */ /* 0x000fe200078030ff */
[----:B------:R-:W-:Y:S01]  /*21d0*/  IMAD.SHL.U32 R4, R4, 0x2, RZ ;  /* 0x0000000204047824 */ /* 0x000fe200078e00ff */
[----:B------:R-:W-:Y:S02]  /*21e0*/  UIMAD UR6, UR20, UR6, URZ ;  /* 0x00000006140672a4 */ /* 0x000fe4000f8e023f */
[----:B------:R-:W-:Y:S01]  /*21f0*/  LEA.HI.X R3, R2, R27, R3, 0x6, P0 ;  /* 0x0000001b02037211 */ /* 0x000fe200000f3403 */
[----:B------:R-:W-:Y:S01]  /*2200*/  IMAD.U32 R7, RZ, RZ, UR4 ;  /* 0x00000004ff077e24 */ /* 0x000fe2000f8e00ff */
[----:B------:R-:W-:Y:S01]  /*2210*/  LEA R2, P0, R0, c[0x0][0x160], 0x1 ;  /* 0x0000580000027a11 */ /* 0x000fe200078008ff */
[----:B------:R-:W-:-:S03]  /*2220*/  ULDC.64 UR8, c[0x0][0x208] ;  /* 0x0000820000087ab9 */ /* 0x000fc60000000a00 */
[----:B------:R-:W-:Y:S01]  /*2230*/  LEA.HI.X R3, R0, c[0x0][0x164], R3, 0x1, P0 ;  /* 0x0000590000037a11 */ /* 0x000fe200000f0c03 */
[----:B------:R-:W-:-:S05]  /*2240*/  IMAD.U32 R0, RZ, RZ, UR25 ;  /* 0x00000019ff007e24 */ /* 0x000fca000f8e00ff */
[----:B------:R-:W-:-:S04]  /*2250*/  IADD3 R0, -R34, UR13, -R0 ;  /* 0x0000000d22007c10 */ /* 0x000fc8000fffe900 */
[----:B------:R-:W-:Y:S02]  /*2260*/  ISETP.LT.OR P1, PT, R0, 0x1, !P2 ;  /* 0x000000010000780c */ /* 0x000fe40005721670 */
[----:B------:R-:W-:Y:S01]  /*2270*/  LOP3.LUT R13, R4, 0x2, R5, 0xe2, !PT ;  /* 0x00000002040d7812 */ /* 0x000fe200078ee205 */
[----:B------:R-:W-:Y:S01]  /*2280*/  IMAD.U32 R4, RZ, RZ, UR15 ;  /* 0x0000000fff047e24 */ /* 0x000fe2000f8e00ff */
[----:B------:R-:W-:Y:S01]  /*2290*/  UIMAD UR28, UR21, UR7, UR6 ;  /* 0x00000007151c72a4 */ /* 0x000fe2000f8e0206 */
[----:B------:R-:W-:Y:S02]  /*22a0*/  ISETP.GT.AND P3, PT, R35, 0xf, PT ;  /* 0x0000000f2300780c */ /* 0x000fe40003f64270 */
[----:B------:R-:W-:Y:S01]  /*22b0*/  IMAD.WIDE.U32 R4, R4, c[0x0][0x210], R8 ;  /* 0x0000840004047a25 */ /* 0x000fe200078e0008 */
[----:B------:R-:W-:-:S05]  /*22c0*/  ULDC.64 UR6, c[0x0][0x278] ;  /* 0x00009e0000067ab9 */ /* 0x000fca0000000a00 */
[----:B------:R1:W-:Y:S01]  /*22d0*/  LDGSTS.E.BYPASS.LTC128B.128 [R12+0x10080], [R2.64], !P1 ;  /* 0x10080000020c7fae */ /* 0x0003e2000c901d52 */
[C---:B------:R-:W-:Y:S01]  /*22e0*/  ISETP.LT.OR P1, PT, R0.reuse, 0x1, !P4 ;  /* 0x000000010000780c */ /* 0x040fe20006721670 */
[----:B------:R-:W-:Y:S01]  /*22f0*/  UIMAD UR6, UR20, UR6, URZ ;  /* 0x00000006140672a4 */ /* 0x000fe2000f8e023f */
[----:B------:R-:W-:Y:S02]  /*2300*/  IADD3 R5, R5, UR26, RZ ;  /* 0x0000001a05057c10 */ /* 0x000fe4000fffe0ff */
[----:B------:R-:W-:Y:S01]  /*2310*/  ISETP.LT.OR P4, PT, R0, 0x21, !P4 ;  /* 0x000000210000780c */ /* 0x000fe20006781670 */
[----:B------:R3:W-:Y:S01]  /*2320*/  STL.64 [R1+0x18], R36 ;  /* 0x0000182401007387 */ /* 0x0007e20000100a00 */
[----:B------:R-:W-:Y:S01]  /*2330*/  LEA R6, P0, R7, R2, 0x6 ;  /* 0x0000000207067211 */ /* 0x000fe200078030ff */
[----:B------:R-:W-:Y:S01]  /*2340*/  UIMAD UR30, UR21, UR7, UR6 ;  /* 0x00000007151e72a4 */ /* 0x000fe2000f8e0206 */
[----:B------:R-:W-:Y:S01]  /*2350*/  IMAD.U32 R8, RZ, RZ, UR5 ;  /* 0x00000005ff087e24 */ /* 0x000fe2000f8e00ff */
[----:B------:R-:W-:Y:S01]  /*2360*/  USHF.L.U32 UR26, UR8, 0x6, URZ ;  /* 0x00000006081a7899 */ /* 0x000fe2000800063f */
[----:B------:R-:W-:-:S03]  /*2370*/  IMAD.WIDE.U32 R18, R20, c[0x0][0x278], R18 ;  /* 0x00009e0014127a25 */ /* 0x000fc600078e0012 */
[----:B------:R1:W-:Y:S01]  /*2380*/  LDGSTS.E.BYPASS.LTC128B.128 [R12+0x12080], [R2.64+0x80], !P1 ;  /* 0x12080080020c7fae */ /* 0x0003e2000c901d52 */
[----:B------:R-:W-:Y:S01]  /*2390*/  USHF.L.U64.HI UR24, UR8, UR24, UR9 ;  /* 0x0000001808187299 */ /* 0x000fe20008010209 */
[----:B------:R-:W-:Y:S01]  /*23a0*/  ISETP.LT.OR P2, PT, R0, 0x21, !P2 ;  /* 0x000000210000780c */ /* 0x000fe20005741670 */
[----:B------:R-:W-:Y:S01]  /*23b0*/  USHF.R.S32.HI UR29, URZ, 0x1f, UR25 ;  /* 0x0000001f3f1d7899 */ /* 0x000fe20008011419 */
[----:B------:R2:W-:Y:S01]  /*23c0*/  STL [R1+0x24], R27 ;  /* 0x0000241b01007387 */ /* 0x0005e20000100800 */
[----:B------:R-:W-:Y:S01]  /*23d0*/  LEA.HI.X R7, R7, R3, R8, 0x6, P0 ;  /* 0x0000000307077211 */ /* 0x000fe200000f3408 */
[----:B------:R-:W-:Y:S01]  /*23e0*/  UIMAD UR9, UR24, UR23, URZ ;  /* 0x00000017180972a4 */ /* 0x000fe2000f8e023f */
[----:B------:R-:W-:Y:S01]  /*23f0*/  @!P3 IADD3 R9, P0, R18, UR25, RZ ;  /* 0x000000191209bc10 */ /* 0x000fe2000ff1e0ff */
[----:B------:R-:W-:Y:S01]  /*2400*/  IMAD.U32 R28, RZ, RZ, UR26 ;  /* 0x0000001aff1c7e24 */ /* 0x000fe2000f8e00ff */
[----:B------:R-:W-:Y:S01]  /*2410*/  ULDC.64 UR6, c[0x0][0x288] ;  /* 0x0000a20000067ab9 */ /* 0x000fe20000000a00 */
[----:B---3--:R-:W-:Y:S01]  /*2420*/  IMAD.WIDE.U32 R36, R20, c[0x0][0x218], R4 ;  /* 0x0000860014247a25 */ /* 0x008fe200078e0004 */
[----:B-1----:R-:W-:-:S03]  /*2430*/  P2R R2, PR, RZ, 0x10 ;  /* 0x00000010ff027803 */ /* 0x002fc60000000000 */
[----:B------:R-:W-:Y:S01]  /*2440*/  IMAD.MOV.U32 R38, RZ, RZ, R36 ;  /* 0x000000ffff267224 */ /* 0x000fe200078e0024 */
[----:B--2---:R-:W-:Y:S01]  /*2450*/  IADD3 R27, R19, UR30, RZ ;  /* 0x0000001e131b7c10 */ /* 0x004fe2000fffe0ff */
[----:B------:R1:W-:Y:S01]  /*2460*/  LDGSTS.E.BYPASS.LTC128B.128 [R12+0x11080], [R6.64], !P2 ;  /* 0x11080000060c7fae */ /* 0x0003e2000d101d52 */
[----:B------:R-:W-:Y:S02]  /*2470*/  ISETP.NE.AND P1, PT, R2, RZ, PT ;  /* 0x000000ff0200720c */ /* 0x000fe40003f25270 */
[----:B------:R-:W-:Y:S01]  /*2480*/  IADD3 R39, R37, UR28, RZ ;  /* 0x0000001c25277c10 */ /* 0x000fe2000fffe0ff */
[----:B------:R-:W-:Y:S01]  /*2490*/  UIMAD UR9, UR27, UR26, UR9 ;  /* 0x0000001a1b0972a4 */ /* 0x000fe2000f8e0209 */
[----:B----4-:R-:W-:Y:S02]  /*24a0*/  @!P3 IADD3.X R10, R27, UR29, RZ, P0, !PT ;  /* 0x0000001d1b0abc10 */ /* 0x010fe400087fe4ff */
[----:B------:R-:W-:Y:S01]  /*24b0*/  @!P3 LEA R8, P0, R9, c[0x0][0x258], 0x2 ;  /* 0x000096000908ba11 */ /* 0x000fe200078010ff */
[----:B------:R-:W-:Y:S01]  /*24c0*/  IMAD.WIDE.U32 R4, R28, UR23, R38 ;  /* 0x000000171c047c25 */ /* 0x000fe2000f8e0026 */
[----:B------:R-:W-:-:S02]  /*24d0*/  LOP3.LUT P4, RZ, R13, 0x1, RZ, 0xc0, !PT ;  /* 0x000000010dff7812 */ /* 0x000fc4000788c0ff */
[----:B------:R-:W-:Y:S01]  /*24e0*/  @!P3 LEA.HI.X R9, R9, c[0x0][0x25c], R10, 0x2, P0 ;  /* 0x000097000909ba11 */ /* 0x000fe200000f140a */
[----:B------:R-:W-:Y:S01]  /*24f0*/  UIMAD UR6, UR22, UR6, URZ ;  /* 0x00000006160672a4 */ /* 0x000fe2000f8e023f */
[----:B------:R-:W-:Y:S01]  /*2500*/  IADD3 R3, R5, UR9, RZ ;  /* 0x0000000905037c10 */ /* 0x000fe2000fffe0ff */
[----:B------:R1:W-:Y:S01]  /*2510*/  LDGSTS.E.BYPASS.LTC128B.128 [R12+0x13080], [R6.64+0x80], !P1 ;  /* 0x13080080060c7fae */ /* 0x0003e2000c901d52 */
[----:B------:R-:W-:Y:S02]  /*2520*/  LEA R2, P0, R4, c[0x0][0x1f0], 0x1 ;  /* 0x00007c0004027a11 */ /* 0x000fe400078008ff */
[----:B------:R-:W-:Y:S02]  /*2530*/  LOP3.LUT P5, RZ, R13, 0x2, RZ, 0xc0, !PT ;  /* 0x000000020dff7812 */ /* 0x000fe400078ac0ff */
[----:B------:R-:W-:Y:S01]  /*2540*/  ISETP.LT.OR P1, PT, R0, 0x1, !P4 ;  /* 0x000000010000780c */ /* 0x000fe20006721670 */
[----:B------:R-:W-:Y:S01]  /*2550*/  UIMAD UR6, UR15, UR7, UR6 ;  /* 0x000000070f0672a4 */ /* 0x000fe2000f8e0206 */
[----:B------:R-:W-:Y:S01]  /*2560*/  LEA.HI.X R3, R4, c[0x0][0x1f4], R3, 0x1, P0 ;  /* 0x00007d0004037a11 */ /* 0x000fe200000f0c03 */
[----:B------:R-:W-:Y:S01]  /*2570*/  ULDC UR9, c[0x0][0x20c] ;  /* 0x0000830000097ab9 */ /* 0x000fe20000000800 */
[----:B------:R-:W-:Y:S01]  /*2580*/  ISETP.LT.OR P0, PT, R0, 0x1, !P5 ;  /* 0x000000010000780c */ /* 0x000fe20006f01670 */
[----:B------:R-:W-:-:S02]  /*2590*/  UMOV UR7, 0x5 ;  /* 0x0000000500077882 */ /* 0x000fc40000000000 */
[----:B------:R-:W-:Y:S02]  /*25a0*/  USHF.L.U64.HI UR9, UR8, UR7, UR9 ;  /* 0x0000000708097299 */ /* 0x000fe40008010209 */
[----:B------:R-:W-:Y:S01]  /*25b0*/  USHF.L.U32 UR8, UR8, 0x5, URZ ;  /* 0x0000000508087899 */ /* 0x000fe2000800063f */
[----:B------:R-:W-:Y:S01]  /*25c0*/  IADD3 R5, R23, UR6, RZ ;  /* 0x0000000617057c10 */ /* 0x000fe2000fffe0ff */
[----:B------:R-:W-:Y:S02]  /*25d0*/  ULDC.64 UR6, c[0x0][0x290] ;  /* 0x0000a40000067ab9 */ /* 0x000fe40000000a00 */
[----:B------:R-:W-:Y:S01]  /*25e0*/  USHF.L.U32 UR28, UR8, 0x1, URZ ;  /* 0x00000001081c7899 */ /* 0x000fe2000800063f */
[----:B------:R-:W-:Y:S01]  /*25f0*/  IMAD.MOV.U32 R4, RZ, RZ, R22 ;  /* 0x000000ffff047224 */ /* 0x000fe200078e0016 */
[----:B------:R-:W-:Y:S01]  /*2600*/  UIMAD UR6, UR20, UR6, URZ ;  /* 0x00000006140672a4 */ /* 0x000fe2000f8e023f */
[----:B-1----:R-:W-:Y:S01]  /*2610*/  @!P3 IMAD.SHL.U32 R6, R35, 0x10, RZ ;  /* 0x000000102306b824 */ /* 0x002fe200078e00ff */
[----:B------:R-:W-:-:S04]  /*2620*/  ISETP.LT.OR P2, PT, R0, 0x21, !P4 ;  /* 0x000000210000780c */ /* 0x000fc80006741670 */
[----:B------:R1:W-:Y:S01]  /*2630*/  @!P3 LDGSTS.E.BYPASS.LTC128B.128 [R6+0x20080], [R8.64] ;  /* 0x200800000806bfae */ /* 0x0003e2000b901d52 */
[----:B------:R-:W-:-:S03]  /*2640*/  USHF.L.U64.HI UR27, UR8, 0x1, UR9 ;  /* 0x00000001081b7899 */ /* 0x000fc60008010209 */
[----:B------:R-:W0:Y:S01]  /*2650*/  LDGDEPBAR ;  /* 0x00000000000079af */ /* 0x000e220000000000 */
[----:B------:R-:W-:-:S03]  /*2660*/  UIMAD UR6, UR21, UR7, UR6 ;  /* 0x00000007150672a4 */ /* 0x000fc6000f8e0206 */
[----:B------:R2:W-:Y:S01]  /*2670*/  LDGSTS.E.BYPASS.LTC128B.128 [R12+0x18080], [R2.64], !P1 ;  /* 0x18080000020c7fae */ /* 0x0005e2000c901d52 */
[----:B------:R-:W-:-:S03]  /*2680*/  ISETP.LT.OR P1, PT, R0, 0x21, !P5 ;  /* 0x000000210000780c */ /* 0x000fc60006f21670 */
[----:B------:R-:W-:Y:S04]  /*2690*/  STL.64 [R1+0x38], R18 ;  /* 0x0000381201007387 */ /* 0x000fe80000100a00 */
[----:B------:R3:W-:Y:S04]  /*26a0*/  STL.64 [R1+0x10], R36 ;  /* 0x0000102401007387 */ /* 0x0007e80000100a00 */
[----:B------:R2:W-:Y:S01]  /*26b0*/  LDGSTS.E.BYPASS.LTC128B.128 [R12+0x1a080], [R2.64+0x80], !P0 ;  /* 0x1a080080020c7fae */ /* 0x0005e2000c101d52 */
[----:B------:R-:W-:-:S03]  /*26c0*/  LEA.HI R11, R32, R35, RZ, 0x2 ;  /* 0x00000023200b7211 */ /* 0x000fc600078f10ff */
[----:B------:R4:W-:Y:S01]  /*26d0*/  STL [R1+0x50], R27 ;  /* 0x0000501b01007387 */ /* 0x0009e20000100800 */
[----:B---3--:R-:W-:Y:S01]  /*26e0*/  IMAD.WIDE.U32 R36, R20, c[0x0][0x290], R4 ;  /* 0x0000a40014247a25 */ /* 0x008fe200078e0004 */
[----:B--2---:R-:W-:-:S04]  /*26f0*/  IADD3 R2, P0, R2, UR28, RZ ;  /* 0x0000001c02027c10 */ /* 0x004fc8000ff1e0ff */
[----:B------:R-:W-:Y:S01]  /*2700*/  IADD3 R33, R37, UR6, RZ ;  /* 0x0000000625217c10 */ /* 0x000fe2000fffe0ff */
[----:B------:R-:W-:Y:S01]  /*2710*/  IMAD.U32 R4, RZ, RZ, UR15 ;  /* 0x0000000fff047e24 */ /* 0x000fe2000f8e00ff */
[----:B------:R-:W-:Y:S01]  /*2720*/  IADD3.X R3, R3, UR27, RZ, P0, !PT ;  /* 0x0000001b03037c10 */ /* 0x000fe200087fe4ff */
[----:B------:R-:W-:Y:S01]  /*2730*/  ULDC.64 UR6, c[0x0][0x238] ;  /* 0x00008e0000067ab9 */ /* 0x000fe20000000a00 */
[----:B------:R-:W-:Y:S02]  /*2740*/  IADD3 R0, P0, R36, UR25, RZ ;  /* 0x0000001924007c10 */ /* 0x000fe4000ff1e0ff */
[----:B----4-:R-:W-:Y:S01]  /*2750*/  LEA.HI R27, R32, R35, RZ, 0x5 ;  /* 0x00000023201b7211 */ /* 0x010fe200078f28ff */
[----:B------:R2:W-:Y:S01]  /*2760*/  LDGSTS.E.BYPASS.LTC128B.128 [R12+0x19080], [R2.64], !P2 ;  /* 0x19080000020c7fae */ /* 0x0005e2000d101d52 */
[----:B------:R-:W-:Y:S02]  /*2770*/  IADD3.X R5, R33, UR29, RZ, P0, !PT ;  /* 0x0000001d21057c10 */ /* 0x000fe400087fe4ff */
[----:B------:R-:W-:Y:S01]  /*2780*/  LEA R22, P0, R0, c[0x0][0x280], 0x2 ;  /* 0x0000a00000167a11 */ /* 0x000fe200078010ff */
[----:B------:R2:W-:Y:S01]  /*2790*/  LDGSTS.E.BYPASS.LTC128B.128 [R12+0x1b080], [R2.64+0x80], !P1 ;  /* 0x1b080080020c7fae */ /* 0x0005e2000c901d52 */
[----:B------:R-:W-:Y:S01]  /*27a0*/  SHF.R.S32.HI R7, RZ, 0x5, R27 ;  /* 0x00000005ff077819 */ /* 0x000fe2000001141b */
[----:B-1----:R-:W-:Y:S01]  /*27b0*/  IMAD.WIDE.U32 R8, R4, c[0x0][0x238], R24 ;  /* 0x00008e0004087a25 */ /* 0x002fe200078e0018 */
[----:B------:R-:W-:-:S02]  /*27c0*/  LEA.HI.X R23, R0, c[0x0][0x284], R5, 0x2, P0 ;  /* 0x0000a10000177a11 */ /* 0x000fc400000f1405 */
[--C-:B------:R-:W-:Y:S02]  /*27d0*/  SHF.R.S32.HI R19, RZ, 0x2, R11.reuse ;  /* 0x00000002ff137819 */ /* 0x100fe4000001140b */
[----:B------:R-:W-:Y:S01]  /*27e0*/  SHF.R.S32.HI R4, RZ, 0x1f, R11 ;  /* 0x0000001fff047819 */ /* 0x000fe2000001140b */
[----:B------:R-:W-:Y:S01]  /*27f0*/  UIMAD UR6, UR22, UR6, URZ ;  /* 0x00000006160672a4 */ /* 0x000fe2000f8e023f */
[----:B------:R-:W-:-:S03]  /*2800*/  LEA.HI R6, R27, R7, RZ, 0x1 ;  /* 0x000000071b067211 */ /* 0x000fc600078f08ff */
[----:B------:R-:W-:Y:S01]  /*2810*/  UIMAD UR6, UR15, UR7, UR6 ;  /* 0x000000070f0672a4 */ /* 0x000fe2000f8e0206 */
[----:B------:R-:W-:Y:S02]  /*2820*/  LOP3.LUT R6, R6, 0xfffffffe, RZ, 0xc0, !PT ;  /* 0xfffffffe06067812 */ /* 0x000fe400078ec0ff */
[----:B--2---:R-:W-:-:S04]  /*2830*/  LEA.HI R2, R32, R35, RZ, 0x4 ;  /* 0x0000002320027211 */ /* 0x004fc800078f20ff */
[----:B------:R-:W-:Y:S02]  /*2840*/  SHF.R.S32.HI R5, RZ, 0x4, R2 ;  /* 0x00000004ff057819 */ /* 0x000fe40000011402 */
[C---:B------:R-:W-:Y:S02]  /*2850*/  LOP3.LUT R0, R2.reuse, 0xfffffff0, RZ, 0xc0, !PT ;  /* 0xfffffff002007812 */ /* 0x040fe400078ec0ff */
[----:B------:R-:W-:Y:S02]  /*2860*/  LEA.HI R3, R2, R5, RZ, 0x1 ;  /* 0x0000000502037211 */ /* 0x000fe400078f08ff */
[----:B------:R-:W-:Y:S01]  /*2870*/  LEA.HI R2, R4, R19, RZ, 0x3 ;  /* 0x0000001304027211 */ /* 0x000fe200078f18ff */
[----:B------:R-:W-:-:S03]  /*2880*/  IMAD.IADD R0, R35, 0x1, -R0 ;  /* 0x0000000123007824 */ /* 0x000fc600078e0a00 */
[----:B------:R-:W-:Y:S02]  /*2890*/  LOP3.LUT R2, R2, 0xfffffff8, RZ, 0xc0, !PT ;  /* 0xfffffff802027812 */ /* 0x000fe400078ec0ff */
[----:B------:R-:W-:Y:S01]  /*28a0*/  SHF.R.S32.HI R10, RZ, 0x1f, R0 ;  /* 0x0000001fff0a7819 */ /* 0x000fe20000011400 */
[----:B------:R-:W-:Y:S01]  /*28b0*/  IMAD.IADD R15, R7, 0x1, -R6 ;  /* 0x00000001070f7824 */ /* 0x000fe200078e0a06 */
[----:B------:R-:W-:Y:S01]  /*28c0*/  LOP3.LUT R6, R3, 0xfffffffe, RZ, 0xc0, !PT ;  /* 0xfffffffe03067812 */ /* 0x000fe200078ec0ff */
[----:B------:R-:W-:Y:S01]  /*28d0*/  IMAD.SHL.U32 R4, R26, 0x40, RZ ;  /* 0x000000401a047824 */ /* 0x000fe200078e00ff */
[----:B------:R-:W-:Y:S01]  /*28e0*/  LEA.HI R10, R10, R0, RZ, 0x3 ;  /* 0x000000000a0a7211 */ /* 0x000fe200078f18ff */
[----:B------:R-:W-:Y:S01]  /*28f0*/  IMAD.IADD R19, R19, 0x1, -R2 ;  /* 0x0000000113137824 */ /* 0x000fe200078e0a02 */
[----:B------:R-:W-:Y:S01]  /*2900*/  IADD3 R3, R9, UR6, RZ ;  /* 0x0000000609037c10 */ /* 0x000fe2000fffe0ff */
[----:B------:R-:W-:Y:S01]  /*2910*/  IMAD.MOV.U32 R2, RZ, RZ, R8 ;  /* 0x000000ffff027224 */ /* 0x000fe200078e0008 */
[----:B------:R-:W-:Y:S01]  /*2920*/  LOP3.LUT R4, R4, 0x1c0, RZ, 0xc0, !PT ;  /* 0x000001c004047812 */ /* 0x000fe200078ec0ff */
[----:B------:R-:W-:Y:S01]  /*2930*/  IMAD.SHL.U32 R18, R15, 0x10, RZ ;  /* 0x000000100f127824 */ /* 0x000fe200078e00ff */
[----:B------:R-:W-:Y:S01]  /*2940*/  LOP3.LUT R7, R10, 0xfffffff8, RZ, 0xc0, !PT ;  /* 0xfffffff80a077812 */ /* 0x000fe200078ec0ff */
[----:B------:R-:W-:Y:S01]  /*2950*/  IMAD.WIDE.U32 R40, R20, c[0x0][0x240], R2 ;  /* 0x0000900014287a25 */ /* 0x000fe200078e0002 */
[----:B------:R-:W-:Y:S01]  /*2960*/  LOP3.LUT R3, R4, 0x8, R29, 0xf8, !PT ;  /* 0x0000000804037812 */ /* 0x000fe200078ef81d */
[----:B------:R-:W-:-:S02]  /*2970*/  ULDC.64 UR6, c[0x0][0x240] ;  /* 0x0000900000067ab9 */ /* 0x000fc40000000a00 */
[----:B------:R-:W-:Y:S01]  /*2980*/  IMAD.IADD R9, R5, 0x1, -R6 ;  /* 0x0000000105097824 */ /* 0x000fe200078e0a06 */
[----:B------:R-:W-:Y:S01]  /*2990*/  LOP3.LUT R5, R4, 0x10, R18, 0xf8, !PT ;  /* 0x0000001004057812 */ /* 0x000fe200078ef812 */
[----:B------:R-:W-:Y:S01]  /*29a0*/  IMAD.SHL.U32 R2, R19, 0x40, RZ ;  /* 0x0000004013027824 */ /* 0x000fe200078e00ff */
[----:B------:R-:W-:Y:S01]  /*29b0*/  SHF.R.U32.HI R8, RZ, 0x3, R4 ;  /* 0x00000003ff087819 */ /* 0x000fe20000011604 */
[----:B------:R-:W-:Y:S01]  /*29c0*/  IMAD.IADD R7, R0, 0x1, -R7 ;  /* 0x0000000100077824 */ /* 0x000fe200078e0a07 */
[----:B------:R-:W-:Y:S01]  /*29d0*/  LOP3.LUT R13, R5, 0x8, R29, 0xf8, !PT ;  /* 0x00000008050d7812 */ /* 0x000fe200078ef81d */
[----:B------:R-:W-:Y:S01]  /*29e0*/  IMAD.SHL.U32 R0, R21, 0x8, RZ ;  /* 0x0000000815007824 */ /* 0x000fe200078e00ff */
[----:B------:R-:W-:Y:S01]  /*29f0*/  LOP3.LUT R2, R2, 0x1c0, RZ, 0xc0, !PT ;  /* 0x000001c002027812 */ /* 0x000fe200078ec0ff */
[----:B------:R-:W-:Y:S01]  /*2a00*/  IMAD R6, R9, 0x800, R30 ;  /* 0x0000080009067824 */ /* 0x000fe200078e021e */
[----:B------:R-:W-:Y:S02]  /*2a10*/  LOP3.LUT R5, R3, R8, RZ, 0x3c, !PT ;  /* 0x0000000803057212 */ /* 0x000fe400078e3cff */
[----:B------:R-:W-:-:S02]  /*2a20*/  LOP3.LUT R0, R0, 0x18, RZ, 0xc0, !PT ;  /* 0x0000001800007812 */ /* 0x000fc400078ec0ff */
[----:B------:R-:W-:Y:S01]  /*2a30*/  SHF.R.U32.HI R4, RZ, 0x3, R2 ;  /* 0x00000003ff047819 */ /* 0x000fe20000011602 */
[----:B------:R-:W-:Y:S02]  /*2a40*/  IMAD.SHL.U32 R3, R9, 0x20, RZ ;  /* 0x0000002009037824 */ /* 0x000fe400078e00ff */
[----:B------:R-:W-:Y:S01]  /*2a50*/  IMAD.IADD R5, R6, 0x1, R5 ;  /* 0x0000000106057824 */ /* 0x000fe200078e0205 */
[----:B------:R-:W-:Y:S02]  /*2a60*/  LOP3.LUT R6, R11, 0x3ffffffc, RZ, 0xc0, !PT ;  /* 0x3ffffffc0b067812 */ /* 0x000fe400078ec0ff */
[----:B------:R-:W-:Y:S01]  /*2a70*/  LOP3.LUT R11, R4, R2, R0, 0x1e, !PT ;  /* 0x00000002040b7212 */ /* 0x000fe200078e1e00 */
[----:B------:R-:W-:Y:S01]  /*2a80*/  IMAD.SHL.U32 R4, R7, 0x40, RZ ;  /* 0x0000004007047824 */ /* 0x000fe200078e00ff */
[----:B------:R-:W-:Y:S01]  /*2a90*/  LOP3.LUT R14, R0, 0x20, R3, 0xf8, !PT ;  /* 0x00000020000e7812 */ /* 0x000fe200078ef803 */
[----:B------:R-:W-:Y:S02]  /*2aa0*/  IMAD.IADD R3, R35, 0x1, -R6 ;  /* 0x0000000123037824 */ /* 0x000fe400078e0a06 */
[----:B------:R-:W-:Y:S01]  /*2ab0*/  IMAD.SHL.U32 R2, R15, 0x400, RZ ;  /* 0x000004000f027824 */ /* 0x000fe200078e00ff */
[----:B------:R-:W-:Y:S01]  /*2ac0*/  LOP3.LUT R4, R4, 0x1c0, RZ, 0xc0, !PT ;  /* 0x000001c004047812 */ /* 0x000fe200078ec0ff */
[----:B------:R-:W-:Y:S01]  /*2ad0*/  IMAD.SHL.U32 R6, R9, 0x8, RZ ;  /* 0x0000000809067824 */ /* 0x000fe200078e00ff */
[----:B------:R-:W-:Y:S01]  /*2ae0*/  LOP3.LUT R0, R13, R8, RZ, 0x3c, !PT ;  /* 0x000000080d007212 */ /* 0x000fe200078e3cff */
[----:B------:R-:W-:Y:S01]  /*2af0*/  IMAD.SHL.U32 R10, R10, 0x40, RZ ;  /* 0x000000400a0a7824 */ /* 0x000fe200078e00ff */
[----:B------:R-:W-:Y:S01]  /*2b00*/  SHF.R.U32.HI R8, RZ, 0x3, R4 ;  /* 0x00000003ff087819 */ /* 0x000fe20000011604 */
[----:B------:R-:W-:Y:S01]  /*2b10*/  IMAD R3, R3, 0x2, R2 ;  /* 0x0000000203037824 */ /* 0x000fe200078e0202 */
[----:B------:R-:W-:-:S03]  /*2b20*/  LOP3.LUT R6, R4, 0x8, R6, 0xf8, !PT ;  /* 0x0000000804067812 */ /* 0x000fc600078ef806 */
[----:B------:R-:W-:Y:S01]  /*2b30*/  IMAD.IADD R11, R3, 0x1, R11 ;  /* 0x00000001030b7824 */ /* 0x000fe200078e020b */
[----:B------:R-:W-:Y:S02]  /*2b40*/  LOP3.LUT R3, R10, 0xfffffe00, RZ, 0xc0, !PT ;  /* 0xfffffe000a037812 */ /* 0x000fe400078ec0ff */
[----:B------:R-:W-:-:S04]  /*2b50*/  LOP3.LUT R6, R6, R8, RZ, 0x3c, !PT ;  /* 0x0000000806067212 */ /* 0x000fc800078e3cff */
[----:B------:R-:W-:Y:S02]  /*2b60*/  IADD3 R214, R6, R3, R2 ;  /* 0x0000000306d67210 */ /* 0x000fe40007ffe002 */
[----:B------:R-:W-:-:S05]  /*2b70*/  LOP3.LUT R2, R27, 0xffffffe0, RZ, 0xc0, !PT ;  /* 0xffffffe01b027812 */ /* 0x000fca00078ec0ff */
[----:B------:R-:W-:Y:S01]  /*2b80*/  IMAD.IADD R6, R35, 0x1, -R2 ;  /* 0x0000000123067824 */ /* 0x000fe200078e0a02 */
[----:B------:R-:W-:-:S04]  /*2b90*/  UIMAD UR6, UR20, UR6, URZ ;  /* 0x00000006140672a4 */ /* 0x000fc8000f8e023f */
[----:B------:R-:W-:Y:S01]  /*2ba0*/  SHF.R.S32.HI R10, RZ, 0x1f, R6 ;  /* 0x0000001fff0a7819 */ /* 0x000fe20000011406 */
[----:B------:R-:W-:-:S03]  /*2bb0*/  UIMAD UR6, UR21, UR7, UR6 ;  /* 0x00000007150672a4 */ /* 0x000fc6000f8e0206 */
[----:B------:R-:W-:Y:S02]  /*2bc0*/  LEA.HI R10, R10, R6, RZ, 0x2 ;  /* 0x000000060a0a7211 */ /* 0x000fe400078f10ff */
[----:B------:R-:W-:Y:S01]  /*2bd0*/  LOP3.LUT R4, R8, R14, R4, 0x1e, !PT ;  /* 0x0000000e08047212 */ /* 0x000fe200078e1e04 */
[----:B------:R-:W-:Y:S01]  /*2be0*/  STL.64 [R1+0x8], R38 ;  /* 0x0000082601007387 */ /* 0x000fe20000100a00 */
[----:B------:R-:W-:Y:S02]  /*2bf0*/  LEA.HI.SX32 R2, R10, R18, 0x1e ;  /* 0x000000120a027211 */ /* 0x000fe400078ff2ff */
[----:B------:R-:W-:Y:S01]  /*2c00*/  LOP3.LUT R220, R4, R3, RZ, 0xfc, !PT ;  /* 0x0000000304dc7212 */ /* 0x000fe200078efcff */
[----:B------:R-:W-:Y:S01]  /*2c10*/  STL.64 [R1+0x30], R36 ;  /* 0x0000302401007387 */ /* 0x000fe20000100a00 */
[----:B------:R-:W-:-:S03]  /*2c20*/  IADD3 R4, R41, UR6, RZ ;  /* 0x0000000629047c10 */ /* 0x000fc6000fffe0ff */
[----:B------:R-:W-:Y:S01]  /*2c30*/  STL [R1+0x40], R33 ;  /* 0x0000402101007387 */ /* 0x000fe20000100800 */
[----:B------:R-:W-:Y:S01]  /*2c40*/  IADD3 R3, R12, 0x10080, RZ ;  /* 0x000100800c037810 */ /* 0x000fe20007ffe0ff */
[----:B------:R-:W-:Y:S02]  /*2c50*/  UIADD3 UR22, UR23, 0x1, URZ ;  /* 0x0000000117167890 */ /* 0x000fe4000fffe03f */
        /* <DEDUP_REMOVED lines=13> */
[----:B------:R-:W-:-:S03]  /*2d30*/  IMAD.SHL.U32 R231, R11, 0x2, RZ ;  /* 0x000000020be77824 */ /* 0x000fc600078e00ff */
[----:B------:R-:W0:Y:S01]  /*2d40*/  LDGDEPBAR ;  /* 0x00000000000079af */ /* 0x000e220000000000 */
[----:B------:R-:W-:-:S03]  /*2d50*/  IMAD R0, R9, 0x200, R0 ;  /* 0x0000020009007824 */ /* 0x000fc600078e0200 */
[----:B------:R-:W0:Y:S01]  /*2d60*/  LDGDEPBAR ;  /* 0x00000000000079af */ /* 0x000e220000000000 */
[----:B------:R-:W-:Y:S02]  /*2d70*/  SEL R215, R215, 0xfffffff0, !P1 ;  /* 0xfffffff0d7d77807 */ /* 0x000fe40004800000 */
        /* <DEDUP_REMOVED lines=33> */
.L_x_2046:
[----:B--2---:R-:W-:Y:S05]  /*2f90*/  BSYNC B0 ;  /* 0x0000000000007941 */ /* 0x004fea0003800000 */
.L_x_2045:
        /* <DEDUP_REMOVED lines=10> */
[----:B------:R-:W-:Y:S01]  /*3040*/  LOP3.LUT P0, RZ, R19, 0x4, RZ, 0xc0, !PT ;  /* 0x0000000413ff7812 */ /* 0x000fe2000780c0ff */
[----:B------:R-:W-:Y:S01]  /*3050*/  IMAD.SHL.U32 R213, R5, 0x2, RZ ;  /* 0x0000000205d57824 */ /* 0x000fe200078e00ff */
[----:B------:R-:W-:Y:S01]  /*3060*/  LOP3.LUT P1, RZ, R7, 0x4, RZ, 0xc0, !PT ;  /* 0x0000000407ff7812 */ /* 0x000fe2000782c0ff */
[----:B------:R-:W-:Y:S01]  /*3070*/  IMAD.IADD R2, R21, 0x1, -R2 ;  /* 0x0000000115027824 */ /* 0x000fe200078e0a02 */
[----:B------:R-:W-:Y:S01]  /*3080*/  IADD3 R230, R231, 0x204c0, RZ ;  /* 0x000204c0e7e67810 */ /* 0x000fe20007ffe0ff */
[----:B------:R-:W-:Y:S01]  /*3090*/  IMAD R215, R215, 0x2, R213 ;  /* 0x00000002d7d77824 */ /* 0x000fe200078e02d5 */
[----:B------:R-:W-:Y:S01]  /*30a0*/  SEL R218, R225, 0xffffffe0, !P1 ;  /* 0xffffffe0e1da7807 */ /* 0x000fe20004800000 */
[----:B------:R-:W-:Y:S01]  /*30b0*/  IMAD R2, R2, 0x4, R3 ;  /* 0x0000000402027824 */ /* 0x000fe200078e0203 */
[----:B------:R-:W-:Y:S01]  /*30c0*/  CS2R R162, SRZ ;  /* 0x0000000000a27805 */ /* 0x000fe2000001ff00 */
[----:B------:R-:W-:Y:S01]  /*30d0*/  IMAD.MOV.U32 R219, RZ, RZ, 0x40 ;  /* 0x00000040ffdb7424 */ /* 0x000fe200078e00ff */
[----:B------:R-:W-:Y:S01]  /*30e0*/  IADD3 R222, R214, R218, RZ ;  /* 0x000000dad6de7210 */ /* 0x000fe20007ffe0ff */
[----:B------:R-:W-:Y:S01]  /*30f0*/  IMAD.SHL.U32 R4, R2, 0x2, RZ ;  /* 0x0000000202047824 */ /* 0x000fe200078e00ff */
[----:B------:R-:W-:Y:S01]  /*3100*/  CS2R R160, SRZ ;  /* 0x0000000000a07805 */ /* 0x000fe2000001ff00 */
[----:B------:R-:W-:Y:S01]  /*3110*/  @P0 IADD3 R230, R13, -0x40, RZ ;  /* 0xffffffc00de60810 */ /* 0x000fe20007ffe0ff */
[----:B------:R-:W-:Y:S01]  /*3120*/  IMAD R217, R216, 0x2, R213 ;  /* 0x00000002d8d97824 */ /* 0x000fe200078e02d5 */
[----:B------:R-:W-:Y:S01]  /*3130*/  LOP3.LUT P0, RZ, R7, 0x2, RZ, 0xc0, !PT ;  /* 0x0000000207ff7812 */ /* 0x000fe2000780c0ff */
[----:B------:R1:W-:Y:S01]  /*3140*/  STL [R1+0x44], R4 ;  /* 0x0000440401007387 */ /* 0x0003e20000100800 */
[----:B------:R-:W-:Y:S01]  /*3150*/  IADD3 R0, -R4, UR17, RZ ;  /* 0x0000001104007c10 */ /* 0x000fe2000fffe1ff */
[----:B------:R-:W-:Y:S01]  /*3160*/  CS2R R158, SRZ ;  /* 0x00000000009e7805 */ /* 0x000fe2000001ff00 */
[----:B------:R-:W-:Y:S01]  /*3170*/  SEL R221, R221, 0xfffffff0, !P0 ;  /* 0xfffffff0dddd7807 */ /* 0x000fe20004000000 */
[----:B------:R-:W-:Y:S01]  /*3180*/  CS2R R156, SRZ ;  /* 0x00000000009c7805 */ /* 0x000fe2000001ff00 */
[----:B------:R-:W-:Y:S01]  /*3190*/  CS2R R154, SRZ ;  /* 0x00000000009a7805 */ /* 0x000fe2000001ff00 */
[----:B------:R1:W-:Y:S01]  /*31a0*/  STL [R1], R0 ;  /* 0x0000000001007387 */ /* 0x0003e20000100800 */
        /* <DEDUP_REMOVED lines=62> */
[----:B------:R-:W-:Y:S01]  /*3590*/  SEL R219, R219, 0xffffffc0, !P1 ;  /* 0xffffffc0dbdb7807 */ /* 0x000fe20004800000 */
[----:B------:R-:W-:Y:S01]  /*35a0*/  IMAD.IADD R224, R221, 0x1, R222 ;  /* 0x00000001dde07824 */ /* 0x000fe200078e02de */
[----:B------:R-:W-:-:S02]  /*35b0*/  USHF.L.U64.HI UR20, UR4, 0x5, UR5 ;  /* 0x0000000504147899 */ /* 0x000fc40008010205 */
[----:B------:R-:W-:Y:S02]  /*35c0*/  USHF.L.U32 UR21, UR4, 0x5, URZ ;  /* 0x0000000504157899 */ /* 0x000fe4000800063f */
[----:B------:R-:W-:Y:S02]  /*35d0*/  UMOV UR5, URZ ;  /* 0x0000003f00057c82 */ /* 0x000fe40008000000 */
[----:B------:R-:W-:Y:S02]  /*35e0*/  UMOV UR22, 0x1 ;  /* 0x0000000100167882 */ /* 0x000fe40000000000 */
[----:B-1----:R-:W-:Y:S02]  /*35f0*/  UMOV UR24, URZ ;  /* 0x0000003f00187c82 */ /* 0x002fe40008000000 */
.L_x_2049:
        /* <DEDUP_REMOVED lines=153> */
[----:B------:R-:W-:Y:S02]  /*3f90*/  UIMAD UR4, UR17, UR7, UR4 ;  /* 0x00000007110472a4 */ /* 0x000fe4000f8e0204 */
[----:B------:R-:W3:Y:S01]  /*3fa0*/  LDL R232, [R1+0x5c] ;  /* 0x00005c0001e87983 */ /* 0x000ee20000100800 */
[----:B------:R-:W-:Y:S02]  /*3fb0*/  USHF.L.U32 UR6, UR26, 0x6, URZ ;  /* 0x000000061a067899 */ /* 0x000fe4000800063f */
[----:B------:R-:W-:Y:S01]  /*3fc0*/  UIADD3 UR4, UR27, UR4, URZ ;  /* 0x000000041b047290 */ /* 0x000fe2000fffe03f */
[----:B------:R-:W3:Y:S03]  /*3fd0*/  LDL R240, [R1+0x2c] ;  /* 0x00002c0001f07983 */ /* 0x000ee60000100800 */
[----:B------:R-:W-:Y:S01]  /*3fe0*/  USHF.L.U64.HI UR4, UR26, 0x6, UR4 ;  /* 0x000000061a047899 */ /* 0x000fe20008010204 */
[----:B--2---:R-:W-:Y:S05]  /*3ff0*/  IADD3 R169, P2, P1, R236, UR6, R169 ;  /* 0x00000006eca97c10 */ /* 0x004fea000f95e0a9 */
[----:B-----5:R-:W-:Y:S02]  /*4000*/  IADD3.X R174, R234, UR4, R174, P2, P1 ;  /* 0x00000004eaae7c10 */ /* 0x020fe400097e24ae */
[C---:B----4-:R-:W-:Y:S04]  /*4010*/  @!P3 IADD3 R0, P1, R2.reuse, R238, RZ ;  /* 0x000000ee0200b210 */ /* 0x050fe80007f3e0ff */
[----:B---3--:R-:W-:Y:S02]  /*4020*/  @!P3 LEA.HI.X.SX32 R2, R2, R235, 0x1, P1 ;  /* 0x000000eb0202b211 */ /* 0x008fe400008f0eff */
[C---:B------:R-:W-:Y:S01]  /*4030*/  @!P3 LEA R172, P1, R0.reuse, c[0x0][0x258], 0x2 ;  /* 0x0000960000acba11 */ /* 0x040fe200078210ff */
[----:B------:R-:W1:Y:S03]  /*4040*/  S2R R235, SR_TID.X ;  /* 0x0000000000eb7919 */ /* 0x000e660000002100 */
[----:B------:R-:W-:Y:S02]  /*4050*/  @!P3 LEA.HI.X R173, R0, c[0x0][0x25c], R2, 0x2, P1 ;  /* 0x0000970000adba11 */ /* 0x000fe400008f1402 */
[----:B------:R-:W-:Y:S01]  /*4060*/  IADD3 R0, P1, R236, UR6, RZ ;  /* 0x00000006ec007c10 */ /* 0x000fe2000ff3e0ff */
[----:B------:R-:W-:Y:S01]  /*4070*/  UIMAD UR6, UR17, -0x40, UR13 ;  /* 0xffffffc0110678a4 */ /* 0x000fe2000f8e020d */
[----:B------:R-:W-:Y:S02]  /*4080*/  LOP3.LUT P2, RZ, R240, 0x1, RZ, 0xc0, !PT ;  /* 0x00000001f0ff7812 */ /* 0x000fe4000784c0ff */
[----:B------:R-:W-:Y:S02]  /*4090*/  IADD3.X R2, R234, UR4, RZ, P1, !PT ;  /* 0x00000004ea027c10 */ /* 0x000fe40008ffe4ff */
[----:B------:R-:W2:Y:S01]  /*40a0*/  S2R R234, SR_TID.X ;  /* 0x0000000000ea7919 */ /* 0x000ea20000002100 */
[C---:B------:R-:W-:Y:S04]  /*40b0*/  LEA R170, P1, R0.reuse, c[0x0][0x160], 0x1 ;  /* 0x0000580000aa7a11 */ /* 0x040fe800078208ff */
[----:B------:R-:W-:Y:S01]  /*40c0*/  LEA.HI.X R171, R0, c[0x0][0x164], R2, 0x1, P1 ;  /* 0x0000590000ab7a11 */ /* 0x000fe200008f0c02 */
[----:B------:R-:W-:Y:S01]  /*40d0*/  IMAD.U32 R0, RZ, RZ, UR22 ;  /* 0x00000016ff007e24 */ /* 0x000fe2000f8e00ff */
[C---:B------:R-:W-:Y:S03]  /*40e0*/  LEA R168, P1, R169.reuse, c[0x0][0x160], 0x1 ;  /* 0x00005800a9a87a11 */ /* 0x040fe600078208ff */
[----:B------:R-:W-:Y:S01]  /*40f0*/  IMAD R0, R0, 0x4000, R232 ;  /* 0x0000400000007824 */ /* 0x000fe200078e02e8 */
[----:B------:R-:W-:Y:S01]  /*4100*/  LEA.HI.X R169, R169, c[0x0][0x164], R174, 0x1, P1 ;  /* 0x00005900a9a97a11 */ /* 0x000fe200008f0cae */
[----:B------:R-:W3:Y:S01]  /*4110*/  S2R R232, SR_TID.X ;  /* 0x0000000000e87919 */ /* 0x000ee20000002100 */
[----:B--2---:R-:W-:Y:S04]  /*4120*/  SHF.R.S32.HI R234, RZ, 0x1f, R234 ;  /* 0x0000001fffea7819 */ /* 0x004fe800000114ea */
[----:B-1----:R-:W-:Y:S04]  /*4130*/  LEA.HI R234, R234, R235, RZ, 0x3 ;  /* 0x000000ebeaea7211 */ /* 0x002fe800078f18ff */
[----:B------:R-:W-:Y:S04]  /*4140*/  SHF.R.S32.HI R234, RZ, 0x3, R234 ;  /* 0x00000003ffea7819 */ /* 0x000fe800000114ea */
[----:B------:R-:W-:Y:S01]  /*4150*/  IADD3 R2, -R234, UR6, RZ ;  /* 0x00000006ea027c10 */ /* 0x000fe2000fffe1ff */
[----:B---3--:R-:W-:Y:S03]  /*4160*/  IMAD.SHL.U32 R232, R232, 0x4, RZ ;  /* 0x00000004e8e87824 */ /* 0x008fe600078e00ff */
        /* <DEDUP_REMOVED lines=18> */
.L_x_2047:
[----:B-12-4-:R-:W2:Y:S01]  /*4290*/  LDL R2, [R1+0x44] ;  /* 0x0000440001027983 */ /* 0x016ea20000100800 */
[----:B------:R-:W-:Y:S01]  /*42a0*/  ULEA UR6, UR23, 0x1, 0x6 ;  /* 0x0000000117067891 */ /* 0x000fe2000f8e303f */
[----:B------:R-:W-:Y:S01]  /*42b0*/  IMAD.U32 R0, RZ, RZ, UR13 ;  /* 0x0000000dff007e24 */ /* 0x000fe2000f8e00ff */
[----:B------:R-:W-:Y:S01]  /*42c0*/  USHF.L.U32 UR4, UR5, 0xd, URZ ;  /* 0x0000000d05047899 */ /* 0x000fe2000800063f */
[----:B------:R-:W4:Y:S01]  /*42d0*/  LDL R232, [R1] ;  /* 0x0000000001e87983 */ /* 0x000f220000100800 */
[----:B------:R-:W-:Y:S02]  /*42e0*/  UIADD3 UR6, UR12, UR6, -UR10 ;  /* 0x000000060c067290 */ /* 0x000fe4000fffe80a */
[----:B------:R-:W-:Y:S01]  /*42f0*/  UIADD3 UR25, UR23, 0x2, URZ ;  /* 0x0000000217197890 */ /* 0x000fe2000fffe03f */
[----:B------:R-:W0:Y:S03]  /*4300*/  LDGDEPBAR ;  /* 0x00000000000079af */ /* 0x000e260000000000 */
[----:B------:R-:W-:Y:S01]  /*4310*/  IADD3 R0, R233, UR6, -R0 ;  /* 0x00000006e9007c10 */ /* 0x000fe2000fffe800 */
[----:B------:R-:W-:Y:S02]  /*4320*/  UIADD3 UR6, UR4, 0x10, URZ ;  /* 0x0000001004067890 */ /* 0x000fe4000fffe03f */
[----:B------:R-:W-:Y:S02]  /*4330*/  UISETP.GE.AND UP0, UPT, UR25, UR11, UPT ;  /* 0x0000000b1900728c */ /* 0x000fe4000bf06270 */
[----:B--2---:R-:W-:Y:S05]  /*4340*/  IMAD.IADD R168, R0, 0x1, -R2 ;  /* 0x0000000100a87824 */ /* 0x004fea00078e0a02 */
[----:B----4-:R-:W-:Y:S02]  /*4350*/  IMNMX R2, R232, R168, PT ;  /* 0x000000a8e8027217 */ /* 0x010fe40003800200 */
[----:B------:R-:W-:Y:S02]  /*4360*/  IADD3 R0, R168, 0x8, RZ ;  /* 0x00000008a8007810 */ /* 0x000fe40007ffe0ff */
[----:B------:R-:W-:Y:S02]  /*4370*/  ISETP.GT.AND P1, PT, R2, RZ, PT ;  /* 0x000000ff0200720c */ /* 0x000fe40003f24270 */
[----:B------:R-:W-:Y:S02]  /*4380*/  IMNMX R0, R232, R0, PT ;  /* 0x00000000e8007217 */ /* 0x000fe40003800200 */
[----:B------:R-:W-:Y:S02]  /*4390*/  FSEL R186, R4, -INF , P1 ;  /* 0xff80000004ba7808 */ /* 0x000fe40000800000 */
[----:B------:R-:W-:Y:S03]  /*43a0*/  ISETP.GT.AND P1, PT, R2, 0x1, PT ;  /* 0x000000010200780c */ /* 0x000fe60003f24270 */
[--C-:B------:R-:W-:Y:S01]  /*43b0*/  FFMA.FTZ R234, R186, c[0x0][0x29c], -R3.reuse ;  /* 0x0000a700baea7a23 */ /* 0x100fe20000010803 */
[----:B------:R-:W-:Y:S02]  /*43c0*/  FSEL R185, R5, -INF , P1 ;  /* 0xff80000005b97808 */ /* 0x000fe40000800000 */
[----:B------:R-:W-:Y:S03]  /*43d0*/  ISETP.GT.AND P1, PT, R0, RZ, PT ;  /* 0x000000ff0000720c */ /* 0x000fe60003f24270 */
[--C-:B------:R-:W-:Y:S01]  /*43e0*/  FFMA.FTZ R233, R185, c[0x0][0x29c], -R3.reuse ;  /* 0x0000a700b9e97a23 */ /* 0x100fe20000010803 */
[----:B------:R-:W-:Y:S02]  /*43f0*/  FSEL R208, R6, -INF , P1 ;  /* 0xff80000006d07808 */ /* 0x000fe40000800000 */
[----:B------:R-:W-:Y:S03]  /*4400*/  ISETP.GT.AND P1, PT, R0, 0x1, PT ;  /* 0x000000010000780c */ /* 0x000fe60003f24270 */
[--C-:B------:R-:W-:Y:S01]  /*4410*/  FFMA.FTZ R208, R208, c[0x0][0x29c], -R226.reuse ;  /* 0x0000a700d0d07a23 */ /* 0x100fe200000108e2 */
[----:B------:R-:W-:Y:S02]  /*4420*/  FSEL R187, R7, -INF , P1 ;  /* 0xff80000007bb7808 */ /* 0x000fe40000800000 */
[-C--:B------:R-:W-:Y:S03]  /*4430*/  HMMA.16816.F32 R4, R164, R176.reuse, RZ ;  /* 0x000000b0a404723c */ /* 0x080fe600000018ff */
[----:B------:R-:W-:Y:S01]  /*4440*/  ISETP.GT.AND P1, PT, R2, 0x20, PT ;  /* 0x000000200200780c */ /* 0x000fe20003f24270 */
[--C-:B------:R-:W-:Y:S02]  /*4450*/  FFMA.FTZ R237, R187, c[0x0][0x29c], -R226.reuse ;  /* 0x0000a700bbed7a23 */ /* 0x100fe400000108e2 */
[----:B------:R-:W-:Y:S01]  /*4460*/  MUFU.EX2 R187, R208 ;  /* 0x000000d000bb7308 */ /* 0x000fe20000000800 */
        /* <DEDUP_REMOVED lines=25> */
[----:B------:R-:W-:Y:S01]  /*4600*/  IADD3 R2, R168, 0x20, RZ ;  /* 0x00000020a8027810 */ /* 0x000fe20007ffe0ff */
[--C-:B------:R-:W-:Y:S01]  /*4610*/  FFMA.FTZ R236, R32, c[0x0][0x29c], -R3.reuse ;  /* 0x0000a70020ec7a23 */ /* 0x100fe20000010803 */
[----:B------:R-:W-:Y:S01]  /*4620*/  FSEL R33, R33, -INF , P1 ;  /* 0xff80000021217808 */ /* 0x000fe20000800000 */
[----:B------:R-:W-:Y:S01]  /*4630*/  MUFU.EX2 R184, R184 ;  /* 0x000000b800b87308 */ /* 0x000fe20000000800 */
[----:B------:R-:W-:Y:S02]  /*4640*/  ISETP.GT.AND P1, PT, R0, 0x60, PT ;  /* 0x000000600000780c */ /* 0x000fe40003f24270 */
        /* <DEDUP_REMOVED lines=9> */
[----:B------:R-:W-:Y:S01]  /*46e0*/  FSEL R19, R8, -INF , P1 ;  /* 0xff80000008137808 */ /* 0x000fe20000800000 */
[----:B------:R-:W-:Y:S01]  /*46f0*/  FFMA.FTZ R3, R33, c[0x0][0x29c], -R3 ;  /* 0x0000a70021037a23 */ /* 0x000fe20000010803 */
[----:B------:R-:W-:Y:S01]  /*4700*/  ISETP.GT.AND P1, PT, R2, 0x1, PT ;  /* 0x000000010200780c */ /* 0x000fe20003f24270 */
[----:B------:R-:W-:Y:S01]  /*4710*/  FFMA.FTZ R226, R35, c[0x0][0x29c], -R226 ;  /* 0x0000a70023e27a23 */ /* 0x000fe200000108e2 */
[----:B------:R-:W-:Y:S01]  /*4720*/  LDSM.16.M88.4 R172, [R211+0x19080] ;  /* 0x01908000d3ac783b */ /* 0x000fe20000000200 */
[--C-:B------:R-:W-:Y:S01]  /*4730*/  FFMA.FTZ R242, R19, c[0x0][0x29c], -R227.reuse ;  /* 0x0000a70013f27a23 */ /* 0x100fe200000108e3 */
[----:B------:R-:W-:Y:S02]  /*4740*/  FSEL R18, R9, -INF , P1 ;  /* 0xff80000009127808 */ /* 0x000fe40000800000 */
[----:B------:R-:W-:Y:S01]  /*4750*/  ISETP.GT.AND P1, PT, R0, RZ, PT ;  /* 0x000000ff0000720c */ /* 0x000fe20003f24270 */
[----:B------:R-:W-:Y:S02]  /*4760*/  MUFU.EX2 R226, R226 ;  /* 0x000000e200e27308 */ /* 0x000fe40000000800 */
[--C-:B------:R-:W-:Y:S01]  /*4770*/  FFMA.FTZ R241, R18, c[0x0][0x29c], -R227.reuse ;  /* 0x0000a70012f17a23 */ /* 0x100fe200000108e3 */
[----:B------:R-:W-:Y:S02]  /*4780*/  FSEL R23, R10, -INF , P1 ;  /* 0xff8000000a177808 */ /* 0x000fe40000800000 */
[----:B------:R-:W-:Y:S03]  /*4790*/  ISETP.GT.AND P1, PT, R0, 0x1, PT ;  /* 0x000000010000780c */ /* 0x000fe60003f24270 */
[--C-:B------:R-:W-:Y:S01]  /*47a0*/  FFMA.FTZ R249, R23, c[0x0][0x29c], -R228.reuse ;  /* 0x0000a70017f97a23 */ /* 0x100fe200000108e4 */
[----:B------:R-:W-:Y:S02]  /*47b0*/  FSEL R22, R11, -INF , P1 ;  /* 0xff8000000b167808 */ /* 0x000fe40000800000 */
[C---:B---3--:R-:W-:Y:S02]  /*47c0*/  HMMA.16816.F32 R8, R180.reuse, R176, RZ ;  /* 0x000000b0b408723c */ /* 0x048fe400000018ff */
[----:B------:R-:W-:Y:S01]  /*47d0*/  ISETP.GT.AND P1, PT, R2, 0x20, PT ;  /* 0x000000200200780c */ /* 0x000fe20003f24270 */
[--C-:B------:R-:W-:Y:S03]  /*47e0*/  FFMA.FTZ R250, R22, c[0x0][0x29c], -R228.reuse ;  /* 0x0000a70016fa7a23 */ /* 0x100fe600000108e4 */
[----:B------:R-:W-:Y:S02]  /*47f0*/  FSEL R17, R12, -INF , P1 ;  /* 0xff8000000c117808 */ /* 0x000fe40000800000 */
[----:B------:R-:W-:Y:S04]  /*4800*/  ISETP.GT.AND P1, PT, R2, 0x21, PT ;  /* 0x000000210200780c */ /* 0x000fe80003f24270 */
[----:B------:R-:W-:Y:S01]  /*4810*/  FSEL R16, R13, -INF , P1 ;  /* 0xff8000000d107808 */ /* 0x000fe20000800000 */
[--C-:B------:R-:W-:Y:S01]  /*4820*/  FFMA.FTZ R240, R17, c[0x0][0x29c], -R227.reuse ;  /* 0x0000a70011f07a23 */ /* 0x100fe200000108e3 */
[----:B------:R-:W-:Y:S03]  /*4830*/  ISETP.GT.AND P1, PT, R0, 0x20, PT ;  /* 0x000000200000780c */ /* 0x000fe60003f24270 */
[--C-:B------:R-:W-:Y:S01]  /*4840*/  FFMA.FTZ R239, R16, c[0x0][0x29c], -R227.reuse ;  /* 0x0000a70010ef7a23 */ /* 0x100fe200000108e3 */
[----:B------:R-:W-:Y:S02]  /*4850*/  FSEL R21, R14, -INF , P1 ;  /* 0xff8000000e157808 */ /* 0x000fe40000800000 */
[----:B------:R-:W-:Y:S03]  /*4860*/  ISETP.GT.AND P1, PT, R0, 0x21, PT ;  /* 0x000000210000780c */ /* 0x000fe60003f24270 */
[--C-:B------:R-:W-:Y:S01]  /*4870*/  FFMA.FTZ R251, R21, c[0x0][0x29c], -R228.reuse ;  /* 0x0000a70015fb7a23 */ /* 0x100fe200000108e4 */
[----:B------:R-:W-:Y:S02]  /*4880*/  FSEL R20, R15, -INF , P1 ;  /* 0xff8000000f147808 */ /* 0x000fe40000800000 */
[-C--:B------:R-:W-:Y:S01]  /*4890*/  HMMA.16816.F32 R12, R180, R178.reuse, RZ ;  /* 0x000000b2b40c723c */ /* 0x080fe200000018ff */
[----:B------:R-:W-:Y:S02]  /*48a0*/  ISETP.GT.AND P1, PT, R2, 0x40, PT ;  /* 0x000000400200780c */ /* 0x000fe40003f24270 */
[--C-:B------:R-:W-:Y:S02]  /*48b0*/  FFMA.FTZ R252, R20, c[0x0][0x29c], -R228.reuse ;  /* 0x0000a70014fc7a23 */ /* 0x100fe400000108e4 */
[----:B------:R-:W-:Y:S02]  /*48c0*/  FSEL R24, R24, -INF , P1 ;  /* 0xff80000018187808 */ /* 0x000fe40000800000 */
[----:B------:R-:W-:Y:S01]  /*48d0*/  ISETP.GT.AND P1, PT, R2, 0x41, PT ;  /* 0x000000410200780c */ /* 0x000fe20003f24270 */
[C---:B------:R-:W-:Y:S01]  /*48e0*/  HMMA.16816.F32 R16, R164.reuse, R178, RZ ;  /* 0x000000b2a410723c */ /* 0x040fe200000018ff */
[----:B------:R-:W-:Y:S03]  /*48f0*/  LDSM.16.M88.4 R176, [R217+0xa080] ;  /* 0x00a08000d9b0783b */ /* 0x000fe60000000200 */
[----:B------:R-:W-:Y:S01]  /*4900*/  FSEL R25, R25, -INF , P1 ;  /* 0xff80000019197808 */ /* 0x000fe20000800000 */
[--C-:B------:R-:W-:Y:S01]  /*4910*/  FFMA.FTZ R238, R24, c[0x0][0x29c], -R227.reuse ;  /* 0x0000a70018ee7a23 */ /* 0x100fe200000108e3 */
[----:B------:R-:W-:Y:S02]  /*4920*/  ISETP.GT.AND P1, PT, R0, 0x40, PT ;  /* 0x000000400000780c */ /* 0x000fe40003f24270 */
[-C--:B------:R-:W-:Y:S01]  /*4930*/  HMMA.16816.F32 R20, R164, R188.reuse, RZ ;  /* 0x000000bca414723c */ /* 0x080fe200000018ff */
[--C-:B------:R-:W-:Y:S03]  /*4940*/  FFMA.FTZ R247, R25, c[0x0][0x29c], -R227.reuse ;  /* 0x0000a70019f77a23 */ /* 0x100fe600000108e3 */
[----:B------:R-:W-:Y:S02]  /*4950*/  FSEL R26, R26, -INF , P1 ;  /* 0xff8000001a1a7808 */ /* 0x000fe40000800000 */
[----:B------:R-:W-:Y:S03]  /*4960*/  ISETP.GT.AND P1, PT, R0, 0x41, PT ;  /* 0x000000410000780c */ /* 0x000fe60003f24270 */
[--C-:B------:R-:W-:Y:S03]  /*4970*/  FFMA.FTZ R168, R26, c[0x0][0x29c], -R228.reuse ;  /* 0x0000a7001aa87a23 */ /* 0x100fe600000108e4 */
[----:B------:R-:W-:Y:S02]  /*4980*/  FSEL R27, R27, -INF , P1 ;  /* 0xff8000001b1b7808 */ /* 0x000fe40000800000 */
[----:B------:R-:W-:Y:S04]  /*4990*/  ISETP.GT.AND P1, PT, R2, 0x60, PT ;  /* 0x000000600200780c */ /* 0x000fe80003f24270 */
[----:B------:R-:W-:Y:S02]  /*49a0*/  FSEL R28, R28, -INF , P1 ;  /* 0xff8000001c1c7808 */ /* 0x000fe40000800000 */
[----:B------:R-:W-:Y:S01]  /*49b0*/  ISETP.GT.AND P1, PT, R2, 0x61, PT ;  /* 0x000000610200780c */ /* 0x000fe20003f24270 */
[--C-:B------:R-:W-:Y:S02]  /*49c0*/  FFMA.FTZ R2, R27, c[0x0][0x29c], -R228.reuse ;  /* 0x0000a7001b027a23 */ /* 0x100fe400000108e4 */
[C---:B------:R-:W-:Y:S01]  /*49d0*/  HMMA.16816.F32 R24, R180.reuse, R188, RZ ;  /* 0x000000bcb418723c */ /* 0x040fe200000018ff */
[----:B------:R-:W-:Y:S01]  /*49e0*/  MUFU.EX2 R188, R242 ;  /* 0x000000f200bc7308 */ /* 0x000fe20000000800 */
[----:B------:R-:W-:Y:S01]  /*49f0*/  FSEL R29, R29, -INF , P1 ;  /* 0xff8000001d1d7808 */ /* 0x000fe20000800000 */
[--C-:B------:R-:W-:Y:S01]  /*4a00*/  FFMA.FTZ R248, R28, c[0x0][0x29c], -R227.reuse ;  /* 0x0000a7001cf87a23 */ /* 0x100fe200000108e3 */
[----:B------:R-:W-:Y:S03]  /*4a10*/  ISETP.GT.AND P1, PT, R0, 0x60, PT ;  /* 0x000000600000780c */ /* 0x000fe60003f24270 */
[----:B------:R-:W-:Y:S01]  /*4a20*/  FFMA.FTZ R227, R29, c[0x0][0x29c], -R227 ;  /* 0x0000a7001de37a23 */ /* 0x000fe200000108e3 */
[----:B------:R-:W-:Y:S02]  /*4a30*/  FSEL R30, R30, -INF , P1 ;  /* 0xff8000001e1e7808 */ /* 0x000fe40000800000 */
[----:B------:R-:W-:Y:S01]  /*4a40*/  ISETP.GT.AND P1, PT, R0, 0x61, PT ;  /* 0x000000610000780c */ /* 0x000fe20003f24270 */
[----:B------:R-:W-:Y:S02]  /*4a50*/  MUFU.EX2 R189, R240 ;  /* 0x000000f000bd7308 */ /* 0x000fe40000000800 */
[--C-:B------:R-:W-:Y:S01]  /*4a60*/  FFMA.FTZ R0, R30, c[0x0][0x29c], -R228.reuse ;  /* 0x0000a7001e007a23 */ /* 0x100fe200000108e4 */
[----:B------:R-:W-:Y:S02]  /*4a70*/  FSEL R31, R31, -INF , P1 ;  /* 0xff8000001f1f7808 */ /* 0x000fe40000800000 */
[----:B------:R-:W-:Y:S03]  /*4a80*/  PLOP3.LUT P1, PT, PT, PT, UP0, 0x80, 0x0 ;  /* 0x000000000000781c */ /* 0x000fe60003f2f008 */
[----:B------:R-:W-:Y:S02]  /*4a90*/  FFMA.FTZ R228, R31, c[0x0][0x29c], -R228 ;  /* 0x0000a7001fe47a23 */ /* 0x000fe400000108e4 */
[-C--:B------:R-:W-:Y:S01]  /*4aa0*/  HMMA.16816.F32 R28, R180, R190.reuse, RZ ;  /* 0x000000beb41c723c */ /* 0x080fe200000018ff */
[----:B------:R-:W-:Y:S07]  /*4ab0*/  MUFU.EX2 R180, R237 ;  /* 0x000000ed00b47308 */ /* 0x000fee0000000800 */
[----:B------:R-:W-:Y:S01]  /*4ac0*/  HMMA.16816.F32 R32, R164, R190, RZ ;  /* 0x000000bea420723c */ /* 0x000fe200000018ff */
[----:B------:R-:W-:Y:S02]  /*4ad0*/  LDSM.16.M88.4 R164, [R211+0x18080] ;  /* 0x01808000d3a4783b */ /* 0x000fe40000000200 */
[----:B------:R-:W-:Y:S05]  /*4ae0*/  MUFU.EX2 R182, R243 ;  /* 0x000000f300b67308 */ /* 0x000fea0000000800 */
[-C--:B------:R-:W-:Y:S05]  /*4af0*/  HMMA.16816.F32 R4, R192, R196.reuse, R4 ;  /* 0x000000c4c004723c */ /* 0x080fea0000001804 */
[----:B------:R-:W-:Y:S03]  /*4b00*/  MUFU.EX2 R181, R245 ;  /* 0x000000f500b57308 */ /* 0x000fe60000000800 */
[C---:B------:R-:W-:Y:S07]  /*4b10*/  HMMA.16816.F32 R8, R200.reuse, R196, R8 ;  /* 0x000000c4c808723c */ /* 0x040fee0000001808 */
[----:B------:R-:W-:Y:S01]  /*4b20*/  MUFU.EX2 R197, R232 ;  /* 0x000000e800c57308 */ /* 0x000fe20000000800 */
[-C--:B------:R-:W-:Y:S08]  /*4b30*/  HMMA.16816.F32 R12, R200, R198.reuse, R12 ;  /* 0x000000c6c80c723c */ /* 0x080ff0000000180c */
[C---:B------:R-:W-:Y:S01]  /*4b40*/  HMMA.16816.F32 R16, R192.reuse, R198, R16 ;  /* 0x000000c6c010723c */ /* 0x040fe20000001810 */
[----:B------:R-:W-:Y:S07]  /*4b50*/  MUFU.EX2 R198, R185 ;  /* 0x000000b900c67308 */ /* 0x000fee0000000800 */
[-C--:B------:R-:W-:Y:S03]  /*4b60*/  HMMA.16816.F32 R20, R192, R204.reuse, R20 ;  /* 0x000000ccc014723c */ /* 0x080fe60000001814 */
[----:B------:R-:W-:Y:S05]  /*4b70*/  MUFU.EX2 R185, R246 ;  /* 0x000000f600b97308 */ /* 0x000fea0000000800 */
[C---:B------:R-:W-:Y:S05]  /*4b80*/  HMMA.16816.F32 R24, R200.reuse, R204, R24 ;  /* 0x000000ccc818723c */ /* 0x040fea0000001818 */
[----:B------:R-:W-:Y:S02]  /*4b90*/  MUFU.EX2 R196, R186 ;  /* 0x000000ba00c47308 */ /* 0x000fe40000000800 */
[----:B------:R-:W-:Y:S01]  /*4ba0*/  IMAD.MOV.U32 R204, RZ, RZ, R2 ;  /* 0x000000ffffcc7224 */ /* 0x000fe200078e0002 */
[-C--:B------:R-:W-:Y:S01]  /*4bb0*/  HMMA.16816.F32 R28, R200, R206.reuse, R28 ;  /* 0x000000cec81c723c */ /* 0x080fe2000000181c */
[----:B------:R-:W-:Y:S03]  /*4bc0*/  IMAD.U32 R2, RZ, RZ, UR4 ;  /* 0x00000004ff027e24 */ /* 0x000fe6000f8e00ff */
[----:B------:R-:W-:Y:S01]  /*4bd0*/  IMAD.MOV.U32 R205, RZ, RZ, R0 ;  /* 0x000000ffffcd7224 */ /* 0x000fe200078e0000 */
[----:B------:R-:W-:Y:S02]  /*4be0*/  MOV R0, UR6 ;  /* 0x0000000600007c02 */ /* 0x000fe40008000f00 */
[----:B------:R-:W-:Y:S01]  /*4bf0*/  IMAD.MOV.U32 R203, RZ, RZ, R168 ;  /* 0x000000ffffcb7224 */ /* 0x000fe200078e00a8 */
[----:B------:R-:W-:Y:S01]  /*4c00*/  HMMA.16816.F32 R32, R192, R206, R32 ;  /* 0x000000cec020723c */ /* 0x000fe20000001820 */
[----:B------:R-:W1:Y:S01]  /*4c10*/  LDSM.16.M88.4 R168, [R217+0x8080] ;  /* 0x00808000d9a8783b */ /* 0x000e620000000200 */
[----:B------:R2:W-:Y:S02]  /*4c20*/  MUFU.EX2 R192, R3 ;  /* 0x0000000300c07308 */ /* 0x0005e40000000800 */
[----:B------:R-:W-:Y:S03]  /*4c30*/  @P0 IADD3 R0, R2, -0x10, RZ ;  /* 0xfffffff002000810 */ /* 0x000fe60007ffe0ff */
[----:B------:R-:W-:Y:S02]  /*4c40*/  SEL R206, R225, 0xffffffe0, !P0 ;  /* 0xffffffe0e1ce7807 */ /* 0x000fe40004000000 */
[C---:B------:R-:W-:Y:S03]  /*4c50*/  IMAD.IADD R0, R214.reuse, 0x1, R0 ;  /* 0x00000001d6007824 */ /* 0x040fe600078e0200 */
[----:B------:R-:W3:Y:S10]  /*4c60*/  MUFU.EX2 R2, R234 ;  /* 0x000000ea00027308 */ /* 0x000ef40000000800 */
[----:B------:R-:W4:Y:S01]  /*4c70*/  MUFU.EX2 R195, R233 ;  /* 0x000000e900c37308 */ /* 0x000f220000000800 */
[----:B--2---:R-:W-:Y:S09]  /*4c80*/  LDS R3, [R229+0x20280] ;  /* 0x02028000e5037984 */ /* 0x004ff20000000800 */
[----:B------:R-:W2:Y:S01]  /*4c90*/  MUFU.EX2 R193, R236 ;  /* 0x000000ec00c17308 */ /* 0x000ea20000000800 */
[-C--:B-1----:R-:W-:Y:S09]  /*4ca0*/  HMMA.16816.F32 R4, R164, R168.reuse, R4 ;  /* 0x000000a8a404723c */ /* 0x082ff20000001804 */
[----:B------:R-:W1:Y:S01]  /*4cb0*/  MUFU.EX2 R183, R244 ;  /* 0x000000f400b77308 */ /* 0x000e620000000800 */
[C---:B------:R-:W-:Y:S09]  /*4cc0*/  HMMA.16816.F32 R8, R172.reuse, R168, R8 ;  /* 0x000000a8ac08723c */ /* 0x040ff20000001808 */
[----:B------:R-:W-:Y:S01]  /*4cd0*/  MUFU.EX2 R190, R241 ;  /* 0x000000f100be7308 */ /* 0x000fe20000000800 */
[-C--:B------:R-:W-:Y:S09]  /*4ce0*/  HMMA.16816.F32 R12, R172, R170.reuse, R12 ;  /* 0x000000aaac0c723c */ /* 0x080ff2000000180c */
[----:B------:R-:W5:Y:S01]  /*4cf0*/  MUFU.EX2 R194, R235 ;  /* 0x000000eb00c27308 */ /* 0x000f620000000800 */
        /* <DEDUP_REMOVED lines=12> */
[----:B------:R-:W2:Y:S06]  /*4dc0*/  LDSM.16.M88.4 R176, [R216+0xa080] ;  /* 0x00a08000d8b0783b */ /* 0x000eac0000000200 */
[----:B------:R-:W-:Y:S01]  /*4dd0*/  MUFU.EX2 R228, R228 ;  /* 0x000000e400e47308 */ /* 0x000fe20000000800 */
[-C--:B-1----:R-:W-:Y:S08]  /*4de0*/  HMMA.16816.F32 R4, R164, R168.reuse, R4 ;  /* 0x000000a8a404723c */ /* 0x082ff00000001804 */
[C---:B------:R-:W-:Y:S08]  /*4df0*/  HMMA.16816.F32 R8, R172.reuse, R168, R8 ;  /* 0x000000a8ac08723c */ /* 0x040ff00000001808 */
[-C--:B------:R-:W-:Y:S08]  /*4e00*/  HMMA.16816.F32 R12, R172, R170.reuse, R12 ;  /* 0x000000aaac0c723c */ /* 0x080ff0000000180c */
[C---:B------:R-:W-:Y:S01]  /*4e10*/  HMMA.16816.F32 R16, R164.reuse, R170, R16 ;  /* 0x000000aaa410723c */ /* 0x040fe20000001810 */
[----:B------:R-:W-:Y:S07]  /*4e20*/  LDSM.16.M88.4 R168, [R213+0xc080] ;  /* 0x00c08000d5a8783b */ /* 0x000fee0000000200 */
[-C--:B--2---:R-:W-:Y:S08]  /*4e30*/  HMMA.16816.F32 R20, R164, R176.reuse, R20 ;  /* 0x000000b0a414723c */ /* 0x084ff00000001814 */
[C---:B------:R-:W-:Y:S08]  /*4e40*/  HMMA.16816.F32 R24, R172.reuse, R176, R24 ;  /* 0x000000b0ac18723c */ /* 0x040ff00000001818 */
[-C--:B------:R-:W-:Y:S07]  /*4e50*/  HMMA.16816.F32 R28, R172, R178.reuse, R28 ;  /* 0x000000b2ac1c723c */ /* 0x080fee000000181c */
[----:B------:R-:W-:Y:S01]  /*4e60*/  IADD3 R172, R214, UR4, RZ ;  /* 0x00000004d6ac7c10 */ /* 0x000fe2000fffe0ff */
[----:B------:R-:W-:Y:S01]  /*4e70*/  HMMA.16816.F32 R32, R164, R178, R32 ;  /* 0x000000b2a420723c */ /* 0x000fe20000001820 */
[----:B------:R-:W-:Y:S03]  /*4e80*/  LDSM.16.M88.4 R176, [R213+0xe080] ;  /* 0x00e08000d5b0783b */ /* 0x000fe60000000200 */
[----:B------:R-:W-:Y:S05]  /*4e90*/  IMAD.SHL.U32 R172, R172, 0x2, RZ ;  /* 0x00000002acac7824 */ /* 0x000fea00078e00ff */
[----:B------:R-:W1:Y:S08]  /*4ea0*/  LDSM.16.M88.4 R164, [R172+0x1a080] ;  /* 0x01a08000aca4783b */ /* 0x000e700000000200 */
[----:B------:R-:W2:Y:S01]  /*4eb0*/  LDSM.16.M88.4 R172, [R172+0x1b080] ;  /* 0x01b08000acac783b */ /* 0x000ea20000000200 */
[-C--:B-1----:R-:W-:Y:S08]  /*4ec0*/  HMMA.16816.F32 R4, R164, R168.reuse, R4 ;  /* 0x000000a8a404723c */ /* 0x082ff00000001804 */
[C---:B--2---:R-:W-:Y:S08]  /*4ed0*/  HMMA.16816.F32 R8, R172.reuse, R168, R8 ;  /* 0x000000a8ac08723c */ /* 0x044ff00000001808 */
[-C--:B------:R-:W-:Y:S08]  /*4ee0*/  HMMA.16816.F32 R12, R172, R170.reuse, R12 ;  /* 0x000000aaac0c723c */ /* 0x080ff0000000180c */
[C---:B------:R-:W-:Y:S01]  /*4ef0*/  HMMA.16816.F32 R16, R164.reuse, R170, R16 ;  /* 0x000000aaa410723c */ /* 0x040fe20000001810 */
[----:B------:R-:W-:Y:S07]  /*4f00*/  LDSM.16.M88.4 R168, [R215+0xc080] ;  /* 0x00c08000d7a8783b */ /* 0x000fee0000000200 */
[-C--:B------:R-:W-:Y:S08]  /*4f10*/  HMMA.16816.F32 R20, R164, R176.reuse, R20 ;  /* 0x000000b0a414723c */ /* 0x080ff00000001814 */
[C---:B------:R-:W-:Y:S08]  /*4f20*/  HMMA.16816.F32 R24, R172.reuse, R176, R24 ;  /* 0x000000b0ac18723c */ /* 0x040ff00000001818 */
[-C--:B------:R-:W-:Y:S07]  /*4f30*/  HMMA.16816.F32 R28, R172, R178.reuse, R28 ;  /* 0x000000b2ac1c723c */ /* 0x080fee000000181c */
[----:B------:R-:W-:Y:S01]  /*4f40*/  IMAD.SHL.U32 R172, R0, 0x2, RZ ;  /* 0x0000000200ac7824 */ /* 0x000fe200078e00ff */
[----:B------:R-:W-:Y:S01]  /*4f50*/  HMMA.16816.F32 R32, R164, R178, R32 ;  /* 0x000000b2a420723c */ /* 0x000fe20000001820 */
[----:B------:R-:W-:Y:S08]  /*4f60*/  LDSM.16.M88.4 R176, [R215+0xe080] ;  /* 0x00e08000d7b0783b */ /* 0x000ff00000000200 */
[----:B------:R-:W1:Y:S08]  /*4f70*/  LDSM.16.M88.4 R164, [R172+0x1a080] ;  /* 0x01a08000aca4783b */ /* 0x000e700000000200 */
[----:B------:R-:W2:Y:S08]  /*4f80*/  LDSM.16.M88.4 R172, [R172+0x1b080] ;  /* 0x01b08000acac783b */ /* 0x000eb00000000200 */
[----:B------:R-:W-:Y:S01]  /*4f90*/  LDS R0, [R229+0x202a0] ;  /* 0x0202a000e5007984 */ /* 0x000fe20000000800 */
        /* <DEDUP_REMOVED lines=20> */
[----:B------:R-:W1:Y:S07]  /*50e0*/  LDSM.16.M88.4 R172, [R216+0xc080] ;  /* 0x00c08000d8ac783b */ /* 0x000e6e0000000200 */
[----:B------:R-:W-:Y:S01]  /*50f0*/  HMMA.16816.F32 R32, R164, R178, R32 ;  /* 0x000000b2a420723c */ /* 0x000fe20000001820 */
[----:B------:R-:W2:Y:S08]  /*5100*/  LDSM.16.M88.4 R164, [R212+0x1b080] ;  /* 0x01b08000d4a4783b */ /* 0x000eb00000000200 */
[----:B------:R-:W3:Y:S01]  /*5110*/  LDSM.16.M88.4 R176, [R216+0xe080] ;  /* 0x00e08000d8b0783b */ /* 0x000ee20000000200 */
        /* <DEDUP_REMOVED lines=11> */
[----:B----4-:R-:W-:Y:S02]  /*51d0*/  FMUL.FTZ R5, R195, R5 ;  /* 0x00000005c3057220 */ /* 0x010fe40000410000 */
[C---:B------:R-:W-:Y:S04]  /*51e0*/  HMMA.16816.F32 R24, R164.reuse, R176, R24 ;  /* 0x000000b0a418723c */ /* 0x040fe80000001818 */
[--C-:B------:R-:W-:Y:S02]  /*51f0*/  FADD.FTZ R6, R6, -R0.reuse ;  /* 0x8000000006067221 */ /* 0x100fe40000010000 */
[--C-:B------:R-:W-:Y:S02]  /*5200*/  FADD.FTZ R7, R7, -R0.reuse ;  /* 0x8000000007077221 */ /* 0x100fe40000010000 */
[-C--:B------:R-:W-:Y:S01]  /*5210*/  HMMA.16816.F32 R28, R164, R178.reuse, R28 ;  /* 0x000000b2a41c723c */ /* 0x080fe2000000181c */
[----:B------:R-:W-:Y:S03]  /*5220*/  MUFU.EX2 R165, R252 ;  /* 0x000000fc00a57308 */ /* 0x000fe60000000800 */
[----:B------:R-:W-:Y:S02]  /*5230*/  FMUL.FTZ R6, R187, R6 ;  /* 0x00000006bb067220 */ /* 0x000fe40000410000 */
[----:B------:R-:W-:Y:S01]  /*5240*/  FMUL.FTZ R7, R180, R7 ;  /* 0x00000007b4077220 */ /* 0x000fe20000410000 */
[----:B------:R-:W-:Y:S01]  /*5250*/  F2FP.PACK_AB R164, R192, R193 ;  /* 0x000000c1c0a4723e */ /* 0x000fe200000000ff */
        /* <DEDUP_REMOVED lines=12> */
[----:B-----5:R-:W-:Y:S01]  /*5320*/  F2FP.PACK_AB R168, R194, R198 ;  /* 0x000000c6c2a8723e */ /* 0x020fe200000000ff */
        /* <DEDUP_REMOVED lines=45> */
[----:B------:R1:W2:Y:S01]  /*5600*/  MUFU.EX2 R20, R204 ;  /* 0x000000cc00147308 */ /* 0x0002a20000000800 */
        /* <DEDUP_REMOVED lines=9> */
[----:B------:R-:W5:Y:S01]  /*56a0*/  MUFU.EX2 R16, R205 ;  /* 0x000000cd00107308 */ /* 0x000f620000000800 */
        /* <DEDUP_REMOVED lines=12> */
[----:B------:R-:W-:Y:S01]  /*5770*/  FMUL.FTZ R167, R167, R14 ;  /* 0x0000000ea7a77220 */ /* 0x000fe20000410000 */
[----:B-1----:R-:W-:Y:S01]  /*5780*/  SHF.L.U32 R204, R214, 0x1, RZ ;  /* 0x00000001d6cc7819 */ /* 0x002fe200000006ff */
[--C-:B------:R-:W-:Y:S01]  /*5790*/  FADD.FTZ R26, R26, -R0.reuse ;  /* 0x800000001a1a7221 */ /* 0x100fe20000010000 */
[----:B------:R-:W-:Y:S01]  /*57a0*/  STS [R230+0x2400], R17 ;  /* 0x00240011e6007388 */ /* 0x000fe20000000800 */
[----:B------:R-:W-:Y:S01]  /*57b0*/  F2FP.PACK_AB R8, R8, R35 ;  /* 0x000000230808723e */ /* 0x000fe200000000ff */
[--C-:B----4-:R-:W-:Y:S02]  /*57c0*/  FADD.FTZ R3, R27, -R0.reuse ;  /* 0x800000001b037221 */ /* 0x110fe40000010000 */
[----:B------:R1:W-:Y:S01]  /*57d0*/  STS [R231+0x23480], R4 ;  /* 0x02348004e7007388 */ /* 0x0003e20000000800 */
[----:B--2---:R-:W-:Y:S01]  /*57e0*/  F2FP.PACK_AB R2, R20, R23 ;  /* 0x000000171402723e */ /* 0x004fe200000000ff */
        /* <DEDUP_REMOVED lines=12> */
[--C-:B-1----:R-:W-:Y:S02]  /*58b0*/  FADD.FTZ R4, R15, -R0.reuse ;  /* 0x800000000f047221 */ /* 0x102fe40000010000 */
[----:B------:R-:W-:Y:S02]  /*58c0*/  FADD.FTZ R0, R31, -R0 ;  /* 0x800000001f007221 */ /* 0x000fe40000010000 */
[----:B------:R-:W-:Y:S01]  /*58d0*/  FMUL.FTZ R4, R165, R4 ;  /* 0x00000004a5047220 */ /* 0x000fe20000410000 */
[----:B-----5:R-:W-:Y:S01]  /*58e0*/  F2FP.PACK_AB R2, R228, R16 ;  /* 0x00000010e402723e */ /* 0x020fe200000000ff */
        /* <DEDUP_REMOVED lines=27> */
[----:B-1----:R-:W-:Y:S07]  /*5aa0*/  IMAD.SHL.U32 R3, R214, 0x2, RZ ;  /* 0x00000002d6037824 */ /* 0x002fee00078e00ff */
[----:B------:R-:W1:Y:S01]  /*5ab0*/  LDSM.16.MT88.4 R12, [R209+0x20480] ;  /* 0x02048000d10c783b */ /* 0x000e620000004200 */
[----:B------:R-:W-:Y:S02]  /*5ac0*/  IMAD.IADD R205, R3, 0x1, R206 ;  /* 0x0000000103cd7824 */ /* 0x000fe400078e02ce */
[----:B--2---:R-:W-:Y:S05]  /*5ad0*/  IMAD.SHL.U32 R0, R220, 0x2, RZ ;  /* 0x00000002dc007824 */ /* 0x004fea00078e00ff */
        /* <DEDUP_REMOVED lines=111> */
[----:B------:R-:W-:Y:S02]  /*61d0*/  IMAD.U32 R4, RZ, RZ, UR25 ;  /* 0x00000019ff047e24 */ /* 0x000fe4000f8e00ff */
        /* <DEDUP_REMOVED lines=14> */
[----:B------:R-:W-:Y:S02]  /*62c0*/  LEA R6, P1, R5, c[0x0][0x1f0], 0x1 ;  /* 0x00007c0005067a11 */ /* 0x000fe400078208ff */
[----:B------:R-:W-:Y:S02]  /*62d0*/  IADD3 R4, -R211, UR13, -R12 ;  /* 0x0000000dd3047c10 */ /* 0x000fe4000fffe90c */
[----:B------:R-:W-:Y:S02]  /*62e0*/  LEA.HI.X R7, R5, c[0x0][0x1f4], R7, 0x1, P1 ;  /* 0x00007d0005077a11 */ /* 0x000fe400008f0c07 */
        /* <DEDUP_REMOVED lines=10> */
[C---:B------:R-:W-:Y:S01]  /*6390*/  ISETP.LT.OR P1, PT, R4.reuse, 0x21, !P4 ;  /* 0x000000210400780c */ /* 0x040fe20006721670 */
[----:B-1----:R-:W-:Y:S11]  /*63a0*/  IMAD.SHL.U32 R207, R207, 0x4, RZ ;  /* 0x00000004cfcf7824 */ /* 0x002ff600078e00ff */
[----:B------:R-:W-:Y:S01]  /*63b0*/  @!UPT UIADD3 URZ, URZ, URZ, URZ ;  /* 0x0000003f3f3ff290 */ /* 0x000fe2000fffe03f */
[----:B------:R2:W-:Y:S01]  /*63c0*/  LDGSTS.E.BYPASS.LTC128B.128 [R3+0x1000], [R6.64], !P1 ;  /* 0x0100000006037fae */ /* 0x0005e2000c901d52 */
[----:B------:R-:W-:Y:S01]  /*63d0*/  ISETP.LT.OR P1, PT, R4, 0x21, !P5 ;  /* 0x000000210400780c */ /* 0x000fe20006f21670 */
[----:B------:R-:W-:Y:S04]  /*63e0*/  IMAD.U32 R4, RZ, RZ, UR24 ;  /* 0x00000018ff047e24 */ /* 0x000fe8000f8e00ff */
[----:B------:R-:W-:Y:S04]  /*63f0*/  @!P3 IMAD R4, R4, 0x40, R207 ;  /* 0x000000400404b824 */ /* 0x000fe800078e02cf */
[----:B------:R-:W-:Y:S04]  /*6400*/  @!P3 IMAD.SHL.U32 R4, R4, 0x4, RZ ;  /* 0x000000040404b824 */ /* 0x000fe800078e00ff */
[----:B------:R2:W-:Y:S04]  /*6410*/  LDGSTS.E.BYPASS.LTC128B.128 [R3+0x3000], [R6.64+0x80], !P1 ;  /* 0x0300008006037fae */ /* 0x0005e8000c901d52 */
[----:B------:R2:W-:Y:S02]  /*6420*/  @!P3 LDGSTS.E.BYPASS.LTC128B.128 [R4+0x20280], [R10.64] ;  /* 0x202800000a04bfae */ /* 0x0005e4000b901d52 */
.L_x_2048:
[-C--:B-12-4-:R-:W-:Y:S01]  /*6430*/  HMMA.16816.F32 R4, R164, R16.reuse, RZ ;  /* 0x00000010a404723c */ /* 0x096fe200000018ff */
[----:B------:R-:W-:Y:S01]  /*6440*/  LDSM.16.MT88.4 R184, [R0+0x1080] ;  /* 0x0010800000b8783b */ /* 0x000fe20000004200 */
[----:B------:R-:W-:Y:S02]  /*6450*/  USHF.L.U32 UR23, UR23, 0xd, URZ ;  /* 0x0000000d17177899 */ /* 0x000fe4000800063f */
[----:B------:R-:W-:Y:S01]  /*6460*/  IMAD.IADD R3, R204, 0x1, R219 ;  /* 0x00000001cc037824 */ /* 0x000fe200078e02db */
[----:B------:R-:W-:Y:S01]  /*6470*/  UISETP.GE.AND UP0, UPT, UR17, UR11, UPT ;  /* 0x0000000b1100728c */ /* 0x000fe2000bf06270 */
[----:B------:R-:W-:Y:S01]  /*6480*/  LDSM.16.MT88.4 R192, [R0+0x5080] ;  /* 0x0050800000c0783b */ /* 0x000fe20000004200 */
[----:B------:R-:W-:Y:S01]  /*6490*/  UIADD3 UR7, UR5, 0x1, URZ ;  /* 0x0000000105077890 */ /* 0x000fe2000fffe03f */
[C---:B------:R-:W-:Y:S01]  /*64a0*/  HMMA.16816.F32 R8, R28.reuse, R16, RZ ;  /* 0x000000101c08723c */ /* 0x040fe200000018ff */
[----:B------:R-:W-:Y:S02]  /*64b0*/  UISETP.GE.AND UP3, UPT, UR5, 0x1, UPT ;  /* 0x000000010500788c */ /* 0x000fe4000bf66270 */
[----:B------:R-:W1:Y:S01]  /*64c0*/  LDSM.16.M88.4 R180, [R3+0x24480] ;  /* 0x0244800003b4783b */ /* 0x000e620000000200 */
[----:B------:R-:W-:Y:S02]  /*64d0*/  UIADD3 UR6, UR22, 0x1, URZ ;  /* 0x0000000116067890 */ /* 0x000fe4000fffe03f */
[----:B------:R-:W-:Y:S02]  /*64e0*/  UISETP.GE.AND UP2, UPT, UR22, 0x1, UPT ;  /* 0x000000011600788c */ /* 0x000fe4000bf46270 */
[-C--:B------:R-:W-:Y:S01]  /*64f0*/  HMMA.16816.F32 R12, R28, R18.reuse, RZ ;  /* 0x000000121c0c723c */ /* 0x080fe200000018ff */
[----:B------:R-:W2:Y:S01]  /*6500*/  LDSM.16.M88.4 R188, [R3+0x25480] ;  /* 0x0254800003bc783b */ /* 0x000ea20000000200 */
[----:B------:R-:W-:Y:S02]  /*6510*/  UIADD3 UR4, UR24, 0x1, URZ ;  /* 0x0000000118047890 */ /* 0x000fe4000fffe03f */
[----:B------:R-:W-:Y:S02]  /*6520*/  UISETP.GE.AND UP1, UPT, UR24, 0x1, UPT ;  /* 0x000000011800788c */ /* 0x000fe4000bf26270 */
[----:B------:R-:W3:Y:S01]  /*6530*/  LDL.64 R226, [R1+0x48] ;  /* 0x0000480001e27983 */ /* 0x000ee20000100a00 */
[----:B------:R-:W-:Y:S01]  /*6540*/  USEL UR5, UR7, URZ, !UP3 ;  /* 0x0000003f07057287 */ /* 0x000fe2000d800000 */
[C---:B------:R-:W-:Y:S01]  /*6550*/  HMMA.16816.F32 R16, R164.reuse, R18, RZ ;  /* 0x00000012a410723c */ /* 0x040fe200000018ff */
[----:B------:R-:W-:Y:S02]  /*6560*/  USEL UR22, UR6, URZ, !UP2 ;  /* 0x0000003f06167287 */ /* 0x000fe4000d000000 */
[----:B------:R-:W4:Y:S01]  /*6570*/  LDL R207, [R1+0x54] ;  /* 0x0000540001cf7983 */ /* 0x000f220000100800 */
[----:B------:R-:W-:Y:S04]  /*6580*/  USEL UR24, UR4, URZ, !UP1 ;  /* 0x0000003f04187287 */ /* 0x000fe8000c800000 */
        /* <DEDUP_REMOVED lines=72> */
[----:B------:R-:W-:Y:S03]  /*6a10*/  UMOV UR23, UR17 ;  /* 0x0000001100177c82 */ /* 0x000fe60008000000 */
[C---:B------:R-:W-:Y:S04]  /*6a20*/  HMMA.16816.F32 R16, R184.reuse, R198, R16 ;  /* 0x000000c6b810723c */ /* 0x040fe80000001810 */
        /* <DEDUP_REMOVED lines=202> */
.L_x_2044:
[----:B------:R-:W-:Y:S05]  /*76d0*/  @P0 BRA `(.L_x_2050) ;  /* 0x00001fe000000947 */ /* 0x000fea0003800000 */
[----:B------:R-:W-:Y:S01]  /*76e0*/  F2FP.PACK_AB R36, R37, R36 ;  /* 0x000000242524723e */ /* 0x000fe200000000ff */
[----:B------:R-:W-:Y:S01]  /*76f0*/  BAR.SYNC.DEFER_BLOCKING 0x1, 0x100 ;  /* 0x0044000000007b1d */ /* 0x000fe20000010000 */
[----:B------:R-:W-:Y:S02]  /*7700*/  F2FP.PACK_AB R38, R39, R38 ;  /* 0x000000262726723e */ /* 0x000fe400000000ff */
[----:B------:R-:W-:Y:S02]  /*7710*/  F2FP.PACK_AB R64, R65, R64 ;  /* 0x000000404140723e */ /* 0x000fe400000000ff */
[----:B------:R-:W-:Y:S01]  /*7720*/  F2FP.PACK_AB R66, R67, R66 ;  /* 0x000000424342723e */ /* 0x000fe200000000ff */
        /* <DEDUP_REMOVED lines=21> */
[CC--:B-----5:R-:W-:Y:S02]  /*7880*/  LEA.HI R5, R35.reuse, R37.reuse, RZ, 0x2 ;  /* 0x0000002523057211 */ /* 0x0e0fe400078f10ff */
[----:B----4-:R-:W-:Y:S02]  /*7890*/  LEA.HI R2, R35, R37, RZ, 0x5 ;  /* 0x0000002523027211 */ /* 0x010fe400078f28ff */
[----:B------:R-:W-:-:S02]  /*78a0*/  SHF.R.S32.HI R7, RZ, 0x2, R5 ;  /* 0x00000002ff077819 */ /* 0x000fc40000011405 */
[----:B--2---:R-:W-:Y:S02]  /*78b0*/  SHF.R.S32.HI R0, RZ, 0x1f, R5 ;  /* 0x0000001fff007819 */ /* 0x004fe40000011405 */
[----:B------:R-:W-:Y:S02]  /*78c0*/  SHF.R.S32.HI R3, RZ, 0x5, R2 ;  /* 0x00000005ff037819 */ /* 0x000fe40000011402 */
[----:B------:R-:W-:Y:S02]  /*78d0*/  LEA.HI R0, R0, R7, RZ, 0x3 ;  /* 0x0000000700007211 */ /* 0x000fe400078f18ff */
[----:B------:R-:W-:Y:S02]  /*78e0*/  LEA.HI R6, R35, R37, RZ, 0x6 ;  /* 0x0000002523067211 */ /* 0x000fe400078f30ff */
[----:B------:R-:W-:Y:S02]  /*78f0*/  LOP3.LUT R0, R0, 0xfffffff8, RZ, 0xc0, !PT ;  /* 0xfffffff800007812 */ /* 0x000fe400078ec0ff */
[----:B------:R-:W-:-:S02]  /*7900*/  SHF.R.U32.HI R6, RZ, 0x3, R6 ;  /* 0x00000003ff067819 */ /* 0x000fc40000011606 */
[----:B------:R-:W-:Y:S01]  /*7910*/  LOP3.LUT R5, R5, 0x3ffffffc, RZ, 0xc0, !PT ;  /* 0x3ffffffc05057812 */ /* 0x000fe200078ec0ff */
[----:B------:R-:W-:Y:S01]  /*7920*/  IMAD.IADD R7, R7, 0x1, -R0 ;  /* 0x0000000107077824 */ /* 0x000fe200078e0a00 */
[----:B------:R-:W-:Y:S02]  /*7930*/  LEA.HI R0, R2, R3, RZ, 0x1 ;  /* 0x0000000302007211 */ /* 0x000fe400078f08ff */
[----:B------:R-:W-:Y:S01]  /*7940*/  F2FP.PACK_AB R70, R71, R70 ;  /* 0x000000464746723e */ /* 0x000fe200000000ff */
[C---:B------:R-:W-:Y:S01]  /*7950*/  IMAD.SHL.U32 R2, R7.reuse, 0x40, RZ ;  /* 0x0000004007027824 */ /* 0x040fe200078e00ff */
        /* <DEDUP_REMOVED lines=17> */
[----:B------:R-:W-:Y:S02]  /*7a70*/  F2FP.PACK_AB R76, R77, R76 ;  /* 0x0000004c4d4c723e */ /* 0x000fe400000000ff */
[----:B------:R-:W-:Y:S02]  /*7a80*/  F2FP.PACK_AB R78, R79, R78 ;  /* 0x0000004e4f4e723e */ /* 0x000fe400000000ff */
[C---:B------:R-:W-:Y:S01]  /*7a90*/  IADD3 R2, R0.reuse, 0x40, RZ ;  /* 0x0000004000027810 */ /* 0x040fe20007ffe0ff */
[----:B------:R-:W-:Y:S01]  /*7aa0*/  STS [R0+0x8080], R36 ;  /* 0x0080802400007388 */ /* 0x000fe20000000800 */
[----:B------:R-:W-:Y:S02]  /*7ab0*/  @P0 IADD3 R2, R0, -0x40, RZ ;  /* 0xffffffc000020810 */ /* 0x000fe40007ffe0ff */
        /* <DEDUP_REMOVED lines=57> */
[----:B------:R-:W-:Y:S01]  /*7e50*/  PLOP3.LUT P0, PT, PT, PT, UP1, 0x80, 0x0 ;  /* 0x000000000000781c */ /* 0x000fe20003f0f018 */
        /* <DEDUP_REMOVED lines=69> */
.L_x_2051:
[CC--:B-1----:R-:W-:Y:S01]  /*82b0*/  LEA.HI R2, R35.reuse, R37.reuse, RZ, 0x4 ;  /* 0x0000002523027211 */ /* 0x0c2fe200078f20ff */
[----:B------:R-:W-:Y:S01]  /*82c0*/  USHF.R.S32.HI UR6, URZ, 0x1f, UR15 ;  /* 0x0000001f3f067899 */ /* 0x000fe2000801140f */
[----:B------:R-:W-:Y:S01]  /*82d0*/  LEA.HI R4, R35, R37, RZ, 0x7 ;  /* 0x0000002523047211 */ /* 0x000fe200078f38ff */
[----:B------:R-:W-:Y:S01]  /*82e0*/  ULDC.64 UR4, c[0x0][0x338] ;  /* 0x0000ce0000047ab9 */ /* 0x000fe20000000a00 */
[----:B------:R-:W-:Y:S01]  /*82f0*/  LOP3.LUT R0, R2, 0xfffffff0, RZ, 0xc0, !PT ;  /* 0xfffffff002007812 */ /* 0x000fe200078ec0ff */
[----:B------:R-:W-:Y:S01]  /*8300*/  UIMAD UR4, UR6, UR4, URZ ;  /* 0x00000004060472a4 */ /* 0x000fe2000f8e023f */
[----:B------:R-:W-:Y:S01]  /*8310*/  SHF.R.S32.HI R14, RZ, 0x4, R2 ;  /* 0x00000004ff0e7819 */ /* 0x000fe20000011402 */
[----:B------:R-:W-:Y:S01]  /*8320*/  IMAD.SHL.U32 R4, R4, 0x4, RZ ;  /* 0x0000000404047824 */ /* 0x000fe200078e00ff */
[----:B------:R-:W-:Y:S01]  /*8330*/  USHF.R.S32.HI UR7, URZ, 0x1f, UR14 ;  /* 0x0000001f3f077899 */ /* 0x000fe2000801140e */
[----:B------:R-:W-:Y:S01]  /*8340*/  IMAD.IADD R0, R37, 0x1, -R0 ;  /* 0x0000000125007824 */ /* 0x000fe200078e0a00 */
[----:B------:R-:W-:Y:S01]  /*8350*/  UIMAD UR5, UR15, UR5, UR4 ;  /* 0x000000050f0572a4 */ /* 0x000fe2000f8e0204 */
[----:B------:R-:W-:Y:S01]  /*8360*/  IMAD.SHL.U32 R2, R14, 0x40, RZ ;  /* 0x000000400e027824 */ /* 0x000fe200078e00ff */
[----:B------:R-:W-:Y:S01]  /*8370*/  USEL UR14, UR14, URZ, !UP1 ;  /* 0x0000003f0e0e7287 */ /* 0x000fe2000c800000 */
[----:B------:R-:W-:Y:S01]  /*8380*/  IMAD.SHL.U32 R12, R0, 0x8, RZ ;  /* 0x00000008000c7824 */ /* 0x000fe200078e00ff */
[----:B------:R-:W-:Y:S01]  /*8390*/  SHF.R.S32.HI R3, RZ, 0x1f, R0 ;  /* 0x0000001fff037819 */ /* 0x000fe20000011400 */
[----:B------:R-:W-:Y:S01]  /*83a0*/  USEL UR7, UR7, URZ, !UP1 ;  /* 0x0000003f07077287 */ /* 0x000fe2000c800000 */
[----:B------:R-:W-:Y:S01]  /*83b0*/  LOP3.LUT R2, R2, 0x1c0, RZ, 0xc0, !PT ;  /* 0x000001c002027812 */ /* 0x000fe200078ec0ff */
[----:B------:R-:W-:Y:S01]  /*83c0*/  IMAD.U32 R6, RZ, RZ, UR16 ;  /* 0x00000010ff067e24 */ /* 0x000fe2000f8e00ff */
[----:B------:R-:W-:Y:S01]  /*83d0*/  LEA.HI R3, R3, R0, RZ, 0x3 ;  /* 0x0000000003037211 */ /* 0x000fe200078f18ff */
[----:B------:R-:W-:Y:S01]  /*83e0*/  IMAD.U32 R44, RZ, RZ, UR14 ;  /* 0x0000000eff2c7e24 */ /* 0x000fe2000f8e00ff */
[----:B------:R-:W-:Y:S01]  /*83f0*/  LOP3.LUT R5, R2, 0x38, R12, 0xf8, !PT ;  /* 0x0000003802057812 */ /* 0x000fe200078ef80c */
[----:B------:R-:W-:Y:S01]  /*8400*/  BSSY B0, `(.L_x_2052) ;  /* 0x0000032000007945 */ /* 0x000fe20003800000 */
[----:B------:R-:W-:Y:S01]  /*8410*/  SHF.R.U32.HI R0, RZ, 0x3, R2 ;  /* 0x00000003ff007819 */ /* 0x000fe20000011602 */
[----:B------:R-:W-:Y:S01]  /*8420*/  IMAD.SHL.U32 R2, R3, 0x400, RZ ;  /* 0x0000040003027824 */ /* 0x000fe200078e00ff */
[----:B------:R-:W-:-:S02]  /*8430*/  LOP3.LUT R3, R4, 0x7ffffe00, RZ, 0xc0, !PT ;  /* 0x7ffffe0004037812 */ /* 0x000fc400078ec0ff */
[----:B------:R-:W-:Y:S02]  /*8440*/  LOP3.LUT R0, R5, R0, RZ, 0x3c, !PT ;  /* 0x0000000005007212 */ /* 0x000fe400078e3cff */
[----:B------:R-:W-:Y:S02]  /*8450*/  LOP3.LUT R2, R2, 0x7fffe000, RZ, 0xc0, !PT ;  /* 0x7fffe00002027812 */ /* 0x000fe400078ec0ff */
[----:B-----5:R-:W-:Y:S02]  /*8460*/  IADD3 R4, R8, -UR10, RZ ;  /* 0x8000000a08047c10 */ /* 0x020fe4000fffe0ff */
[----:B------:R-:W-:Y:S01]  /*8470*/  IADD3 R0, R0, R2, R3 ;  /* 0x0000000200007210 */ /* 0x000fe20007ffe003 */
[----:B------:R-:W-:Y:S01]  /*8480*/  IMAD.U32 R2, RZ, RZ, UR15 ;  /* 0x0000000fff027e24 */ /* 0x000fe2000f8e00ff */
[--C-:B------:R-:W-:Y:S02]  /*8490*/  SHF.R.S32.HI R13, RZ, 0x1f, R12.reuse ;  /* 0x0000001fff0d7819 */ /* 0x100fe4000001140c */
[----:B------:R-:W-:Y:S01]  /*84a0*/  IMNMX R15, R4, 0x80, PT ;  /* 0x00000080040f7817 */ /* 0x000fe20003800200 */
[----:B------:R-:W-:Y:S01]  /*84b0*/  IMAD.SHL.U32 R0, R0, 0x2, RZ ;  /* 0x0000000200007824 */ /* 0x000fe200078e00ff */
[----:B------:R-:W-:Y:S01]  /*84c0*/  IADD3 R4, P0, R14, UR8, RZ ;  /* 0x000000080e047c10 */ /* 0x000fe2000ff1e0ff */
[----:B------:R-:W-:Y:S01]  /*84d0*/  IMAD.WIDE.U32 R2, R2, c[0x0][0x338], R12 ;  /* 0x0000ce0002027a25 */ /* 0x000fe200078e000c */
[----:B------:R-:W-:-:S02]  /*84e0*/  ISETP.GE.AND P1, PT, R14, R15, PT ;  /* 0x0000000f0e00720c */ /* 0x000fc40003f26270 */
[----:B------:R1:W2:Y:S01]  /*84f0*/  LDS.128 R20, [R0+0x8880] ;  /* 0x0088800000147984 */ /* 0x0002a20000000c00 */
[----:B------:R-:W-:Y:S02]  /*8500*/  LEA.HI.X.SX32 R5, R14, UR9, 0x1, P0 ;  /* 0x000000090e057c11 */ /* 0x000fe400080f0eff */
[----:B------:R-:W-:Y:S01]  /*8510*/  IADD3 R3, R3, UR5, RZ ;  /* 0x0000000503037c10 */ /* 0x000fe2000fffe0ff */
[----:B------:R1:W3:Y:S01]  /*8520*/  LDS.128 R24, [R0+0x9080] ;  /* 0x0090800000187984 */ /* 0x0002e20000000c00 */
[----:B------:R-:W-:Y:S01]  /*8530*/  ULDC.64 UR4, c[0x0][0x340] ;  /* 0x0000d00000047ab9 */ /* 0x000fe20000000a00 */
[----:B------:R-:W-:Y:S01]  /*8540*/  ISETP.GE.OR P0, PT, R12, c[0x0][0x324], P1 ;  /* 0x0000c9000c007a0c */ /* 0x000fe20000f06670 */
[----:B------:R-:W-:Y:S01]  /*8550*/  UIMAD UR4, UR7, UR4, URZ ;  /* 0x00000004070472a4 */ /* 0x000fe2000f8e023f */
[----:B------:R1:W4:Y:S01]  /*8560*/  LDS.128 R28, [R0+0x9880] ;  /* 0x00988000001c7984 */ /* 0x0003220000000c00 */
[----:B------:R-:W-:Y:S01]  /*8570*/  IMAD.WIDE.U32 R10, R44, c[0x0][0x340], R2 ;  /* 0x0000d0002c0a7a25 */ /* 0x000fe200078e0002 */
[----:B------:R-:W-:Y:S01]  /*8580*/  P2R R45, PR, RZ, 0x2 ;  /* 0x00000002ff2d7803 */ /* 0x000fe20000000000 */
[----:B------:R-:W-:Y:S01]  /*8590*/  UIMAD UR4, UR14, UR5, UR4 ;  /* 0x000000050e0472a4 */ /* 0x000fe2000f8e0204 */
[----:B------:R1:W1:Y:S01]  /*85a0*/  LDS.128 R32, [R0+0xa080] ;  /* 0x00a0800000207984 */ /* 0x0002620000000c00 */
[----:B------:R-:W-:-:S03]  /*85b0*/  IMAD.WIDE R6, R6, 0x80, R4 ;  /* 0x0000008006067825 */ /* 0x000fc600078e0204 */
        /* <DEDUP_REMOVED lines=22> */
.L_x_2053:
[----:B--234-:R-:W-:Y:S05]  /*8720*/  BSYNC B0 ;  /* 0x0000000000007941 */ /* 0x01cfea0003800000 */
.L_x_2052:
        /* <DEDUP_REMOVED lines=17> */
.L_x_2055:
[----:B------:R-:W-:Y:S05]  /*8840*/  BSYNC B0 ;  /* 0x0000000000007941 */ /* 0x000fea0003800000 */
.L_x_2054:
        /* <DEDUP_REMOVED lines=16> */
.L_x_2057:
[----:B------:R-:W-:Y:S05]  /*8950*/  BSYNC B0 ;  /* 0x0000000000007941 */ /* 0x000fea0003800000 */
.L_x_2056:
        /* <DEDUP_REMOVED lines=16> */
.L_x_2059:
[----:B------:R-:W-:Y:S05]  /*8a60*/  BSYNC B0 ;  /* 0x0000000000007941 */ /* 0x000fea0003800000 */
.L_x_2058:
        /* <DEDUP_REMOVED lines=16> */
.L_x_2061:
[----:B------:R-:W-:Y:S05]  /*8b70*/  BSYNC B0 ;  /* 0x0000000000007941 */ /* 0x000fea0003800000 */
.L_x_2060:
        /* <DEDUP_REMOVED lines=16> */
.L_x_2063:
[----:B------:R-:W-:Y:S05]  /*8c80*/  BSYNC B0 ;  /* 0x0000000000007941 */ /* 0x000fea0003800000 */
.L_x_2062:
        /* <DEDUP_REMOVED lines=16> */
.L_x_2065:
[----:B------:R-:W-:Y:S05]  /*8d90*/  BSYNC B0 ;  /* 0x0000000000007941 */ /* 0x000fea0003800000 */
.L_x_2064:
        /* <DEDUP_REMOVED lines=16> */
.L_x_2067:
[----:B------:R-:W-:Y:S05]  /*8ea0*/  BSYNC B0 ;  /* 0x0000000000007941 */ /* 0x000fea0003800000 */
.L_x_2066:
[----:B------:R-:W-:Y:S01]  /*8eb0*/  ULDC.64 UR4, c[0x0][0x308] ;  /* 0x0000c20000047ab9 */ /* 0x000fe20000000a00 */
[----:B-1----:R-:W-:Y:S01]  /*8ec0*/  IMAD.U32 R2, RZ, RZ, UR15 ;  /* 0x0000000fff027e24 */ /* 0x002fe2000f8e00ff */
[----:B------:R-:W-:Y:S01]  /*8ed0*/  UIMAD UR4, UR6, UR4, URZ ;  /* 0x00000004060472a4 */ /* 0x000fe2000f8e023f */
[----:B------:R-:W-:Y:S01]  /*8ee0*/  ISETP.NE.AND P0, PT, R45, RZ, PT ;  /* 0x000000ff2d00720c */ /* 0x000fe20003f05270 */
[----:B------:R-:W-:Y:S01]  /*8ef0*/  BSSY B0, `(.L_x_2068) ;  /* 0x0000013000007945 */ /* 0x000fe20003800000 */
[----:B------:R-:W-:Y:S01]  /*8f00*/  IMAD.WIDE.U32 R2, R2, c[0x0][0x308], R12 ;  /* 0x0000c20002027a25 */ /* 0x000fe200078e000c */
[----:B------:R-:W-:Y:S01]  /*8f10*/  UIMAD UR15, UR15, UR5, UR4 ;  /* 0x000000050f0f72a4 */ /* 0x000fe2000f8e0204 */
[----:B------:R-:W-:Y:S02]  /*8f20*/  ISETP.GE.OR P0, PT, R12, c[0x0][0x2f4], P0 ;  /* 0x0000bd000c007a0c */ /* 0x000fe40000706670 */
        /* <DEDUP_REMOVED lines=15> */
.L_x_2069:
[----:B------:R-:W-:Y:S05]  /*9020*/  BSYNC B0 ;  /* 0x0000000000007941 */ /* 0x000fea0003800000 */
.L_x_2068:
        /* <DEDUP_REMOVED lines=15> */
.L_x_2071:
[----:B------:R-:W-:Y:S05]  /*9120*/  BSYNC B0 ;  /* 0x0000000000007941 */ /* 0x000fea0003800000 */
.L_x_2070:
        /* <DEDUP_REMOVED lines=14> */
.L_x_2073:
[----:B------:R-:W-:Y:S05]  /*9210*/  BSYNC B0 ;  /* 0x0000000000007941 */ /* 0x000fea0003800000 */
.L_x_2072:
        /* <DEDUP_REMOVED lines=14> */
.L_x_2075:
[----:B------:R-:W-:Y:S05]  /*9300*/  BSYNC B0 ;  /* 0x0000000000007941 */ /* 0x000fea0003800000 */
.L_x_2074:
        /* <DEDUP_REMOVED lines=14> */
.L_x_2077:
[----:B------:R-:W-:Y:S05]  /*93f0*/  BSYNC B0 ;  /* 0x0000000000007941 */ /* 0x000fea0003800000 */
.L_x_2076:
        /* <DEDUP_REMOVED lines=14> */
.L_x_2079:
[----:B------:R-:W-:Y:S05]  /*94e0*/  BSYNC B0 ;  /* 0x0000000000007941 */ /* 0x000fea0003800000 */
.L_x_2078:
        /* <DEDUP_REMOVED lines=14> */
.L_x_2081:
[----:B------:R-:W-:Y:S05]  /*95d0*/  BSYNC B0 ;  /* 0x0000000000007941 */ /* 0x000fea0003800000 */
.L_x_2080:
        /* <DEDUP_REMOVED lines=14> */
.L_x_2050:
        /* <DEDUP_REMOVED lines=10> */
[----:B--2-4-:R-:W2:Y:S01]  /*9760*/  @P0 LDG.E R0, [R4.64] ;  /* 0x0000001204000981 */ /* 0x014ea2000c1e1900 */
        /* <DEDUP_REMOVED lines=20> */
.L_x_2082:
[----:B-1----:R-:W1:Y:S01]  /*98b0*/  S2R R2, SR_TID.X ;  /* 0x0000000000027919 */ /* 0x002e620000002100 */
[----:B------:R-:W-:Y:S01]  /*98c0*/  USHF.R.S32.HI UR6, URZ, 0x1f, UR15 ;  /* 0x0000001f3f067899 */ /* 0x000fe2000801140f */
[----:B-----5:R-:W-:Y:S01]  /*98d0*/  IADD3 R15, R6, -UR10, RZ ;  /* 0x8000000a060f7c10 */ /* 0x020fe2000fffe0ff */
[----:B------:R-:W-:Y:S01]  /*98e0*/  ULDC.64 UR4, c[0x0][0x308] ;  /* 0x0000c20000047ab9 */ /* 0x000fe20000000a00 */
[----:B------:R-:W-:Y:S01]  /*98f0*/  IMAD.U32 R6, RZ, RZ, UR16 ;  /* 0x00000010ff067e24 */ /* 0x000fe2000f8e00ff */
[----:B------:R-:W-:Y:S01]  /*9900*/  UIMAD UR4, UR6, UR4, URZ ;  /* 0x00000004060472a4 */ /* 0x000fe2000f8e023f */
[----:B------:R-:W-:Y:S01]  /*9910*/  BSSY B0, `(.L_x_2083) ;  /* 0x0000024000007945 */ /* 0x000fe20003800000 */
[----:B------:R-:W-:-:S02]  /*9920*/  USHF.R.S32.HI UR7, URZ, 0x1f, UR14 ;  /* 0x0000001f3f077899 */ /* 0x000fc4000801140e */
[----:B------:R-:W-:Y:S02]  /*9930*/  UIMAD UR5, UR15, UR5, UR4 ;  /* 0x000000050f0572a4 */ /* 0x000fe4000f8e0204 */
[----:B------:R-:W-:Y:S02]  /*9940*/  USEL UR14, UR14, URZ, !UP1 ;  /* 0x0000003f0e0e7287 */ /* 0x000fe4000c800000 */
[----:B------:R-:W-:-:S04]  /*9950*/  USEL UR7, UR7, URZ, !UP1 ;  /* 0x0000003f07077287 */ /* 0x000fc8000c800000 */
[----:B------:R-:W-:Y:S01]  /*9960*/  IMAD.U32 R16, RZ, RZ, UR14 ;  /* 0x0000000eff107e24 */ /* 0x000fe2000f8e00ff */
[----:B-1----:R-:W-:-:S04]  /*9970*/  SHF.R.S32.HI R14, RZ, 0x1f, R2 ;  /* 0x0000001fff0e7819 */ /* 0x002fc80000011402 */
[----:B------:R-:W-:-:S04]  /*9980*/  LEA.HI R14, R14, R2, RZ, 0x4 ;  /* 0x000000020e0e7211 */ /* 0x000fc800078f20ff */
[----:B------:R-:W-:Y:S02]  /*9990*/  LOP3.LUT R0, R14, 0x1ffffff0, RZ, 0xc0, !PT ;  /* 0x1ffffff00e007812 */ /* 0x000fe400078ec0ff */
[----:B------:R-:W-:-:S03]  /*99a0*/  SHF.R.S32.HI R14, RZ, 0x4, R14 ;  /* 0x00000004ff0e7819 */ /* 0x000fc6000001140e */
[----:B------:R-:W-:Y:S01]  /*99b0*/  IMAD.IADD R0, R2, 0x1, -R0 ;  /* 0x0000000102007824 */ /* 0x000fe200078e0a00 */
[C---:B------:R-:W-:Y:S01]  /*99c0*/  IADD3 R4, P0, R14.reuse, UR8, RZ ;  /* 0x000000080e047c10 */ /* 0x040fe2000ff1e0ff */
[----:B------:R-:W-:Y:S01]  /*99d0*/  IMAD.U32 R2, RZ, RZ, UR15 ;  /* 0x0000000fff027e24 */ /* 0x000fe2000f8e00ff */
[----:B------:R-:W-:Y:S01]  /*99e0*/  ISETP.GE.AND P1, PT, R14, R15, PT ;  /* 0x0000000f0e00720c */ /* 0x000fe20003f26270 */
[----:B------:R-:W-:Y:S01]  /*99f0*/  IMAD.SHL.U32 R12, R0, 0x8, RZ ;  /* 0x00000008000c7824 */ /* 0x000fe200078e00ff */
[----:B------:R-:W-:Y:S02]  /*9a00*/  LEA.HI.X.SX32 R5, R14, UR9, 0x1, P0 ;  /* 0x000000090e057c11 */ /* 0x000fe400080f0eff */
[----:B------:R-:W-:Y:S02]  /*9a10*/  P2R R17, PR, RZ, 0x2 ;  /* 0x00000002ff117803 */ /* 0x000fe40000000000 */
[----:B------:R-:W-:Y:S01]  /*9a20*/  SHF.R.S32.HI R13, RZ, 0x1f, R12 ;  /* 0x0000001fff0d7819 */ /* 0x000fe2000001140c */
[----:B------:R-:W-:Y:S01]  /*9a30*/  IMAD.WIDE R6, R6, 0x80, R4 ;  /* 0x0000008006067825 */ /* 0x000fe200078e0204 */
        /* <DEDUP_REMOVED lines=17> */
.L_x_2084:
[----:B------:R-:W-:Y:S05]  /*9b50*/  BSYNC B0 ;  /* 0x0000000000007941 */ /* 0x000fea0003800000 */
.L_x_2083:
        /* <DEDUP_REMOVED lines=17> */
.L_x_2086:
[----:B------:R-:W-:Y:S05]  /*9c70*/  BSYNC B0 ;  /* 0x0000000000007941 */ /* 0x000fea0003800000 */
.L_x_2085:
        /* <DEDUP_REMOVED lines=16> */
.L_x_2088:
[----:B------:R-:W-:Y:S05]  /*9d80*/  BSYNC B0 ;  /* 0x0000000000007941 */ /* 0x000fea0003800000 */
.L_x_2087:
        /* <DEDUP_REMOVED lines=16> */
.L_x_2090:
[----:B------:R-:W-:Y:S05]  /*9e90*/  BSYNC B0 ;  /* 0x0000000000007941 */ /* 0x000fea0003800000 */
.L_x_2089:
        /* <DEDUP_REMOVED lines=16> */
.L_x_2092:
[----:B------:R-:W-:Y:S05]  /*9fa0*/  BSYNC B0 ;  /* 0x0000000000007941 */ /* 0x000fea0003800000 */
.L_x_2091:
        /* <DEDUP_REMOVED lines=16> */
.L_x_2094:
[----:B------:R-:W-:Y:S05]  /*a0b0*/  BSYNC B0 ;  /* 0x0000000000007941 */ /* 0x000fea0003800000 */
.L_x_2093:
        /* <DEDUP_REMOVED lines=16> */
.L_x_2096:
[----:B------:R-:W-:Y:S05]  /*a1c0*/  BSYNC B0 ;  /* 0x0000000000007941 */ /* 0x000fea0003800000 */
.L_x_2095:
        /* <DEDUP_REMOVED lines=16> */
.L_x_2098:
[----:B------:R-:W-:Y:S05]  /*a2d0*/  BSYNC B0 ;  /* 0x0000000000007941 */ /* 0x000fea0003800000 */
.L_x_2097:
        /* <DEDUP_REMOVED lines=23> */
.L_x_2100:
[----:B------:R-:W-:Y:S05]  /*a450*/  BSYNC B0 ;  /* 0x0000000000007941 */ /* 0x000fea0003800000 */
.L_x_2099:
        /* <DEDUP_REMOVED lines=15> */
.L_x_2102:
[----:B------:R-:W-:Y:S05]  /*a550*/  BSYNC B0 ;  /* 0x0000000000007941 */ /* 0x000fea0003800000 */
.L_x_2101:
        /* <DEDUP_REMOVED lines=14> */
.L_x_2104:
[----:B------:R-:W-:Y:S05]  /*a640*/  BSYNC B0 ;  /* 0x0000000000007941 */ /* 0x000fea0003800000 */
.L_x_2103:
        /* <DEDUP_REMOVED lines=14> */
.L_x_2106:
[----:B------:R-:W-:Y:S05]  /*a730*/  BSYNC B0 ;  /* 0x0000000000007941 */ /* 0x000fea0003800000 */
.L_x_2105:
        /* <DEDUP_REMOVED lines=14> */
.L_x_2108:
[----:B------:R-:W-:Y:S05]  /*a820*/  BSYNC B0 ;  /* 0x0000000000007941 */ /* 0x000fea0003800000 */
.L_x_2107:
        /* <DEDUP_REMOVED lines=14> */
.L_x_2110:
[----:B------:R-:W-:Y:S05]  /*a910*/  BSYNC B0 ;  /* 0x0000000000007941 */ /* 0x000fea0003800000 */
.L_x_2109:
        /* <DEDUP_REMOVED lines=14> */
.L_x_2112:
[----:B------:R-:W-:Y:S05]  /*aa00*/  BSYNC B0 ;  /* 0x0000000000007941 */ /* 0x000fea0003800000 */
.L_x_2111:
        /* <DEDUP_REMOVED lines=14> */
.L_x_2113:
        /* <DEDUP_REMOVED lines=9> */
.L_x_2342:


//--------------------- .text._ZN7cutlass13device_kernelIN5flash19enable_sm80_to_sm89INS1_16FlashAttnBwdSm80INS1_25CollectiveMainloopBwdSm80ILi2ELi2EN4cute5tupleIJNS5_1CILi64EEENS7_ILi128EEES9_EEENS_6half_tEfNS_4arch4Sm80ELb1ELb0ELb0ELb1ELb1ELb0ELb0ELb0ELi2ELi2ELi2ELi2ELb0EEENS1_21CollectiveEpilogueBwdISA_SB_SD_Li256ELb1ELb0ELi4EEENS1_25SingleTileBwdLPTSchedulerILb1ELi128ELb1EEEEEEEEEvNT_6ParamsE --------------------------
	.section	.text._ZN7cutlass13device_kernelIN5flash19enable_sm80_to_sm89INS1_16FlashAttnBwdSm80INS1_25CollectiveMainloopBwdSm80ILi2ELi2EN4cute5tupleIJNS5_1CILi64EEENS7_ILi128EEES9_EEENS_6half_tEfNS_4arch4Sm80ELb1ELb0ELb0ELb1ELb1ELb0ELb0ELb0ELi2ELi2ELi2ELi2ELb0EEENS1_21CollectiveEpilogueBwdISA_SB_SD_Li256ELb1ELb0ELi4EEENS1_25SingleTileBwdLPTSchedulerILb1ELi128ELb1EEEEEEEEEvNT_6ParamsE,"ax",@progbits
	.sectioninfo	@"SHI_REGISTERS=255"
	.align	128
.text._ZN7cutlass13device_kernelIN5flash19enable_sm80_to_sm89INS1_16FlashAttnBwdSm80INS1_25CollectiveMainloopBwdSm80ILi2ELi2EN4cute5tupleIJNS5_1CILi64EEENS7_ILi128EEES9_EEENS_6half_tEfNS_4arch4Sm80ELb1ELb0ELb0ELb1ELb1ELb0ELb0ELb0ELi2ELi2ELi2ELi2ELb0EEENS1_21CollectiveEpilogueBwdISA_SB_SD_Li256ELb1ELb0ELi4EEENS1_25SingleTileBwdLPTSchedulerILb1ELi128ELb1EEEEEEEEEvNT_6ParamsE:
        .type           _ZN7cutlass13device_kernelIN5flash19enable_sm80_to_sm89INS1_16FlashAttnBwdSm80INS1_25CollectiveMainloopBwdSm80ILi2ELi2EN4cute5tupleIJNS5_1CILi64EEENS7_ILi128EEES9_EEENS_6half_tEfNS_4arch4Sm80ELb1ELb0ELb0ELb1ELb1ELb0ELb0ELb0ELi2ELi2ELi2ELi2ELb0EEENS1_21CollectiveEpilogueBwdISA_SB_SD_Li256ELb1ELb0ELi4EEENS1_25SingleTileBwdLPTSchedulerILb1ELi128ELb1EEEEEEEEEvNT_6ParamsE,@function
        .size           _ZN7cutlass13device_kernelIN5flash19enable_sm80_to_sm89INS1_16FlashAttnBwdSm80INS1_25CollectiveMainloopBwdSm80ILi2ELi2EN4cute5tupleIJNS5_1CILi64EEENS7_ILi128EEES9_EEENS_6half_tEfNS_4arch4Sm80ELb1ELb0ELb0ELb1ELb1ELb0ELb0ELb0ELi2ELi2ELi2ELi2ELb0EEENS1_21CollectiveEpilogueBwdISA_SB_SD_Li256ELb1ELb0ELi4EEENS1_25SingleTileBwdLPTSchedulerILb1ELi128ELb1EEEEEEEEEvNT_6ParamsE,(.L_x_2343 - _ZN7cutlass13device_kernelIN5flash19enable_sm80_to_sm89INS1_16FlashAttnBwdSm80INS1_25CollectiveMainloopBwdSm80ILi2ELi2EN4cute5tupleIJNS5_1CILi64EEENS7_ILi128EEES9_EEENS_6half_tEfNS_4arch4Sm80ELb1ELb0ELb0ELb1ELb1ELb0ELb0ELb0ELi2ELi2ELi2ELi2ELb0EEENS1_21CollectiveEpilogueBwdISA_SB_SD_Li256ELb1ELb0ELi4EEENS1_25SingleTileBwdLPTSchedulerILb1ELi128ELb1EEEEEEEEEvNT_6ParamsE)
        .other          _ZN7cutlass13device_kernelIN5flash19enable_sm80_to_sm89INS1_16FlashAttnBwdSm80INS1_25CollectiveMainloopBwdSm80ILi2ELi2EN4cute5tupleIJNS5_1CILi64EEENS7_ILi128EEES9_EEENS_6half_tEfNS_4arch4Sm80ELb1ELb0ELb0ELb1ELb1ELb0ELb0ELb0ELi2ELi2ELi2ELi2ELb0EEENS1_21CollectiveEpilogueBwdISA_SB_SD_Li256ELb1ELb0ELi4EEENS1_25SingleTileBwdLPTSchedulerILb1ELi128ELb1EEEEEEEEEvNT_6ParamsE,@"STO_CUDA_ENTRY STV_DEFAULT"
_ZN7cutlass13device_kernelIN5flash19enable_sm80_to_sm89INS1_16FlashAttnBwdSm80INS1_25CollectiveMainloopBwdSm80ILi2ELi2EN4cute5tupleIJNS5_1CILi64EEENS7_ILi128EEES9_EEENS_6half_tEfNS_4arch4Sm80ELb1ELb0ELb0ELb1ELb1ELb0ELb0ELb0ELi2ELi2ELi2ELi2ELb0EEENS1_21CollectiveEpilogueBwdISA_SB_SD_Li256ELb1ELb0ELi4EEENS1_25SingleTileBwdLPTSchedulerILb1ELi128ELb1EEEEEEEEEvNT_6ParamsE:
        /* <DEDUP_REMOVED lines=30> */
.L_x_2115:
[----:B------:R-:W-:Y:S02]  /*01e0*/  ULDC UR7, c[0x0][0x3ac] ;  /* 0x0000eb0000077ab9 */ /* 0x000fe40000000800 */
[----:B------:R-:W-:Y:S02]  /*01f0*/  UISETP.NE.AND UP0, UPT, UR7, 0x1, UPT ;  /* 0x000000010700788c */ /* 0x000fe4000bf05270 */
[----:B------:R-:W-:Y:S02]  /*0200*/  ULDC.64 UR4, c[0x0][0x3b0] ;  /* 0x0000ec0000047ab9 */ /* 0x000fe40000000a00 */
[----:B------:R-:W-:Y:S02]  /*0210*/  UIMAD.WIDE.U32 UR10, UR6, UR4, URZ ;  /* 0x00000004060a72a5 */ /* 0x000fe4000f8e003f */
[----:B------:R-:W-:-:S05]  /*0220*/  UMOV UR9, UR6 ;  /* 0x0000000600097c82 */ /* 0x000fca0008000000 */
[----:B------:R-:W-:-:S04]  /*0230*/  @UP0 USHF.R.U32.HI UR9, URZ, UR5, UR11 ;  /* 0x000000053f090299 */ /* 0x000fc8000801160b */
[----:B------:R-:W-:-:S04]  /*0240*/  UIMAD UR7, UR9, UR7, URZ ;  /* 0x00000007090772a4 */ /* 0x000fc8000f8e023f */
.L_x_2116:
        /* <DEDUP_REMOVED lines=12> */
[----:B------:R-:W-:-:S06]  /*0310*/  UIMAD UR4, UR4, UR6, UR5 ;  /* 0x00000006040472a4 */ /* 0x000fcc000f8e0205 */
[----:B------:R-:W-:-:S05]  /*0320*/  IMAD.U32 R0, RZ, RZ, UR4 ;  /* 0x00000004ff007e24 */ /* 0x000fca000f8e00ff */
[----:B------:R1:W-:Y:S01]  /*0330*/  STL [R1+0x2c], R0 ;  /* 0x00002c0001007387 */ /* 0x0003e20000100800 */
[----:B------:R-:W-:Y:S05]  /*0340*/  @!P0 BRA `(.L_x_2117) ;  /* 0x0000008000008947 */ /* 0x000fea0003800000 */
[----:B------:R-:W-:Y:S02]  /*0350*/  UMOV UR4, 0x4 ;  /* 0x0000000400047882 */ /* 0x000fe40000000000 */
[----:B------:R-:W-:Y:S02]  /*0360*/  ULDC.64 UR6, c[0x0][0x3e0] ;  /* 0x0000f80000067ab9 */ /* 0x000fe40000000a00 */
[----:B------:R-:W-:-:S06]  /*0370*/  UIMAD.WIDE UR4, UR13, UR4, UR6 ;  /* 0x000000040d0472a5 */ /* 0x000fcc000f8e0206 */
[----:B------:R-:W-:Y:S02]  /*0380*/  MOV R2, UR4 ;  /* 0x0000000400027c02 */ /* 0x000fe40008000f00 */
[----:B------:R-:W-:-:S05]  /*0390*/  MOV R3, UR5 ;  /* 0x0000000500037c02 */ /* 0x000fca0008000f00 */
[----:B-1----:R-:W2:Y:S02]  /*03a0*/  LDG.E R0, [R2.64] ;  /* 0x0000001002007981 */ /* 0x002ea4000c1e1900 */
[----:B--2---:R1:W2:Y:S02]  /*03b0*/  R2UR UR5, R0 ;  /* 0x00000000000573c2 */ /* 0x0042a400000e0000 */
[----:B-12---:R-:W-:Y:S05]  /*03c0*/  BRA `(.L_x_2118) ;  /* 0x000000f000007947 */ /* 0x006fea0003800000 */
.L_x_2117:
        /* <DEDUP_REMOVED lines=9> */
[----:B-1----:R-:W3:Y:S01]  /*0460*/  LDG.E R0, [R2.64+0x4] ;  /* 0x0000041002007981 */ /* 0x002ee2000c1e1900 */
[----:B--2---:R-:W1:Y:S08]  /*0470*/  R2UR UR5, R4 ;  /* 0x00000000040573c2 */ /* 0x004e7000000e0000 */
[----:B---3--:R-:W1:Y:S02]  /*0480*/  R2UR UR4, R0 ;  /* 0x00000000000473c2 */ /* 0x008e6400000e0000 */
[----:B-1----:R-:W-:Y:S01]  /*0490*/  UIADD3 UR5, -UR5, UR4, URZ ;  /* 0x0000000405057290 */ /* 0x002fe2000fffe13f */
[----:B------:R-:W-:Y:S05]  /*04a0*/  BRA `(.L_x_2118) ;  /* 0x0000001000007947 */ /* 0x000fea0003800000 */
.L_x_2119:
[----:B------:R-:W-:Y:S02]  /*04b0*/  ULDC UR5, c[0x0][0x3d4] ;  /* 0x0000f50000057ab9 */ /* 0x000fe40000000800 */
.L_x_2118:
[----:B------:R-:W-:Y:S02]  /*04c0*/  UIADD3 UR5, UR5, 0x7f, URZ ;  /* 0x0000007f05057890 */ /* 0x000fe4000fffe03f */
[----:B------:R-:W-:-:S02]  /*04d0*/  ULOP3.LUT UR14, URZ, UR9, URZ, 0x33, !UPT ;  /* 0x000000093f0e7292 */ /* 0x000fc4000f8e333f */
[----:B------:R-:W-:-:S04]  /*04e0*/  USHF.R.S32.HI UR4, URZ, 0x1f, UR5 ;  /* 0x0000001f3f047899 */ /* 0x000fc80008011405 */
[----:B------:R-:W-:-:S04]  /*04f0*/  ULEA.HI UR4, UR4, UR5, URZ, 0x7 ;  /* 0x0000000504047291 */ /* 0x000fc8000f8f383f */
[----:B------:R-:W-:-:S04]  /*0500*/  USHF.R.S32.HI UR4, URZ, 0x7, UR4 ;  /* 0x000000073f047899 */ /* 0x000fc80008011404 */
[----:B------:R-:W-:Y:S02]  /*0510*/  UISETP.GT.AND UP0, UPT, UR4, UR9, UPT ;  /* 0x000000090400728c */ /* 0x000fe4000bf04270 */
[----:B------:R-:W-:Y:S02]  /*0520*/  UIADD3 UR14, UR4, UR14, URZ ;  /* 0x0000000e040e7290 */ /* 0x000fe4000fffe03f */
[----:B------:R-:W-:Y:S01]  /*0530*/  USEL UR13, UR13, 0xffffffff, UP0 ;  /* 0xffffffff0d0d7887 */ /* 0x000fe20008000000 */
[----:B------:R-:W-:Y:S05]  /*0540*/  BRA `(.L_x_2120) ;  /* 0x000004b000007947 */ /* 0x000fea0003800000 */
.L_x_2114:
[----:B------:R-:W-:Y:S02]  /*0550*/  ULDC.64 UR6, c[0x0][0x3b8] ;  /* 0x0000ee0000067ab9 */ /* 0x000fe40000000a00 */
[----:B------:R-:W-:Y:S02]  /*0560*/  UISETP.NE.AND UP0, UPT, UR6, 0x1, UPT ;  /* 0x000000010600788c */ /* 0x000fe4000bf05270 */
[----:B------:R-:W-:Y:S02]  /*0570*/  UIMAD.WIDE.U32 UR10, UR4, UR7, URZ ;  /* 0x00000007040a72a5 */ /* 0x000fe4000f8e003f */
[----:B------:R-:W-:-:S02]  /*0580*/  ULDC UR5, c[0x0][0x3c0] ;  /* 0x0000f00000057ab9 */ /* 0x000fc40000000800 */
        /* <DEDUP_REMOVED lines=17> */
.L_x_2121:
[----:B------:R-:W-:Y:S02]  /*06a0*/  ULDC UR7, c[0x0][0x3ac] ;  /* 0x0000eb0000077ab9 */ /* 0x000fe40000000800 */
[----:B------:R-:W-:Y:S02]  /*06b0*/  UISETP.NE.AND UP0, UPT, UR7, 0x1, UPT ;  /* 0x000000010700788c */ /* 0x000fe4000bf05270 */
[----:B------:R-:W-:Y:S02]  /*06c0*/  ULDC.64 UR4, c[0x0][0x3b0] ;  /* 0x0000ec0000047ab9 */ /* 0x000fe40000000a00 */
[----:B------:R-:W-:Y:S02]  /*06d0*/  UIMAD.WIDE.U32 UR10, UR6, UR4, URZ ;  /* 0x00000004060a72a5 */ /* 0x000fe4000f8e003f */
[----:B------:R-:W-:-:S05]  /*06e0*/  UMOV UR9, UR6 ;  /* 0x0000000600097c82 */ /* 0x000fca0008000000 */
[----:B------:R-:W-:-:S04]  /*06f0*/  @UP0 USHF.R.U32.HI UR9, URZ, UR5, UR11 ;  /* 0x000000053f090299 */ /* 0x000fc8000801160b */
[----:B------:R-:W-:-:S04]  /*0700*/  UIMAD UR7, UR9, UR7, URZ ;  /* 0x00000007090772a4 */ /* 0x000fc8000f8e023f */
.L_x_2122:
        /* <DEDUP_REMOVED lines=24> */
.L_x_2123:
        /* <DEDUP_REMOVED lines=14> */
.L_x_2125:
[----:B------:R-:W-:Y:S02]  /*0970*/  ULDC UR5, c[0x0][0x3d4] ;  /* 0x0000f50000057ab9 */ /* 0x000fe40000000800 */
.L_x_2124:
[----:B------:R-:W-:Y:S02]  /*0980*/  UIADD3 UR5, UR5, 0x7f, URZ ;  /* 0x0000007f05057890 */ /* 0x000fe4000fffe03f */
[----:B------:R-:W-:-:S02]  /*0990*/  ULOP3.LUT UR14, URZ, UR9, URZ, 0x33, !UPT ;  /* 0x000000093f0e7292 */ /* 0x000fc4000f8e333f */
[----:B------:R-:W-:-:S04]  /*09a0*/  USHF.R.S32.HI UR4, URZ, 0x1f, UR5 ;  /* 0x0000001f3f047899 */ /* 0x000fc80008011405 */
[----:B------:R-:W-:-:S04]  /*09b0*/  ULEA.HI UR4, UR4, UR5, URZ, 0x7 ;  /* 0x0000000504047291 */ /* 0x000fc8000f8f383f */
[----:B------:R-:W-:-:S04]  /*09c0*/  USHF.R.S32.HI UR4, URZ, 0x7, UR4 ;  /* 0x000000073f047899 */ /* 0x000fc80008011404 */
[----:B------:R-:W-:Y:S02]  /*09d0*/  UISETP.GT.AND UP0, UPT, UR4, UR9, UPT ;  /* 0x000000090400728c */ /* 0x000fe4000bf04270 */
[----:B------:R-:W-:Y:S02]  /*09e0*/  UIADD3 UR14, UR4, UR14, URZ ;  /* 0x0000000e040e7290 */ /* 0x000fe4000fffe03f */
[----:B------:R-:W-:-:S06]  /*09f0*/  USEL UR13, UR13, 0xffffffff, UP0 ;  /* 0xffffffff0d0d7887 */ /* 0x000fcc0008000000 */
.L_x_2120:
        /* <DEDUP_REMOVED lines=22> */
[----:B------:R-:W-:Y:S01]  /*0b60*/  CS2R R8, SRZ ;  /* 0x0000000000087805 */ /* 0x000fe2000001ff00 */
[----:B-1----:R1:W3:Y:S02]  /*0b70*/  @P1 LDG.E R0, [R2.64] ;  /* 0x0000001002001981 */ /* 0x0022e4000c1e1900 */
        /* <DEDUP_REMOVED lines=24> */
.L_x_2126:
        /* <DEDUP_REMOVED lines=10> */
.L_x_2127:
[----:B------:R-:W-:Y:S05]  /*0da0*/  @!P2 BRA `(.L_x_2128) ;  /* 0x000000500000a947 */ /* 0x000fea0003800000 */
[----:B----4-:R2:W3:Y:S04]  /*0db0*/  LDG.E R0, [R2.64] ;  /* 0x0000001002007981 */ /* 0x0104e8000c1e1900 */
[----:B--2---:R-:W2:Y:S01]  /*0dc0*/  LDG.E R2, [R2.64+0x4] ;  /* 0x0000041002027981 */ /* 0x004ea2000c1e1900 */
[----:B---3--:R-:W3:Y:S08]  /*0dd0*/  R2UR UR11, R0 ;  /* 0x00000000000b73c2 */ /* 0x008ef000000e0000 */
[----:B--2---:R-:W3:Y:S02]  /*0de0*/  R2UR UR4, R2 ;  /* 0x00000000020473c2 */ /* 0x004ee400000e0000 */
[----:B---3--:R-:W-:-:S06]  /*0df0*/  UIADD3 UR11, -UR11, UR4, URZ ;  /* 0x000000040b0b7290 */ /* 0x008fcc000fffe13f */
.L_x_2128:
        /* <DEDUP_REMOVED lines=15> */
[----:B------:R-:W-:Y:S01]  /*0ef0*/  IMAD.MOV.U32 R160, RZ, RZ, RZ ;  /* 0x000000ffffa07224 */ /* 0x000fe200078e00ff */
[----:B------:R-:W-:Y:S01]  /*0f00*/  ULEA.HI UR10, UR10, UR4, URZ, 0x6 ;  /* 0x000000040a0a7291 */ /* 0x000fe2000f8f303f */
[----:B------:R-:W-:Y:S01]  /*0f10*/  IMAD.MOV.U32 R146, RZ, RZ, RZ ;  /* 0x000000ffff927224 */ /* 0x000fe200078e00ff */
[----:B------:R-:W-:Y:S01]  /*0f20*/  USHF.R.S32.HI UR4, URZ, 0x1f, UR5 ;  /* 0x0000001f3f047899 */ /* 0x000fe20008011405 */
[----:B------:R-:W-:Y:S01]  /*0f30*/  CS2R R12, SRZ ;  /* 0x00000000000c7805 */ /* 0x000fe2000001ff00 */
[----:B------:R-:W-:Y:S01]  /*0f40*/  USHF.R.S32.HI UR10, URZ, 0x6, UR10 ;  /* 0x000000063f0a7899 */ /* 0x000fe2000801140a */
[----:B------:R-:W-:Y:S01]  /*0f50*/  MOV R144, RZ ;  /* 0x000000ff00907202 */ /* 0x000fe20000000f00 */
[----:B------:R-:W-:Y:S01]  /*0f60*/  ULEA.HI UR4, UR4, UR5, URZ, 0x6 ;  /* 0x0000000504047291 */ /* 0x000fe2000f8f303f */
[----:B------:R-:W-:Y:S01]  /*0f70*/  IMAD.MOV.U32 R142, RZ, RZ, RZ ;  /* 0x000000ffff8e7224 */ /* 0x000fe200078e00ff */
[----:B------:R-:W-:Y:S01]  /*0f80*/  UISETP.LT.AND UP0, UPT, URZ, UR10, UPT ;  /* 0x0000000a3f00728c */ /* 0x000fe2000bf01270 */
[----:B------:R-:W-:Y:S01]  /*0f90*/  CS2R R14, SRZ ;  /* 0x00000000000e7805 */ /* 0x000fe2000001ff00 */
[----:B------:R-:W-:Y:S01]  /*0fa0*/  USHF.R.S32.HI UR9, URZ, 0x6, UR4 ;  /* 0x000000063f097899 */ /* 0x000fe20008011404 */
        /* <DEDUP_REMOVED lines=67> */
[----:B------:R-:W3:Y:S01]  /*13e0*/  LDL R101, [R1+0x2c] ;  /* 0x00002c0001657983 */ /* 0x000ee20000100800 */
[----:B--2-4-:R-:W-:Y:S01]  /*13f0*/  IMAD.MOV.U32 R0, RZ, RZ, c[0x0][0x248] ;  /* 0x00009200ff007624 */ /* 0x014fe200078e00ff */
[----:B------:R-:W-:Y:S01]  /*1400*/  SHF.R.S32.HI R36, RZ, 0x1f, R35 ;  /* 0x0000001fff247819 */ /* 0x000fe20000011423 */
[----:B------:R-:W-:Y:S01]  /*1410*/  IMAD.U32 R4, RZ, RZ, UR14 ;  /* 0x0000000eff047e24 */ /* 0x000fe2000f8e00ff */
[----:B------:R-:W-:Y:S01]  /*1420*/  USHF.R.S32.HI UR18, URZ, 0x1f, UR13 ;  /* 0x0000001f3f127899 */ /* 0x000fe2000801140d */
[----:B------:R-:W-:Y:S01]  /*1430*/  IMAD.SHL.U32 R38, R35, 0x4, RZ ;  /* 0x0000000423267824 */ /* 0x000fe200078e00ff */
[----:B------:R-:W-:Y:S01]  /*1440*/  ISETP.NE.AND P0, PT, R0, 0x1, PT ;  /* 0x000000010000780c */ /* 0x000fe20003f05270 */
[----:B------:R-:W-:Y:S01]  /*1450*/  USEL UR15, UR13, URZ, !UP1 ;  /* 0x0000003f0d0f7287 */ /* 0x000fe2000c800000 */
[----:B------:R-:W-:Y:S01]  /*1460*/  LEA.HI R32, R36, R35, RZ, 0x3 ;  /* 0x0000002324207211 */ /* 0x000fe200078f18ff */
[----:B------:R-:W-:Y:S01]  /*1470*/  USEL UR19, UR18, URZ, !UP1 ;  /* 0x0000003f12137287 */ /* 0x000fe2000c800000 */
[----:B------:R-:W-:Y:S01]  /*1480*/  IMAD.MOV.U32 R215, RZ, RZ, 0x10 ;  /* 0x00000010ffd77424 */ /* 0x000fe200078e00ff */
[----:B------:R-:W-:Y:S01]  /*1490*/  ULDC.64 UR4, c[0x0][0x1b8] ;  /* 0x00006e0000047ab9 */ /* 0x000fe20000000a00 */
[----:B------:R-:W-:Y:S01]  /*14a0*/  SHF.R.S32.HI R37, RZ, 0x3, R32 ;  /* 0x00000003ff257819 */ /* 0x000fe20000011420 */
[----:B------:R-:W-:Y:S01]  /*14b0*/  ULDC.64 UR6, c[0x0][0x1e8] ;  /* 0x00007a0000067ab9 */ /* 0x000fe20000000a00 */
[----:B------:R-:W-:Y:S01]  /*14c0*/  IMAD.MOV.U32 R216, RZ, RZ, 0x20 ;  /* 0x00000020ffd87424 */ /* 0x000fe200078e00ff */
[----:B------:R-:W-:Y:S01]  /*14d0*/  UIMAD UR4, UR19, UR4, URZ ;  /* 0x00000004130472a4 */ /* 0x000fe2000f8e023f */
[----:B------:R-:W-:Y:S01]  /*14e0*/  SHF.R.S32.HI R5, RZ, 0x1f, R37 ;  /* 0x0000001fff057819 */ /* 0x000fe20000011425 */
[----:B------:R-:W-:Y:S01]  /*14f0*/  UIMAD UR6, UR19, UR6, URZ ;  /* 0x00000006130672a4 */ /* 0x000fe2000f8e023f */
[----:B-----5:R-:W-:Y:S01]  /*1500*/  IADD3 R2, P1, R37, R8, RZ ;  /* 0x0000000825027210 */ /* 0x020fe20007f3e0ff */
[----:B------:R-:W-:Y:S01]  /*1510*/  USEL UR18, UR18, URZ, !UP2 ;  /* 0x0000003f12127287 */ /* 0x000fe2000d000000 */
[----:B------:R-:W-:Y:S01]  /*1520*/  STL [R1+0x28], R37 ;  /* 0x0000282501007387 */ /* 0x000fe20000100800 */
[----:B------:R-:W-:-:S02]  /*1530*/  UIMAD UR7, UR15, UR7, UR6 ;  /* 0x000000070f0772a4 */ /* 0x000fc4000f8e0206 */
[----:B------:R-:W-:Y:S02]  /*1540*/  UIMAD UR6, UR15, UR5, UR4 ;  /* 0x000000050f0672a4 */ /* 0x000fe4000f8e0204 */
[----:B------:R-:W-:Y:S02]  /*1550*/  USEL UR19, UR13, URZ, !UP2 ;  /* 0x0000003f0d137287 */ /* 0x000fe4000d000000 */
[----:B------:R-:W-:Y:S02]  /*1560*/  ULDC.64 UR4, c[0x0][0x188] ;  /* 0x0000620000047ab9 */ /* 0x000fe40000000a00 */
[----:B------:R-:W-:Y:S02]  /*1570*/  UIMAD UR4, UR18, UR4, URZ ;  /* 0x00000004120472a4 */ /* 0x000fe4000f8e023f */
[----:B------:R-:W-:Y:S01]  /*1580*/  USHF.R.S32.HI UR20, URZ, 0x1f, UR10 ;  /* 0x0000001f3f147899 */ /* 0x000fe2000801140a */
[----:B------:R-:W-:Y:S01]  /*1590*/  IMAD.U32 R25, RZ, RZ, UR19 ;  /* 0x00000013ff197e24 */ /* 0x000fe2000f8e00ff */
[----:B------:R-:W-:-:S02]  /*15a0*/  UIMAD UR24, UR19, UR5, UR4 ;  /* 0x00000005131872a4 */ /* 0x000fc4000f8e0204 */
[----:B------:R-:W-:Y:S02]  /*15b0*/  UMOV UR21, 0x6 ;  /* 0x0000000600157882 */ /* 0x000fe40000000000 */
[----:B------:R-:W-:Y:S02]  /*15c0*/  ULDC.64 UR4, c[0x0][0x178] ;  /* 0x00005e0000047ab9 */ /* 0x000fe40000000a00 */
[----:B------:R-:W-:Y:S02]  /*15d0*/  UIMAD UR23, UR20, UR4, URZ ;  /* 0x00000004141772a4 */ /* 0x000fe4000f8e023f */
[----:B------:R-:W-:Y:S02]  /*15e0*/  UIMAD.WIDE.U32 UR26, UR10, UR4, URZ ;  /* 0x000000040a1a72a5 */ /* 0x000fe4000f8e003f */
[----:B------:R-:W-:-:S04]  /*15f0*/  UIMAD UR23, UR10, UR5, UR23 ;  /* 0x000000050a1772a4 */ /* 0x000fc8000f8e0217 */
[----:B------:R-:W-:Y:S01]  /*1600*/  UIADD3 UR23, UR27, UR23, URZ ;  /* 0x000000171b177290 */ /* 0x000fe2000fffe03f */
[----:B---3--:R-:W-:Y:S01]  /*1610*/  @P0 IMAD.HI.U32 R3, R101, c[0x0][0x24c], RZ ;  /* 0x0000930065030a27 */ /* 0x008fe200078e00ff */
[----:B------:R-:W-:-:S03]  /*1620*/  SHF.R.S32.HI R31, RZ, 0x1f, R101 ;  /* 0x0000001fff1f7819 */ /* 0x000fc60000011465 */
[----:B------:R-:W-:Y:S01]  /*1630*/  IMAD.MOV.U32 R0, RZ, RZ, R101 ;  /* 0x000000ffff007224 */ /* 0x000fe200078e0065 */
[----:B------:R-:W-:Y:S01]  /*1640*/  @P0 SHF.R.U32.HI R0, RZ, c[0x0][0x250], R3 ;  /* 0x00009400ff000a19 */ /* 0x000fe20000011603 */
[----:B------:R-:W-:Y:S01]  /*1650*/  IMAD R13, R31, c[0x0][0x180], RZ ;  /* 0x000060001f0d7a24 */ /* 0x000fe200078e02ff */
[----:B------:R-:W-:Y:S02]  /*1660*/  IADD3 R24, P0, R37, R9, RZ ;  /* 0x0000000925187210 */ /* 0x000fe40007f1e0ff */
[-C--:B------:R-:W-:Y:S01]  /*1670*/  LEA.HI.X.SX32 R3, R8, R5.reuse, 0x1, P1 ;  /* 0x0000000508037211 */ /* 0x080fe200008f0eff */
[----:B------:R-:W-:Y:S01]  /*1680*/  IMAD.U32 R8, RZ, RZ, UR15 ;  /* 0x0000000fff087e24 */ /* 0x000fe2000f8e00ff */
[----:B------:R-:W-:Y:S01]  /*1690*/  LEA.HI.X.SX32 R28, R9, R5, 0x1, P0 ;  /* 0x00000005091c7211 */ /* 0x000fe200000f0eff */
[----:B------:R-:W-:Y:S01]  /*16a0*/  IMAD R13, R101, c[0x0][0x184], R13 ;  /* 0x00006100650d7a24 */ /* 0x000fe200078e020d */
[----:B------:R-:W-:Y:S01]  /*16b0*/  LOP3.LUT R5, R32, 0xfffffff8, RZ, 0xc0, !PT ;  /* 0xfffffff820057812 */ /* 0x000fe200078ec0ff */
[----:B------:R-:W-:Y:S01]  /*16c0*/  IMAD.WIDE R10, R4, 0x80, R2 ;  /* 0x00000080040a7825 */ /* 0x000fe200078e0202 */
[----:B------:R-:W-:Y:S01]  /*16d0*/  LEA.HI R3, R36, R35, RZ, 0x6 ;  /* 0x0000002324037211 */ /* 0x000fe200078f30ff */
[----:B------:R-:W-:Y:S01]  /*16e0*/  UIADD3 UR15, -UR8, UR11, URZ ;  /* 0x0000000b080f7290 */ /* 0x000fe2000fffe13f */
[----:B------:R-:W-:Y:S01]  /*16f0*/  SHF.R.S32.HI R2, RZ, 0x1f, R0 ;  /* 0x0000001fff027819 */ /* 0x000fe20000011400 */
[----:B------:R-:W-:Y:S01]  /*1700*/  IMAD.IADD R30, R35, 0x1, -R5 ;  /* 0x00000001231e7824 */ /* 0x000fe200078e0a05 */
[----:B------:R-:W-:Y:S01]  /*1710*/  SHF.R.S32.HI R29, RZ, 0x6, R3 ;  /* 0x00000006ff1d7819 */ /* 0x000fe20000011403 */
[----:B------:R-:W-:-:S02]  /*1720*/  IMAD.SHL.U32 R3, R37, 0x40, RZ ;  /* 0x0000004025037824 */ /* 0x000fc400078e00ff */
[----:B------:R-:W-:Y:S01]  /*1730*/  IMAD.SHL.U32 R20, R30, 0x8, RZ ;  /* 0x000000081e147824 */ /* 0x000fe200078e00ff */
[----:B------:R-:W-:Y:S01]  /*1740*/  IADD3 R15, -R37, UR15, RZ ;  /* 0x0000000f250f7c10 */ /* 0x000fe2000fffe1ff */
[----:B------:R-:W-:Y:S01]  /*1750*/  IMAD R4, R2, c[0x0][0x1e0], RZ ;  /* 0x0000780002047a24 */ /* 0x000fe200078e02ff */
[----:B------:R-:W-:Y:S01]  /*1760*/  LOP3.LUT R3, R3, 0x1c0, RZ, 0xc0, !PT ;  /* 0x000001c003037812 */ /* 0x000fe200078ec0ff */
[----:B------:R-:W-:Y:S01]  /*1770*/  IMAD.SHL.U32 R34, R29, 0x200, RZ ;  /* 0x000002001d227824 */ /* 0x000fe200078e00ff */
[----:B------:R-:W-:Y:S01]  /*1780*/  SHF.R.S32.HI R21, RZ, 0x1f, R20 ;  /* 0x0000001fff157819 */ /* 0x000fe20000011414 */
[----:B------:R-:W-:Y:S01]  /*1790*/  IMAD R6, R0, c[0x0][0x1e4], R4 ;  /* 0x0000790000067a24 */ /* 0x000fe200078e0204 */
[--C-:B------:R-:W-:Y:S01]  /*17a0*/  LOP3.LUT R7, R3, 0x38, R20.reuse, 0xf8, !PT ;  /* 0x0000003803077812 */ /* 0x100fe200078ef814 */
[----:B------:R-:W-:Y:S01]  /*17b0*/  IMAD R2, R2, c[0x0][0x1b0], RZ ;  /* 0x00006c0002027a24 */ /* 0x000fe200078e02ff */
[----:B------:R-:W-:Y:S01]  /*17c0*/  SHF.R.U32.HI R3, RZ, 0x3, R3 ;  /* 0x00000003ff037819 */ /* 0x000fe20000011603 */
[----:B------:R-:W-:Y:S01]  /*17d0*/  IMAD.WIDE.U32 R4, R0, c[0x0][0x1e0], R20 ;  /* 0x0000780000047a25 */ /* 0x000fe200078e0014 */
[----:B------:R-:W-:-:S02]  /*17e0*/  IADD3 R33, R20, 0x40, RZ ;  /* 0x0000004014217810 */ /* 0x000fc40007ffe0ff */
[----:B------:R-:W-:Y:S01]  /*17f0*/  LOP3.LUT R14, R34, R7, R3, 0xf6, !PT ;  /* 0x00000007220e7212 */ /* 0x000fe200078ef603 */
[----:B------:R-:W-:Y:S01]  /*1800*/  IMAD.IADD R5, R5, 0x1, R6 ;  /* 0x0000000105057824 */ /* 0x000fe200078e0206 */
[----:B------:R-:W-:Y:S01]  /*1810*/  ISETP.GE.AND P5, PT, R20, c[0x0][0x1cc], PT ;  /* 0x0000730014007a0c */ /* 0x000fe20003fa6270 */
[C---:B------:R-:W-:Y:S01]  /*1820*/  IMAD R6, R0.reuse, c[0x0][0x1b4], R2 ;  /* 0x00006d0000067a24 */ /* 0x040fe200078e0202 */
[----:B------:R-:W-:Y:S01]  /*1830*/  ISETP.GE.AND P4, PT, R33, c[0x0][0x1cc], PT ;  /* 0x0000730021007a0c */ /* 0x000fe20003f86270 */
[----:B------:R-:W-:Y:S01]  /*1840*/  IMAD.WIDE.U32 R2, R0, c[0x0][0x1b0], R20 ;  /* 0x00006c0000027a25 */ /* 0x000fe200078e0014 */
[C---:B------:R-:W-:Y:S02]  /*1850*/  ISETP.LT.OR P2, PT, R15.reuse, 0x1, P5 ;  /* 0x000000010f00780c */ /* 0x040fe40002f41670 */
[----:B------:R-:W-:Y:S01]  /*1860*/  ISETP.LT.OR P6, PT, R15, 0x21, P5 ;  /* 0x000000210f00780c */ /* 0x000fe20002fc1670 */
[----:B------:R-:W-:Y:S02]  /*1870*/  IMAD R0, R28, c[0x0][0x178], RZ ;  /* 0x00005e001c007a24 */ /* 0x000fe400078e02ff */
[----:B------:R-:W-:-:S02]  /*1880*/  IMAD.IADD R3, R3, 0x1, R6 ;  /* 0x0000000103037824 */ /* 0x000fc400078e0206 */
[C---:B------:R-:W-:Y:S02]  /*1890*/  IMAD R0, R24.reuse, c[0x0][0x17c], R0 ;  /* 0x00005f0018007a24 */ /* 0x040fe400078e0200 */
[----:B------:R-:W-:-:S04]  /*18a0*/  IMAD.WIDE.U32 R6, R24, c[0x0][0x178], R20 ;  /* 0x00005e0018067a25 */ /* 0x000fc800078e0014 */
[----:B------:R-:W-:-:S04]  /*18b0*/  IMAD.WIDE.U32 R4, R8, c[0x0][0x1e8], R4 ;  /* 0x00007a0008047a25 */ /* 0x000fc800078e0004 */
[----:B------:R-:W-:Y:S01]  /*18c0*/  IMAD.IADD R7, R7, 0x1, R0 ;  /* 0x0000000107077824 */ /* 0x000fe200078e0200 */
[----:B------:R-:W-:Y:S01]  /*18d0*/  IADD3 R5, R5, UR7, RZ ;  /* 0x0000000705057c10 */ /* 0x000fe2000fffe0ff */
[----:B------:R-:W-:-:S04]  /*18e0*/  IMAD.WIDE.U32 R2, R8, c[0x0][0x1b8], R2 ;  /* 0x00006e0008027a25 */ /* 0x000fc800078e0002 */
[----:B------:R-:W-:Y:S01]  /*18f0*/  IMAD R12, R11, c[0x0][0x1d8], RZ ;  /* 0x000076000b0c7a24 */ /* 0x000fe200078e02ff */
[----:B------:R-:W-:Y:S01]  /*1900*/  IADD3 R3, R3, UR6, RZ ;  /* 0x0000000603037c10 */ /* 0x000fe2000fffe0ff */
[----:B------:R-:W-:Y:S01]  /*1910*/  IMAD.WIDE.U32 R8, R101, c[0x0][0x180], R6 ;  /* 0x0000600065087a25 */ /* 0x000fe200078e0006 */
[----:B------:R-:W-:Y:S02]  /*1920*/  ULDC.64 UR6, c[0x0][0x1d8] ;  /* 0x0000760000067ab9 */ /* 0x000fe40000000a00 */
[----:B------:R-:W-:Y:S01]  /*1930*/  USHF.L.U32 UR25, UR6, 0x6, URZ ;  /* 0x0000000606197899 */ /* 0x000fe2000800063f */
[----:B------:R-:W-:Y:S01]  /*1940*/  IMAD R0, R11, c[0x0][0x1a8], RZ ;  /* 0x00006a000b007a24 */ /* 0x000fe200078e02ff */
[----:B------:R-:W-:Y:S01]  /*1950*/  USHF.L.U64.HI UR7, UR6, UR21, UR7 ;  /* 0x0000001506077299 */ /* 0x000fe20008010207 */
[C---:B------:R-:W-:Y:S01]  /*1960*/  IMAD R12, R10.reuse, c[0x0][0x1dc], R12 ;  /* 0x000077000a0c7a24 */ /* 0x040fe200078e020c */
[----:B------:R-:W-:Y:S01]  /*1970*/  USHF.L.U32 UR6, UR22, 0x7, URZ ;  /* 0x0000000716067899 */ /* 0x000fe2000800063f */
[----:B------:R-:W-:-:S04]  /*1980*/  IMAD.WIDE.U32 R6, R10, c[0x0][0x1d8], R4 ;  /* 0x000076000a067a25 */ /* 0x000fc800078e0004 */
[----:B------:R-:W-:Y:S02]  /*1990*/  IMAD.IADD R11, R9, 0x1, R13 ;  /* 0x00000001090b7824 */ /* 0x000fe400078e020d */
[C---:B------:R-:W-:Y:S02]  /*19a0*/  IMAD R9, R10.reuse, c[0x0][0x1ac], R0 ;  /* 0x00006b000a097a24 */ /* 0x040fe400078e0200 */
[----:B------:R-:W-:Y:S01]  /*19b0*/  IMAD.WIDE.U32 R4, R10, c[0x0][0x1a8], R2 ;  /* 0x00006a000a047a25 */ /* 0x000fe200078e0002 */
[----:B------:R-:W-:-:S03]  /*19c0*/  LEA R2, P1, R6, c[0x0][0x1c0], 0x1 ;  /* 0x0000700006027a11 */ /* 0x000fc600078208ff */
[----:B------:R-:W-:Y:S02]  /*19d0*/  IMAD.IADD R0, R7, 0x1, R12 ;  /* 0x0000000107007824 */ /* 0x000fe400078e020c */
[----:B------:R-:W-:Y:S01]  /*19e0*/  IMAD.MOV.U32 R10, RZ, RZ, R8 ;  /* 0x000000ffff0a7224 */ /* 0x000fe200078e0008 */
[----:B------:R-:W-:Y:S01]  /*19f0*/  LEA R8, P0, R4, c[0x0][0x190], 0x1 ;  /* 0x0000640004087a11 */ /* 0x000fe200078008ff */
[----:B------:R-:W-:Y:S01]  /*1a00*/  IMAD.IADD R5, R5, 0x1, R9 ;  /* 0x0000000105057824 */ /* 0x000fe200078e0209 */
[----:B------:R-:W-:Y:S01]  /*1a10*/  LEA.HI.X R3, R6, c[0x0][0x1c4], R0, 0x1, P1 ;  /* 0x0000710006037a11 */ /* 0x000fe200008f0c00 */
[----:B------:R-:W-:-:S03]  /*1a20*/  IMAD.WIDE.U32 R18, R25, c[0x0][0x188], R10 ;  /* 0x0000620019127a25 */ /* 0x000fc600078e000a */
[----:B------:R-:W-:Y:S01]  /*1a30*/  LEA.HI.X R9, R4, c[0x0][0x194], R5, 0x1, P0 ;  /* 0x0000650004097a11 */ /* 0x000fe200000f0c05 */
[----:B------:R-:W-:Y:S01]  /*1a40*/  IMAD.U32 R6, RZ, RZ, UR26 ;  /* 0x0000001aff067e24 */ /* 0x000fe2000f8e00ff */
[----:B------:R-:W-:Y:S01]  /*1a50*/  IADD3 R16, R19, UR24, RZ ;  /* 0x0000001813107c10 */ /* 0x000fe2000fffe0ff */
[----:B------:R-:W-:Y:S01]  /*1a60*/  IMAD.U32 R5, RZ, RZ, UR23 ;  /* 0x00000017ff057e24 */ /* 0x000fe2000f8e00ff */
[----:B------:R-:W-:Y:S01]  /*1a70*/  IADD3 R4, P1, R2, UR25, RZ ;  /* 0x0000001902047c10 */ /* 0x000fe2000ff3e0ff */
[----:B------:R-:W-:Y:S01]  /*1a80*/  IMAD.SHL.U32 R14, R14, 0x2, RZ ;  /* 0x000000020e0e7824 */ /* 0x000fe200078e00ff */
[C---:B------:R-:W-:Y:S01]  /*1a90*/  LEA R0, P0, R6.reuse, R18, 0x6 ;  /* 0x0000001206007211 */ /* 0x040fe200078030ff */
[----:B------:R-:W-:Y:S01]  /*1aa0*/  IMAD.U32 R10, RZ, RZ, UR25 ;  /* 0x00000019ff0a7e24 */ /* 0x000fe2000f8e00ff */
[----:B------:R1:W-:Y:S01]  /*1ab0*/  STL.64 [R1+0x18], R18 ;  /* 0x0000181201007387 */ /* 0x0003e20000100a00 */
[----:B------:R-:W-:Y:S01]  /*1ac0*/  UIADD3 UR24, UP0, UR25, 0x80, URZ ;  /* 0x0000008019187890 */ /* 0x000fe2000ff1e03f */
[----:B------:R-:W-:Y:S01]  /*1ad0*/  LEA.HI.X R6, R6, R16, R5, 0x6, P0 ;  /* 0x0000001006067211 */ /* 0x000fe200000f3405 */
[----:B------:R-:W-:Y:S01]  /*1ae0*/  IMAD.U32 R12, RZ, RZ, UR4 ;  /* 0x00000004ff0c7e24 */ /* 0x000fe2000f8e00ff */
[----:B------:R-:W-:Y:S01]  /*1af0*/  IADD3.X R5, R3, UR7, RZ, P1, !PT ;  /* 0x0000000703057c10 */ /* 0x000fe20008ffe4ff */
[----:B------:R-:W-:Y:S01]  /*1b00*/  @!PT LDS RZ, [RZ] ;  /* 0x00000000fffff984 */ /* 0x000fe20000000800 */
[----:B------:R-:W-:Y:S01]  /*1b10*/  @!PT LDS RZ, [RZ] ;  /* 0x00000000fffff984 */ /* 0x000fe20000000800 */
[----:B------:R-:W-:Y:S01]  /*1b20*/  @!PT LDS RZ, [RZ] ;  /* 0x00000000fffff984 */ /* 0x000fe20000000800 */
[----:B------:R2:W-:Y:S01]  /*1b30*/  LDGSTS.E.BYPASS.LTC128B.128 [R14+0x8080], [R2.64], !P2 ;  /* 0x08080000020e7fae */ /* 0x0005e2000d101d50 */
[C---:B------:R-:W-:Y:S01]  /*1b40*/  ISETP.LT.OR P1, PT, R15.reuse, 0x1, P4 ;  /* 0x000000010f00780c */ /* 0x040fe20002721670 */
[----:B------:R-:W-:Y:S01]  /*1b50*/  UIADD3.X UR23, URZ, UR7, URZ, UP0, !UPT ;  /* 0x000000073f177290 */ /* 0x000fe200087fe43f */
[----:B------:R-:W-:Y:S01]  /*1b60*/  IADD3 R10, P3, P2, R10, 0x80, R2 ;  /* 0x000000800a0a7810 */ /* 0x000fe20007a7e002 */
[----:B------:R3:W-:Y:S01]  /*1b70*/  STL [R1+0x24], R16 ;  /* 0x0000241001007387 */ /* 0x0007e20000100800 */
[----:B------:R-:W-:Y:S01]  /*1b80*/  IMAD.U32 R7, RZ, RZ, UR27 ;  /* 0x0000001bff077e24 */ /* 0x000fe2000f8e00ff */
[----:B------:R-:W-:Y:S01]  /*1b90*/  USHF.R.S32.HI UR26, URZ, 0x1f, UR22 ;  /* 0x0000001f3f1a7899 */ /* 0x000fe20008011416 */
[----:B------:R-:W-:Y:S01]  /*1ba0*/  IADD3.X R11, RZ, UR7, R3, P3, P2 ;  /* 0x00000007ff0b7c10 */ /* 0x000fe20009fe4403 */
[----:B------:R-:W-:Y:S01]  /*1bb0*/  IMAD.U32 R13, RZ, RZ, UR5 ;  /* 0x00000005ff0d7e24 */ /* 0x000fe2000f8e00ff */
[----:B------:R-:W-:-:S02]  /*1bc0*/  ISETP.LT.OR P2, PT, R15, 0x61, P5 ;  /* 0x000000610f00780c */ /* 0x000fc40002f41670 */
[----:B------:R-:W-:-:S03]  /*1bd0*/  ISETP.LT.OR P3, PT, R15, 0x41, P4 ;  /* 0x000000410f00780c */ /* 0x000fc60002761670 */
[----:B------:R2:W-:Y:S04]  /*1be0*/  LDGSTS.E.BYPASS.LTC128B.128 [R14+0xc080], [R2.64+0x80], !P1 ;  /* 0x0c080080020e7fae */ /* 0x0005e8000c901d50 */
[----:B------:R4:W-:Y:S01]  /*1bf0*/  LDGSTS.E.BYPASS.LTC128B.128 [R14+0x9080], [R4.64], !P6 ;  /* 0x09080000040e7fae */ /* 0x0009e2000f101d50 */
[C---:B------:R-:W-:Y:S02]  /*1c00*/  ISETP.LT.OR P6, PT, R15.reuse, 0x41, P5 ;  /* 0x000000410f00780c */ /* 0x040fe40002fc1670 */
[----:B------:R-:W-:Y:S02]  /*1c10*/  ISETP.LT.OR P5, PT, R15, 0x21, P4 ;  /* 0x000000210f00780c */ /* 0x000fe400027a1670 */
[----:B-1----:R-:W-:Y:S02]  /*1c20*/  SHF.R.S32.HI R18, RZ, 0x1f, R35 ;  /* 0x0000001fff127819 */ /* 0x002fe40000011423 */
[----:B---3--:R-:W-:-:S04]  /*1c30*/  LEA R16, P0, R0, c[0x0][0x160], 0x1 ;  /* 0x0000580000107a11 */ /* 0x008fc800078008ff */
[----:B------:R-:W-:-:S05]  /*1c40*/  LEA.HI.X R17, R0, c[0x0][0x164], R6, 0x1, P0 ;  /* 0x0000590000117a11 */ /* 0x000fca00000f0c06 */
[----:B------:R1:W-:Y:S01]  /*1c50*/  LDGSTS.E.BYPASS.LTC128B.128 [R14+0xd080], [R10.64], !P5 ;  /* 0x0d0800000a0e7fae */ /* 0x0003e2000e901d50 */
[----:B------:R-:W-:Y:S01]  /*1c60*/  IADD3 R6, P0, R4, UR24, RZ ;  /* 0x0000001804067c10 */ /* 0x000fe2000ff1e0ff */
[----:B------:R-:W-:-:S03]  /*1c70*/  IMAD.U32 R0, RZ, RZ, UR6 ;  /* 0x00000006ff007e24 */ /* 0x000fc6000f8e00ff */
[C---:B------:R-:W-:Y:S02]  /*1c80*/  IADD3.X R7, R5.reuse, UR23, RZ, P0, !PT ;  /* 0x0000001705077c10 */ /* 0x040fe400087fe4ff */
[----:B--2---:R-:W-:Y:S02]  /*1c90*/  IADD3 R2, P1, R4, UR25, RZ ;  /* 0x0000001904027c10 */ /* 0x004fe4000ff3e0ff */
[C---:B------:R-:W-:Y:S02]  /*1ca0*/  LEA R22, P0, R12.reuse, R16, 0x6 ;  /* 0x000000100c167211 */ /* 0x040fe400078030ff */
[----:B------:R-:W-:Y:S02]  /*1cb0*/  IADD3.X R3, R5, UR7, RZ, P1, !PT ;  /* 0x0000000705037c10 */ /* 0x000fe40008ffe4ff */
[----:B------:R-:W-:Y:S01]  /*1cc0*/  LEA.HI.X R23, R12, R17, R13, 0x6, P0 ;  /* 0x000000110c177211 */ /* 0x000fe200000f340d */
[----:B------:R-:W-:Y:S01]  /*1cd0*/  IMAD R12, R31, c[0x0][0x270], RZ ;  /* 0x00009c001f0c7a24 */ /* 0x000fe200078e02ff */
[----:B----4-:R-:W-:Y:S01]  /*1ce0*/  IADD3 R4, P0, R2, UR25, RZ ;  /* 0x0000001902047c10 */ /* 0x010fe2000ff1e0ff */
[----:B------:R2:W-:Y:S01]  /*1cf0*/  LDGSTS.E.BYPASS.LTC128B.128 [R14+0xa080], [R2.64], !P6 ;  /* 0x0a080000020e7fae */ /* 0x0005e2000f101d50 */
[----:B------:R-:W-:Y:S01]  /*1d00*/  ISETP.GE.AND P6, PT, R20, c[0x0][0x19c], PT ;  /* 0x0000670014007a0c */ /* 0x000fe20003fc6270 */
[----:B------:R-:W-:Y:S01]  /*1d10*/  IMAD R12, R101, c[0x0][0x274], R12 ;  /* 0x00009d00650c7a24 */ /* 0x000fe200078e020c */
[----:B------:R-:W-:Y:S01]  /*1d20*/  IADD3.X R5, R3, UR7, RZ, P0, !PT ;  /* 0x0000000703057c10 */ /* 0x000fe200087fe4ff */
[----:B------:R3:W-:Y:S01]  /*1d30*/  LDGSTS.E.BYPASS.LTC128B.128 [R14+0xe080], [R6.64], !P3 ;  /* 0x0e080000060e7fae */ /* 0x0007e2000d901d50 */
[----:B------:R-:W-:-:S02]  /*1d40*/  ISETP.LT.OR P3, PT, R15, 0x61, P4 ;  /* 0x000000610f00780c */ /* 0x000fc40002761670 */
[----:B------:R-:W-:Y:S01]  /*1d50*/  IADD3 R26, P1, R35, UR6, RZ ;  /* 0x00000006231a7c10 */ /* 0x000fe2000ff3e0ff */
[----:B------:R-:W-:Y:S01]  /*1d60*/  ULDC.64 UR6, c[0x0][0x1a8] ;  /* 0x00006a0000067ab9 */ /* 0x000fe20000000a00 */
[----:B------:R-:W-:Y:S01]  /*1d70*/  ISETP.GE.AND P4, PT, R33, c[0x0][0x19c], PT ;  /* 0x0000670021007a0c */ /* 0x000fe20003f86270 */
[----:B------:R-:W-:Y:S01]  /*1d80*/  USHF.L.U32 UR25, UR6, 0x6, URZ ;  /* 0x0000000606197899 */ /* 0x000fe2000800063f */
[----:B------:R4:W-:Y:S01]  /*1d90*/  LDGSTS.E.BYPASS.LTC128B.128 [R14+0xb080], [R4.64], !P2 ;  /* 0x0b080000040e7fae */ /* 0x0009e2000d101d50 */
[----:B------:R-:W-:Y:S02]  /*1da0*/  LEA.HI.X.SX32 R27, R0, R18, 0x1, P1 ;  /* 0x00000012001b7211 */ /* 0x000fe400008f0eff */
[----:B------:R-:W-:Y:S02]  /*1db0*/  ISETP.LT.OR P2, PT, R15, 0x1, P4 ;  /* 0x000000010f00780c */ /* 0x000fe40002741670 */
[----:B------:R-:W-:-:S04]  /*1dc0*/  IADD3 R18, P1, R38, UR22, RZ ;  /* 0x0000001626127c10 */ /* 0x000fc8000ff3e0ff */
[----:B------:R-:W-:-:S05]  /*1dd0*/  LEA.HI.X.SX32 R19, R38, UR26, 0x1, P1 ;  /* 0x0000001a26137c11 */ /* 0x000fca00088f0eff */
[----:B-1----:R-:W-:Y:S01]  /*1de0*/  IMAD.WIDE.U32 R10, R101, c[0x0][0x270], R18 ;  /* 0x00009c00650a7a25 */ /* 0x002fe200078e0012 */
[----:B--2---:R-:W-:Y:S01]  /*1df0*/  IADD3 R2, P0, R2, UR24, RZ ;  /* 0x0000001802027c10 */ /* 0x004fe2000ff1e0ff */
[----:B------:R-:W-:Y:S02]  /*1e00*/  UIADD3 UR24, UP0, UR25, 0x80, URZ ;  /* 0x0000008019187890 */ /* 0x000fe4000ff1e03f */
[----:B------:R-:W-:Y:S01]  /*1e10*/  IMAD.IADD R13, R11, 0x1, R12 ;  /* 0x000000010b0d7824 */ /* 0x000fe200078e020c */
[----:B------:R-:W-:Y:S01]  /*1e20*/  IADD3.X R3, R3, UR23, RZ, P0, !PT ;  /* 0x0000001703037c10 */ /* 0x000fe200087fe4ff */
[----:B---3--:R-:W-:Y:S01]  /*1e30*/  IMAD.U32 R6, RZ, RZ, UR25 ;  /* 0x00000019ff067e24 */ /* 0x008fe2000f8e00ff */
[C---:B------:R-:W-:Y:S01]  /*1e40*/  ISETP.LT.OR P0, PT, R15.reuse, 0x1, P6 ;  /* 0x000000010f00780c */ /* 0x040fe20003701670 */
[----:B------:R-:W-:Y:S01]  /*1e50*/  USHF.L.U64.HI UR23, UR6, UR21, UR7 ;  /* 0x0000001506177299 */ /* 0x000fe20008010207 */
[----:B------:R-:W-:Y:S01]  /*1e60*/  IMAD.MOV.U32 R12, RZ, RZ, R10 ;  /* 0x000000ffff0c7224 */ /* 0x000fe200078e000a */
[----:B------:R1:W-:Y:S01]  /*1e70*/  LDGSTS.E.BYPASS.LTC128B.128 [R14+0xf080], [R2.64], !P3 ;  /* 0x0f080000020e7fae */ /* 0x0003e2000d901d50 */
[----:B------:R-:W-:Y:S01]  /*1e80*/  ISETP.LT.OR P3, PT, R15, 0x21, P6 ;  /* 0x000000210f00780c */ /* 0x000fe20003761670 */
[----:B------:R-:W-:Y:S01]  /*1e90*/  UIADD3.X UR22, URZ, UR23, URZ, UP0, !UPT ;  /* 0x000000173f167290 */ /* 0x000fe200087fe43f */
[----:B------:R-:W-:Y:S01]  /*1ea0*/  IADD3 R6, P1, P5, R6, 0x80, R8 ;  /* 0x0000008006067810 */ /* 0x000fe20007d3e008 */
[----:B------:R-:W-:Y:S01]  /*1eb0*/  IMAD.WIDE.U32 R10, R24, c[0x0][0x208], R20 ;  /* 0x00008200180a7a25 */ /* 0x000fe200078e0014 */
[----:B------:R-:W-:-:S02]  /*1ec0*/  ULDC.64 UR6, c[0x0][0x278] ;  /* 0x00009e0000067ab9 */ /* 0x000fc40000000a00 */
[----:B------:R-:W-:Y:S01]  /*1ed0*/  P2R R0, PR, RZ, 0x2 ;  /* 0x00000002ff007803 */ /* 0x000fe20000000000 */
[----:B------:R-:W-:Y:S01]  /*1ee0*/  UIMAD UR6, UR18, UR6, URZ ;  /* 0x00000006120672a4 */ /* 0x000fe2000f8e023f */
[----:B------:R-:W-:Y:S01]  /*1ef0*/  ISETP.LT.OR P1, PT, R15, 0x41, P6 ;  /* 0x000000410f00780c */ /* 0x000fe20003721670 */
[----:B------:R2:W-:Y:S01]  /*1f00*/  LDGSTS.E.BYPASS.LTC128B.128 [R14+0x80], [R8.64], !P0 ;  /* 0x00080000080e7fae */ /* 0x0005e2000c101d50 */
[----:B----4-:R-:W-:Y:S01]  /*1f10*/  IADD3 R4, P0, R8, UR25, RZ ;  /* 0x0000001908047c10 */ /* 0x010fe2000ff1e0ff */
[----:B------:R-:W-:Y:S01]  /*1f20*/  IMAD.WIDE.U32 R12, R25, c[0x0][0x278], R12 ;  /* 0x00009e00190c7a25 */ /* 0x000fe200078e000c */
[----:B------:R-:W-:Y:S01]  /*1f30*/  ISETP.LT.OR P6, PT, R15, 0x61, P6 ;  /* 0x000000610f00780c */ /* 0x000fe200037c1670 */
[----:B------:R2:W-:Y:S01]  /*1f40*/  LDGSTS.E.BYPASS.LTC128B.128 [R14+0x4080], [R8.64+0x80], !P2 ;  /* 0x04080080080e7fae */ /* 0x0005e2000d101d50 */
[----:B------:R-:W-:Y:S02]  /*1f50*/  IADD3.X R5, R9, UR23, RZ, P0, !PT ;  /* 0x0000001709057c10 */ /* 0x000fe400087fe4ff */
[----:B------:R-:W-:-:S02]  /*1f60*/  ISETP.LT.OR P2, PT, R15, 0x21, P4 ;  /* 0x000000210f00780c */ /* 0x000fc40002741670 */
[----:B------:R-:W-:Y:S01]  /*1f70*/  ISETP.NE.AND P0, PT, R0, RZ, PT ;  /* 0x000000ff0000720c */ /* 0x000fe20003f05270 */
[----:B------:R3:W-:Y:S01]  /*1f80*/  LDGSTS.E.BYPASS.LTC128B.128 [R14+0x1080], [R4.64], !P3 ;  /* 0x01080000040e7fae */ /* 0x0007e2000d901d50 */
[----:B------:R-:W-:Y:S01]  /*1f90*/  ISETP.GE.AND P3, PT, R33, c[0x0][0x16c], PT ;  /* 0x00005b0021007a0c */ /* 0x000fe20003f66270 */
[----:B------:R-:W-:Y:S01]  /*1fa0*/  IMAD R0, R28, c[0x0][0x208], RZ ;  /* 0x000082001c007a24 */ /* 0x000fe200078e02ff */
[----:B------:R-:W-:Y:S02]  /*1fb0*/  IADD3.X R7, RZ, UR23, R9, P0, P5 ;  /* 0x00000017ff077c10 */ /* 0x000fe400087ea409 */
[----:B------:R-:W-:Y:S01]  /*1fc0*/  ISETP.GE.AND P5, PT, R20, c[0x0][0x16c], PT ;  /* 0x00005b0014007a0c */ /* 0x000fe20003fa6270 */
[----:B------:R-:W-:Y:S01]  /*1fd0*/  IMAD R0, R24, c[0x0][0x20c], R0 ;  /* 0x0000830018007a24 */ /* 0x000fe200078e0200 */
[----:B-1----:R-:W-:-:S03]  /*1fe0*/  IADD3 R2, P0, R4, UR25, RZ ;  /* 0x0000001904027c10 */ /* 0x002fc6000ff1e0ff */
[----:B------:R1:W-:Y:S01]  /*1ff0*/  LDGSTS.E.BYPASS.LTC128B.128 [R14+0x5080], [R6.64], !P2 ;  /* 0x05080000060e7fae */ /* 0x0003e2000d101d50 */
[----:B------:R-:W-:-:S05]  /*2000*/  IADD3.X R3, R5, UR23, RZ, P0, !PT ;  /* 0x0000001705037c10 */ /* 0x000fca00087fe4ff */
[----:B------:R4:W-:Y:S01]  /*2010*/  LDGSTS.E.BYPASS.LTC128B.128 [R14+0x2080], [R2.64], !P1 ;  /* 0x02080000020e7fae */ /* 0x0009e2000c901d50 */
[C---:B------:R-:W-:Y:S02]  /*2020*/  ISETP.LT.OR P1, PT, R15.reuse, 0x41, P4 ;  /* 0x000000410f00780c */ /* 0x040fe40002721670 */
[----:B------:R-:W-:Y:S02]  /*2030*/  ISETP.LT.OR P4, PT, R15, 0x61, P4 ;  /* 0x000000610f00780c */ /* 0x000fe40002781670 */
[----:B--2---:R-:W-:Y:S02]  /*2040*/  P2R R8, PR, RZ, 0x8 ;  /* 0x00000008ff087803 */ /* 0x004fe40000000000 */
[----:B------:R-:W-:Y:S02]  /*2050*/  SEL R9, RZ, 0x2, P3 ;  /* 0x00000002ff097807 */ /* 0x000fe40001800000 */
[----:B------:R-:W-:Y:S01]  /*2060*/  ISETP.GT.AND P3, PT, R35, 0xf, PT ;  /* 0x0000000f2300780c */ /* 0x000fe20003f64270 */
[----:B------:R2:W-:Y:S01]  /*2070*/  STL [R1+0x60], R8 ;  /* 0x0000600801007387 */ /* 0x0005e20000100800 */
[----:B---3--:R-:W-:-:S03]  /*2080*/  IADD3 R4, P0, R4, UR24, RZ ;  /* 0x0000001804047c10 */ /* 0x008fc6000ff1e0ff */
[----:B------:R-:W-:Y:S01]  /*2090*/  STL.64 [R1+0x40], R12 ;  /* 0x0000400c01007387 */ /* 0x000fe20000100a00 */
[----:B------:R-:W-:-:S05]  /*20a0*/  IADD3.X R5, R5, UR22, RZ, P0, !PT ;  /* 0x0000001605057c10 */ /* 0x000fca00087fe4ff */
[----:B------:R3:W-:Y:S01]  /*20b0*/  LDGSTS.E.BYPASS.LTC128B.128 [R14+0x6080], [R4.64], !P1 ;  /* 0x06080000040e7fae */ /* 0x0007e2000c901d50 */
[----:B-1----:R-:W-:Y:S01]  /*20c0*/  SEL R6, RZ, 0x1, P5 ;  /* 0x00000001ff067807 */ /* 0x002fe20002800000 */
[----:B------:R-:W-:-:S04]  /*20d0*/  IMAD.IADD R7, R11, 0x1, R0 ;  /* 0x000000010b077824 */ /* 0x000fc800078e0200 */
[----:B------:R-:W-:Y:S02]  /*20e0*/  IMAD.IADD R0, R9, 0x1, R6 ;  /* 0x0000000109007824 */ /* 0x000fe400078e0206 */
[----:B------:R-:W-:-:S03]  /*20f0*/  IMAD.MOV.U32 R6, RZ, RZ, R10 ;  /* 0x000000ffff067224 */ /* 0x000fc600078e000a */
[C---:B------:R-:W-:Y:S02]  /*2100*/  LOP3.LUT P2, RZ, R0.reuse, 0x1, RZ, 0xc0, !PT ;  /* 0x0000000100ff7812 */ /* 0x040fe4000784c0ff */
[----:B------:R-:W-:Y:S02]  /*2110*/  LOP3.LUT P1, RZ, R0, 0x2, RZ, 0xc0, !PT ;  /* 0x0000000200ff7812 */ /* 0x000fe4000782c0ff */
[----:B--2---:R-:W-:-:S04]  /*2120*/  IADD3 R8, P0, R2, UR25, RZ ;  /* 0x0000001902087c10 */ /* 0x004fc8000ff1e0ff */
[C---:B------:R-:W-:Y:S02]  /*2130*/  IADD3.X R9, R3.reuse, UR23, RZ, P0, !PT ;  /* 0x0000001703097c10 */ /* 0x040fe400087fe4ff */
[----:B----4-:R-:W-:Y:S01]  /*2140*/  IADD3 R2, P0, R2, UR24, RZ ;  /* 0x0000001802027c10 */ /* 0x010fe2000ff1e0ff */
[----:B------:R-:W-:Y:S02]  /*2150*/  UIMAD UR24, UR19, UR7, UR6 ;  /* 0x00000007131872a4 */ /* 0x000fe4000f8e0206 */
[----:B------:R1:W-:Y:S01]  /*2160*/  LDGSTS.E.BYPASS.LTC128B.128 [R14+0x3080], [R8.64], !P6 ;  /* 0x03080000080e7fae */ /* 0x0003e2000f101d50 */
[----:B------:R-:W-:Y:S01]  /*2170*/  IADD3.X R3, R3, UR22, RZ, P0, !PT ;  /* 0x0000001603037c10 */ /* 0x000fe200087fe4ff */
[----:B------:R-:W-:Y:S01]  /*2180*/  USHF.L.U32 UR22, UR10, 0x6, URZ ;  /* 0x000000060a167899 */ /* 0x000fe2000800063f */
[----:B---3--:R-:W-:Y:S01]  /*2190*/  IMAD R4, R31, c[0x0][0x210], RZ ;  /* 0x000084001f047a24 */ /* 0x008fe200078e02ff */
[----:B------:R-:W-:Y:S01]  /*21a0*/  IADD3 R24, R13, UR24, RZ ;  /* 0x000000180d187c10 */ /* 0x000fe2000fffe0ff */
[----:B------:R-:W-:Y:S01]  /*21b0*/  ULDC.64 UR6, c[0x0][0x218] ;  /* 0x0000860000067ab9 */ /* 0x000fe20000000a00 */
[----:B------:R2:W-:Y:S01]  /*21c0*/  LDGSTS.E.BYPASS.LTC128B.128 [R14+0x7080], [R2.64], !P4 ;  /* 0x07080000020e7fae */ /* 0x0005e2000e101d50 */
[----:B------:R-:W-:Y:S01]  /*21d0*/  USHF.R.S32.HI UR23, URZ, 0x1f, UR22 ;  /* 0x0000001f3f177899 */ /* 0x000fe20008011416 */
[----:B------:R-:W-:Y:S01]  /*21e0*/  IMAD.U32 R0, RZ, RZ, UR22 ;  /* 0x00000016ff007e24 */ /* 0x000fe2000f8e00ff */
[----:B------:R-:W-:Y:S01]  /*21f0*/  @!P3 IADD3 R5, P0, R12, UR22, RZ ;  /* 0x000000160c05bc10 */ /* 0x000fe2000ff1e0ff */
[----:B------:R-:W-:Y:S01]  /*2200*/  UIMAD UR6, UR18, UR6, URZ ;  /* 0x00000006120672a4 */ /* 0x000fe2000f8e023f */
[----:B------:R-:W-:Y:S01]  /*2210*/  IMAD R4, R101, c[0x0][0x214], R4 ;  /* 0x0000850065047a24 */ /* 0x000fe200078e0204 */
[----:B------:R-:W0:Y:S01]  /*2220*/  LDGDEPBAR ;  /* 0x00000000000079af */ /* 0x000e220000000000 */
[----:B------:R-:W-:Y:S01]  /*2230*/  IADD3 R0, -R37, UR12, -R0 ;  /* 0x0000000c25007c10 */ /* 0x000fe2000fffe900 */
[----:B------:R-:W-:-:S02]  /*2240*/  UIMAD UR26, UR19, UR7, UR6 ;  /* 0x00000007131a72a4 */ /* 0x000fc4000f8e0206 */
[----:B------:R3:W-:Y:S01]  /*2250*/  STL [R1+0x50], R24 ;  /* 0x0000501801007387 */ /* 0x0007e20000100800 */
[C---:B------:R-:W-:Y:S01]  /*2260*/  ISETP.LT.OR P4, PT, R0.reuse, 0x1, !P2 ;  /* 0x000000010000780c */ /* 0x040fe20005781670 */
[----:B------:R-:W-:Y:S01]  /*2270*/  ULDC.64 UR6, c[0x0][0x208] ;  /* 0x0000820000067ab9 */ /* 0x000fe20000000a00 */
[----:B------:R-:W-:Y:S01]  /*2280*/  ISETP.LT.OR P2, PT, R0, 0x21, !P2 ;  /* 0x000000210000780c */ /* 0x000fe20005741670 */
[----:B------:R-:W-:Y:S02]  /*2290*/  USHF.L.U32 UR25, UR6, 0x6, URZ ;  /* 0x0000000606197899 */ /* 0x000fe4000800063f */
[----:B------:R-:W-:-:S04]  /*22a0*/  USHF.L.U64.HI UR24, UR6, UR21, UR7 ;  /* 0x0000001506187299 */ /* 0x000fc80008010207 */
[----:B------:R-:W-:-:S04]  /*22b0*/  UIMAD UR21, UR24, UR10, URZ ;  /* 0x0000000a181572a4 */ /* 0x000fc8000f8e023f */
[----:B------:R4:W-:Y:S01]  /*22c0*/  LDGSTS.E.BYPASS.LTC128B.128 [R14+0x10080], [R16.64], !P4 ;  /* 0x10080000100e7fae */ /* 0x0009e2000e101d50 */
[----:B------:R-:W-:Y:S01]  /*22d0*/  ISETP.LT.OR P4, PT, R0, 0x1, !P1 ;  /* 0x000000010000780c */ /* 0x000fe20004f81670 */
[----:B------:R-:W-:Y:S01]  /*22e0*/  UIMAD UR21, UR20, UR25, UR21 ;  /* 0x00000019141572a4 */ /* 0x000fe2000f8e0215 */
[----:B--2---:R-:W-:Y:S01]  /*22f0*/  IMAD.WIDE.U32 R2, R101, c[0x0][0x210], R6 ;  /* 0x0000840065027a25 */ /* 0x004fe200078e0006 */
[----:B------:R-:W-:Y:S01]  /*2300*/  @!P3 IADD3.X R7, R24, UR23, RZ, P0, !PT ;  /* 0x000000171807bc10 */ /* 0x000fe200087fe4ff */
[----:B------:R-:W-:Y:S01]  /*2310*/  UMOV UR20, 0x5 ;  /* 0x0000000500147882 */ /* 0x000fe20000000000 */
[----:B------:R-:W-:Y:S01]  /*2320*/  ISETP.GE.AND P0, PT, R20, c[0x0][0x1fc], PT ;  /* 0x00007f0014007a0c */ /* 0x000fe20003f06270 */
[----:B------:R-:W-:Y:S01]  /*2330*/  IMAD.IADD R3, R3, 0x1, R4 ;  /* 0x0000000103037824 */ /* 0x000fe200078e0204 */
[----:B------:R-:W-:Y:S01]  /*2340*/  ISETP.LT.OR P1, PT, R0, 0x21, !P1 ;  /* 0x000000210000780c */ /* 0x000fe20004f21670 */
[----:B------:R-:W-:Y:S01]  /*2350*/  USHF.L.U64.HI UR20, UR6, UR20, UR7 ;  /* 0x0000001406147299 */ /* 0x000fe20008010207 */
[----:B------:R-:W-:Y:S01]  /*2360*/  SEL R6, RZ, 0x1, P0 ;  /* 0x00000001ff067807 */ /* 0x000fe20000000000 */
[----:B------:R-:W-:Y:S01]  /*2370*/  IMAD.WIDE.U32 R10, R25, c[0x0][0x218], R2 ;  /* 0x00008600190a7a25 */ /* 0x000fe200078e0002 */
[----:B------:R-:W-:-:S02]  /*2380*/  ISETP.GE.AND P0, PT, R33, c[0x0][0x1fc], PT ;  /* 0x00007f0021007a0c */ /* 0x000fc40003f06270 */
[----:B------:R4:W-:Y:S01]  /*2390*/  LDGSTS.E.BYPASS.LTC128B.128 [R14+0x12080], [R16.64+0x80], !P4 ;  /* 0x12080080100e7fae */ /* 0x0009e2000e101d50 */
[----:B---3--:R-:W-:Y:S01]  /*23a0*/  IMAD.U32 R24, RZ, RZ, UR25 ;  /* 0x00000019ff187e24 */ /* 0x008fe2000f8e00ff */
[----:B------:R-:W-:Y:S01]  /*23b0*/  SEL R4, RZ, 0xffffffff, P0 ;  /* 0xffffffffff047807 */ /* 0x000fe20000000000 */
[----:B------:R-:W-:Y:S01]  /*23c0*/  IMAD.MOV.U32 R40, RZ, RZ, R10 ;  /* 0x000000ffff287224 */ /* 0x000fe200078e000a */
[----:B-1----:R-:W-:Y:S01]  /*23d0*/  @!P3 LEA R8, P0, R5, c[0x0][0x258], 0x2 ;  /* 0x000096000508ba11 */ /* 0x002fe200078010ff */
[----:B------:R1:W-:Y:S01]  /*23e0*/  STL.64 [R1+0x10], R10 ;  /* 0x0000100a01007387 */ /* 0x0003e20000100a00 */
[----:B------:R-:W-:Y:S01]  /*23f0*/  IADD3 R41, R11, UR26, RZ ;  /* 0x0000001a0b297c10 */ /* 0x000fe2000fffe0ff */
[----:B------:R-:W-:Y:S01]  /*2400*/  IMAD.SHL.U32 R3, R4, 0x2, RZ ;  /* 0x0000000204037824 */ /* 0x000fe200078e00ff */
[----:B------:R-:W-:Y:S01]  /*2410*/  @!P3 LEA.HI.X R9, R5, c[0x0][0x25c], R7, 0x2, P0 ;  /* 0x000097000509ba11 */ /* 0x000fe200000f1407 */
[----:B------:R2:W-:Y:S02]  /*2420*/  LDGSTS.E.BYPASS.LTC128B.128 [R14+0x11080], [R22.64], !P2 ;  /* 0x11080000160e7fae */ /* 0x0005e4000d101d50 */
[----:B------:R-:W-:Y:S01]  /*2430*/  IMAD.WIDE.U32 R4, R24, UR10, R40 ;  /* 0x0000000a18047c25 */ /* 0x000fe2000f8e0028 */
[----:B------:R-:W-:Y:S01]  /*2440*/  LOP3.LUT R3, R3, 0x2, R6, 0xe2, !PT ;  /* 0x0000000203037812 */ /* 0x000fe200078ee206 */
[----:B------:R2:W-:Y:S02]  /*2450*/  LDGSTS.E.BYPASS.LTC128B.128 [R14+0x13080], [R22.64+0x80], !P1 ;  /* 0x13080080160e7fae */ /* 0x0005e4000c901d50 */
[----:B------:R-:W-:Y:S01]  /*2460*/  IMAD R6, R31, c[0x0][0x288], RZ ;  /* 0x0000a2001f067a24 */ /* 0x000fe200078e02ff */
[----:B------:R-:W-:Y:S01]  /*2470*/  LOP3.LUT P4, RZ, R3, 0x1, RZ, 0xc0, !PT ;  /* 0x0000000103ff7812 */ /* 0x000fe2000788c0ff */
[----:B------:R-:W-:Y:S01]  /*2480*/  STL.64 [R1+0x8], R40 ;  /* 0x0000082801007387 */ /* 0x000fe20000100a00 */
[----:B------:R-:W-:-:S02]  /*2490*/  LEA R2, P0, R4, c[0x0][0x1f0], 0x1 ;  /* 0x00007c0004027a11 */ /* 0x000fc400078008ff */
[----:B------:R-:W-:Y:S02]  /*24a0*/  LOP3.LUT P6, RZ, R3, 0x2, RZ, 0xc0, !PT ;  /* 0x0000000203ff7812 */ /* 0x000fe400078cc0ff */
[C---:B------:R-:W-:Y:S02]  /*24b0*/  ISETP.LT.OR P1, PT, R0.reuse, 0x1, !P4 ;  /* 0x000000010000780c */ /* 0x040fe40006721670 */
[----:B------:R-:W-:Y:S02]  /*24c0*/  ISETP.LT.OR P2, PT, R0, 0x21, !P4 ;  /* 0x000000210000780c */ /* 0x000fe40006741670 */
[----:B-1----:R-:W-:Y:S01]  /*24d0*/  IADD3 R10, R5, UR21, RZ ;  /* 0x00000015050a7c10 */ /* 0x002fe2000fffe0ff */
[C---:B------:R-:W-:Y:S01]  /*24e0*/  IMAD R5, R101.reuse, c[0x0][0x28c], R6 ;  /* 0x0000a30065057a24 */ /* 0x040fe200078e0206 */
[----:B------:R-:W-:Y:S01]  /*24f0*/  USHF.L.U32 UR21, UR6, 0x5, URZ ;  /* 0x0000000506157899 */ /* 0x000fe2000800063f */
[----:B------:R-:W-:Y:S01]  /*2500*/  IMAD.WIDE.U32 R6, R101, c[0x0][0x288], R18 ;  /* 0x0000a20065067a25 */ /* 0x000fe200078e0012 */
[----:B------:R-:W-:Y:S01]  /*2510*/  LEA.HI.X R3, R4, c[0x0][0x1f4], R10, 0x1, P0 ;  /* 0x00007d0004037a11 */ /* 0x000fe200000f0c0a */
[----:B------:R-:W-:Y:S01]  /*2520*/  ULDC.64 UR6, c[0x0][0x290] ;  /* 0x0000a40000067ab9 */ /* 0x000fe20000000a00 */
[----:B------:R-:W-:Y:S01]  /*2530*/  ISETP.LT.OR P0, PT, R0, 0x1, !P6 ;  /* 0x000000010000780c */ /* 0x000fe20007701670 */
[----:B------:R-:W-:Y:S01]  /*2540*/  IMAD.IADD R5, R7, 0x1, R5 ;  /* 0x0000000107057824 */ /* 0x000fe200078e0205 */
[----:B------:R-:W-:Y:S01]  /*2550*/  USHF.L.U32 UR27, UR21, 0x1, URZ ;  /* 0x00000001151b7899 */ /* 0x000fe2000800063f */
[----:B------:R-:W-:Y:S01]  /*2560*/  @!P3 IMAD.SHL.U32 R7, R35, 0x10, RZ ;  /* 0x000000102307b824 */ /* 0x000fe200078e00ff */
[----:B------:R-:W-:Y:S01]  /*2570*/  UIMAD UR6, UR18, UR6, URZ ;  /* 0x00000006120672a4 */ /* 0x000fe2000f8e023f */
[----:B------:R-:W-:Y:S01]  /*2580*/  IMAD.MOV.U32 R4, RZ, RZ, R6 ;  /* 0x000000ffff047224 */ /* 0x000fe200078e0006 */
[CC--:B--2---:R-:W-:Y:S01]  /*2590*/  LEA.HI R22, R36.reuse, R35.reuse, RZ, 0x5 ;  /* 0x0000002324167211 */ /* 0x0c4fe200078f28ff */
[----:B------:R-:W-:Y:S01]  /*25a0*/  USHF.L.U64.HI UR26, UR21, 0x1, UR20 ;  /* 0x00000001151a7899 */ /* 0x000fe20008010214 */
[----:B------:R1:W-:Y:S01]  /*25b0*/  @!P3 LDGSTS.E.BYPASS.LTC128B.128 [R7+0x20080], [R8.64] ;  /* 0x200800000807bfae */ /* 0x0003e2000b901d50 */
[----:B------:R-:W-:Y:S01]  /*25c0*/  UIMAD UR6, UR19, UR7, UR6 ;  /* 0x00000007130672a4 */ /* 0x000fe2000f8e0206 */
[----:B------:R-:W-:Y:S01]  /*25d0*/  IMAD.WIDE.U32 R38, R25, c[0x0][0x290], R4 ;  /* 0x0000a40019267a25 */ /* 0x000fe200078e0004 */
[----:B------:R-:W-:Y:S01]  /*25e0*/  SHF.R.S32.HI R6, RZ, 0x5, R22 ;  /* 0x00000005ff067819 */ /* 0x000fe20000011416 */
[----:B------:R-:W0:Y:S01]  /*25f0*/  LDGDEPBAR ;  /* 0x00000000000079af */ /* 0x000e220000000000 */
[----:B------:R-:W-:-:S02]  /*2600*/  LEA.HI R11, R36, R35, RZ, 0x2 ;  /* 0x00000023240b7211 */ /* 0x000fc400078f10ff */
[----:B------:R-:W-:Y:S01]  /*2610*/  IADD3 R28, R39, UR6, RZ ;  /* 0x00000006271c7c10 */ /* 0x000fe2000fffe0ff */
[----:B------:R2:W-:Y:S01]  /*2620*/  LDGSTS.E.BYPASS.LTC128B.128 [R14+0x18080], [R2.64], !P1 ;  /* 0x18080000020e7fae */ /* 0x0005e2000c901d50 */
[----:B------:R-:W-:Y:S01]  /*2630*/  ISETP.LT.OR P1, PT, R0, 0x21, !P6 ;  /* 0x000000210000780c */ /* 0x000fe20007721670 */
[----:B------:R-:W-:Y:S01]  /*2640*/  ULDC.64 UR6, c[0x0][0x240] ;  /* 0x0000900000067ab9 */ /* 0x000fe20000000a00 */
[----:B------:R-:W-:Y:S01]  /*2650*/  LEA.HI R5, R22, R6, RZ, 0x1 ;  /* 0x0000000616057211 */ /* 0x000fe200078f08ff */
[----:B------:R2:W-:Y:S01]  /*2660*/  LDGSTS.E.BYPASS.LTC128B.128 [R14+0x1a080], [R2.64+0x80], !P0 ;  /* 0x1a080080020e7fae */ /* 0x0005e2000c101d50 */
[----:B----4-:R-:W-:Y:S01]  /*2670*/  SHF.R.S32.HI R17, RZ, 0x2, R11 ;  /* 0x00000002ff117819 */ /* 0x010fe2000001140b */
[----:B------:R-:W-:Y:S01]  /*2680*/  UIMAD UR6, UR18, UR6, URZ ;  /* 0x00000006120672a4 */ /* 0x000fe2000f8e023f */
[----:B------:R-:W-:Y:S01]  /*2690*/  LOP3.LUT R5, R5, 0xfffffffe, RZ, 0xc0, !PT ;  /* 0xfffffffe05057812 */ /* 0x000fe200078ec0ff */
[----:B------:R-:W-:Y:S02]  /*26a0*/  STL.64 [R1+0x30], R38 ;  /* 0x0000302601007387 */ /* 0x000fe40000100a00 */
[----:B------:R-:W-:-:S02]  /*26b0*/  UIMAD UR6, UR19, UR7, UR6 ;  /* 0x00000007130672a4 */ /* 0x000fc4000f8e0206 */
[----:B------:R-:W-:Y:S01]  /*26c0*/  IMAD.IADD R15, R6, 0x1, -R5 ;  /* 0x00000001060f7824 */ /* 0x000fe200078e0a05 */
[----:B------:R-:W-:Y:S01]  /*26d0*/  LEA.HI R5, R36, R35, RZ, 0x4 ;  /* 0x0000002324057211 */ /* 0x000fe200078f20ff */
[----:B------:R-:W-:Y:S02]  /*26e0*/  STL [R1+0x38], R28 ;  /* 0x0000381c01007387 */ /* 0x000fe40000100800 */
[----:B------:R-:W-:Y:S01]  /*26f0*/  IMAD.SHL.U32 R16, R15, 0x10, RZ ;  /* 0x000000100f107824 */ /* 0x000fe200078e00ff */
[----:B------:R-:W-:Y:S01]  /*2700*/  SHF.R.S32.HI R6, RZ, 0x4, R5 ;  /* 0x00000004ff067819 */ /* 0x000fe20000011405 */
[----:B-1----:R-:W-:Y:S01]  /*2710*/  IMAD.SHL.U32 R8, R30, 0x40, RZ ;  /* 0x000000401e087824 */ /* 0x002fe200078e00ff */
[----:B--2---:R-:W-:-:S04]  /*2720*/  IADD3 R2, P0, R2, UR27, RZ ;  /* 0x0000001b02027c10 */ /* 0x004fc8000ff1e0ff */
[----:B------:R-:W-:Y:S02]  /*2730*/  IADD3.X R3, R3, UR26, RZ, P0, !PT ;  /* 0x0000001a03037c10 */ /* 0x000fe400087fe4ff */
[----:B------:R-:W-:Y:S01]  /*2740*/  IADD3 R0, P0, R38, UR22, RZ ;  /* 0x0000001626007c10 */ /* 0x000fe2000ff1e0ff */
[----:B------:R-:W-:Y:S02]  /*2750*/  UIADD3 UR22, UR10, 0x1, URZ ;  /* 0x000000010a167890 */ /* 0x000fe4000fffe03f */
[----:B------:R1:W-:Y:S01]  /*2760*/  LDGSTS.E.BYPASS.LTC128B.128 [R14+0x19080], [R2.64], !P2 ;  /* 0x19080000020e7fae */ /* 0x0003e2000d101d50 */
[----:B------:R-:W-:Y:S01]  /*2770*/  IADD3.X R4, R28, UR23, RZ, P0, !PT ;  /* 0x000000171c047c10 */ /* 0x000fe200087fe4ff */
[----:B------:R-:W-:Y:S01]  /*2780*/  UISETP.GE.AND UP0, UPT, UR22, UR9, UPT ;  /* 0x000000091600728c */ /* 0x000fe2000bf06270 */
[C---:B------:R-:W-:Y:S01]  /*2790*/  LEA R18, P0, R0.reuse, c[0x0][0x280], 0x2 ;  /* 0x0000a00000127a11 */ /* 0x040fe200078010ff */
[----:B------:R1:W-:Y:S03]  /*27a0*/  LDGSTS.E.BYPASS.LTC128B.128 [R14+0x1b080], [R2.64+0x80], !P1 ;  /* 0x1b080080020e7fae */ /* 0x0003e6000c901d50 */
[----:B------:R-:W-:Y:S01]  /*27b0*/  LEA.HI.X R19, R0, c[0x0][0x284], R4, 0x2, P0 ;  /* 0x0000a10000137a11 */ /* 0x000fe200000f1404 */
[----:B------:R-:W-:Y:S01]  /*27c0*/  IMAD R0, R31, c[0x0][0x238], RZ ;  /* 0x00008e001f007a24 */ /* 0x000fe200078e02ff */
[----:B------:R-:W-:-:S02]  /*27d0*/  SHF.R.S32.HI R4, RZ, 0x1f, R11 ;  /* 0x0000001fff047819 */ /* 0x000fc4000001140b */
[----:B------:R-:W-:Y:S01]  /*27e0*/  R2P PR, R30, 0x6 ;  /* 0x000000061e007804 */ /* 0x000fe20000000000 */
[----:B------:R-:W-:Y:S01]  /*27f0*/  IMAD R7, R101, c[0x0][0x23c], R0 ;  /* 0x00008f0065077a24 */ /* 0x000fe200078e0200 */
[C---:B------:R-:W-:Y:S02]  /*2800*/  LOP3.LUT R0, R5.reuse, 0xfffffff0, RZ, 0xc0, !PT ;  /* 0xfffffff005007812 */ /* 0x040fe400078ec0ff */
[----:B------:R-:W-:Y:S02]  /*2810*/  LEA.HI R5, R5, R6, RZ, 0x1 ;  /* 0x0000000605057211 */ /* 0x000fe400078f08ff */
[----:B------:R-:W-:Y:S01]  /*2820*/  LEA.HI R4, R4, R17, RZ, 0x3 ;  /* 0x0000001104047211 */ /* 0x000fe200078f18ff */
[----:B------:R-:W-:Y:S01]  /*2830*/  IMAD.IADD R0, R35, 0x1, -R0 ;  /* 0x0000000123007824 */ /* 0x000fe200078e0a00 */
[----:B------:R-:W-:Y:S02]  /*2840*/  LOP3.LUT R9, R5, 0xfffffffe, RZ, 0xc0, !PT ;  /* 0xfffffffe05097812 */ /* 0x000fe400078ec0ff */
[----:B------:R-:W-:-:S02]  /*2850*/  LOP3.LUT R5, R4, 0xfffffff8, RZ, 0xc0, !PT ;  /* 0xfffffff804057812 */ /* 0x000fc400078ec0ff */
[----:B------:R-:W-:Y:S01]  /*2860*/  SHF.R.S32.HI R10, RZ, 0x1f, R0 ;  /* 0x0000001fff0a7819 */ /* 0x000fe20000011400 */
[----:B------:R-:W-:Y:S01]  /*2870*/  IMAD.IADD R9, R6, 0x1, -R9 ;  /* 0x0000000106097824 */ /* 0x000fe200078e0a09 */
[----:B------:R-:W-:Y:S01]  /*2880*/  LOP3.LUT R4, R8, 0x1c0, RZ, 0xc0, !PT ;  /* 0x000001c008047812 */ /* 0x000fe200078ec0ff */
[----:B------:R-:W-:Y:S01]  /*2890*/  IMAD.IADD R17, R17, 0x1, -R5 ;  /* 0x0000000111117824 */ /* 0x000fe200078e0a05 */
[----:B------:R-:W-:Y:S01]  /*28a0*/  LEA.HI R10, R10, R0, RZ, 0x3 ;  /* 0x000000000a0a7211 */ /* 0x000fe200078f18ff */
[----:B------:R-:W-:Y:S01]  /*28b0*/  IMAD R6, R9, 0x800, R34 ;  /* 0x0000080009067824 */ /* 0x000fe200078e0222 */
[----:B------:R-:W-:Y:S01]  /*28c0*/  LOP3.LUT R5, R4, 0x10, R16, 0xf8, !PT ;  /* 0x0000001004057812 */ /* 0x000fe200078ef810 */
[----:B-1----:R-:W-:Y:S01]  /*28d0*/  IMAD.WIDE.U32 R2, R101, c[0x0][0x238], R26 ;  /* 0x00008e0065027a25 */ /* 0x002fe200078e001a */
[----:B------:R-:W-:Y:S02]  /*28e0*/  SHF.R.U32.HI R8, RZ, 0x3, R4 ;  /* 0x00000003ff087819 */ /* 0x000fe40000011604 */
[--C-:B------:R-:W-:Y:S01]  /*28f0*/  LOP3.LUT R12, R5, 0x8, R32.reuse, 0xf8, !PT ;  /* 0x00000008050c7812 */ /* 0x100fe200078ef820 */
[----:B------:R-:W-:Y:S01]  /*2900*/  IMAD.IADD R3, R3, 0x1, R7 ;  /* 0x0000000103037824 */ /* 0x000fe200078e0207 */
[C---:B------:R-:W-:Y:S01]  /*2910*/  LOP3.LUT R7, R10.reuse, 0xfffffff8, RZ, 0xc0, !PT ;  /* 0xfffffff80a077812 */ /* 0x040fe200078ec0ff */
[----:B------:R-:W-:Y:S01]  /*2920*/  IMAD.SHL.U32 R10, R10, 0x40, RZ ;  /* 0x000000400a0a7824 */ /* 0x000fe200078e00ff */
[----:B------:R-:W-:Y:S01]  /*2930*/  LOP3.LUT R5, R4, 0x8, R32, 0xf8, !PT ;  /* 0x0000000804057812 */ /* 0x000fe200078ef820 */
[----:B------:R-:W-:Y:S01]  /*2940*/  IMAD.WIDE.U32 R42, R25, c[0x0][0x240], R2 ;  /* 0x00009000192a7a25 */ /* 0x000fe200078e0002 */
[----:B------:R-:W-:-:S02]  /*2950*/  PLOP3.LUT P0, PT, PT, PT, UP0, 0x80, 0x0 ;  /* 0x000000000000781c */ /* 0x000fc40003f0f008 */
[----:B------:R-:W-:Y:S01]  /*2960*/  LOP3.LUT R5, R5, R8, RZ, 0x3c, !PT ;  /* 0x0000000805057212 */ /* 0x000fe200078e3cff */
[----:B------:R-:W-:Y:S01]  /*2970*/  IMAD.IADD R7, R0, 0x1, -R7 ;  /* 0x0000000100077824 */ /* 0x000fe200078e0a07 */
[----:B------:R-:W-:Y:S01]  /*2980*/  STL.64 [R1+0x48], R42 ;  /* 0x0000482a01007387 */ /* 0x000fe20000100a00 */
[----:B------:R-:W-:Y:S01]  /*2990*/  IMAD.SHL.U32 R0, R17, 0x40, RZ ;  /* 0x0000004011007824 */ /* 0x000fe200078e00ff */
[----:B------:R-:W-:Y:S01]  /*29a0*/  SEL R215, R215, 0xfffffff0, !P1 ;  /* 0xfffffff0d7d77807 */ /* 0x000fe20004800000 */
[----:B------:R-:W-:Y:S01]  /*29b0*/  IMAD.SHL.U32 R3, R29, 0x8, RZ ;  /* 0x000000081d037824 */ /* 0x000fe200078e00ff */
[----:B------:R-:W-:Y:S01]  /*29c0*/  SEL R216, R216, 0xffffffe0, !P2 ;  /* 0xffffffe0d8d87807 */ /* 0x000fe20005000000 */
[----:B------:R-:W-:Y:S01]  /*29d0*/  IMAD.IADD R5, R6, 0x1, R5 ;  /* 0x0000000106057824 */ /* 0x000fe200078e0205 */
[----:B------:R-:W-:Y:S02]  /*29e0*/  LOP3.LUT R2, R0, 0x1c0, RZ, 0xc0, !PT ;  /* 0x000001c000027812 */ /* 0x000fe400078ec0ff */
[----:B------:R-:W-:Y:S01]  /*29f0*/  LOP3.LUT R0, R3, 0x18, RZ, 0xc0, !PT ;  /* 0x0000001803007812 */ /* 0x000fe200078ec0ff */
[----:B------:R-:W-:Y:S01]  /*2a00*/  IMAD.SHL.U32 R3, R9, 0x20, RZ ;  /* 0x0000002009037824 */ /* 0x000fe200078e00ff */
[----:B------:R-:W-:-:S02]  /*2a10*/  SHF.R.U32.HI R4, RZ, 0x3, R2 ;  /* 0x00000003ff047819 */ /* 0x000fc40000011602 */
[----:B------:R-:W-:Y:S02]  /*2a20*/  LOP3.LUT R6, R11, 0x3ffffffc, RZ, 0xc0, !PT ;  /* 0x3ffffffc0b067812 */ /* 0x000fe400078ec0ff */
[----:B------:R-:W-:Y:S01]  /*2a30*/  LOP3.LUT R11, R4, R2, R0, 0x1e, !PT ;  /* 0x00000002040b7212 */ /* 0x000fe200078e1e00 */
[----:B------:R-:W-:Y:S01]  /*2a40*/  IMAD.SHL.U32 R4, R7, 0x40, RZ ;  /* 0x0000004007047824 */ /* 0x000fe200078e00ff */
[----:B------:R-:W-:Y:S01]  /*2a50*/  LOP3.LUT R13, R0, 0x20, R3, 0xf8, !PT ;  /* 0x00000020000d7812 */ /* 0x000fe200078ef803 */
[----:B------:R-:W-:Y:S01]  /*2a60*/  IMAD.IADD R3, R35, 0x1, -R6 ;  /* 0x0000000123037824 */ /* 0x000fe200078e0a06 */
[----:B------:R-:W-:Y:S01]  /*2a70*/  LOP3.LUT R0, R12, R8, RZ, 0x3c, !PT ;  /* 0x000000080c007212 */ /* 0x000fe200078e3cff */
[----:B------:R-:W-:Y:S01]  /*2a80*/  IMAD.SHL.U32 R2, R15, 0x400, RZ ;  /* 0x000004000f027824 */ /* 0x000fe200078e00ff */
[----:B------:R-:W-:Y:S01]  /*2a90*/  LOP3.LUT R4, R4, 0x1c0, RZ, 0xc0, !PT ;  /* 0x000001c004047812 */ /* 0x000fe200078ec0ff */
[----:B------:R-:W-:Y:S02]  /*2aa0*/  IMAD.SHL.U32 R6, R9, 0x8, RZ ;  /* 0x0000000809067824 */ /* 0x000fe400078e00ff */
[----:B------:R-:W-:Y:S01]  /*2ab0*/  IMAD R3, R3, 0x2, R2 ;  /* 0x0000000203037824 */ /* 0x000fe200078e0202 */
[----:B------:R-:W-:Y:S01]  /*2ac0*/  SHF.R.U32.HI R8, RZ, 0x3, R4 ;  /* 0x00000003ff087819 */ /* 0x000fe20000011604 */
[----:B------:R-:W-:Y:S01]  /*2ad0*/  IMAD R0, R9, 0x200, R0 ;  /* 0x0000020009007824 */ /* 0x000fe200078e0200 */
[----:B------:R-:W-:Y:S01]  /*2ae0*/  LOP3.LUT R6, R4, 0x8, R6, 0xf8, !PT ;  /* 0x0000000804067812 */ /* 0x000fe200078ef806 */
[----:B------:R-:W-:Y:S01]  /*2af0*/  IMAD.IADD R11, R3, 0x1, R11 ;  /* 0x00000001030b7824 */ /* 0x000fe200078e020b */
[----:B------:R-:W-:-:S02]  /*2b00*/  LOP3.LUT R3, R10, 0xfffffe00, RZ, 0xc0, !PT ;  /* 0xfffffe000a037812 */ /* 0x000fc400078ec0ff */
[----:B------:R-:W-:Y:S01]  /*2b10*/  LOP3.LUT R6, R6, R8, RZ, 0x3c, !PT ;  /* 0x0000000806067212 */ /* 0x000fe200078e3cff */
[----:B------:R-:W-:Y:S01]  /*2b20*/  IMAD.SHL.U32 R231, R11, 0x2, RZ ;  /* 0x000000020be77824 */ /* 0x000fe200078e00ff */
[----:B------:R-:W-:Y:S01]  /*2b30*/  LOP3.LUT R4, R8, R13, R4, 0x1e, !PT ;  /* 0x0000000d08047212 */ /* 0x000fe200078e1e04 */
[----:B------:R-:W-:Y:S01]  /*2b40*/  @!P3 IMAD.SHL.U32 R8, R35, 0x10, RZ ;  /* 0x000000102308b824 */ /* 0x000fe200078e00ff */
[-C--:B------:R-:W-:Y:S02]  /*2b50*/  IADD3 R214, R6, R3.reuse, R2 ;  /* 0x0000000306d67210 */ /* 0x080fe40007ffe002 */
[----:B------:R-:W-:Y:S02]  /*2b60*/  LOP3.LUT R2, R22, 0xffffffe0, RZ, 0xc0, !PT ;  /* 0xffffffe016027812 */ /* 0x000fe400078ec0ff */
[----:B------:R-:W-:Y:S01]  /*2b70*/  LOP3.LUT R220, R4, R3, RZ, 0xfc, !PT ;  /* 0x0000000304dc7212 */ /* 0x000fe200078efcff */
[----:B------:R1:W-:Y:S01]  /*2b80*/  @!P3 LDGSTS.E.BYPASS.LTC128B.128 [R8+0x20280], [R18.64] ;  /* 0x202800001208bfae */ /* 0x0003e2000b901d50 */
[----:B------:R-:W-:Y:S01]  /*2b90*/  IADD3 R4, R43, UR6, RZ ;  /* 0x000000062b047c10 */ /* 0x000fe2000fffe0ff */
[----:B------:R-:W-:Y:S01]  /*2ba0*/  IMAD.IADD R6, R35, 0x1, -R2 ;  /* 0x0000000123067824 */ /* 0x000fe200078e0a02 */
[----:B------:R-:W-:Y:S01]  /*2bb0*/  IADD3 R3, R14, 0x10080, RZ ;  /* 0x000100800e037810 */ /* 0x000fe20007ffe0ff */
[----:B------:R-:W0:Y:S01]  /*2bc0*/  LDGDEPBAR ;  /* 0x00000000000079af */ /* 0x000e220000000000 */
[----:B------:R-:W-:-:S02]  /*2bd0*/  IADD3 R12, R231, 0x20480, RZ ;  /* 0x00020480e70c7810 */ /* 0x000fc40007ffe0ff */
[----:B------:R-:W-:Y:S01]  /*2be0*/  SHF.R.S32.HI R10, RZ, 0x1f, R6 ;  /* 0x0000001fff0a7819 */ /* 0x000fe20000011406 */
[----:B------:R-:W0:Y:S03]  /*2bf0*/  LDGDEPBAR ;  /* 0x00000000000079af */ /* 0x000e260000000000 */
[----:B------:R-:W-:-:S04]  /*2c00*/  LEA.HI R10, R10, R6, RZ, 0x2 ;  /* 0x000000060a0a7211 */ /* 0x000fc800078f10ff */
[----:B------:R-:W-:-:S05]  /*2c10*/  LEA.HI.SX32 R2, R10, R16, 0x1e ;  /* 0x000000100a027211 */ /* 0x000fca00078ff2ff */
[----:B------:R2:W-:Y:S04]  /*2c20*/  STL [R1+0x20], R2 ;  /* 0x0000200201007387 */ /* 0x0005e80000100800 */
[----:B------:R1:W-:Y:S04]  /*2c30*/  STL [R1+0x54], R4 ;  /* 0x0000540401007387 */ /* 0x0003e80000100800 */
[----:B------:R1:W-:Y:S01]  /*2c40*/  STL [R1+0x5c], R3 ;  /* 0x00005c0301007387 */ /* 0x0003e20000100800 */
[----:B--2---:R-:W-:-:S05]  /*2c50*/  IADD3 R2, R14, 0x18080, RZ ;  /* 0x000180800e027810 */ /* 0x004fca0007ffe0ff */
[----:B------:R1:W-:Y:S01]  /*2c60*/  STL [R1+0x58], R2 ;  /* 0x0000580201007387 */ /* 0x0003e20000100800 */
[----:B------:R-:W-:Y:S05]  /*2c70*/  @P0 BRA `(.L_x_2130) ;  /* 0x000001f000000947 */ /* 0x000fea0003800000 */
[----:B------:R-:W-:Y:S01]  /*2c80*/  USHF.R.S32.HI UR6, URZ, 0x1f, UR22 ;  /* 0x0000001f3f067899 */ /* 0x000fe20008011416 */
[----:B-1----:R-:W-:Y:S01]  /*2c90*/  IMAD.WIDE.U32 R8, R24, UR22, R40 ;  /* 0x0000001618087c25 */ /* 0x002fe2000f8e0028 */
        /* <DEDUP_REMOVED lines=28> */
.L_x_2131:
[----:B--2---:R-:W-:Y:S05]  /*2e60*/  BSYNC B0 ;  /* 0x0000000000007941 */ /* 0x004fea0003800000 */
.L_x_2130:
[----:B-1----:R-:W-:Y:S01]  /*2e70*/  SHF.R.S32.HI R2, RZ, 0x1f, R29 ;  /* 0x0000001fff027819 */ /* 0x002fe2000001141d */
        /* <DEDUP_REMOVED lines=101> */
.L_x_2134:
        /* <DEDUP_REMOVED lines=168> */
[----:B------:R-:W-:Y:S02]  /*3f50*/  ISETP.NE.AND P2, PT, R240, RZ, PT ;  /* 0x000000fff000720c */ /* 0x000fe40003f45270 */
        /* <DEDUP_REMOVED lines=32> */
.L_x_2132:
        /* <DEDUP_REMOVED lines=538> */
.L_x_2133:
        /* <DEDUP_REMOVED lines=298> */
.L_x_2129:
        /* <DEDUP_REMOVED lines=101> */
[----:B-----5:R-:W-:-:S02]  /*7bf0*/  F2FP.PACK_AB R9, R163, R162 ;  /* 0x000000a2a309723e */ /* 0x020fc400000000ff */
        /* <DEDUP_REMOVED lines=88> */
.L_x_2136:
[----:B-1----:R-:W2:Y:S01]  /*8180*/  LDL R47, [R1+0x2c] ;  /* 0x00002c00012f7983 */ /* 0x002ea20000100800 */
[CC--:B------:R-:W-:Y:S01]  /*8190*/  LEA.HI R2, R35.reuse, R37.reuse, RZ, 0x4 ;  /* 0x0000002523027211 */ /* 0x0c0fe200078f20ff */
[----:B------:R-:W-:Y:S01]  /*81a0*/  USHF.R.S32.HI UR6, URZ, 0x1f, UR13 ;  /* 0x0000001f3f067899 */ /* 0x000fe2000801140d */
[----:B------:R-:W-:Y:S01]  /*81b0*/  LEA.HI R4, R35, R37, RZ, 0x7 ;  /* 0x0000002523047211 */ /* 0x000fe200078f38ff */
[----:B------:R-:W-:Y:S01]  /*81c0*/  USEL UR13, UR13, URZ, !UP1 ;  /* 0x0000003f0d0d7287 */ /* 0x000fe2000c800000 */
[----:B------:R-:W-:Y:S01]  /*81d0*/  LOP3.LUT R0, R2, 0xfffffff0, RZ, 0xc0, !PT ;  /* 0xfffffff002007812 */ /* 0x000fe200078ec0ff */
[----:B------:R-:W-:Y:S01]  /*81e0*/  USEL UR6, UR6, URZ, !UP1 ;  /* 0x0000003f06067287 */ /* 0x000fe2000c800000 */
[----:B------:R-:W-:Y:S01]  /*81f0*/  SHF.R.S32.HI R14, RZ, 0x4, R2 ;  /* 0x00000004ff0e7819 */ /* 0x000fe20000011402 */
[----:B------:R-:W-:Y:S01]  /*8200*/  IMAD.SHL.U32 R4, R4, 0x4, RZ ;  /* 0x0000000404047824 */ /* 0x000fe200078e00ff */
[----:B------:R-:W-:Y:S01]  /*8210*/  ULDC.64 UR4, c[0x0][0x340] ;  /* 0x0000d00000047ab9 */ /* 0x000fe20000000a00 */
[----:B------:R-:W-:Y:S01]  /*8220*/  IMAD.IADD R0, R37, 0x1, -R0 ;  /* 0x0000000125007824 */ /* 0x000fe200078e0a00 */
[----:B------:R-:W-:Y:S01]  /*8230*/  UIMAD UR4, UR6, UR4, URZ ;  /* 0x00000004060472a4 */ /* 0x000fe2000f8e023f */
[----:B------:R-:W-:Y:S01]  /*8240*/  IMAD.SHL.U32 R2, R14, 0x40, RZ ;  /* 0x000000400e027824 */ /* 0x000fe200078e00ff */
[----:B------:R-:W-:Y:S01]  /*8250*/  BSSY B0, `(.L_x_2137) ;  /* 0x0000039000007945 */ /* 0x000fe20003800000 */
[----:B------:R-:W-:Y:S01]  /*8260*/  IMAD.SHL.U32 R12, R0, 0x8, RZ ;  /* 0x00000008000c7824 */ /* 0x000fe200078e00ff */
[----:B------:R-:W-:Y:S01]  /*8270*/  SHF.R.S32.HI R3, RZ, 0x1f, R0 ;  /* 0x0000001fff037819 */ /* 0x000fe20000011400 */
[----:B------:R-:W-:Y:S01]  /*8280*/  IMAD.U32 R45, RZ, RZ, UR13 ;  /* 0x0000000dff2d7e24 */ /* 0x000fe2000f8e00ff */
[----:B------:R-:W-:Y:S01]  /*8290*/  LOP3.LUT R2, R2, 0x1c0, RZ, 0xc0, !PT ;  /* 0x000001c002027812 */ /* 0x000fe200078ec0ff */
[----:B------:R-:W-:Y:S01]  /*82a0*/  UIMAD UR4, UR13, UR5, UR4 ;  /* 0x000000050d0472a4 */ /* 0x000fe2000f8e0204 */
[----:B------:R-:W-:Y:S01]  /*82b0*/  LEA.HI R3, R3, R0, RZ, 0x3 ;  /* 0x0000000003037211 */ /* 0x000fe200078f18ff */
[----:B------:R-:W-:Y:S01]  /*82c0*/  IMAD.U32 R6, RZ, RZ, UR14 ;  /* 0x0000000eff067e24 */ /* 0x000fe2000f8e00ff */
[----:B------:R-:W-:-:S02]  /*82d0*/  LOP3.LUT R5, R2, 0x38, R12, 0xf8, !PT ;  /* 0x0000003802057812 */ /* 0x000fc400078ef80c */
[----:B------:R-:W-:Y:S01]  /*82e0*/  SHF.R.U32.HI R0, RZ, 0x3, R2 ;  /* 0x00000003ff007819 */ /* 0x000fe20000011602 */
[----:B------:R-:W-:Y:S01]  /*82f0*/  IMAD.SHL.U32 R2, R3, 0x400, RZ ;  /* 0x0000040003027824 */ /* 0x000fe200078e00ff */
[----:B------:R-:W-:Y:S02]  /*8300*/  LOP3.LUT R3, R4, 0x7ffffe00, RZ, 0xc0, !PT ;  /* 0x7ffffe0004037812 */ /* 0x000fe400078ec0ff */
[----:B------:R-:W-:Y:S02]  /*8310*/  LOP3.LUT R0, R5, R0, RZ, 0x3c, !PT ;  /* 0x0000000005007212 */ /* 0x000fe400078e3cff */
[----:B------:R-:W-:Y:S02]  /*8320*/  LOP3.LUT R2, R2, 0x7fffe000, RZ, 0xc0, !PT ;  /* 0x7fffe00002027812 */ /* 0x000fe400078ec0ff */
[----:B------:R-:W-:Y:S02]  /*8330*/  SHF.R.S32.HI R13, RZ, 0x1f, R12 ;  /* 0x0000001fff0d7819 */ /* 0x000fe4000001140c */
[----:B------:R-:W-:-:S05]  /*8340*/  IADD3 R0, R0, R2, R3 ;  /* 0x0000000200007210 */ /* 0x000fca0007ffe003 */
[----:B------:R-:W-:-:S05]  /*8350*/  IMAD.SHL.U32 R0, R0, 0x2, RZ ;  /* 0x0000000200007824 */ /* 0x000fca00078e00ff */
[----:B------:R1:W3:Y:S04]  /*8360*/  LDS.128 R20, [R0+0x8880] ;  /* 0x0088800000147984 */ /* 0x0002e80000000c00 */
        /* <DEDUP_REMOVED lines=14> */
[----:B--2---:R-:W-:-:S05]  /*8450*/  SHF.R.S32.HI R44, RZ, 0x1f, R47 ;  /* 0x0000001fff2c7819 */ /* 0x004fca000001142f */
[----:B------:R-:W-:-:S04]  /*8460*/  IMAD R2, R44, c[0x0][0x338], RZ ;  /* 0x0000ce002c027a24 */ /* 0x000fc800078e02ff */
[C---:B------:R-:W-:Y:S02]  /*8470*/  IMAD R4, R47.reuse, c[0x0][0x33c], R2 ;  /* 0x0000cf002f047a24 */ /* 0x040fe400078e0202 */
[----:B------:R-:W-:-:S04]  /*8480*/  IMAD.WIDE.U32 R2, R47, c[0x0][0x338], R12 ;  /* 0x0000ce002f027a25 */ /* 0x000fc800078e000c */
[----:B------:R-:W-:Y:S01]  /*8490*/  IMAD.IADD R3, R3, 0x1, R4 ;  /* 0x0000000103037824 */ /* 0x000fe200078e0204 */
[----:B-----5:R-:W-:-:S03]  /*84a0*/  IADD3 R4, R8, -UR8, RZ ;  /* 0x8000000808047c10 */ /* 0x020fc6000fffe0ff */
[----:B------:R-:W-:Y:S01]  /*84b0*/  IMAD.WIDE.U32 R10, R45, c[0x0][0x340], R2 ;  /* 0x0000d0002d0a7a25 */ /* 0x000fe200078e0002 */
[----:B------:R-:W-:Y:S02]  /*84c0*/  IMNMX R15, R4, 0x80, PT ;  /* 0x00000080040f7817 */ /* 0x000fe40003800200 */
[C---:B------:R-:W-:Y:S02]  /*84d0*/  IADD3 R4, P0, R14.reuse, UR10, RZ ;  /* 0x0000000a0e047c10 */ /* 0x040fe4000ff1e0ff */
[C---:B------:R-:W-:Y:S02]  /*84e0*/  ISETP.GE.AND P1, PT, R14.reuse, R15, PT ;  /* 0x0000000f0e00720c */ /* 0x040fe40003f26270 */
[----:B------:R-:W-:Y:S02]  /*84f0*/  LEA.HI.X.SX32 R5, R14, UR11, 0x1, P0 ;  /* 0x0000000b0e057c11 */ /* 0x000fe400080f0eff */
[----:B------:R-:W-:Y:S02]  /*8500*/  ISETP.GE.OR P0, PT, R12, c[0x0][0x324], P1 ;  /* 0x0000c9000c007a0c */ /* 0x000fe40000f06670 */
[----:B------:R-:W-:Y:S01]  /*8510*/  IADD3 R9, R11, UR4, RZ ;  /* 0x000000040b097c10 */ /* 0x000fe2000fffe0ff */
[----:B------:R-:W-:Y:S01]  /*8520*/  IMAD.WIDE R6, R6, 0x80, R4 ;  /* 0x0000008006067825 */ /* 0x000fe200078e0204 */
[----:B------:R-:W-:-:S09]  /*8530*/  P2R R46, PR, RZ, 0x2 ;  /* 0x00000002ff2e7803 */ /* 0x000fd20000000000 */
[----:B------:R-:W-:Y:S05]  /*8540*/  @P0 BRA `(.L_x_2138) ;  /* 0x0000009000000947 */ /* 0x000fea0003800000 */
[----:B-1-34-:R1:W2:Y:S01]  /*8550*/  LDS.128 R16, [R0+0x8080] ;  /* 0x0080800000107984 */ /* 0x01a2a20000000c00 */
        /* <DEDUP_REMOVED lines=8> */
.L_x_2138:
[----:B-1-34-:R-:W-:Y:S05]  /*85e0*/  BSYNC B0 ;  /* 0x0000000000007941 */ /* 0x01afea0003800000 */
.L_x_2137:
        /* <DEDUP_REMOVED lines=17> */
.L_x_2140:
[----:B------:R-:W-:Y:S05]  /*8700*/  BSYNC B0 ;  /* 0x0000000000007941 */ /* 0x000fea0003800000 */
.L_x_2139:
        /* <DEDUP_REMOVED lines=16> */
.L_x_2142:
[----:B------:R-:W-:Y:S05]  /*8810*/  BSYNC B0 ;  /* 0x0000000000007941 */ /* 0x000fea0003800000 */
.L_x_2141:
        /* <DEDUP_REMOVED lines=16> */
.L_x_2144:
[----:B------:R-:W-:Y:S05]  /*8920*/  BSYNC B0 ;  /* 0x0000000000007941 */ /* 0x000fea0003800000 */
.L_x_2143:
        /* <DEDUP_REMOVED lines=16> */
.L_x_2146:
[----:B------:R-:W-:Y:S05]  /*8a30*/  BSYNC B0 ;  /* 0x0000000000007941 */ /* 0x000fea0003800000 */
.L_x_2145:
        /* <DEDUP_REMOVED lines=16> */
.L_x_2148:
[----:B------:R-:W-:Y:S05]  /*8b40*/  BSYNC B0 ;  /* 0x0000000000007941 */ /* 0x000fea0003800000 */
.L_x_2147:
        /* <DEDUP_REMOVED lines=16> */
.L_x_2150:
[----:B------:R-:W-:Y:S05]  /*8c50*/  BSYNC B0 ;  /* 0x0000000000007941 */ /* 0x000fea0003800000 */
.L_x_2149:
        /* <DEDUP_REMOVED lines=16> */
.L_x_2152:
[----:B------:R-:W-:Y:S05]  /*8d60*/  BSYNC B0 ;  /* 0x0000000000007941 */ /* 0x000fea0003800000 */
.L_x_2151:
[----:B------:R-:W-:Y:S01]  /*8d70*/  IMAD R0, R44, c[0x0][0x308], RZ ;  /* 0x0000c2002c007a24 */ /* 0x000fe200078e02ff */
[----:B------:R-:W-:Y:S01]  /*8d80*/  ISETP.NE.AND P0, PT, R46, RZ, PT ;  /* 0x000000ff2e00720c */ /* 0x000fe20003f05270 */
[C---:B-1----:R-:W-:Y:S01]  /*8d90*/  IMAD.WIDE.U32 R2, R47.reuse, c[0x0][0x308], R12 ;  /* 0x0000c2002f027a25 */ /* 0x042fe200078e000c */
[----:B------:R-:W-:Y:S01]  /*8da0*/  ULDC.64 UR4, c[0x0][0x310] ;  /* 0x0000c40000047ab9 */ /* 0x000fe20000000a00 */
[----:B------:R-:W-:Y:S01]  /*8db0*/  BSSY B0, `(.L_x_2153) ;  /* 0x0000011000007945 */ /* 0x000fe20003800000 */
[----:B------:R-:W-:Y:S01]  /*8dc0*/  ISETP.GE.OR P0, PT, R12, c[0x0][0x2f4], P0 ;  /* 0x0000bd000c007a0c */ /* 0x000fe20000706670 */
[----:B------:R-:W-:Y:S01]  /*8dd0*/  IMAD R0, R47, c[0x0][0x30c], R0 ;  /* 0x0000c3002f007a24 */ /* 0x000fe200078e0200 */
[----:B------:R-:W-:-:S04]  /*8de0*/  UIMAD UR4, UR6, UR4, URZ ;  /* 0x00000004060472a4 */ /* 0x000fc8000f8e023f */
[----:B------:R-:W-:Y:S01]  /*8df0*/  IADD3 R3, R3, R0, RZ ;  /* 0x0000000003037210 */ /* 0x000fe20007ffe0ff */
[----:B------:R-:W-:-:S04]  /*8e00*/  UIMAD UR4, UR13, UR5, UR4 ;  /* 0x000000050d0472a4 */ /* 0x000fc8000f8e0204 */
        /* <DEDUP_REMOVED lines=11> */
.L_x_2154:
[----:B------:R-:W-:Y:S05]  /*8ec0*/  BSYNC B0 ;  /* 0x0000000000007941 */ /* 0x000fea0003800000 */
.L_x_2153:
        /* <DEDUP_REMOVED lines=15> */
.L_x_2156:
[----:B------:R-:W-:Y:S05]  /*8fc0*/  BSYNC B0 ;  /* 0x0000000000007941 */ /* 0x000fea0003800000 */
.L_x_2155:
        /* <DEDUP_REMOVED lines=14> */
.L_x_2158:
[----:B------:R-:W-:Y:S05]  /*90b0*/  BSYNC B0 ;  /* 0x0000000000007941 */ /* 0x000fea0003800000 */
.L_x_2157:
        /* <DEDUP_REMOVED lines=14> */
.L_x_2160:
[----:B------:R-:W-:Y:S05]  /*91a0*/  BSYNC B0 ;  /* 0x0000000000007941 */ /* 0x000fea0003800000 */
.L_x_2159:
        /* <DEDUP_REMOVED lines=14> */
.L_x_2162:
[----:B------:R-:W-:Y:S05]  /*9290*/  BSYNC B0 ;  /* 0x0000000000007941 */ /* 0x000fea0003800000 */
.L_x_2161:
        /* <DEDUP_REMOVED lines=14> */
.L_x_2164:
[----:B------:R-:W-:Y:S05]  /*9380*/  BSYNC B0 ;  /* 0x0000000000007941 */ /* 0x000fea0003800000 */
.L_x_2163:
        /* <DEDUP_REMOVED lines=14> */
.L_x_2166:
[----:B------:R-:W-:Y:S05]  /*9470*/  BSYNC B0 ;  /* 0x0000000000007941 */ /* 0x000fea0003800000 */
.L_x_2165:
        /* <DEDUP_REMOVED lines=14> */
.L_x_2135:
        /* <DEDUP_REMOVED lines=8> */
[----:B------:R-:W-:Y:S01]  /*95e0*/  MOV R5, UR5 ;  /* 0x0000000500057c02 */ /* 0x000fe20008000f00 */
        /* <DEDUP_REMOVED lines=21> */
[----:B--2--5:R-:W-:-:S03]  /*9740*/  IADD3 R6, -R0, R2, RZ ;  /* 0x0000000200067210 */ /* 0x024fc60007ffe1ff */
.L_x_2167:
[----:B-1----:R-:W2:Y:S01]  /*9750*/  LDL R20, [R1+0x2c] ;  /* 0x00002c0001147983 */ /* 0x002ea20000100800 */
[----:B-----5:R-:W-:Y:S01]  /*9760*/  IADD3 R15, R6, -UR8, RZ ;  /* 0x80000008060f7c10 */ /* 0x020fe2000fffe0ff */
[----:B------:R-:W-:Y:S01]  /*9770*/  USHF.R.S32.HI UR6, URZ, 0x1f, UR13 ;  /* 0x0000001f3f067899 */ /* 0x000fe2000801140d */
[----:B------:R-:W-:Y:S01]  /*9780*/  IMAD.U32 R6, RZ, RZ, UR14 ;  /* 0x0000000eff067e24 */ /* 0x000fe2000f8e00ff */
[----:B------:R-:W1:Y:S01]  /*9790*/  S2R R2, SR_TID.X ;  /* 0x0000000000027919 */ /* 0x000e620000002100 */
[----:B------:R-:W-:Y:S01]  /*97a0*/  USEL UR13, UR13, URZ, !UP1 ;  /* 0x0000003f0d0d7287 */ /* 0x000fe2000c800000 */
[----:B------:R-:W-:Y:S01]  /*97b0*/  BSSY B0, `(.L_x_2168) ;  /* 0x0000023000007945 */ /* 0x000fe20003800000 */
[----:B------:R-:W-:-:S02]  /*97c0*/  USEL UR6, UR6, URZ, !UP1 ;  /* 0x0000003f06067287 */ /* 0x000fc4000c800000 */
[----:B------:R-:W-:Y:S02]  /*97d0*/  ULDC.64 UR4, c[0x0][0x310] ;  /* 0x0000c40000047ab9 */ /* 0x000fe40000000a00 */
[----:B------:R-:W-:Y:S01]  /*97e0*/  UIMAD UR4, UR6, UR4, URZ ;  /* 0x00000004060472a4 */ /* 0x000fe2000f8e023f */
[----:B------:R-:W-:-:S03]  /*97f0*/  IMAD.U32 R17, RZ, RZ, UR13 ;  /* 0x0000000dff117e24 */ /* 0x000fc6000f8e00ff */
[----:B------:R-:W-:Y:S01]  /*9800*/  UIMAD UR4, UR13, UR5, UR4 ;  /* 0x000000050d0472a4 */ /* 0x000fe2000f8e0204 */
[----:B-1----:R-:W-:-:S04]  /*9810*/  SHF.R.S32.HI R14, RZ, 0x1f, R2 ;  /* 0x0000001fff0e7819 */ /* 0x002fc80000011402 */
[----:B------:R-:W-:-:S04]  /*9820*/  LEA.HI R14, R14, R2, RZ, 0x4 ;  /* 0x000000020e0e7211 */ /* 0x000fc800078f20ff */
[----:B------:R-:W-:Y:S02]  /*9830*/  LOP3.LUT R0, R14, 0x1ffffff0, RZ, 0xc0, !PT ;  /* 0x1ffffff00e007812 */ /* 0x000fe400078ec0ff */
[----:B------:R-:W-:-:S03]  /*9840*/  SHF.R.S32.HI R14, RZ, 0x4, R14 ;  /* 0x00000004ff0e7819 */ /* 0x000fc6000001140e */
[----:B------:R-:W-:Y:S01]  /*9850*/  IMAD.IADD R0, R2, 0x1, -R0 ;  /* 0x0000000102007824 */ /* 0x000fe200078e0a00 */
[C---:B------:R-:W-:Y:S02]  /*9860*/  IADD3 R4, P0, R14.reuse, UR10, RZ ;  /* 0x0000000a0e047c10 */ /* 0x040fe4000ff1e0ff */
[----:B------:R-:W-:Y:S01]  /*9870*/  ISETP.GE.AND P1, PT, R14, R15, PT ;  /* 0x0000000f0e00720c */ /* 0x000fe20003f26270 */
[----:B------:R-:W-:Y:S01]  /*9880*/  IMAD.SHL.U32 R12, R0, 0x8, RZ ;  /* 0x00000008000c7824 */ /* 0x000fe200078e00ff */
[----:B------:R-:W-:Y:S02]  /*9890*/  LEA.HI.X.SX32 R5, R14, UR11, 0x1, P0 ;  /* 0x0000000b0e057c11 */ /* 0x000fe400080f0eff */
[----:B------:R-:W-:Y:S02]  /*98a0*/  P2R R18, PR, RZ, 0x2 ;  /* 0x00000002ff127803 */ /* 0x000fe40000000000 */
[----:B------:R-:W-:Y:S01]  /*98b0*/  SHF.R.S32.HI R13, RZ, 0x1f, R12 ;  /* 0x0000001fff0d7819 */ /* 0x000fe2000001140c */
[----:B------:R-:W-:Y:S01]  /*98c0*/  IMAD.WIDE R6, R6, 0x80, R4 ;  /* 0x0000008006067825 */ /* 0x000fe200078e0204 */
[----:B------:R-:W-:-:S02]  /*98d0*/  ISETP.GE.OR P0, PT, R12, c[0x0][0x2f4], P1 ;  /* 0x0000bd000c007a0c */ /* 0x000fc40000f06670 */
[----:B--2---:R-:W-:Y:S01]  /*98e0*/  SHF.R.S32.HI R16, RZ, 0x1f, R20 ;  /* 0x0000001fff107819 */ /* 0x004fe20000011414 */
[----:B------:R-:W-:-:S04]  /*98f0*/  IMAD.WIDE.U32 R2, R20, c[0x0][0x308], R12 ;  /* 0x0000c20014027a25 */ /* 0x000fc800078e000c */
[----:B------:R-:W-:-:S04]  /*9900*/  IMAD R0, R16, c[0x0][0x308], RZ ;  /* 0x0000c20010007a24 */ /* 0x000fc800078e02ff */
[----:B------:R-:W-:-:S04]  /*9910*/  IMAD R0, R20, c[0x0][0x30c], R0 ;  /* 0x0000c30014007a24 */ /* 0x000fc800078e0200 */
[----:B------:R-:W-:-:S04]  /*9920*/  IMAD.IADD R3, R3, 0x1, R0 ;  /* 0x0000000103037824 */ /* 0x000fc800078e0200 */
        /* <DEDUP_REMOVED lines=11> */
.L_x_2169:
[----:B------:R-:W-:Y:S05]  /*99e0*/  BSYNC B0 ;  /* 0x0000000000007941 */ /* 0x000fea0003800000 */
.L_x_2168:
        /* <DEDUP_REMOVED lines=17> */
.L_x_2171:
[----:B------:R-:W-:Y:S05]  /*9b00*/  BSYNC B0 ;  /* 0x0000000000007941 */ /* 0x000fea0003800000 */
.L_x_2170:
        /* <DEDUP_REMOVED lines=16> */
.L_x_2173:
[----:B------:R-:W-:Y:S05]  /*9c10*/  BSYNC B0 ;  /* 0x0000000000007941 */ /* 0x000fea0003800000 */
.L_x_2172:
        /* <DEDUP_REMOVED lines=16> */
.L_x_2175:
[----:B------:R-:W-:Y:S05]  /*9d20*/  BSYNC B0 ;  /* 0x0000000000007941 */ /* 0x000fea0003800000 */
.L_x_2174:
        /* <DEDUP_REMOVED lines=16> */
.L_x_2177:
[----:B------:R-:W-:Y:S05]  /*9e30*/  BSYNC B0 ;  /* 0x0000000000007941 */ /* 0x000fea0003800000 */
.L_x_2176:
        /* <DEDUP_REMOVED lines=16> */
.L_x_2179:
[----:B------:R-:W-:Y:S05]  /*9f40*/  BSYNC B0 ;  /* 0x0000000000007941 */ /* 0x000fea0003800000 */
.L_x_2178:
        /* <DEDUP_REMOVED lines=16> */
.L_x_2181:
[----:B------:R-:W-:Y:S05]  /*a050*/  BSYNC B0 ;  /* 0x0000000000007941 */ /* 0x000fea0003800000 */
.L_x_2180:
        /* <DEDUP_REMOVED lines=16> */
.L_x_2183:
[----:B------:R-:W-:Y:S05]  /*a160*/  BSYNC B0 ;  /* 0x0000000000007941 */ /* 0x000fea0003800000 */
.L_x_2182:
[----:B------:R-:W-:Y:S01]  /*a170*/  IMAD R0, R16, c[0x0][0x338], RZ ;  /* 0x0000ce0010007a24 */ /* 0x000fe200078e02ff */
[----:B------:R-:W-:Y:S01]  /*a180*/  ISETP.NE.AND P0, PT, R18, RZ, PT ;  /* 0x000000ff1200720c */ /* 0x000fe20003f05270 */
[----:B-1----:R-:W-:Y:S01]  /*a190*/  IMAD.WIDE.U32 R2, R20, c[0x0][0x338], R12 ;  /* 0x0000ce0014027a25 */ /* 0x002fe200078e000c */
        /* <DEDUP_REMOVED lines=18> */
.L_x_2185:
[----:B------:R-:W-:Y:S05]  /*a2c0*/  BSYNC B0 ;  /* 0x0000000000007941 */ /* 0x000fea0003800000 */
.L_x_2184:
        /* <DEDUP_REMOVED lines=15> */
.L_x_2187:
[----:B------:R-:W-:Y:S05]  /*a3c0*/  BSYNC B0 ;  /* 0x0000000000007941 */ /* 0x000fea0003800000 */
.L_x_2186:
        /* <DEDUP_REMOVED lines=14> */
.L_x_2189:
[----:B------:R-:W-:Y:S05]  /*a4b0*/  BSYNC B0 ;  /* 0x0000000000007941 */ /* 0x000fea0003800000 */
.L_x_2188:
        /* <DEDUP_REMOVED lines=14> */
.L_x_2191:
[----:B------:R-:W-:Y:S05]  /*a5a0*/  BSYNC B0 ;  /* 0x0000000000007941 */ /* 0x000fea0003800000 */
.L_x_2190:
        /* <DEDUP_REMOVED lines=14> */
.L_x_2193:
[----:B------:R-:W-:Y:S05]  /*a690*/  BSYNC B0 ;  /* 0x0000000000007941 */ /* 0x000fea0003800000 */
.L_x_2192:
        /* <DEDUP_REMOVED lines=14> */
.L_x_2195:
[----:B------:R-:W-:Y:S05]  /*a780*/  BSYNC B0 ;  /* 0x0000000000007941 */ /* 0x000fea0003800000 */
.L_x_2194:
        /* <DEDUP_REMOVED lines=14> */
.L_x_2197:
[----:B------:R-:W-:Y:S05]  /*a870*/  BSYNC B0 ;  /* 0x0000000000007941 */ /* 0x000fea0003800000 */
.L_x_2196:
        /* <DEDUP_REMOVED lines=14> */
.L_x_2198:
        /* <DEDUP_REMOVED lines=10> */
.L_x_2343:


//--------------------- .text._ZN7cutlass13device_kernelIN5flash19enable_sm80_to_sm89INS1_16FlashAttnBwdSm80INS1_25CollectiveMainloopBwdSm80ILi2ELi2EN4cute5tupleIJNS5_1CILi64EEENS7_ILi128EEES9_EEENS_6half_tEfNS_4arch4Sm80ELb1ELb0ELb0ELb1ELb0ELb0ELb0ELb0ELi2ELi2ELi2ELi2ELb0EEENS1_24CollectiveEpilogueBwdGQAISA_fSD_Li256ELb1ELb0EEENS1_25SingleTileBwdLPTSchedulerILb1ELi128ELb0EEEEEEEEEvNT_6ParamsE --------------------------
	.section	.text._ZN7cutlass13device_kernelIN5flash19enable_sm80_to_sm89INS1_16FlashAttnBwdSm80INS1_25CollectiveMainloopBwdSm80ILi2ELi2EN4cute5tupleIJNS5_1CILi64EEENS7_ILi128EEES9_EEENS_6half_tEfNS_4arch4Sm80ELb1ELb0ELb0ELb1ELb0ELb0ELb0ELb0ELi2ELi2ELi2ELi2ELb0EEENS1_24CollectiveEpilogueBwdGQAISA_fSD_Li256ELb1ELb0EEENS1_25SingleTileBwdLPTSchedulerILb1ELi128ELb0EEEEEEEEEvNT_6ParamsE,"ax",@progbits
	.sectioninfo	@"SHI_REGISTERS=255"
	.align	128
.text._ZN7cutlass13device_kernelIN5flash19enable_sm80_to_sm89INS1_16FlashAttnBwdSm80INS1_25CollectiveMainloopBwdSm80ILi2ELi2EN4cute5tupleIJNS5_1CILi64EEENS7_ILi128EEES9_EEENS_6half_tEfNS_4arch4Sm80ELb1ELb0ELb0ELb1ELb0ELb0ELb0ELb0ELi2ELi2ELi2ELi2ELb0EEENS1_24CollectiveEpilogueBwdGQAISA_fSD_Li256ELb1ELb0EEENS1_25SingleTileBwdLPTSchedulerILb1ELi128ELb0EEEEEEEEEvNT_6ParamsE:
        .type           _ZN7cutlass13device_kernelIN5flash19enable_sm80_to_sm89INS1_16FlashAttnBwdSm80INS1_25CollectiveMainloopBwdSm80ILi2ELi2EN4cute5tupleIJNS5_1CILi64EEENS7_ILi128EEES9_EEENS_6half_tEfNS_4arch4Sm80ELb1ELb0ELb0ELb1ELb0ELb0ELb0ELb0ELi2ELi2ELi2ELi2ELb0EEENS1_24CollectiveEpilogueBwdGQAISA_fSD_Li256ELb1ELb0EEENS1_25SingleTileBwdLPTSchedulerILb1ELi128ELb0EEEEEEEEEvNT_6ParamsE,@function
        .size           _ZN7cutlass13device_kernelIN5flash19enable_sm80_to_sm89INS1_16FlashAttnBwdSm80INS1_25CollectiveMainloopBwdSm80ILi2ELi2EN4cute5tupleIJNS5_1CILi64EEENS7_ILi128EEES9_EEENS_6half_tEfNS_4arch4Sm80ELb1ELb0ELb0ELb1ELb0ELb0ELb0ELb0ELi2ELi2ELi2ELi2ELb0EEENS1_24CollectiveEpilogueBwdGQAISA_fSD_Li256ELb1ELb0EEENS1_25SingleTileBwdLPTSchedulerILb1ELi128ELb0EEEEEEEEEvNT_6ParamsE,(.L_x_2344 - _ZN7cutlass13device_kernelIN5flash19enable_sm80_to_sm89INS1_16FlashAttnBwdSm80INS1_25CollectiveMainloopBwdSm80ILi2ELi2EN4cute5tupleIJNS5_1CILi64EEENS7_ILi128EEES9_EEENS_6half_tEfNS_4arch4Sm80ELb1ELb0ELb0ELb1ELb0ELb0ELb0ELb0ELi2ELi2ELi2ELi2ELb0EEENS1_24CollectiveEpilogueBwdGQAISA_fSD_Li256ELb1ELb0EEENS1_25SingleTileBwdLPTSchedulerILb1ELi128ELb0EEEEEEEEEvNT_6ParamsE)
        .other          _ZN7cutlass13device_kernelIN5flash19enable_sm80_to_sm89INS1_16FlashAttnBwdSm80INS1_25CollectiveMainloopBwdSm80ILi2ELi2EN4cute5tupleIJNS5_1CILi64EEENS7_ILi128EEES9_EEENS_6half_tEfNS_4arch4Sm80ELb1ELb0ELb0ELb1ELb0ELb0ELb0ELb0ELi2ELi2ELi2ELi2ELb0EEENS1_24CollectiveEpilogueBwdGQAISA_fSD_Li256ELb1ELb0EEENS1_25SingleTileBwdLPTSchedulerILb1ELi128ELb0EEEEEEEEEvNT_6ParamsE,@"STO_CUDA_ENTRY STV_DEFAULT"
_ZN7cutlass13device_kernelIN5flash19enable_sm80_to_sm89INS1_16FlashAttnBwdSm80INS1_25CollectiveMainloopBwdSm80ILi2ELi2EN4cute5tupleIJNS5_1CILi64EEENS7_ILi128EEES9_EEENS_6half_tEfNS_4arch4Sm80ELb1ELb0ELb0ELb1ELb0ELb0ELb0ELb0ELi2ELi2ELi2ELi2ELb0EEENS1_24CollectiveEpilogueBwdGQAISA_fSD_Li256ELb1ELb0EEENS1_25SingleTileBwdLPTSchedulerILb1ELi128ELb0EEEEEEEEEvNT_6ParamsE:
        /* <DEDUP_REMOVED lines=31> */
.L_x_2200:
        /* <DEDUP_REMOVED lines=8> */
.L_x_2201:
        /* <DEDUP_REMOVED lines=8> */
[----:B------:R-:W-:Y:S02]  /*02f0*/  UMOV UR7, UR5 ;  /* 0x0000000500077c82 */ /* 0x000fe40008000000 */
        /* <DEDUP_REMOVED lines=12> */
.L_x_2202:
        /* <DEDUP_REMOVED lines=14> */
.L_x_2204:
[----:B------:R-:W-:Y:S02]  /*04a0*/  ULDC UR5, c[0x0][0x3dc] ;  /* 0x0000f70000057ab9 */ /* 0x000fe40000000800 */
.L_x_2203:
[----:B------:R-:W-:-:S04]  /*04b0*/  UIADD3 UR5, UR5, 0x7f, URZ ;  /* 0x0000007f05057890 */ /* 0x000fc8000fffe03f */
[----:B------:R-:W-:-:S04]  /*04c0*/  USHF.R.S32.HI UR4, URZ, 0x1f, UR5 ;  /* 0x0000001f3f047899 */ /* 0x000fc80008011405 */
[----:B------:R-:W-:-:S04]  /*04d0*/  ULEA.HI UR4, UR4, UR5, URZ, 0x7 ;  /* 0x0000000504047291 */ /* 0x000fc8000f8f383f */
[----:B------:R-:W-:-:S04]  /*04e0*/  USHF.R.S32.HI UR4, URZ, 0x7, UR4 ;  /* 0x000000073f047899 */ /* 0x000fc80008011404 */
[----:B------:R-:W-:-:S04]  /*04f0*/  UISETP.GE.AND UP0, UPT, UR15, UR4, UPT ;  /* 0x000000040f00728c */ /* 0x000fc8000bf06270 */
[----:B------:R-:W-:-:S06]  /*0500*/  USEL UR7, UR7, 0xffffffff, !UP0 ;  /* 0xffffffff07077887 */ /* 0x000fcc000c000000 */
[----:B------:R-:W-:-:S05]  /*0510*/  MOV R0, UR7 ;  /* 0x0000000700007c02 */ /* 0x000fca0008000f00 */
[----:B------:R1:W-:Y:S01]  /*0520*/  STL [R1+0x60], R0 ;  /* 0x0000600001007387 */ /* 0x0003e20000100800 */
[----:B------:R-:W-:Y:S05]  /*0530*/  BRA `(.L_x_2205) ;  /* 0x000004a000007947 */ /* 0x000fea0003800000 */
.L_x_2199:
        /* <DEDUP_REMOVED lines=22> */
.L_x_2206:
        /* <DEDUP_REMOVED lines=8> */
.L_x_2207:
        /* <DEDUP_REMOVED lines=21> */
.L_x_2208:
        /* <DEDUP_REMOVED lines=14> */
.L_x_2210:
[----:B------:R-:W-:Y:S02]  /*0950*/  ULDC UR5, c[0x0][0x3dc] ;  /* 0x0000f70000057ab9 */ /* 0x000fe40000000800 */
.L_x_2209:
[----:B------:R-:W-:-:S04]  /*0960*/  UIADD3 UR5, UR5, 0x7f, URZ ;  /* 0x0000007f05057890 */ /* 0x000fc8000fffe03f */
[----:B------:R-:W-:-:S04]  /*0970*/  USHF.R.S32.HI UR4, URZ, 0x1f, UR5 ;  /* 0x0000001f3f047899 */ /* 0x000fc80008011405 */
[----:B------:R-:W-:-:S04]  /*0980*/  ULEA.HI UR4, UR4, UR5, URZ, 0x7 ;  /* 0x0000000504047291 */ /* 0x000fc8000f8f383f */
[----:B------:R-:W-:-:S04]  /*0990*/  USHF.R.S32.HI UR4, URZ, 0x7, UR4 ;  /* 0x000000073f047899 */ /* 0x000fc80008011404 */
[----:B------:R-:W-:-:S04]  /*09a0*/  UISETP.GE.AND UP0, UPT, UR15, UR4, UPT ;  /* 0x000000040f00728c */ /* 0x000fc8000bf06270 */
[----:B------:R-:W-:-:S06]  /*09b0*/  USEL UR7, UR7, 0xffffffff, !UP0 ;  /* 0xffffffff07077887 */ /* 0x000fcc000c000000 */
[----:B------:R-:W-:-:S05]  /*09c0*/  MOV R0, UR7 ;  /* 0x0000000700007c02 */ /* 0x000fca0008000f00 */
[----:B------:R1:W-:Y:S02]  /*09d0*/  STL [R1+0x60], R0 ;  /* 0x0000600001007387 */ /* 0x0003e40000100800 */
.L_x_2205:
        /* <DEDUP_REMOVED lines=19> */
[----:B------:R-:W-:Y:S01]  /*0b10*/  ULDC UR12, c[0x0][0x198] ;  /* 0x00006600000c7ab9 */ /* 0x000fe20000000800 */
[----:B------:R-:W-:Y:S02]  /*0b20*/  IMAD.MOV.U32 R12, RZ, RZ, RZ ;  /* 0x000000ffff0c7224 */ /* 0x000fe400078e00ff */
        /* <DEDUP_REMOVED lines=17> */
.L_x_2211:
[----:B--2---:R-:W-:-:S04]  /*0c40*/  ISETP.NE.U32.AND P0, PT, RZ, c[0x0][0x2e0], PT ;  /* 0x0000b800ff007a0c */ /* 0x004fc80003f05070 */
[----:B------:R-:W-:-:S13]  /*0c50*/  ISETP.NE.AND.EX P0, PT, RZ, c[0x0][0x2e4], PT, P0 ;  /* 0x0000b900ff007a0c */ /* 0x000fda0003f05300 */
[----:B------:R-:W-:Y:S05]  /*0c60*/  @!P0 BRA `(.L_x_2212) ;  /* 0x0000004000008947 */ /* 0x000fea0003800000 */
[----:B------:R-:W-:-:S05]  /*0c70*/  IMAD.WIDE R2, R24, R13, c[0x0][0x2e0] ;  /* 0x0000b80018027625 */ /* 0x000fca00078e020d */
[----:B------:R-:W2:Y:S02]  /*0c80*/  LDG.E R0, [R2.64] ;  /* 0x0000001202007981 */ /* 0x000ea4000c1e1900 */
[----:B--2---:R1:W2:Y:S01]  /*0c90*/  R2UR UR12, R0 ;  /* 0x00000000000c73c2 */ /* 0x0042a200000e0000 */
[----:B------:R-:W-:Y:S05]  /*0ca0*/  BRA `(.L_x_2213) ;  /* 0x0000006000007947 */ /* 0x000fea0003800000 */
.L_x_2212:
[----:B------:R-:W-:Y:S05]  /*0cb0*/  @!P3 BRA `(.L_x_2213) ;  /* 0x000000500000b947 */ /* 0x000fea0003800000 */
[----:B------:R1:W2:Y:S04]  /*0cc0*/  LDG.E R0, [R2.64] ;  /* 0x0000001202007981 */ /* 0x0002a8000c1e1900 */
[----:B-1----:R-:W3:Y:S01]  /*0cd0*/  LDG.E R2, [R2.64+0x4] ;  /* 0x0000041202027981 */ /* 0x002ee2000c1e1900 */
[----:B--2---:R-:W1:Y:S08]  /*0ce0*/  R2UR UR12, R0 ;  /* 0x00000000000c73c2 */ /* 0x004e7000000e0000 */
[----:B---3--:R-:W1:Y:S02]  /*0cf0*/  R2UR UR4, R2 ;  /* 0x00000000020473c2 */ /* 0x008e6400000e0000 */
[----:B-1----:R-:W-:-:S06]  /*0d00*/  UIADD3 UR12, -UR12, UR4, URZ ;  /* 0x000000040c0c7290 */ /* 0x002fcc000fffe13f */
.L_x_2213:
[----:B------:R-:W-:Y:S01]  /*0d10*/  USHF.L.U32 UR10, UR15, 0x7, URZ ;  /* 0x000000070f0a7899 */ /* 0x000fe2000800063f */
[----:B------:R-:W-:Y:S01]  /*0d20*/  PLOP3.LUT P1, PT, PT, PT, PT, 0x80, 0x0 ;  /* 0x000000000000781c */ /* 0x000fe20003f2f070 */
[----:B------:R-:W-:Y:S01]  /*0d30*/  ULDC UR4, c[0x0][0x2a4] ;  /* 0x0000a90000047ab9 */ /* 0x000fe20000000800 */
[----:B------:R-:W-:Y:S01]  /*0d40*/  CS2R R150, SRZ ;  /* 0x0000000000967805 */ /* 0x000fe2000001ff00 */
[----:B--2---:R-:W-:Y:S01]  /*0d50*/  UIADD3 UR6, UR10, UR13, -UR12 ;  /* 0x0000000d0a067290 */ /* 0x004fe2000fffe80c */
        /* <DEDUP_REMOVED lines=77> */
[--C-:B------:R-:W-:Y:S01]  /*1230*/  SHF.R.S32.HI R35, RZ, 0x1f, R164.reuse ;  /* 0x0000001fff237819 */ /* 0x100fe200000114a4 */
[----:B------:R-:W-:Y:S01]  /*1240*/  ULDC.64 UR4, c[0x0][0x248] ;  /* 0x0000920000047ab9 */ /* 0x000fe20000000a00 */
[----:B------:R-:W-:Y:S01]  /*1250*/  SHF.R.S32.HI R2, RZ, 0x1f, R164 ;  /* 0x0000001fff027819 */ /* 0x000fe200000114a4 */
[----:B------:R-:W-:Y:S01]  /*1260*/  UISETP.NE.AND UP0, UPT, UR4, 0x1, UPT ;  /* 0x000000010400788c */ /* 0x000fe2000bf05270 */
[CC--:B------:R-:W-:Y:S01]  /*1270*/  IADD3 R28, P0, R0.reuse, R164.reuse, RZ ;  /* 0x000000a4001c7210 */ /* 0x0c0fe20007f1e0ff */
[----:B------:R-:W-:Y:S01]  /*1280*/  USHF.R.S32.HI UR17, URZ, 0x1f, UR14 ;  /* 0x0000001f3f117899 */ /* 0x000fe2000801140e */
[----:B------:R-:W-:Y:S01]  /*1290*/  LEA.HI R32, R35, R164, RZ, 0x3 ;  /* 0x000000a423207211 */ /* 0x000fe200078f18ff */
[----:B------:R-:W-:Y:S01]  /*12a0*/  UIMAD.WIDE.U32 UR8, UR14, UR5, URZ ;  /* 0x000000050e0872a5 */ /* 0x000fe2000f8e003f */
[----:B------:R-:W-:Y:S01]  /*12b0*/  LEA.HI.X.SX32 R29, R0, R2, 0x1, P0 ;  /* 0x00000002001d7211 */ /* 0x000fe200000f0eff */
[----:B------:R-:W-:Y:S01]  /*12c0*/  ULDC UR7, c[0x0][0x250] ;  /* 0x0000940000077ab9 */ /* 0x000fe20000000800 */
[----:B------:R-:W-:Y:S01]  /*12d0*/  LOP3.LUT R0, R32, 0xfffffff8, RZ, 0xc0, !PT ;  /* 0xfffffff820007812 */ /* 0x000fe200078ec0ff */
[----:B------:R-:W-:Y:S01]  /*12e0*/  ULDC.64 UR4, c[0x0][0x270] ;  /* 0x00009c0000047ab9 */ /* 0x000fe20000000a00 */
[C---:B------:R-:W-:Y:S01]  /*12f0*/  IMAD.SHL.U32 R4, R164.reuse, 0x4, RZ ;  /* 0x00000004a4047824 */ /* 0x040fe200078e00ff */
[----:B------:R-:W-:Y:S01]  /*1300*/  UMOV UR6, UR14 ;  /* 0x0000000e00067c82 */ /* 0x000fe20008000000 */
[----:B------:R-:W-:Y:S01]  /*1310*/  SHF.R.S32.HI R37, RZ, 0x3, R32 ;  /* 0x00000003ff257819 */ /* 0x000fe20000011420 */
[----:B------:R-:W-:Y:S01]  /*1320*/  UIMAD UR4, UR17, UR4, URZ ;  /* 0x00000004110472a4 */ /* 0x000fe2000f8e023f */
[----:B------:R-:W-:Y:S01]  /*1330*/  IMAD.IADD R30, R164, 0x1, -R0 ;  /* 0x00000001a41e7824 */ /* 0x000fe200078e0a00 */
[----:B------:R-:W-:Y:S01]  /*1340*/  @UP0 USHF.R.U32.HI UR6, URZ, UR7, UR9 ;  /* 0x000000073f060299 */ /* 0x000fe20008011609 */
[----:B------:R-:W-:Y:S01]  /*1350*/  SHF.R.S32.HI R3, RZ, 0x1f, R12 ;  /* 0x0000001fff037819 */ /* 0x000fe2000001140c */
[----:B------:R-:W-:Y:S01]  /*1360*/  UIMAD UR8, UR14, UR5, UR4 ;  /* 0x000000050e0872a4 */ /* 0x000fe2000f8e0204 */
[----:B------:R-:W-:Y:S01]  /*1370*/  IMAD.SHL.U32 R18, R30, 0x8, RZ ;  /* 0x000000081e127824 */ /* 0x000fe200078e00ff */
[----:B------:R-:W-:Y:S01]  /*1380*/  USHF.R.S32.HI UR7, URZ, 0x1f, UR6 ;  /* 0x0000001f3f077899 */ /* 0x000fe20008011406 */
[C---:B------:R-:W-:Y:S01]  /*1390*/  IADD3 R2, P0, R4.reuse, R12, RZ ;  /* 0x0000000c04027210 */ /* 0x040fe20007f1e0ff */
[----:B------:R-:W-:Y:S01]  /*13a0*/  ULDC.64 UR4, c[0x0][0x1e0] ;  /* 0x0000780000047ab9 */ /* 0x000fe20000000a00 */
[----:B------:R-:W-:Y:S01]  /*13b0*/  IMAD.U32 R12, RZ, RZ, UR6 ;  /* 0x00000006ff0c7e24 */ /* 0x000fe2000f8e00ff */
[----:B------:R-:W-:Y:S01]  /*13c0*/  UIMAD UR4, UR7, UR4, URZ ;  /* 0x00000004070472a4 */ /* 0x000fe2000f8e023f */
[----:B------:R-:W-:Y:S01]  /*13d0*/  SHF.R.S32.HI R19, RZ, 0x1f, R18 ;  /* 0x0000001fff137819 */ /* 0x000fe20000011412 */
[----:B------:R-:W-:Y:S01]  /*13e0*/  IMAD.U32 R6, RZ, RZ, UR14 ;  /* 0x0000000eff067e24 */ /* 0x000fe2000f8e00ff */
[----:B------:R-:W-:Y:S01]  /*13f0*/  SHF.R.S32.HI R20, RZ, 0x1f, R24 ;  /* 0x0000001fff147819 */ /* 0x000fe20000011418 */
[----:B------:R-:W-:Y:S01]  /*1400*/  UIMAD UR4, UR6, UR5, UR4 ;  /* 0x00000005060472a4 */ /* 0x000fe2000f8e0204 */
[----:B------:R-:W-:Y:S01]  /*1410*/  SHF.R.S32.HI R13, RZ, 0x1f, R37 ;  /* 0x0000001fff0d7819 */ /* 0x000fe20000011425 */
[----:B------:R-:W-:Y:S01]  /*1420*/  IMAD.U32 R0, RZ, RZ, UR14 ;  /* 0x0000000eff007e24 */ /* 0x000fe2000f8e00ff */
[C---:B------:R-:W-:Y:S01]  /*1430*/  IADD3 R16, P1, R37.reuse, R8, RZ ;  /* 0x0000000825107210 */ /* 0x040fe20007f3e0ff */
[----:B------:R-:W-:Y:S01]  /*1440*/  UIADD3 UR16, -UR10, UR12, URZ ;  /* 0x0000000c0a107290 */ /* 0x000fe2000fffe13f */
[----:B------:R-:W-:Y:S01]  /*1450*/  LEA.HI.X.SX32 R3, R4, R3, 0x1, P0 ;  /* 0x0000000304037211 */ /* 0x000fe200000f0eff */
[----:B------:R-:W-:Y:S01]  /*1460*/  IMAD.WIDE.U32 R4, R12, c[0x0][0x1e0], R18 ;  /* 0x000078000c047a25 */ /* 0x000fe200078e0012 */
[----:B------:R-:W-:Y:S01]  /*1470*/  IADD3 R8, P0, R37, R10, RZ ;  /* 0x0000000a25087210 */ /* 0x000fe20007f1e0ff */
[----:B------:R-:W-:Y:S01]  /*1480*/  UMOV UR20, 0x6 ;  /* 0x0000000600147882 */ /* 0x000fe20000000000 */
[----:B------:R-:W-:Y:S01]  /*1490*/  SEL R14, R20, RZ, !P3 ;  /* 0x000000ff140e7207 */ /* 0x000fe20005800000 */
[----:B------:R-:W-:Y:S01]  /*14a0*/  IMAD.X R17, R13, 0x1, R9, P1 ;  /* 0x000000010d117824 */ /* 0x000fe200008e0609 */
[----:B------:R-:W-:Y:S01]  /*14b0*/  IADD3 R15, -R37, UR16, RZ ;  /* 0x00000010250f7c10 */ /* 0x000fe2000fffe1ff */
[----:B------:R-:W-:Y:S01]  /*14c0*/  IMAD.WIDE.U32 R6, R6, c[0x0][0x270], R2 ;  /* 0x00009c0006067a25 */ /* 0x000fe200078e0002 */
[C---:B------:R-:W-:Y:S01]  /*14d0*/  IADD3 R34, R18.reuse, 0x40, RZ ;  /* 0x0000004012227810 */ /* 0x040fe20007ffe0ff */
[----:B------:R-:W-:Y:S01]  /*14e0*/  USHF.R.S32.HI UR23, URZ, 0x1f, UR21 ;  /* 0x0000001f3f177899 */ /* 0x000fe20008011415 */
[----:B------:R-:W-:Y:S01]  /*14f0*/  ISETP.GE.AND P6, PT, R18, c[0x0][0x1cc], PT ;  /* 0x0000730012007a0c */ /* 0x000fe20003fc6270 */
[----:B------:R-:W-:Y:S01]  /*1500*/  IMAD.X R9, R13, 0x1, R11, P0 ;  /* 0x000000010d097824 */ /* 0x000fe200000e060b */
[----:B------:R-:W-:Y:S01]  /*1510*/  SEL R13, R24, RZ, !P3 ;  /* 0x000000ff180d7207 */ /* 0x000fe20005800000 */
[----:B------:R-:W-:Y:S01]  /*1520*/  IMAD.WIDE.U32 R26, R0, c[0x0][0x288], R2 ;  /* 0x0000a200001a7a25 */ /* 0x000fe200078e0002 */
[----:B------:R-:W-:Y:S01]  /*1530*/  IADD3 R3, R5, UR4, RZ ;  /* 0x0000000405037c10 */ /* 0x000fe2000fffe0ff */
[----:B------:R-:W-:Y:S01]  /*1540*/  ULDC.64 UR4, c[0x0][0x1b0] ;  /* 0x00006c0000047ab9 */ /* 0x000fe20000000a00 */
[----:B------:R-:W-:Y:S01]  /*1550*/  IADD3 R23, R7, UR8, RZ ;  /* 0x0000000807177c10 */ /* 0x000fe2000fffe0ff */
[----:B------:R-:W-:Y:S01]  /*1560*/  IMAD R0, R14, c[0x0][0x1e8], RZ ;  /* 0x00007a000e007a24 */ /* 0x000fe200078e02ff */
[----:B------:R-:W-:Y:S01]  /*1570*/  UIMAD UR4, UR7, UR4, URZ ;  /* 0x00000004070472a4 */ /* 0x000fe2000f8e023f */
[----:B------:R-:W-:Y:S01]  /*1580*/  IMAD.MOV.U32 R2, RZ, RZ, R4 ;  /* 0x000000ffff027224 */ /* 0x000fe200078e0004 */
[----:B------:R-:W-:Y:S01]  /*1590*/  LEA.HI R4, R35, R164, RZ, 0x6 ;  /* 0x000000a423047211 */ /* 0x000fe200078f30ff */
[C---:B------:R-:W-:Y:S01]  /*15a0*/  IMAD R0, R13.reuse, c[0x0][0x1ec], R0 ;  /* 0x00007b000d007a24 */ /* 0x040fe200078e0200 */
[----:B------:R-:W-:Y:S01]  /*15b0*/  UIMAD UR4, UR6, UR5, UR4 ;  /* 0x00000005060472a4 */ /* 0x000fe2000f8e0204 */
[----:B------:R-:W-:Y:S01]  /*15c0*/  IMAD.WIDE.U32 R2, R13, c[0x0][0x1e8], R2 ;  /* 0x00007a000d027a25 */ /* 0x000fe200078e0002 */
[----:B------:R-:W-:Y:S01]  /*15d0*/  SHF.R.S32.HI R25, RZ, 0x6, R4 ;  /* 0x00000006ff197819 */ /* 0x000fe20000011404 */
[----:B------:R-:W-:Y:S01]  /*15e0*/  STL [R1+0x28], R37 ;  /* 0x0000282501007387 */ /* 0x000fe20000100800 */
[----:B------:R-:W-:Y:S01]  /*15f0*/  ISETP.GE.AND P1, PT, R34, c[0x0][0x1cc], PT ;  /* 0x0000730022007a0c */ /* 0x000fe20003f26270 */
[----:B------:R-:W-:Y:S01]  /*1600*/  IMAD.IADD R3, R3, 0x1, R0 ;  /* 0x0000000103037824 */ /* 0x000fe200078e0200 */
[----:B------:R-:W-:Y:S01]  /*1610*/  ISETP.LT.OR P4, PT, R15, 0x1, P6 ;  /* 0x000000010f00780c */ /* 0x000fe20003781670 */
[----:B------:R-:W-:Y:S01]  /*1620*/  IMAD.SHL.U32 R0, R37, 0x40, RZ ;  /* 0x0000004025007824 */ /* 0x000fe200078e00ff */
[C---:B------:R-:W-:Y:S01]  /*1630*/  ISETP.LT.OR P3, PT, R15.reuse, 0x1, P1 ;  /* 0x000000010f00780c */ /* 0x040fe20000f61670 */
[----:B------:R-:W-:Y:S01]  /*1640*/  IMAD.U32 R5, RZ, RZ, UR15 ;  /* 0x0000000fff057e24 */ /* 0x000fe2000f8e00ff */
[----:B------:R-:W-:Y:S01]  /*1650*/  ISETP.LT.OR P5, PT, R15, 0x21, P6 ;  /* 0x000000210f00780c */ /* 0x000fe200037a1670 */
[----:B------:R-:W-:Y:S01]  /*1660*/  IMAD.MOV.U32 R22, RZ, RZ, R6 ;  /* 0x000000ffff167224 */ /* 0x000fe200078e0006 */
[----:B------:R-:W-:Y:S01]  /*1670*/  LOP3.LUT R0, R0, 0x1c0, RZ, 0xc0, !PT ;  /* 0x000001c000007812 */ /* 0x000fe200078ec0ff */
[----:B------:R-:W-:Y:S01]  /*1680*/  IMAD.WIDE R8, R5, 0x80, R8 ;  /* 0x0000008005087825 */ /* 0x000fe200078e0208 */
[----:B------:R-:W-:-:S02]  /*1690*/  SEL R24, R24, RZ, !P2 ;  /* 0x000000ff18187207 */ /* 0x000fc40005000000 */
[----:B------:R-:W-:Y:S01]  /*16a0*/  LOP3.LUT R11, R0, 0x38, R18, 0xf8, !PT ;  /* 0x00000038000b7812 */ /* 0x000fe200078ef812 */
[----:B------:R-:W-:Y:S01]  /*16b0*/  IMAD.SHL.U32 R33, R25, 0x200, RZ ;  /* 0x0000020019217824 */ /* 0x000fe200078e00ff */
[----:B------:R-:W-:Y:S01]  /*16c0*/  SHF.R.U32.HI R10, RZ, 0x3, R0 ;  /* 0x00000003ff0a7819 */ /* 0x000fe20000011600 */
[----:B------:R-:W-:Y:S01]  /*16d0*/  IMAD R0, R9, c[0x0][0x1d8], RZ ;  /* 0x0000760009007a24 */ /* 0x000fe200078e02ff */
[----:B------:R-:W-:Y:S01]  /*16e0*/  SEL R20, R20, RZ, !P2 ;  /* 0x000000ff14147207 */ /* 0x000fe20005000000 */
[----:B------:R-:W-:Y:S01]  /*16f0*/  IMAD.WIDE.U32 R4, R12, c[0x0][0x1b0], R18 ;  /* 0x00006c000c047a25 */ /* 0x000fe200078e0012 */
[----:B------:R-:W-:-:S03]  /*1700*/  LOP3.LUT R10, R33, R11, R10, 0xf6, !PT ;  /* 0x0000000b210a7212 */ /* 0x000fc600078ef60a */
[C---:B------:R-:W-:Y:S01]  /*1710*/  IMAD R0, R8.reuse, c[0x0][0x1dc], R0 ;  /* 0x0000770008007a24 */ /* 0x040fe200078e0200 */
[----:B------:R-:W-:Y:S01]  /*1720*/  IADD3 R5, R5, UR4, RZ ;  /* 0x0000000405057c10 */ /* 0x000fe2000fffe0ff */
[----:B------:R-:W-:Y:S01]  /*1730*/  IMAD.WIDE.U32 R6, R8, c[0x0][0x1d8], R2 ;  /* 0x0000760008067a25 */ /* 0x000fe200078e0002 */
[----:B------:R-:W-:Y:S02]  /*1740*/  ULDC.64 UR4, c[0x0][0x1d8] ;  /* 0x0000760000047ab9 */ /* 0x000fe40000000a00 */
[----:B------:R-:W-:Y:S01]  /*1750*/  USHF.L.U32 UR6, UR4, 0x6, URZ ;  /* 0x0000000604067899 */ /* 0x000fe2000800063f */
[----:B------:R-:W-:Y:S01]  /*1760*/  IMAD.IADD R3, R7, 0x1, R0 ;  /* 0x0000000107037824 */ /* 0x000fe200078e0200 */
[----:B------:R-:W-:Y:S01]  /*1770*/  LEA R2, P0, R6, c[0x0][0x1c0], 0x1 ;  /* 0x0000700006027a11 */ /* 0x000fe200078008ff */
[----:B------:R-:W-:Y:S01]  /*1780*/  IMAD R0, R14, c[0x0][0x1b8], RZ ;  /* 0x00006e000e007a24 */ /* 0x000fe200078e02ff */
[----:B------:R-:W-:Y:S01]  /*1790*/  USHF.L.U64.HI UR5, UR4, UR20, UR5 ;  /* 0x0000001404057299 */ /* 0x000fe20008010205 */
[----:B------:R-:W-:Y:S01]  /*17a0*/  IMAD.SHL.U32 R14, R10, 0x2, RZ ;  /* 0x000000020a0e7824 */ /* 0x000fe200078e00ff */
[----:B------:R-:W-:Y:S01]  /*17b0*/  LEA.HI.X R3, R6, c[0x0][0x1c4], R3, 0x1, P0 ;  /* 0x0000710006037a11 */ /* 0x000fe200000f0c03 */
[C---:B------:R-:W-:Y:S01]  /*17c0*/  IMAD R0, R13.reuse, c[0x0][0x1bc], R0 ;  /* 0x00006f000d007a24 */ /* 0x040fe200078e0200 */
[----:B------:R-:W-:Y:S01]  /*17d0*/  IADD3 R6, P0, R2, UR6, RZ ;  /* 0x0000000602067c10 */ /* 0x000fe2000ff1e0ff */
[----:B------:R-:W-:Y:S01]  /*17e0*/  IMAD.WIDE.U32 R4, R13, c[0x0][0x1b8], R4 ;  /* 0x00006e000d047a25 */ /* 0x000fe200078e0004 */
[----:B------:R-:W-:Y:S01]  /*17f0*/  UIADD3 UR4, UP0, UR6, 0x80, URZ ;  /* 0x0000008006047890 */ /* 0x000fe2000ff1e03f */
        /* <DEDUP_REMOVED lines=8> */
[----:B------:R-:W-:Y:S01]  /*1880*/  IMAD.IADD R5, R5, 0x1, R0 ;  /* 0x0000000105057824 */ /* 0x000fe200078e0200 */
[----:B------:R-:W-:Y:S01]  /*1890*/  UIADD3.X UR7, URZ, UR5, URZ, UP0, !UPT ;  /* 0x000000053f077290 */ /* 0x000fe200087fe43f */
[----:B------:R-:W-:Y:S01]  /*18a0*/  IMAD R0, R9, c[0x0][0x1a8], RZ ;  /* 0x00006a0009007a24 */ /* 0x000fe200078e02ff */
[----:B------:R2:W-:Y:S01]  /*18b0*/  LDGSTS.E.BYPASS.LTC128B.128 [R14+0x9080], [R6.64], !P5 ;  /* 0x09080000060e7fae */ /* 0x0005e2000e901d52 */
[----:B------:R-:W-:-:S02]  /*18c0*/  IMAD.MOV.U32 R215, RZ, RZ, 0x10 ;  /* 0x00000010ffd77424 */ /* 0x000fc400078e00ff */
[C---:B------:R-:W-:Y:S02]  /*18d0*/  IMAD R12, R8.reuse, c[0x0][0x1ac], R0 ;  /* 0x00006b00080c7a24 */ /* 0x040fe400078e0200 */
[----:B------:R-:W-:-:S04]  /*18e0*/  IMAD.WIDE.U32 R8, R8, c[0x0][0x1a8], R4 ;  /* 0x00006a0008087a25 */ /* 0x000fc800078e0004 */
[C---:B------:R-:W-:Y:S02]  /*18f0*/  IMAD R4, R17.reuse, c[0x0][0x178], RZ ;  /* 0x00005e0011047a24 */ /* 0x040fe400078e02ff */
[----:B------:R-:W-:Y:S02]  /*1900*/  IMAD R0, R17, c[0x0][0x208], RZ ;  /* 0x0000820011007a24 */ /* 0x000fe400078e02ff */
[----:B------:R-:W-:Y:S02]  /*1910*/  IMAD.MOV.U32 R216, RZ, RZ, 0x20 ;  /* 0x00000020ffd87424 */ /* 0x000fe400078e00ff */
[----:B------:R-:W-:Y:S02]  /*1920*/  IMAD R21, R16, c[0x0][0x20c], R0 ;  /* 0x0000830010157a24 */ /* 0x000fe400078e0200 */
[----:B------:R-:W-:Y:S01]  /*1930*/  IMAD.IADD R0, R9, 0x1, R12 ;  /* 0x0000000109007824 */ /* 0x000fe200078e020c */
[----:B-1----:R-:W-:Y:S01]  /*1940*/  IADD3 R2, P3, P0, R10, 0x80, R2 ;  /* 0x000000800a027810 */ /* 0x002fe2000787e002 */
[----:B------:R-:W-:-:S03]  /*1950*/  IMAD.WIDE.U32 R10, R16, c[0x0][0x178], R18 ;  /* 0x00005e00100a7a25 */ /* 0x000fc600078e0012 */
[----:B------:R-:W-:Y:S02]  /*1960*/  IADD3.X R3, RZ, UR5, R3, P3, P0 ;  /* 0x00000005ff037c10 */ /* 0x000fe40009fe0403 */
[C---:B------:R-:W-:Y:S02]  /*1970*/  ISETP.LT.OR P3, PT, R15.reuse, 0x41, P6 ;  /* 0x000000410f00780c */ /* 0x040fe40003761670 */
[----:B------:R-:W-:Y:S01]  /*1980*/  ISETP.LT.OR P0, PT, R15, 0x41, P1 ;  /* 0x000000410f00780c */ /* 0x000fe20000f01670 */
[----:B------:R1:W-:Y:S02]  /*1990*/  LDGSTS.E.BYPASS.LTC128B.128 [R14+0xd080], [R2.64], !P4 ;  /* 0x0d080000020e7fae */ /* 0x0003e4000e101d52 */
[----:B-1----:R-:W-:Y:S01]  /*19a0*/  IMAD R2, R16, c[0x0][0x17c], R4 ;  /* 0x00005f0010027a24 */ /* 0x002fe200078e0204 */
[----:B------:R-:W-:Y:S01]  /*19b0*/  IADD3 R4, P5, R6, UR6, RZ ;  /* 0x0000000606047c10 */ /* 0x000fe2000ffbe0ff */
[----:B------:R-:W-:-:S03]  /*19c0*/  IMAD.WIDE.U32 R16, R16, c[0x0][0x208], R18 ;  /* 0x0000820010107a25 */ /* 0x000fc600078e0012 */
[----:B------:R-:W-:Y:S01]  /*19d0*/  IADD3.X R5, R7, UR5, RZ, P5, !PT ;  /* 0x0000000507057c10 */ /* 0x000fe2000affe4ff */
[----:B------:R-:W-:Y:S01]  /*19e0*/  IMAD.IADD R11, R11, 0x1, R2 ;  /* 0x000000010b0b7824 */ /* 0x000fe200078e0202 */
[----:B------:R-:W-:Y:S02]  /*19f0*/  IADD3 R12, P5, R6, UR4, RZ ;  /* 0x00000004060c7c10 */ /* 0x000fe4000ffbe0ff */
[----:B------:R-:W-:Y:S01]  /*1a00*/  LEA R2, P4, R8, c[0x0][0x190], 0x1 ;  /* 0x0000640008027a11 */ /* 0x000fe200078808ff */
[----:B------:R1:W-:Y:S01]  /*1a10*/  LDGSTS.E.BYPASS.LTC128B.128 [R14+0xa080], [R4.64], !P3 ;  /* 0x0a080000040e7fae */ /* 0x0003e2000d901d52 */
[----:B------:R-:W-:Y:S02]  /*1a20*/  IADD3.X R13, R7, UR7, RZ, P5, !PT ;  /* 0x00000007070d7c10 */ /* 0x000fe4000affe4ff */
[----:B------:R-:W-:Y:S02]  /*1a30*/  ISETP.LT.OR P5, PT, R15, 0x61, P6 ;  /* 0x000000610f00780c */ /* 0x000fe400037a1670 */
[----:B--2---:R-:W-:Y:S01]  /*1a40*/  IADD3 R6, P3, R4, UR6, RZ ;  /* 0x0000000604067c10 */ /* 0x004fe2000ff7e0ff */
[----:B------:R2:W-:Y:S01]  /*1a50*/  LDGSTS.E.BYPASS.LTC128B.128 [R14+0xe080], [R12.64], !P0 ;  /* 0x0e0800000c0e7fae */ /* 0x0005e2000c101d52 */
[----:B------:R-:W-:-:S02]  /*1a60*/  LEA.HI.X R3, R8, c[0x0][0x194], R0, 0x1, P4 ;  /* 0x0000650008037a11 */ /* 0x000fc400020f0c00 */
[----:B------:R-:W-:Y:S02]  /*1a70*/  ISETP.LT.OR P0, PT, R15, 0x61, P1 ;  /* 0x000000610f00780c */ /* 0x000fe40000f01670 */
[----:B------:R-:W-:Y:S02]  /*1a80*/  IADD3.X R7, R5, UR5, RZ, P3, !PT ;  /* 0x0000000505077c10 */ /* 0x000fe40009ffe4ff */
[----:B------:R-:W-:Y:S02]  /*1a90*/  ISETP.GE.AND P4, PT, R18, c[0x0][0x19c], PT ;  /* 0x0000670012007a0c */ /* 0x000fe40003f86270 */
[----:B------:R-:W-:Y:S01]  /*1aa0*/  ISETP.GE.AND P3, PT, R34, c[0x0][0x19c], PT ;  /* 0x0000670022007a0c */ /* 0x000fe20003f66270 */
[----:B------:R3:W-:Y:S01]  /*1ab0*/  LDGSTS.E.BYPASS.LTC128B.128 [R14+0xb080], [R6.64], !P5 ;  /* 0x0b080000060e7fae */ /* 0x0007e2000e901d52 */
[C---:B------:R-:W-:Y:S02]  /*1ac0*/  ISETP.LT.OR P6, PT, R15.reuse, 0x1, P4 ;  /* 0x000000010f00780c */ /* 0x040fe400027c1670 */
[----:B------:R-:W-:-:S02]  /*1ad0*/  ISETP.LT.OR P5, PT, R15, 0x21, P4 ;  /* 0x000000210f00780c */ /* 0x000fc400027a1670 */
[C---:B------:R-:W-:Y:S02]  /*1ae0*/  ISETP.LT.OR P2, PT, R15.reuse, 0x41, P4 ;  /* 0x000000410f00780c */ /* 0x040fe40002741670 */
[----:B------:R-:W-:Y:S02]  /*1af0*/  ISETP.LT.OR P4, PT, R15, 0x61, P4 ;  /* 0x000000610f00780c */ /* 0x000fe40002781670 */
[----:B-1----:R-:W-:Y:S01]  /*1b00*/  IADD3 R4, P1, R4, UR4, RZ ;  /* 0x0000000404047c10 */ /* 0x002fe2000ff3e0ff */
[----:B------:R-:W-:Y:S02]  /*1b10*/  ULDC.64 UR4, c[0x0][0x1a8] ;  /* 0x00006a0000047ab9 */ /* 0x000fe40000000a00 */
[----:B------:R-:W-:Y:S01]  /*1b20*/  USHF.L.U32 UR8, UR4, 0x6, URZ ;  /* 0x0000000604087899 */ /* 0x000fe2000800063f */
[----:B------:R-:W-:Y:S01]  /*1b30*/  IADD3.X R5, R5, UR7, RZ, P1, !PT ;  /* 0x0000000705057c10 */ /* 0x000fe20008ffe4ff */
[----:B------:R-:W-:Y:S01]  /*1b40*/  USHF.L.U64.HI UR9, UR4, UR20, UR5 ;  /* 0x0000001404097299 */ /* 0x000fe20008010205 */
[----:B------:R-:W-:Y:S01]  /*1b50*/  ISETP.LT.OR P1, PT, R15, 0x1, P3 ;  /* 0x000000010f00780c */ /* 0x000fe20001f21670 */
[----:B------:R-:W-:-:S02]  /*1b60*/  UIADD3 UR24, UP0, UR8, 0x80, URZ ;  /* 0x0000008008187890 */ /* 0x000fc4000ff1e03f */
[----:B------:R1:W-:Y:S01]  /*1b70*/  LDGSTS.E.BYPASS.LTC128B.128 [R14+0xf080], [R4.64], !P0 ;  /* 0x0f080000040e7fae */ /* 0x0003e2000c101d52 */
[----:B------:R-:W-:Y:S01]  /*1b80*/  IMAD.U32 R0, RZ, RZ, UR8 ;  /* 0x00000008ff007e24 */ /* 0x000fe2000f8e00ff */
[----:B------:R-:W-:Y:S02]  /*1b90*/  ULDC.64 UR4, c[0x0][0x180] ;  /* 0x0000600000047ab9 */ /* 0x000fe40000000a00 */
[----:B------:R4:W-:Y:S01]  /*1ba0*/  LDGSTS.E.BYPASS.LTC128B.128 [R14+0x80], [R2.64], !P6 ;  /* 0x00080000020e7fae */ /* 0x0009e2000f101d52 */
[----:B------:R-:W-:Y:S01]  /*1bb0*/  UIMAD UR4, UR17, UR4, URZ ;  /* 0x00000004110472a4 */ /* 0x000fe2000f8e023f */
[----:B------:R-:W-:Y:S01]  /*1bc0*/  ISETP.GE.AND P6, PT, R34, c[0x0][0x16c], PT ;  /* 0x00005b0022007a0c */ /* 0x000fe20003fc6270 */
[----:B---3--:R-:W-:Y:S01]  /*1bd0*/  IMAD.U32 R6, RZ, RZ, UR14 ;  /* 0x0000000eff067e24 */ /* 0x008fe2000f8e00ff */
[----:B------:R-:W-:Y:S02]  /*1be0*/  ULDC.64 UR6, c[0x0][0x210] ;  /* 0x0000840000067ab9 */ /* 0x000fe40000000a00 */
[----:B------:R4:W-:Y:S01]  /*1bf0*/  LDGSTS.E.BYPASS.LTC128B.128 [R14+0x4080], [R2.64+0x80], !P1 ;  /* 0x04080080020e7fae */ /* 0x0009e2000c901d52 */
[----:B------:R-:W-:Y:S01]  /*1c00*/  UIMAD UR5, UR14, UR5, UR4 ;  /* 0x000000050e0572a4 */ /* 0x000fe2000f8e0204 */
[----:B------:R-:W-:Y:S01]  /*1c10*/  IMAD.WIDE.U32 R6, R6, c[0x0][0x180], R10 ;  /* 0x0000600006067a25 */ /* 0x000fe200078e000a */
[----:B------:R-:W-:Y:S01]  /*1c20*/  SEL R8, RZ, 0x2, P6 ;  /* 0x00000002ff087807 */ /* 0x000fe20003000000 */
[----:B------:R-:W-:-:S02]  /*1c30*/  UIMAD UR6, UR17, UR6, URZ ;  /* 0x00000006110672a4 */ /* 0x000fc4000f8e023f */
[----:B------:R-:W-:Y:S01]  /*1c40*/  IMAD.U32 R11, RZ, RZ, UR14 ;  /* 0x0000000eff0b7e24 */ /* 0x000fe2000f8e00ff */
[----:B------:R-:W-:Y:S01]  /*1c50*/  IADD3 R7, R7, UR5, RZ ;  /* 0x0000000507077c10 */ /* 0x000fe2000fffe0ff */
[----:B------:R-:W-:Y:S02]  /*1c60*/  ULDC.64 UR4, c[0x0][0x178] ;  /* 0x00005e0000047ab9 */ /* 0x000fe40000000a00 */
[----:B------:R-:W-:Y:S02]  /*1c70*/  UIMAD UR22, UR23, UR4, URZ ;  /* 0x00000004171672a4 */ /* 0x000fe4000f8e023f */
[----:B------:R-:W-:Y:S01]  /*1c80*/  UIMAD.WIDE.U32 UR26, UR21, UR4, URZ ;  /* 0x00000004151a72a5 */ /* 0x000fe2000f8e003f */
[----:B------:R-:W-:Y:S01]  /*1c90*/  IMAD.WIDE.U32 R38, R24, c[0x0][0x188], R6 ;  /* 0x0000620018267a25 */ /* 0x000fe200078e0006 */
[----:B------:R-:W-:Y:S02]  /*1ca0*/  UIMAD UR22, UR21, UR5, UR22 ;  /* 0x00000005151672a4 */ /* 0x000fe4000f8e0216 */
[----:B------:R-:W-:Y:S01]  /*1cb0*/  UIMAD UR6, UR14, UR7, UR6 ;  /* 0x000000070e0672a4 */ /* 0x000fe2000f8e0206 */
[----:B-1----:R-:W-:Y:S01]  /*1cc0*/  IADD3 R4, P0, R2, UR8, RZ ;  /* 0x0000000802047c10 */ /* 0x002fe2000ff1e0ff */
[----:B------:R-:W-:-:S02]  /*1cd0*/  IMAD.U32 R9, RZ, RZ, UR27 ;  /* 0x0000001bff097e24 */ /* 0x000fc4000f8e00ff */
[----:B------:R-:W-:Y:S01]  /*1ce0*/  IMAD.IADD R7, R17, 0x1, R21 ;  /* 0x0000000111077824 */ /* 0x000fe200078e0215 */
[----:B------:R-:W-:Y:S01]  /*1cf0*/  IADD3.X R5, R3, UR9, RZ, P0, !PT ;  /* 0x0000000903057c10 */ /* 0x000fe200087fe4ff */
[----:B------:R-:W-:Y:S02]  /*1d00*/  IMAD.MOV.U32 R6, RZ, RZ, R16 ;  /* 0x000000ffff067224 */ /* 0x000fe400078e0010 */
[----:B------:R-:W-:Y:S01]  /*1d10*/  IMAD.WIDE.U32 R16, R24, c[0x0][0x278], R22 ;  /* 0x00009e0018107a25 */ /* 0x000fe200078e0016 */
[----:B------:R-:W-:Y:S01]  /*1d20*/  LEA.HI R23, R35, R164, RZ, 0x5 ;  /* 0x000000a423177211 */ /* 0x000fe200078f28ff */
[----:B------:R1:W-:Y:S01]  /*1d30*/  LDGSTS.E.BYPASS.LTC128B.128 [R14+0x1080], [R4.64], !P5 ;  /* 0x01080000040e7fae */ /* 0x0003e2000e901d52 */
[----:B----4-:R-:W-:Y:S01]  /*1d40*/  IADD3 R2, P1, P0, R0, 0x80, R2 ;  /* 0x0000008000027810 */ /* 0x010fe2000783e002 */
[----:B------:R-:W-:Y:S01]  /*1d50*/  IMAD.WIDE.U32 R6, R11, c[0x0][0x210], R6 ;  /* 0x000084000b067a25 */ /* 0x000fe200078e0006 */
[----:B------:R-:W-:Y:S02]  /*1d60*/  ISETP.GE.AND P5, PT, R18, c[0x0][0x16c], PT ;  /* 0x00005b0012007a0c */ /* 0x000fe40003fa6270 */
[----:B------:R-:W-:-:S02]  /*1d70*/  IADD3.X R3, RZ, UR9, R3, P1, P0 ;  /* 0x00000009ff037c10 */ /* 0x000fc40008fe0403 */
[C---:B------:R-:W-:Y:S02]  /*1d80*/  ISETP.LT.OR P1, PT, R15.reuse, 0x21, P3 ;  /* 0x000000210f00780c */ /* 0x040fe40001f21670 */
[----:B------:R-:W-:Y:S02]  /*1d90*/  P2R R0, PR, RZ, 0x20 ;  /* 0x00000020ff007803 */ /* 0x000fe40000000000 */
[C---:B------:R-:W-:Y:S02]  /*1da0*/  ISETP.LT.OR P0, PT, R15.reuse, 0x41, P3 ;  /* 0x000000410f00780c */ /* 0x040fe40001f01670 */
[----:B------:R-:W-:Y:S01]  /*1db0*/  ISETP.LT.OR P3, PT, R15, 0x61, P3 ;  /* 0x000000610f00780c */ /* 0x000fe20001f61670 */
[----:B------:R3:W-:Y:S01]  /*1dc0*/  STL [R1+0x5c], R0 ;  /* 0x00005c0001007387 */ /* 0x0007e20000100800 */
[----:B------:R-:W-:Y:S01]  /*1dd0*/  IADD3 R7, R7, UR6, RZ ;  /* 0x0000000607077c10 */ /* 0x000fe2000fffe0ff */
[----:B------:R-:W-:Y:S02]  /*1de0*/  ULDC.64 UR6, c[0x0][0x288] ;  /* 0x0000a20000067ab9 */ /* 0x000fe40000000a00 */
[----:B------:R-:W-:Y:S01]  /*1df0*/  STL.64 [R1+0x18], R38 ;  /* 0x0000182601007387 */ /* 0x000fe20000100a00 */
[----:B------:R-:W-:-:S03]  /*1e00*/  UIMAD UR25, UR17, UR6, URZ ;  /* 0x00000006111972a4 */ /* 0x000fc6000f8e023f */
[----:B------:R4:W-:Y:S01]  /*1e10*/  LDGSTS.E.BYPASS.LTC128B.128 [R14+0x5080], [R2.64], !P1 ;  /* 0x05080000020e7fae */ /* 0x0009e2000c901d52 */
[----:B------:R-:W-:Y:S01]  /*1e20*/  UIMAD UR7, UR14, UR7, UR25 ;  /* 0x000000070e0772a4 */ /* 0x000fe2000f8e0219 */
[----:B---3--:R-:W-:-:S05]  /*1e30*/  SEL R0, RZ, 0x1, P5 ;  /* 0x00000001ff007807 */ /* 0x008fca0002800000 */
[----:B--2---:R-:W-:Y:S02]  /*1e40*/  IMAD.IADD R12, R8, 0x1, R0 ;  /* 0x00000001080c7824 */ /* 0x004fe400078e0200 */
[----:B------:R-:W-:Y:S01]  /*1e50*/  IMAD.U32 R8, RZ, RZ, UR26 ;  /* 0x0000001aff087e24 */ /* 0x000fe2000f8e00ff */
[----:B------:R-:W-:Y:S01]  /*1e60*/  UIADD3 UR26, UR27, UR22, URZ ;  /* 0x000000161b1a7290 */ /* 0x000fe2000fffe03f */
[----:B------:R-:W-:Y:S01]  /*1e70*/  IMAD R0, R20, c[0x0][0x188], RZ ;  /* 0x0000620014007a24 */ /* 0x000fe200078e02ff */
[----:B----4-:R-:W-:Y:S01]  /*1e80*/  IADD3 R2, P1, R4, UR8, RZ ;  /* 0x0000000804027c10 */ /* 0x010fe2000ff3e0ff */
[----:B------:R-:W-:Y:S02]  /*1e90*/  UIADD3.X UR22, URZ, UR9, URZ, UP0, !UPT ;  /* 0x000000093f167290 */ /* 0x000fe400087fe43f */
[----:B------:R-:W-:Y:S01]  /*1ea0*/  IMAD R0, R24, c[0x0][0x18c], R0 ;  /* 0x0000630018007a24 */ /* 0x000fe200078e0200 */
[----:B------:R-:W-:Y:S01]  /*1eb0*/  IADD3.X R3, R5, UR9, RZ, P1, !PT ;  /* 0x0000000905037c10 */ /* 0x000fe20008ffe4ff */
[----:B------:R-:W-:Y:S01]  /*1ec0*/  IMAD.U32 R10, RZ, RZ, UR26 ;  /* 0x0000001aff0a7e24 */ /* 0x000fe2000f8e00ff */
[----:B-1----:R-:W-:Y:S01]  /*1ed0*/  IADD3 R4, P1, R4, UR24, RZ ;  /* 0x0000001804047c10 */ /* 0x002fe2000ff3e0ff */
[----:B------:R-:W-:-:S02]  /*1ee0*/  IMAD.IADD R13, R39, 0x1, R0 ;  /* 0x00000001270d7824 */ /* 0x000fc400078e0200 */
[----:B------:R1:W-:Y:S01]  /*1ef0*/  LDGSTS.E.BYPASS.LTC128B.128 [R14+0x2080], [R2.64], !P2 ;  /* 0x02080000020e7fae */ /* 0x0003e2000d101d52 */
[----:B------:R-:W-:Y:S02]  /*1f00*/  IADD3.X R5, R5, UR22, RZ, P1, !PT ;  /* 0x0000001605057c10 */ /* 0x000fe40008ffe4ff */
[----:B------:R-:W-:Y:S01]  /*1f10*/  LEA R0, P1, R8, R38, 0x6 ;  /* 0x0000002608007211 */ /* 0x000fe200078230ff */
[----:B------:R2:W-:Y:S01]  /*1f20*/  STL [R1+0x24], R13 ;  /* 0x0000240d01007387 */ /* 0x0005e20000100800 */
[----:B------:R-:W-:Y:S02]  /*1f30*/  LOP3.LUT P2, RZ, R12, 0x1, RZ, 0xc0, !PT ;  /* 0x000000010cff7812 */ /* 0x000fe4000784c0ff */
[----:B------:R-:W-:Y:S01]  /*1f40*/  LEA.HI.X R10, R8, R13, R10, 0x6, P1 ;  /* 0x0000000d080a7211 */ /* 0x000fe200008f340a */
[----:B------:R3:W-:Y:S01]  /*1f50*/  LDGSTS.E.BYPASS.LTC128B.128 [R14+0x6080], [R4.64], !P0 ;  /* 0x06080000040e7fae */ /* 0x0007e2000c101d52 */
[----:B------:R-:W-:-:S03]  /*1f60*/  IADD3 R8, P1, R2, UR8, RZ ;  /* 0x0000000802087c10 */ /* 0x000fc6000ff3e0ff */
[----:B------:R4:W-:Y:S01]  /*1f70*/  STL.64 [R1+0x38], R16 ;  /* 0x0000381001007387 */ /* 0x0009e20000100a00 */
[----:B------:R-:W-:Y:S01]  /*1f80*/  IADD3.X R9, R3, UR9, RZ, P1, !PT ;  /* 0x0000000903097c10 */ /* 0x000fe20008ffe4ff */
[----:B------:R-:W-:Y:S01]  /*1f90*/  ULDC.64 UR8, c[0x0][0x208] ;  /* 0x0000820000087ab9 */ /* 0x000fe20000000a00 */
[----:B------:R-:W-:Y:S01]  /*1fa0*/  LOP3.LUT P1, RZ, R12, 0x2, RZ, 0xc0, !PT ;  /* 0x000000020cff7812 */ /* 0x000fe2000782c0ff */
[----:B------:R-:W-:Y:S02]  /*1fb0*/  USHF.L.U64.HI UR20, UR8, UR20, UR9 ;  /* 0x0000001408147299 */ /* 0x000fe40008010209 */
[----:B------:R5:W-:Y:S02]  /*1fc0*/  LDGSTS.E.BYPASS.LTC128B.128 [R14+0x3080], [R8.64], !P4 ;  /* 0x03080000080e7fae */ /* 0x000be4000e101d52 */
[----:B------:R-:W-:Y:S01]  /*1fd0*/  UIMAD UR26, UR20, UR21, URZ ;  /* 0x00000015141a72a4 */ /* 0x000fe2000f8e023f */
[----:B---3--:R-:W-:Y:S01]  /*1fe0*/  IADD3 R4, P0, R2, UR24, RZ ;  /* 0x0000001802047c10 */ /* 0x008fe2000ff1e0ff */
[----:B------:R-:W-:-:S03]  /*1ff0*/  USHF.L.U32 UR24, UR8, 0x6, URZ ;  /* 0x0000000608187899 */ /* 0x000fc6000800063f */
[----:B------:R-:W-:Y:S01]  /*2000*/  IADD3.X R5, R3, UR22, RZ, P0, !PT ;  /* 0x0000001603057c10 */ /* 0x000fe200087fe4ff */
[----:B------:R-:W-:Y:S01]  /*2010*/  USHF.L.U32 UR22, UR21, 0x6, URZ ;  /* 0x0000000615167899 */ /* 0x000fe2000800063f */
[C---:B-1----:R-:W-:Y:S01]  /*2020*/  LEA R2, P0, R0.reuse, c[0x0][0x160], 0x1 ;  /* 0x0000580000027a11 */ /* 0x042fe200078008ff */
[----:B------:R-:W-:Y:S01]  /*2030*/  IMAD.U32 R31, RZ, RZ, UR24 ;  /* 0x00000018ff1f7e24 */ /* 0x000fe2000f8e00ff */
[----:B------:R-:W-:Y:S01]  /*2040*/  UIMAD UR26, UR23, UR24, UR26 ;  /* 0x00000018171a72a4 */ /* 0x000fe2000f8e021a */
[----:B------:R1:W-:Y:S01]  /*2050*/  LDGSTS.E.BYPASS.LTC128B.128 [R14+0x7080], [R4.64], !P3 ;  /* 0x07080000040e7fae */ /* 0x0003e2000d901d52 */
[----:B------:R-:W-:Y:S01]  /*2060*/  LEA.HI.X R3, R0, c[0x0][0x164], R10, 0x1, P0 ;  /* 0x0000590000037a11 */ /* 0x000fe200000f0c0a */
[----:B------:R-:W-:Y:S01]  /*2070*/  IMAD.U32 R0, RZ, RZ, UR22 ;  /* 0x00000016ff007e24 */ /* 0x000fe2000f8e00ff */
[----:B------:R-:W-:Y:S01]  /*2080*/  ISETP.GT.AND P3, PT, R164, 0xf, PT ;  /* 0x0000000fa400780c */ /* 0x000fe20003f64270 */
[----:B-----5:R-:W-:Y:S01]  /*2090*/  IMAD.U32 R9, RZ, RZ, UR5 ;  /* 0x00000005ff097e24 */ /* 0x020fe2000f8e00ff */
[----:B------:R-:W-:Y:S01]  /*20a0*/  USHF.R.S32.HI UR6, URZ, 0x1f, UR22 ;  /* 0x0000001f3f067899 */ /* 0x000fe20008011416 */
[----:B------:R-:W0:Y:S01]  /*20b0*/  LDGDEPBAR ;  /* 0x00000000000079af */ /* 0x000e220000000000 */
[----:B------:R-:W-:-:S04]  /*20c0*/  IADD3 R0, -R37, UR13, -R0 ;  /* 0x0000000d25007c10 */ /* 0x000fc8000fffe900 */
[C---:B------:R-:W-:Y:S02]  /*20d0*/  ISETP.LT.OR P4, PT, R0.reuse, 0x1, !P2 ;  /* 0x000000010000780c */ /* 0x040fe40005781670 */
[----:B------:R-:W-:-:S11]  /*20e0*/  ISETP.LT.OR P2, PT, R0, 0x21, !P2 ;  /* 0x000000210000780c */ /* 0x000fd60005741670 */
[----:B------:R3:W-:Y:S01]  /*20f0*/  LDGSTS.E.BYPASS.LTC128B.128 [R14+0x10080], [R2.64], !P4 ;  /* 0x10080000020e7fae */ /* 0x0007e2000e101d52 */
[----:B------:R-:W-:Y:S01]  /*2100*/  ISETP.GE.AND P4, PT, R18, c[0x0][0x1fc], PT ;  /* 0x00007f0012007a0c */ /* 0x000fe20003f86270 */
[----:B-1----:R-:W-:Y:S02]  /*2110*/  IMAD.U32 R5, RZ, RZ, UR4 ;  /* 0x00000004ff057e24 */ /* 0x002fe4000f8e00ff */
[----:B------:R-:W-:Y:S01]  /*2120*/  IMAD R4, R20, c[0x0][0x278], RZ ;  /* 0x00009e0014047a24 */ /* 0x000fe200078e02ff */
[----:B------:R-:W-:Y:S02]  /*2130*/  SEL R10, RZ, 0x1, P4 ;  /* 0x00000001ff0a7807 */ /* 0x000fe40002000000 */
[C---:B------:R-:W-:Y:S01]  /*2140*/  LEA R8, P0, R5.reuse, R2, 0x6 ;  /* 0x0000000205087211 */ /* 0x040fe200078030ff */
[----:B------:R-:W-:Y:S01]  /*2150*/  IMAD R4, R24, c[0x0][0x27c], R4 ;  /* 0x00009f0018047a24 */ /* 0x000fe200078e0204 */
[----:B------:R-:W-:Y:S02]  /*2160*/  ISETP.LT.OR P4, PT, R0, 0x1, !P1 ;  /* 0x000000010000780c */ /* 0x000fe40004f81670 */
[----:B------:R-:W-:Y:S01]  /*2170*/  LEA.HI.X R9, R5, R3, R9, 0x6, P0 ;  /* 0x0000000305097211 */ /* 0x000fe200000f3409 */
[----:B--2---:R-:W-:Y:S01]  /*2180*/  IMAD.IADD R13, R17, 0x1, R4 ;  /* 0x00000001110d7824 */ /* 0x004fe200078e0204 */
[----:B------:R-:W-:Y:S01]  /*2190*/  @!P3 IADD3 R11, P0, R16, UR22, RZ ;  /* 0x00000016100bbc10 */ /* 0x000fe2000ff1e0ff */
[----:B------:R-:W-:Y:S01]  /*21a0*/  IMAD R5, R20, c[0x0][0x218], RZ ;  /* 0x0000860014057a24 */ /* 0x000fe200078e02ff */
[----:B------:R-:W-:Y:S01]  /*21b0*/  ISETP.LT.OR P1, PT, R0, 0x21, !P1 ;  /* 0x000000210000780c */ /* 0x000fe20004f21670 */
[----:B----4-:R-:W-:Y:S01]  /*21c0*/  IMAD.WIDE.U32 R16, R24, c[0x0][0x218], R6 ;  /* 0x0000860018107a25 */ /* 0x010fe200078e0006 */
[----:B------:R-:W-:Y:S01]  /*21d0*/  @!P3 IADD3.X R12, R13, UR6, RZ, P0, !PT ;  /* 0x000000060d0cbc10 */ /* 0x000fe200087fe4ff */
[----:B------:R1:W-:Y:S01]  /*21e0*/  STL [R1+0x44], R13 ;  /* 0x0000440d01007387 */ /* 0x0003e20000100800 */
[----:B------:R-:W-:Y:S01]  /*21f0*/  ISETP.GE.AND P0, PT, R34, c[0x0][0x1fc], PT ;  /* 0x00007f0022007a0c */ /* 0x000fe20003f06270 */
[----:B------:R-:W-:-:S02]  /*2200*/  IMAD R4, R24, c[0x0][0x21c], R5 ;  /* 0x0000870018047a24 */ /* 0x000fc400078e0205 */
[----:B------:R-:W-:Y:S01]  /*2210*/  IMAD.MOV.U32 R40, RZ, RZ, R16 ;  /* 0x000000ffff287224 */ /* 0x000fe200078e0010 */
[----:B------:R-:W-:Y:S01]  /*2220*/  SEL R5, RZ, 0xffffffff, P0 ;  /* 0xffffffffff057807 */ /* 0x000fe20000000000 */
[----:B------:R-:W-:Y:S01]  /*2230*/  IMAD.IADD R41, R17, 0x1, R4 ;  /* 0x0000000111297824 */ /* 0x000fe200078e0204 */
[----:B------:R-:W-:Y:S01]  /*2240*/  @!P3 LEA R6, P0, R11, c[0x0][0x258], 0x2 ;  /* 0x000096000b06ba11 */ /* 0x000fe200078010ff */
[----:B------:R3:W-:Y:S02]  /*2250*/  LDGSTS.E.BYPASS.LTC128B.128 [R14+0x12080], [R2.64+0x80], !P4 ;  /* 0x12080080020e7fae */ /* 0x0007e4000e101d52 */
[----:B------:R-:W-:Y:S02]  /*2260*/  IMAD.SHL.U32 R7, R5, 0x2, RZ ;  /* 0x0000000205077824 */ /* 0x000fe400078e00ff */
[----:B------:R-:W-:Y:S01]  /*2270*/  IMAD.WIDE.U32 R4, R31, UR21, R40 ;  /* 0x000000151f047c25 */ /* 0x000fe2000f8e0028 */
[----:B------:R2:W-:Y:S02]  /*2280*/  LDGSTS.E.BYPASS.LTC128B.128 [R14+0x11080], [R8.64], !P2 ;  /* 0x11080000080e7fae */ /* 0x0005e4000d101d52 */
[----:B------:R-:W-:-:S02]  /*2290*/  LOP3.LUT R10, R7, 0x2, R10, 0xe2, !PT ;  /* 0x00000002070a7812 */ /* 0x000fc400078ee20a */
[----:B------:R-:W-:Y:S01]  /*22a0*/  @!P3 LEA.HI.X R7, R11, c[0x0][0x25c], R12, 0x2, P0 ;  /* 0x000097000b07ba11 */ /* 0x000fe200000f140c */
[----:B------:R2:W-:Y:S01]  /*22b0*/  LDGSTS.E.BYPASS.LTC128B.128 [R14+0x13080], [R8.64+0x80], !P1 ;  /* 0x13080080080e7fae */ /* 0x0005e2000c901d52 */
[C---:B------:R-:W-:Y:S02]  /*22c0*/  LOP3.LUT P5, RZ, R10.reuse, 0x1, RZ, 0xc0, !PT ;  /* 0x000000010aff7812 */ /* 0x040fe400078ac0ff */
[----:B------:R-:W-:Y:S01]  /*22d0*/  LOP3.LUT P4, RZ, R10, 0x2, RZ, 0xc0, !PT ;  /* 0x000000020aff7812 */ /* 0x000fe2000788c0ff */
[----:B------:R-:W-:Y:S01]  /*22e0*/  @!P3 IMAD.SHL.U32 R10, R164, 0x10, RZ ;  /* 0x00000010a40ab824 */ /* 0x000fe200078e00ff */
[----:B------:R-:W-:Y:S01]  /*22f0*/  ISETP.LT.OR P1, PT, R0, 0x1, !P5 ;  /* 0x000000010000780c */ /* 0x000fe20006f21670 */
[----:B------:R4:W-:Y:S01]  /*2300*/  STL.64 [R1+0x10], R16 ;  /* 0x0000101001007387 */ /* 0x0009e20000100a00 */
[----:B------:R-:W-:-:S03]  /*2310*/  SHF.R.S32.HI R11, RZ, 0x5, R23 ;  /* 0x00000005ff0b7819 */ /* 0x000fc60000011417 */
[----:B------:R5:W-:Y:S01]  /*2320*/  @!P3 LDGSTS.E.BYPASS.LTC128B.128 [R10+0x20080], [R6.64] ;  /* 0x20080000060abfae */ /* 0x000be2000b901d52 */
[----:B------:R-:W-:-:S03]  /*2330*/  LEA.HI R12, R23, R11, RZ, 0x1 ;  /* 0x0000000b170c7211 */ /* 0x000fc600078f08ff */
[----:B------:R-:W0:Y:S01]  /*2340*/  LDGDEPBAR ;  /* 0x00000000000079af */ /* 0x000e220000000000 */
[----:B---3--:R-:W-:-:S03]  /*2350*/  IADD3 R3, R5, UR26, RZ ;  /* 0x0000001a05037c10 */ /* 0x008fc6000fffe0ff */
[----:B------:R-:W-:Y:S01]  /*2360*/  STL.64 [R1+0x8], R40 ;  /* 0x0000082801007387 */ /* 0x000fe20000100a00 */
[C---:B------:R-:W-:Y:S02]  /*2370*/  LEA R2, P0, R4.reuse, c[0x0][0x1f0], 0x1 ;  /* 0x00007c0004027a11 */ /* 0x040fe400078008ff */
[----:B------:R-:W-:Y:S01]  /*2380*/  IADD3 R5, R27, UR7, RZ ;  /* 0x000000071b057c10 */ /* 0x000fe2000fffe0ff */
[----:B------:R-:W-:Y:S01]  /*2390*/  UMOV UR7, 0x5 ;  /* 0x0000000500077882 */ /* 0x000fe20000000000 */
[----:B------:R-:W-:Y:S01]  /*23a0*/  LEA.HI.X R3, R4, c[0x0][0x1f4], R3, 0x1, P0 ;  /* 0x00007d0004037a11 */ /* 0x000fe200000f0c03 */
[----:B------:R-:W-:Y:S01]  /*23b0*/  USHF.L.U64.HI UR9, UR8, UR7, UR9 ;  /* 0x0000000708097299 */ /* 0x000fe20008010209 */
[----:B------:R-:W-:Y:S01]  /*23c0*/  ISETP.LT.OR P0, PT, R0, 0x1, !P4 ;  /* 0x000000010000780c */ /* 0x000fe20006701670 */
[----:B------:R-:W-:Y:S01]  /*23d0*/  USHF.L.U32 UR8, UR8, 0x5, URZ ;  /* 0x0000000508087899 */ /* 0x000fe2000800063f */
[----:B------:R-:W-:Y:S01]  /*23e0*/  IMAD.U32 R4, RZ, RZ, UR14 ;  /* 0x0000000eff047e24 */ /* 0x000fe2000f8e00ff */
[----:B------:R3:W-:Y:S02]  /*23f0*/  LDGSTS.E.BYPASS.LTC128B.128 [R14+0x18080], [R2.64], !P1 ;  /* 0x18080000020e7fae */ /* 0x0007e4000c901d52 */
[----:B------:R-:W-:Y:S01]  /*2400*/  USHF.L.U32 UR25, UR8, 0x1, URZ ;  /* 0x0000000108197899 */ /* 0x000fe2000800063f */
[----:B--2---:R-:W-:Y:S01]  /*2410*/  IMAD.WIDE.U32 R8, R4, c[0x0][0x238], R28 ;  /* 0x00008e0004087a25 */ /* 0x004fe200078e001c */
[----:B------:R-:W-:-:S03]  /*2420*/  USHF.L.U64.HI UR23, UR8, 0x1, UR9 ;  /* 0x0000000108177899 */ /* 0x000fc60008010209 */
[----:B------:R-:W-:Y:S01]  /*2430*/  IMAD.MOV.U32 R4, RZ, RZ, R26 ;  /* 0x000000ffff047224 */ /* 0x000fe200078e001a */
[----:B-----5:R-:W-:Y:S02]  /*2440*/  LEA.HI R7, R35, R164, RZ, 0x4 ;  /* 0x000000a423077211 */ /* 0x020fe400078f20ff */
[----:B------:R3:W-:Y:S01]  /*2450*/  LDGSTS.E.BYPASS.LTC128B.128 [R14+0x1a080], [R2.64+0x80], !P0 ;  /* 0x1a080080020e7fae */ /* 0x0007e2000c101d52 */
[----:B------:R-:W-:Y:S01]  /*2460*/  ISETP.LT.OR P0, PT, R0, 0x21, !P5 ;  /* 0x000000210000780c */ /* 0x000fe20006f01670 */
[----:B------:R-:W-:Y:S01]  /*2470*/  IMAD R6, R20, c[0x0][0x290], RZ ;  /* 0x0000a40014067a24 */ /* 0x000fe200078e02ff */
[----:B------:R-:W-:Y:S01]  /*2480*/  SHF.R.S32.HI R10, RZ, 0x4, R7 ;  /* 0x00000004ff0a7819 */ /* 0x000fe20000011407 */
[----:B------:R-:W-:Y:S01]  /*2490*/  IMAD.WIDE.U32 R38, R24, c[0x0][0x290], R4 ;  /* 0x0000a40018267a25 */ /* 0x000fe200078e0004 */
[----:B------:R-:W-:Y:S02]  /*24a0*/  LOP3.LUT R5, R12, 0xfffffffe, RZ, 0xc0, !PT ;  /* 0xfffffffe0c057812 */ /* 0x000fe400078ec0ff */
[C---:B-1----:R-:W-:Y:S01]  /*24b0*/  LEA.HI R13, R7.reuse, R10, RZ, 0x1 ;  /* 0x0000000a070d7211 */ /* 0x042fe200078f08ff */
[----:B------:R-:W-:Y:S01]  /*24c0*/  IMAD R6, R24, c[0x0][0x294], R6 ;  /* 0x0000a50018067a24 */ /* 0x000fe200078e0206 */
[----:B------:R-:W-:Y:S01]  /*24d0*/  LOP3.LUT R7, R7, 0xfffffff0, RZ, 0xc0, !PT ;  /* 0xfffffff007077812 */ /* 0x000fe200078ec0ff */
[----:B------:R-:W-:Y:S01]  /*24e0*/  IMAD.IADD R15, R11, 0x1, -R5 ;  /* 0x000000010b0f7824 */ /* 0x000fe200078e0a05 */
[----:B------:R-:W-:Y:S01]  /*24f0*/  LOP3.LUT R4, R13, 0xfffffffe, RZ, 0xc0, !PT ;  /* 0xfffffffe0d047812 */ /* 0x000fe200078ec0ff */
[----:B------:R-:W-:Y:S01]  /*2500*/  IMAD.IADD R36, R39, 0x1, R6 ;  /* 0x0000000127247824 */ /* 0x000fe200078e0206 */
[----:B------:R-:W-:Y:S01]  /*2510*/  LEA.HI R11, R35, R164, RZ, 0x2 ;  /* 0x000000a4230b7211 */ /* 0x000fe200078f10ff */
[----:B------:R-:W-:Y:S01]  /*2520*/  IMAD.IADD R7, R164, 0x1, -R7 ;  /* 0x00000001a4077824 */ /* 0x000fe200078e0a07 */
[----:B------:R-:W-:Y:S01]  /*2530*/  STL.64 [R1+0x30], R38 ;  /* 0x0000302601007387 */ /* 0x000fe20000100a00 */
[----:B------:R-:W-:Y:S01]  /*2540*/  IMAD.IADD R10, R10, 0x1, -R4 ;  /* 0x000000010a0a7824 */ /* 0x000fe200078e0a04 */
[--C-:B------:R-:W-:Y:S01]  /*2550*/  SHF.R.S32.HI R6, RZ, 0x2, R11.reuse ;  /* 0x00000002ff067819 */ /* 0x100fe2000001140b */
[----:B------:R-:W-:Y:S01]  /*2560*/  IMAD.SHL.U32 R21, R15, 0x10, RZ ;  /* 0x000000100f157824 */ /* 0x000fe200078e00ff */
[----:B------:R-:W-:Y:S01]  /*2570*/  SHF.R.S32.HI R5, RZ, 0x1f, R11 ;  /* 0x0000001fff057819 */ /* 0x000fe2000001140b */
[----:B------:R-:W-:Y:S01]  /*2580*/  STL [R1+0x2c], R36 ;  /* 0x00002c2401007387 */ /* 0x000fe20000100800 */
[----:B---3--:R-:W-:-:S04]  /*2590*/  IADD3 R2, P1, R2, UR25, RZ ;  /* 0x0000001902027c10 */ /* 0x008fc8000ff3e0ff */
[----:B------:R-:W-:Y:S02]  /*25a0*/  IADD3.X R3, R3, UR23, RZ, P1, !PT ;  /* 0x0000001703037c10 */ /* 0x000fe40008ffe4ff */
[----:B------:R-:W-:-:S03]  /*25b0*/  ISETP.LT.OR P1, PT, R0, 0x21, !P4 ;  /* 0x000000210000780c */ /* 0x000fc60006721670 */
[----:B------:R1:W-:Y:S01]  /*25c0*/  LDGSTS.E.BYPASS.LTC128B.128 [R14+0x19080], [R2.64], !P0 ;  /* 0x19080000020e7fae */ /* 0x0003e2000c101d52 */
[----:B------:R-:W-:-:S04]  /*25d0*/  IADD3 R0, P0, R38, UR22, RZ ;  /* 0x0000001626007c10 */ /* 0x000fc8000ff1e0ff */
[----:B------:R-:W-:Y:S01]  /*25e0*/  IADD3.X R4, R36, UR6, RZ, P0, !PT ;  /* 0x0000000624047c10 */ /* 0x000fe200087fe4ff */
[----:B------:R-:W-:Y:S01]  /*25f0*/  ULDC.64 UR6, c[0x0][0x238] ;  /* 0x00008e0000067ab9 */ /* 0x000fe20000000a00 */
[C---:B----4-:R-:W-:Y:S01]  /*2600*/  LEA R16, P0, R0.reuse, c[0x0][0x280], 0x2 ;  /* 0x0000a00000107a11 */ /* 0x050fe200078010ff */
[----:B------:R-:W-:Y:S02]  /*2610*/  UIMAD UR6, UR17, UR6, URZ ;  /* 0x00000006110672a4 */ /* 0x000fe4000f8e023f */
[----:B------:R1:W-:Y:S01]  /*2620*/  LDGSTS.E.BYPASS.LTC128B.128 [R14+0x1b080], [R2.64+0x80], !P1 ;  /* 0x1b080080020e7fae */ /* 0x0003e2000c901d52 */
[----:B------:R-:W-:Y:S01]  /*2630*/  LEA.HI.X R17, R0, c[0x0][0x284], R4, 0x2, P0 ;  /* 0x0000a10000117a11 */ /* 0x000fe200000f1404 */
[----:B------:R-:W-:Y:S01]  /*2640*/  UIMAD UR6, UR14, UR7, UR6 ;  /* 0x000000070e0672a4 */ /* 0x000fe2000f8e0206 */
[----:B------:R-:W-:Y:S02]  /*2650*/  LEA.HI R0, R5, R6, RZ, 0x3 ;  /* 0x0000000605007211 */ /* 0x000fe400078f18ff */
[----:B------:R-:W-:-:S02]  /*2660*/  SHF.R.S32.HI R4, RZ, 0x1f, R7 ;  /* 0x0000001fff047819 */ /* 0x000fc40000011407 */
[----:B------:R-:W-:Y:S02]  /*2670*/  LOP3.LUT R0, R0, 0xfffffff8, RZ, 0xc0, !PT ;  /* 0xfffffff800007812 */ /* 0x000fe400078ec0ff */
[----:B------:R-:W-:Y:S01]  /*2680*/  LEA.HI R13, R4, R7, RZ, 0x3 ;  /* 0x00000007040d7211 */ /* 0x000fe200078f18ff */
[----:B------:R-:W-:Y:S01]  /*2690*/  IMAD R4, R20, c[0x0][0x240], RZ ;  /* 0x0000900014047a24 */ /* 0x000fe200078e02ff */
[----:B------:R-:W-:Y:S01]  /*26a0*/  R2P PR, R30, 0x6 ;  /* 0x000000061e007804 */ /* 0x000fe20000000000 */
[----:B------:R-:W-:Y:S01]  /*26b0*/  IMAD.IADD R22, R6, 0x1, -R0 ;  /* 0x0000000106167824 */ /* 0x000fe200078e0a00 */
[----:B------:R-:W-:Y:S01]  /*26c0*/  LOP3.LUT R5, R13, 0xfffffff8, RZ, 0xc0, !PT ;  /* 0xfffffff80d057812 */ /* 0x000fe200078ec0ff */
[----:B------:R-:W-:Y:S02]  /*26d0*/  IMAD R20, R24, c[0x0][0x244], R4 ;  /* 0x0000910018147a24 */ /* 0x000fe400078e0204 */
[----:B------:R-:W-:Y:S01]  /*26e0*/  IMAD R4, R10, 0x800, R33 ;  /* 0x000008000a047824 */ /* 0x000fe200078e0221 */
[----:B------:R-:W-:Y:S01]  /*26f0*/  SEL R215, R215, 0xfffffff0, !P1 ;  /* 0xfffffff0d7d77807 */ /* 0x000fe20004800000 */
[----:B------:R-:W-:Y:S01]  /*2700*/  IMAD.IADD R7, R7, 0x1, -R5 ;  /* 0x0000000107077824 */ /* 0x000fe200078e0a05 */
[----:B------:R-:W-:Y:S01]  /*2710*/  SEL R216, R216, 0xffffffe0, !P2 ;  /* 0xffffffe0d8d87807 */ /* 0x000fe20005000000 */
[----:B-1----:R-:W-:Y:S01]  /*2720*/  IMAD.SHL.U32 R2, R30, 0x40, RZ ;  /* 0x000000401e027824 */ /* 0x002fe200078e00ff */
[----:B------:R-:W-:Y:S01]  /*2730*/  IADD3 R3, R9, UR6, RZ ;  /* 0x0000000609037c10 */ /* 0x000fe2000fffe0ff */
[----:B------:R-:W-:-:S03]  /*2740*/  UIADD3 UR6, UR21, 0x1, URZ ;  /* 0x0000000115067890 */ /* 0x000fc6000fffe03f */
[----:B------:R-:W-:Y:S01]  /*2750*/  LOP3.LUT R0, R2, 0x1c0, RZ, 0xc0, !PT ;  /* 0x000001c002007812 */ /* 0x000fe200078ec0ff */
[----:B------:R-:W-:Y:S01]  /*2760*/  IMAD.MOV.U32 R2, RZ, RZ, R8 ;  /* 0x000000ffff027224 */ /* 0x000fe200078e0008 */
[----:B------:R-:W-:Y:S02]  /*2770*/  UISETP.GE.AND UP0, UPT, UR6, UR11, UPT ;  /* 0x0000000b0600728c */ /* 0x000fe4000bf06270 */
[----:B------:R-:W-:Y:S01]  /*2780*/  LOP3.LUT R6, R0, 0x10, R21, 0xf8, !PT ;  /* 0x0000001000067812 */ /* 0x000fe200078ef815 */
[----:B------:R-:W-:Y:S01]  /*2790*/  IMAD.WIDE.U32 R42, R24, c[0x0][0x240], R2 ;  /* 0x00009000182a7a25 */ /* 0x000fe200078e0002 */
[----:B------:R-:W-:Y:S02]  /*27a0*/  LOP3.LUT R2, R0, 0x8, R32, 0xf8, !PT ;  /* 0x0000000800027812 */ /* 0x000fe400078ef820 */
[----:B------:R-:W-:Y:S01]  /*27b0*/  SHF.R.U32.HI R8, RZ, 0x3, R0 ;  /* 0x00000003ff087819 */ /* 0x000fe20000011600 */
[----:B------:R-:W-:Y:S01]  /*27c0*/  IMAD.SHL.U32 R0, R22, 0x40, RZ ;  /* 0x0000004016007824 */ /* 0x000fe200078e00ff */
[----:B------:R-:W-:Y:S01]  /*27d0*/  LOP3.LUT R9, R6, 0x8, R32, 0xf8, !PT ;  /* 0x0000000806097812 */ /* 0x000fe200078ef820 */
[----:B------:R-:W-:Y:S01]  /*27e0*/  IMAD.SHL.U32 R3, R25, 0x8, RZ ;  /* 0x0000000819037824 */ /* 0x000fe200078e00ff */
[----:B------:R-:W-:Y:S01]  /*27f0*/  LOP3.LUT R5, R2, R8, RZ, 0x3c, !PT ;  /* 0x0000000802057212 */ /* 0x000fe200078e3cff */
[----:B------:R-:W-:Y:S01]  /*2800*/  IMAD.SHL.U32 R6, R10, 0x20, RZ ;  /* 0x000000200a067824 */ /* 0x000fe200078e00ff */
[----:B------:R-:W-:Y:S01]  /*2810*/  LOP3.LUT R2, R0, 0x1c0, RZ, 0xc0, !PT ;  /* 0x000001c000027812 */ /* 0x000fe200078ec0ff */
[----:B------:R-:W-:Y:S01]  /*2820*/  STL.64 [R1+0x48], R42 ;  /* 0x0000482a01007387 */ /* 0x000fe20000100a00 */
[----:B------:R-:W-:Y:S01]  /*2830*/  LOP3.LUT R0, R3, 0x18, RZ, 0xc0, !PT ;  /* 0x0000001803007812 */ /* 0x000fe200078ec0ff */
[----:B------:R-:W-:Y:S01]  /*2840*/  IMAD.IADD R5, R4, 0x1, R5 ;  /* 0x0000000104057824 */ /* 0x000fe200078e0205 */
[----:B------:R-:W-:-:S02]  /*2850*/  SHF.R.U32.HI R3, RZ, 0x3, R2 ;  /* 0x00000003ff037819 */ /* 0x000fc40000011602 */
        /* <DEDUP_REMOVED lines=8> */
[----:B------:R-:W-:Y:S01]  /*28e0*/  IMAD.SHL.U32 R9, R10, 0x8, RZ ;  /* 0x000000080a097824 */ /* 0x000fe200078e00ff */
[----:B------:R-:W-:Y:S01]  /*28f0*/  PLOP3.LUT P0, PT, PT, PT, UP0, 0x80, 0x0 ;  /* 0x000000000000781c */ /* 0x000fe20003f0f008 */
[----:B------:R-:W-:Y:S01]  /*2900*/  IMAD R8, R0, 0x2, R2 ;  /* 0x0000000200087824 */ /* 0x000fe200078e0202 */
[--C-:B------:R-:W-:Y:S01]  /*2910*/  SHF.R.U32.HI R6, RZ, 0x3, R4.reuse ;  /* 0x00000003ff067819 */ /* 0x100fe20000011604 */
[----:B------:R-:W-:Y:S01]  /*2920*/  IMAD R0, R10, 0x200, R3 ;  /* 0x000002000a007824 */ /* 0x000fe200078e0203 */
[----:B------:R-:W-:Y:S01]  /*2930*/  LOP3.LUT R3, R4, 0x8, R9, 0xf8, !PT ;  /* 0x0000000804037812 */ /* 0x000fe200078ef809 */
[----:B------:R-:W-:Y:S01]  /*2940*/  IMAD.IADD R11, R8, 0x1, R11 ;  /* 0x00000001080b7824 */ /* 0x000fe200078e020b */
[----:B------:R-:W-:Y:S01]  /*2950*/  LOP3.LUT R4, R6, R12, R4, 0x1e, !PT ;  /* 0x0000000c06047212 */ /* 0x000fe200078e1e04 */
[C---:B------:R-:W-:Y:S01]  /*2960*/  @!P3 IMAD.SHL.U32 R9, R164.reuse, 0x10, RZ ;  /* 0x00000010a409b824 */ /* 0x040fe200078e00ff */
[----:B------:R-:W-:Y:S01]  /*2970*/  LOP3.LUT R6, R3, R6, RZ, 0x3c, !PT ;  /* 0x0000000603067212 */ /* 0x000fe200078e3cff */
[----:B------:R-:W-:Y:S01]  /*2980*/  IMAD.SHL.U32 R3, R13, 0x40, RZ ;  /* 0x000000400d037824 */ /* 0x000fe200078e00ff */
[----:B------:R-:W-:Y:S01]  /*2990*/  LOP3.LUT R8, R23, 0xffffffe0, RZ, 0xc0, !PT ;  /* 0xffffffe017087812 */ /* 0x000fe200078ec0ff */
[----:B------:R-:W-:Y:S01]  /*29a0*/  IMAD.SHL.U32 R231, R11, 0x2, RZ ;  /* 0x000000020be77824 */ /* 0x000fe200078e00ff */
[----:B------:R1:W-:Y:S02]  /*29b0*/  @!P3 LDGSTS.E.BYPASS.LTC128B.128 [R9+0x20280], [R16.64] ;  /* 0x202800001009bfae */ /* 0x0003e4000b901d52 */
[----:B------:R-:W-:Y:S01]  /*29c0*/  LOP3.LUT R3, R3, 0xfffffe00, RZ, 0xc0, !PT ;  /* 0xfffffe0003037812 */ /* 0x000fe200078ec0ff */
[----:B------:R-:W-:Y:S01]  /*29d0*/  IMAD.IADD R10, R164, 0x1, -R8 ;  /* 0x00000001a40a7824 */ /* 0x000fe200078e0a08 */
[----:B------:R-:W0:Y:S01]  /*29e0*/  LDGDEPBAR ;  /* 0x00000000000079af */ /* 0x000e220000000000 */
[----:B------:R-:W-:-:S02]  /*29f0*/  IADD3 R12, R231, 0x20480, RZ ;  /* 0x00020480e70c7810 */ /* 0x000fc40007ffe0ff */
[-C--:B------:R-:W-:Y:S01]  /*2a00*/  IADD3 R214, R6, R3.reuse, R2 ;  /* 0x0000000306d67210 */ /* 0x080fe20007ffe002 */
[----:B------:R-:W0:Y:S01]  /*2a10*/  LDGDEPBAR ;  /* 0x00000000000079af */ /* 0x000e220000000000 */
[----:B------:R-:W-:Y:S02]  /*2a20*/  SHF.R.S32.HI R6, RZ, 0x1f, R10 ;  /* 0x0000001fff067819 */ /* 0x000fe4000001140a */
[----:B------:R-:W-:Y:S01]  /*2a30*/  LOP3.LUT R220, R4, R3, RZ, 0xfc, !PT ;  /* 0x0000000304dc7212 */ /* 0x000fe200078efcff */
[----:B------:R-:W-:Y:S01]  /*2a40*/  IMAD.IADD R4, R43, 0x1, R20 ;  /* 0x000000012b047824 */ /* 0x000fe200078e0214 */
[----:B------:R-:W-:Y:S02]  /*2a50*/  LEA.HI R6, R6, R10, RZ, 0x2 ;  /* 0x0000000a06067211 */ /* 0x000fe400078f10ff */
[----:B------:R-:W-:Y:S02]  /*2a60*/  IADD3 R3, R14, 0x10080, RZ ;  /* 0x000100800e037810 */ /* 0x000fe40007ffe0ff */
        /* <DEDUP_REMOVED lines=12> */
[----:B------:R-:W-:Y:S01]  /*2b30*/  ISETP.GE.AND P1, PT, R34, c[0x0][0x1fc], PT ;  /* 0x00007f0022007a0c */ /* 0x000fe20003f26270 */
[----:B------:R-:W-:Y:S01]  /*2b40*/  UIMAD UR7, UR7, UR24, UR20 ;  /* 0x00000018070772a4 */ /* 0x000fe2000f8e0214 */
[----:B------:R-:W-:Y:S01]  /*2b50*/  LEA R2, P0, R8, c[0x0][0x1f0], 0x1 ;  /* 0x00007c0008027a11 */ /* 0x000fe200078008ff */
[----:B------:R-:W-:Y:S02]  /*2b60*/  BSSY B0, `(.L_x_2215) ;  /* 0x0000016000007945 */ /* 0x000fe40003800000 */
[----:B------:R-:W-:-:S02]  /*2b70*/  IMAD.U32 R11, RZ, RZ, UR17 ;  /* 0x00000011ff0b7e24 */ /* 0x000fc4000f8e00ff */
        /* <DEDUP_REMOVED lines=20> */
.L_x_2216:
[----:B--2---:R-:W-:Y:S05]  /*2cc0*/  BSYNC B0 ;  /* 0x0000000000007941 */ /* 0x004fea0003800000 */
.L_x_2215:
[----:B-1----:R-:W-:Y:S01]  /*2cd0*/  SHF.R.S32.HI R2, RZ, 0x1f, R25 ;  /* 0x0000001fff027819 */ /* 0x002fe20000011419 */
[----:B------:R-:W-:Y:S01]  /*2ce0*/  IMAD.SHL.U32 R210, R0, 0x2, RZ ;  /* 0x0000000200d27824 */ /* 0x000fe200078e00ff */
[----:B------:R-:W-:Y:S01]  /*2cf0*/  LOP3.LUT R3, R6, 0x7ffffffc, RZ, 0xc0, !PT ;  /* 0x7ffffffc06037812 */ /* 0x000fe200078ec0ff */
[----:B------:R-:W0:Y:S01]  /*2d00*/  LDGDEPBAR ;  /* 0x00000000000079af */ /* 0x000e220000000000 */
[----:B------:R-:W-:Y:S01]  /*2d10*/  LEA.HI R2, R2, R25, RZ, 0x2 ;  /* 0x0000001902027211 */ /* 0x000fe200078f10ff */
[----:B------:R-:W-:Y:S01]  /*2d20*/  IMAD.MOV.U32 R225, RZ, RZ, 0x20 ;  /* 0x00000020ffe17424 */ /* 0x000fe200078e00ff */
[----:B------:R-:W-:Y:S01]  /*2d30*/  LOP3.LUT P0, RZ, R22, 0x4, RZ, 0xc0, !PT ;  /* 0x0000000416ff7812 */ /* 0x000fe2000780c0ff */
[----:B------:R-:W-:Y:S01]  /*2d40*/  IMAD.IADD R3, R10, 0x1, -R3 ;  /* 0x000000010a037824 */ /* 0x000fe200078e0a03 */
[----:B------:R-:W-:Y:S01]  /*2d50*/  LOP3.LUT R2, R2, 0x1ffffffc, RZ, 0xc0, !PT ;  /* 0x1ffffffc02027812 */ /* 0x000fe200078ec0ff */
[----:B------:R-:W-:Y:S01]  /*2d60*/  IMAD.MOV.U32 R221, RZ, RZ, 0x10 ;  /* 0x00000010ffdd7424 */ /* 0x000fe200078e00ff */
[----:B------:R-:W-:Y:S01]  /*2d70*/  IADD3 R209, R216, R0, RZ ;  /* 0x00000000d8d17210 */ /* 0x000fe20007ffe0ff */
[----:B------:R-:W-:Y:S01]  /*2d80*/  IMAD.SHL.U32 R213, R5, 0x2, RZ ;  /* 0x0000000205d57824 */ /* 0x000fe200078e00ff */
[----:B------:R-:W-:Y:S01]  /*2d90*/  IADD3 R230, R231, 0x204c0, RZ ;  /* 0x000204c0e7e67810 */ /* 0x000fe20007ffe0ff */
[----:B------:R-:W-:Y:S01]  /*2da0*/  IMAD.IADD R2, R25, 0x1, -R2 ;  /* 0x0000000119027824 */ /* 0x000fe200078e0a02 */
[----:B------:R-:W-:Y:S01]  /*2db0*/  LOP3.LUT P1, RZ, R7, 0x2, RZ, 0xc0, !PT ;  /* 0x0000000207ff7812 */ /* 0x000fe2000782c0ff */
[----:B------:R-:W-:Y:S01]  /*2dc0*/  IMAD R215, R215, 0x2, R213 ;  /* 0x00000002d7d77824 */ /* 0x000fe200078e02d5 */
[----:B------:R-:W-:Y:S01]  /*2dd0*/  CS2R R162, SRZ ;  /* 0x0000000000a27805 */ /* 0x000fe2000001ff00 */
[----:B------:R-:W-:Y:S01]  /*2de0*/  IMAD R2, R2, 0x4, R3 ;  /* 0x0000000402027824 */ /* 0x000fe200078e0203 */
[----:B------:R-:W-:Y:S01]  /*2df0*/  SEL R221, R221, 0xfffffff0, !P1 ;  /* 0xfffffff0dddd7807 */ /* 0x000fe20004800000 */
[----:B------:R-:W-:Y:S01]  /*2e00*/  IMAD.MOV.U32 R219, RZ, RZ, 0x40 ;  /* 0x00000040ffdb7424 */ /* 0x000fe200078e00ff */
[----:B------:R-:W-:Y:S01]  /*2e10*/  @P0 IADD3 R230, R12, -0x40, RZ ;  /* 0xffffffc00ce60810 */ /* 0x000fe20007ffe0ff */
[----:B------:R-:W-:Y:S01]  /*2e20*/  IMAD.SHL.U32 R4, R2, 0x2, RZ ;  /* 0x0000000202047824 */ /* 0x000fe200078e00ff */
[----:B------:R-:W-:Y:S01]  /*2e30*/  LOP3.LUT P0, RZ, R7, 0x4, RZ, 0xc0, !PT ;  /* 0x0000000407ff7812 */ /* 0x000fe2000780c0ff */
[----:B------:R-:W-:Y:S01]  /*2e40*/  IMAD R217, R216, 0x2, R213 ;  /* 0x00000002d8d97824 */ /* 0x000fe200078e02d5 */
[----:B------:R-:W-:Y:S01]  /*2e50*/  CS2R R160, SRZ ;  /* 0x0000000000a07805 */ /* 0x000fe2000001ff00 */
[----:B------:R-:W-:Y:S01]  /*2e60*/  CS2R R158, SRZ ;  /* 0x00000000009e7805 */ /* 0x000fe2000001ff00 */
[----:B------:R-:W-:Y:S01]  /*2e70*/  IADD3 R0, -R4, UR16, RZ ;  /* 0x0000001004007c10 */ /* 0x000fe2000fffe1ff */
[----:B------:R1:W-:Y:S01]  /*2e80*/  STL [R1+0x40], R4 ;  /* 0x0000400401007387 */ /* 0x0003e20000100800 */
[----:B------:R-:W-:Y:S01]  /*2e90*/  SEL R218, R225, 0xffffffe0, !P0 ;  /* 0xffffffe0e1da7807 */ /* 0x000fe20004000000 */
[----:B------:R-:W-:Y:S01]  /*2ea0*/  CS2R R156, SRZ ;  /* 0x00000000009c7805 */ /* 0x000fe2000001ff00 */
[----:B------:R-:W-:Y:S01]  /*2eb0*/  CS2R R154, SRZ ;  /* 0x00000000009a7805 */ /* 0x000fe2000001ff00 */
[----:B------:R1:W-:Y:S01]  /*2ec0*/  STL [R1], R0 ;  /* 0x0000000001007387 */ /* 0x0003e20000100800 */
        /* <DEDUP_REMOVED lines=70> */
.L_x_2219:
        /* <DEDUP_REMOVED lines=163> */
[----:B------:R-:W-:Y:S01]  /*3d60*/  @!P3 LEA R172, P0, R0, c[0x0][0x258], 0x2 ;  /* 0x0000960000acba11 */ /* 0x000fe200078010ff */
[----:B------:R-:W1:Y:S01]  /*3d70*/  S2R R235, SR_TID.X ;  /* 0x0000000000eb7919 */ /* 0x000e620000002100 */
[----:B------:R-:W-:Y:S02]  /*3d80*/  ISETP.NE.AND P2, PT, R240, RZ, PT ;  /* 0x000000fff000720c */ /* 0x000fe40003f45270 */
[----:B------:R-:W-:Y:S02]  /*3d90*/  @!P3 LEA.HI.X R173, R0, c[0x0][0x25c], R2, 0x2, P0 ;  /* 0x0000970000adba11 */ /* 0x000fe400000f1402 */
[----:B------:R-:W-:Y:S01]  /*3da0*/  IADD3 R0, P0, R236, UR6, RZ ;  /* 0x00000006ec007c10 */ /* 0x000fe2000ff1e0ff */
[----:B------:R-:W-:Y:S03]  /*3db0*/  UIMAD UR6, UR16, -0x40, UR13 ;  /* 0xffffffc0100678a4 */ /* 0x000fe6000f8e020d */
        /* <DEDUP_REMOVED lines=32> */
.L_x_2217:
        /* <DEDUP_REMOVED lines=538> */
.L_x_2218:
        /* <DEDUP_REMOVED lines=298> */
.L_x_2214:
[----:B------:R-:W-:Y:S05]  /*7400*/  @P1 EXIT ;  /* 0x000000000000194d */ /* 0x000fea0003800000 */
[----:B------:R-:W2:Y:S01]  /*7410*/  LDL.LU R7, [R1+0x60] ;  /* 0x0000600001077983 */ /* 0x000ea20000300800 */
[----:B------:R-:W-:Y:S01]  /*7420*/  ISETP.NE.U32.AND P2, PT, RZ, c[0x0][0x360], PT ;  /* 0x0000d800ff007a0c */ /* 0x000fe20003f45070 */
[----:B------:R-:W-:-:S03]  /*7430*/  ULDC.64 UR4, c[0x0][0x338] ;  /* 0x0000ce0000047ab9 */ /* 0x000fc60000000a00 */
[----:B------:R-:W-:-:S13]  /*7440*/  ISETP.NE.AND.EX P2, PT, RZ, c[0x0][0x364], PT, P2 ;  /* 0x0000d900ff007a0c */ /* 0x000fda0003f45320 */
[----:B------:R-:W-:-:S04]  /*7450*/  @P2 IMAD.MOV.U32 R2, RZ, RZ, 0x4 ;  /* 0x00000004ff022424 */ /* 0x000fc800078e00ff */
[----:B--2---:R-:W-:-:S05]  /*7460*/  @P2 IMAD.WIDE R2, R7, R2, c[0x0][0x360] ;  /* 0x0000d80007022625 */ /* 0x004fca00078e0202 */
[----:B-1----:R-:W2:Y:S01]  /*7470*/  @P2 LDG.E R0, [R2.64] ;  /* 0x0000001202002981 */ /* 0x002ea2000c1e1900 */
[----:B------:R-:W-:Y:S01]  /*7480*/  UISETP.NE.AND UP0, UPT, UR4, 0x1, UPT ;  /* 0x000000010400788c */ /* 0x000fe2000bf05270 */
[----:B------:R-:W-:Y:S01]  /*7490*/  SHF.R.S32.HI R6, RZ, 0x1f, R7 ;  /* 0x0000001fff067819 */ /* 0x000fe20000011407 */
[----:B------:R-:W-:Y:S01]  /*74a0*/  UIMAD.WIDE.U32 UR6, UR14, UR5, URZ ;  /* 0x000000050e0672a5 */ /* 0x000fe2000f8e003f */
[----:B------:R-:W1:Y:S01]  /*74b0*/  S2R R5, SR_TID.X ;  /* 0x0000000000057919 */ /* 0x000e620000002100 */
[----:B------:R-:W-:-:S07]  /*74c0*/  ULDC UR4, c[0x0][0x340] ;  /* 0x0000d00000047ab9 */ /* 0x000fce0000000800 */
[----:B------:R-:W-:Y:S02]  /*74d0*/  @UP0 UMOV UR5, UR7 ;  /* 0x0000000700050c82 */ /* 0x000fe40008000000 */
[----:B------:R-:W-:-:S03]  /*74e0*/  @UP0 USHF.R.U32.HI UR14, URZ, UR4, UR5 ;  /* 0x000000043f0e0299 */ /* 0x000fc60008011605 */
[----:B------:R-:W-:Y:S02]  /*74f0*/  ULDC.64 UR4, c[0x0][0x328] ;  /* 0x0000ca0000047ab9 */ /* 0x000fe40000000a00 */
[----:B------:R-:W-:Y:S01]  /*7500*/  USHF.R.S32.HI UR6, URZ, 0x1f, UR14 ;  /* 0x0000001f3f067899 */ /* 0x000fe2000801140e */
[----:B------:R-:W-:-:S03]  /*7510*/  IMAD.U32 R4, RZ, RZ, UR14 ;  /* 0x0000000eff047e24 */ /* 0x000fc6000f8e00ff */
[----:B------:R-:W-:-:S04]  /*7520*/  UIMAD UR4, UR6, UR4, URZ ;  /* 0x00000004060472a4 */ /* 0x000fc8000f8e023f */
[----:B------:R-:W-:Y:S02]  /*7530*/  UIMAD UR7, UR14, UR5, UR4 ;  /* 0x000000050e0772a4 */ /* 0x000fe4000f8e0204 */
[----:B------:R-:W-:-:S04]  /*7540*/  USHF.L.U32 UR4, UR15, 0xe, URZ ;  /* 0x0000000e0f047899 */ /* 0x000fc8000800063f */
[----:B------:R-:W-:Y:S01]  /*7550*/  USHF.R.S32.HI UR8, URZ, 0x1f, UR4 ;  /* 0x0000001f3f087899 */ /* 0x000fe20008011404 */
[----:B------:R-:W-:Y:S01]  /*7560*/  BAR.SYNC.DEFER_BLOCKING 0x1, 0x100 ;  /* 0x0044000000007b1d */ /* 0x000fe20000010000 */
[----:B--2---:R-:W-:-:S05]  /*7570*/  @P2 IMAD R0, R7, 0x80, R0 ;  /* 0x0000008007002824 */ /* 0x004fca00078e0200 */
[----:B------:R-:W-:-:S04]  /*7580*/  @P2 SHF.R.S32.HI R2, RZ, 0x1f, R0 ;  /* 0x0000001fff022819 */ /* 0x000fc80000011400 */
[----:B------:R-:W-:Y:S02]  /*7590*/  @P2 LEA.HI R2, R2, R0, RZ, 0x7 ;  /* 0x0000000002022211 */ /* 0x000fe400078f38ff */
[----:B-1----:R-:W-:-:S03]  /*75a0*/  SHF.R.S32.HI R0, RZ, 0x1f, R5 ;  /* 0x0000001fff007819 */ /* 0x002fc60000011405 */
[----:B------:R-:W-:-:S05]  /*75b0*/  @P2 IMAD.SHL.U32 R2, R2, 0x80, RZ ;  /* 0x0000008002022824 */ /* 0x000fca00078e00ff */
[----:B------:R-:W-:-:S04]  /*75c0*/  @P2 LOP3.LUT R2, R2, 0xffffc000, RZ, 0xc0, !PT ;  /* 0xffffc00002022812 */ /* 0x000fc800078ec0ff */
[----:B------:R-:W-:Y:S02]  /*75d0*/  @P2 SHF.R.S32.HI R3, RZ, 0x1f, R2 ;  /* 0x0000001fff032819 */ /* 0x000fe40000011402 */
[----:B------:R-:W-:-:S06]  /*75e0*/  @!P2 CS2R R2, SRZ ;  /* 0x000000000002a805 */ /* 0x000fcc000001ff00 */
[----:B------:R-:W-:Y:S01]  /*75f0*/  IADD3 R2, P1, P0, R2, UR4, R5 ;  /* 0x0000000402027c10 */ /* 0x000fe2000f83e005 */
[----:B------:R-:W-:Y:S02]  /*7600*/  ULDC.64 UR4, c[0x0][0x300] ;  /* 0x0000c00000047ab9 */ /* 0x000fe40000000a00 */
[----:B------:R-:W-:Y:S01]  /*7610*/  UIMAD UR4, UR6, UR4, URZ ;  /* 0x00000004060472a4 */ /* 0x000fe2000f8e023f */
[----:B------:R-:W-:Y:S01]  /*7620*/  IADD3.X R3, R3, UR8, R0, P1, P0 ;  /* 0x0000000803037c10 */ /* 0x000fe20008fe0400 */
[----:B------:R-:W-:Y:S02]  /*7630*/  IMAD.U32 R0, RZ, RZ, UR14 ;  /* 0x0000000eff007e24 */ /* 0x000fe4000f8e00ff */
[----:B------:R-:W-:Y:S02]  /*7640*/  UIMAD UR4, UR14, UR5, UR4 ;  /* 0x000000050e0472a4 */ /* 0x000fe4000f8e0204 */
[----:B------:R-:W-:-:S04]  /*7650*/  IMAD.WIDE.U32 R4, R4, c[0x0][0x328], R2 ;  /* 0x0000ca0004047a25 */ /* 0x000fc800078e0002 */
[----:B------:R-:W-:Y:S01]  /*7660*/  IMAD.WIDE.U32 R2, R0, c[0x0][0x300], R2 ;  /* 0x0000c00000027a25 */ /* 0x000fe200078e0002 */
[----:B------:R-:W-:Y:S02]  /*7670*/  SEL R0, R6, RZ, !P2 ;  /* 0x000000ff06007207 */ /* 0x000fe40005000000 */
[----:B------:R-:W-:Y:S02]  /*7680*/  IADD3 R5, R5, UR7, RZ ;  /* 0x0000000705057c10 */ /* 0x000fe4000fffe0ff */
[----:B------:R-:W-:Y:S01]  /*7690*/  SEL R6, R7, RZ, !P2 ;  /* 0x000000ff07067207 */ /* 0x000fe20005000000 */
[C---:B------:R-:W-:Y:S01]  /*76a0*/  IMAD R10, R0.reuse, c[0x0][0x330], RZ ;  /* 0x0000cc00000a7a24 */ /* 0x040fe200078e02ff */
[----:B------:R-:W-:Y:S01]  /*76b0*/  IADD3 R3, R3, UR4, RZ ;  /* 0x0000000403037c10 */ /* 0x000fe2000fffe0ff */
[----:B------:R-:W-:Y:S02]  /*76c0*/  IMAD R0, R0, c[0x0][0x308], RZ ;  /* 0x0000c20000007a24 */ /* 0x000fe400078e02ff */
[----:B------:R-:W-:-:S02]  /*76d0*/  IMAD R10, R6, c[0x0][0x334], R10 ;  /* 0x0000cd00060a7a24 */ /* 0x000fc400078e020a */
[----:B------:R-:W-:-:S04]  /*76e0*/  IMAD.WIDE.U32 R8, R6, c[0x0][0x330], R4 ;  /* 0x0000cc0006087a25 */ /* 0x000fc800078e0004 */
[----:B------:R-:W-:Y:S01]  /*76f0*/  IMAD R0, R6, c[0x0][0x30c], R0 ;  /* 0x0000c30006007a24 */ /* 0x000fe200078e0200 */
[----:B------:R-:W-:Y:S01]  /*7700*/  LEA R4, P1, R8, c[0x0][0x310], 0x2 ;  /* 0x0000c40008047a11 */ /* 0x000fe200078210ff */
[----:B------:R-:W-:-:S04]  /*7710*/  IMAD.WIDE.U32 R6, R6, c[0x0][0x308], R2 ;  /* 0x0000c20006067a25 */ /* 0x000fc800078e0002 */
[----:B------:R-:W-:Y:S01]  /*7720*/  IMAD.IADD R3, R9, 0x1, R10 ;  /* 0x0000000109037824 */ /* 0x000fe200078e020a */
[----:B------:R-:W-:Y:S01]  /*7730*/  LEA R2, P0, R6, c[0x0][0x2e8], 0x2 ;  /* 0x0000ba0006027a11 */ /* 0x000fe200078010ff */
[----:B------:R-:W-:-:S03]  /*7740*/  IMAD.IADD R0, R7, 0x1, R0 ;  /* 0x0000000107007824 */ /* 0x000fc600078e0200 */
        /* <DEDUP_REMOVED lines=131> */
.L_x_2220:
        /* <DEDUP_REMOVED lines=16> */
.L_x_2344:


//--------------------- .text._ZN7cutlass13device_kernelIN5flash32FlashAttnBwdPostprocessConvertdQIN4cute5tupleIJNS3_1CILi128EEES6_EEENS_6half_tEfNS_4arch4Sm80ELi256ENS3_8TiledMMAINS3_8MMA_AtomIJNS3_28SM80_16x8x16_F32F16F16F32_TNEEEENS3_6LayoutINS4_IJNS5_ILi2EEENS5_ILi4EEENS5_ILi1EEEEEENS4_IJSI_SG_NS5_ILi0EEEEEEEENS4_IJNS5_ILi32EEENS5_ILi64EEENS5_ILi16EEEEEEEELb0EEEEEvNT_6ParamsE --------------------------
	.section	.text._ZN7cutlass13device_kernelIN5flash32FlashAttnBwdPostprocessConvertdQIN4cute5tupleIJNS3_1CILi128EEES6_EEENS_6half_tEfNS_4arch4Sm80ELi256ENS3_8TiledMMAINS3_8MMA_AtomIJNS3_28SM80_16x8x16_F32F16F16F32_TNEEEENS3_6LayoutINS4_IJNS5_ILi2EEENS5_ILi4EEENS5_ILi1EEEEEENS4_IJSI_SG_NS5_ILi0EEEEEEEENS4_IJNS5_ILi32EEENS5_ILi64EEENS5_ILi16EEEEEEEELb0EEEEEvNT_6ParamsE,"ax",@progbits
	.sectioninfo	@"SHI_REGISTERS=90"
	.align	128
.text._ZN7cutlass13device_kernelIN5flash32FlashAttnBwdPostprocessConvertdQIN4cute5tupleIJNS3_1CILi128EEES6_EEENS_6half_tEfNS_4arch4Sm80ELi256ENS3_8TiledMMAINS3_8MMA_AtomIJNS3_28SM80_16x8x16_F32F16F16F32_TNEEEENS3_6LayoutINS4_IJNS5_ILi2EEENS5_ILi4EEENS5_ILi1EEEEEENS4_IJSI_SG_NS5_ILi0EEEEEEEENS4_IJNS5_ILi32EEENS5_ILi64EEENS5_ILi16EEEEEEEELb0EEEEEvNT_6ParamsE:
        .type           _ZN7cutlass13device_kernelIN5flash32FlashAttnBwdPostprocessConvertdQIN4cute5tupleIJNS3_1CILi128EEES6_EEENS_6half_tEfNS_4arch4Sm80ELi256ENS3_8TiledMMAINS3_8MMA_AtomIJNS3_28SM80_16x8x16_F32F16F16F32_TNEEEENS3_6LayoutINS4_IJNS5_ILi2EEENS5_ILi4EEENS5_ILi1EEEEEENS4_IJSI_SG_NS5_ILi0EEEEEEEENS4_IJNS5_ILi32EEENS5_ILi64EEENS5_ILi16EEEEEEEELb0EEEEEvNT_6ParamsE,@function
        .size           _ZN7cutlass13device_kernelIN5flash32FlashAttnBwdPostprocessConvertdQIN4cute5tupleIJNS3_1CILi128EEES6_EEENS_6half_tEfNS_4arch4Sm80ELi256ENS3_8TiledMMAINS3_8MMA_AtomIJNS3_28SM80_16x8x16_F32F16F16F32_TNEEEENS3_6LayoutINS4_IJNS5_ILi2EEENS5_ILi4EEENS5_ILi1EEEEEENS4_IJSI_SG_NS5_ILi0EEEEEEEENS4_IJNS5_ILi32EEENS5_ILi64EEENS5_ILi16EEEEEEEELb0EEEEEvNT_6ParamsE,(.L_x_2345 - _ZN7cutlass13device_kernelIN5flash32FlashAttnBwdPostprocessConvertdQIN4cute5tupleIJNS3_1CILi128EEES6_EEENS_6half_tEfNS_4arch4Sm80ELi256ENS3_8TiledMMAINS3_8MMA_AtomIJNS3_28SM80_16x8x16_F32F16F16F32_TNEEEENS3_6LayoutINS4_IJNS5_ILi2EEENS5_ILi4EEENS5_ILi1EEEEEENS4_IJSI_SG_NS5_ILi0EEEEEEEENS4_IJNS5_ILi32EEENS5_ILi64EEENS5_ILi16EEEEEEEELb0EEEEEvNT_6ParamsE)
        .other          _ZN7cutlass13device_kernelIN5flash32FlashAttnBwdPostprocessConvertdQIN4cute5tupleIJNS3_1CILi128EEES6_EEENS_6half_tEfNS_4arch4Sm80ELi256ENS3_8TiledMMAINS3_8MMA_AtomIJNS3_28SM80_16x8x16_F32F16F16F32_TNEEEENS3_6LayoutINS4_IJNS5_ILi2EEENS5_ILi4EEENS5_ILi1EEEEEENS4_IJSI_SG_NS5_ILi0EEEEEEEENS4_IJNS5_ILi32EEENS5_ILi64EEENS5_ILi16EEEEEEEELb0EEEEEvNT_6ParamsE,@"STO_CUDA_ENTRY STV_DEFAULT"
_ZN7cutlass13device_kernelIN5flash32FlashAttnBwdPostprocessConvertdQIN4cute5tupleIJNS3_1CILi128EEES6_EEENS_6half_tEfNS_4arch4Sm80ELi256ENS3_8TiledMMAINS3_8MMA_AtomIJNS3_28SM80_16x8x16_F32F16F16F32_TNEEEENS3_6LayoutINS4_IJNS5_ILi2EEENS5_ILi4EEENS5_ILi1EEEEEENS4_IJSI_SG_NS5_ILi0EEEEEEEENS4_IJNS5_ILi32EEENS5_ILi64EEENS5_ILi16EEEEEEEELb0EEEEEvNT_6ParamsE:
        /* <DEDUP_REMOVED lines=15> */
[----:B-1----:R-:W-:Y:S01]  /*00f0*/  SHF.L.U32 R72, R70, 0x7, RZ ;  /* 0x0000000746487819 */ /* 0x002fe200000006ff */
[----:B------:R-:W-:Y:S05]  /*0100*/  @P0 BRA `(.L_x_2221) ;  /* 0x0000004000000947 */ /* 0x000fea0003800000 */
[----:B0-----:R-:W-:Y:S05]  /*0110*/  @!P1 BRA `(.L_x_2221) ;  /* 0x0000003000009947 */ /* 0x001fea0003800000 */
[----:B------:R-:W2:Y:S04]  /*0120*/  LDG.E R4, [R2.64] ;  /* 0x0000000402047981 */ /* 0x000ea8000c1e1900 */
[----:B-----5:R-:W2:Y:S02]  /*0130*/  LDG.E R75, [R2.64+0x4] ;  /* 0x00000404024b7981 */ /* 0x020ea4000c1e1900 */
[----:B--2---:R-:W-:-:S03]  /*0140*/  IMAD.IADD R75, R75, 0x1, -R4 ;  /* 0x000000014b4b7824 */ /* 0x004fc600078e0a04 */
.L_x_2221:
[----:B0-----:R-:W-:Y:S01]  /*0150*/  ISETP.NE.AND.EX P0, PT, RZ, c[0x0][0x1c4], PT, P2 ;  /* 0x00007100ff007a0c */ /* 0x001fe20003f05320 */
[----:B-----5:R-:W-:Y:S01]  /*0160*/  @P1 IMAD R2, R71, 0x80, R0 ;  /* 0x0000008047021824 */ /* 0x020fe200078e0200 */
[----:B------:R-:W-:-:S13]  /*0170*/  ISETP.LE.AND P2, PT, R75, R72, PT ;  /* 0x000000484b00720c */ /* 0x000fda0003f43270 */
[----:B------:R-:W-:Y:S05]  /*0180*/  @P0 EXIT P2 ;  /* 0x000000000000094d */ /* 0x000fea0001000000 */
[----:B------:R-:W0:Y:S01]  /*0190*/  S2R R73, SR_TID.X ;  /* 0x0000000000497919 */ /* 0x000e220000002100 */
[----:B------:R-:W-:Y:S01]  /*01a0*/  @P1 SHF.R.S32.HI R3, RZ, 0x1f, R2 ;  /* 0x0000001fff031819 */ /* 0x000fe20000011402 */
[----:B------:R-:W-:Y:S01]  /*01b0*/  CS2R R4, SRZ ;  /* 0x0000000000047805 */ /* 0x000fe2000001ff00 */
[----:B------:R-:W-:Y:S01]  /*01c0*/  SHF.L.U32 R7, R70, 0xe, RZ ;  /* 0x0000000e46077819 */ /* 0x000fe200000006ff */
[----:B------:R-:W1:Y:S01]  /*01d0*/  S2R R69, SR_CTAID.Y ;  /* 0x0000000000457919 */ /* 0x000e620000002600 */
[----:B------:R-:W-:Y:S02]  /*01e0*/  @P1 LEA.HI R3, R3, R2, RZ, 0x7 ;  /* 0x0000000203031211 */ /* 0x000fe400078f38ff */
[----:B------:R-:W-:-:S03]  /*01f0*/  SHF.R.S32.HI R9, RZ, 0x1f, R7 ;  /* 0x0000001fff097819 */ /* 0x000fc60000011407 */
[----:B------:R-:W-:-:S05]  /*0200*/  @P1 IMAD.SHL.U32 R3, R3, 0x80, RZ ;  /* 0x0000008003031824 */ /* 0x000fca00078e00ff */
[----:B------:R-:W-:-:S04]  /*0210*/  @P1 LOP3.LUT R3, R3, 0xffffc000, RZ, 0xc0, !PT ;  /* 0xffffc00003031812 */ /* 0x000fc800078ec0ff */
[--C-:B------:R-:W-:Y:S01]  /*0220*/  @P1 SHF.R.S32.HI R5, RZ, 0x1f, R3.reuse ;  /* 0x0000001fff051819 */ /* 0x100fe20000011403 */
[----:B------:R-:W-:Y:S02]  /*0230*/  @P1 IMAD.MOV.U32 R4, RZ, RZ, R3 ;  /* 0x000000ffff041224 */ /* 0x000fe400078e0003 */
[----:B0-----:R-:W-:Y:S01]  /*0240*/  IMAD.SHL.U32 R2, R73, 0x4, RZ ;  /* 0x0000000449027824 */ /* 0x001fe200078e00ff */
[----:B-1----:R-:W-:-:S04]  /*0250*/  SHF.R.S32.HI R3, RZ, 0x1f, R69 ;  /* 0x0000001fff037819 */ /* 0x002fc80000011445 */
[----:B------:R-:W-:Y:S02]  /*0260*/  IADD3 R4, P2, P3, R4, R2, R7 ;  /* 0x0000000204047210 */ /* 0x000fe40007b5e007 */
[----:B------:R-:W-:Y:S01]  /*0270*/  SHF.R.S32.HI R6, RZ, 0x1f, R2 ;  /* 0x0000001fff067819 */ /* 0x000fe20000011402 */
[----:B------:R-:W-:Y:S01]  /*0280*/  IMAD R8, R3, c[0x0][0x178], RZ ;  /* 0x00005e0003087a24 */ /* 0x000fe200078e02ff */
[----:B------:R-:W-:Y:S02]  /*0290*/  SHF.R.S32.HI R2, RZ, 0x1f, R71 ;  /* 0x0000001fff027819 */ /* 0x000fe40000011447 */
[----:B------:R-:W-:Y:S01]  /*02a0*/  IADD3.X R5, R5, R6, R9, P2, P3 ;  /* 0x0000000605057210 */ /* 0x000fe200017e6409 */
[----:B------:R-:W-:Y:S01]  /*02b0*/  IMAD R7, R69, c[0x0][0x17c], R8 ;  /* 0x00005f0045077a24 */ /* 0x000fe200078e0208 */
[----:B------:R-:W-:Y:S02]  /*02c0*/  SEL R2, R2, RZ, !P0 ;  /* 0x000000ff02027207 */ /* 0x000fe40004000000 */
[----:B------:R-:W-:Y:S01]  /*02d0*/  SEL R71, R71, RZ, !P0 ;  /* 0x000000ff47477207 */ /* 0x000fe20004000000 */
[----:B------:R-:W-:-:S04]  /*02e0*/  IMAD.WIDE.U32 R4, R69, c[0x0][0x178], R4 ;  /* 0x00005e0045047a25 */ /* 0x000fc800078e0004 */
[----:B------:R-:W-:Y:S02]  /*02f0*/  IMAD R6, R2, c[0x0][0x180], RZ ;  /* 0x0000600002067a24 */ /* 0x000fe400078e02ff */
[----:B------:R-:W-:Y:S02]  /*0300*/  IMAD.IADD R5, R5, 0x1, R7 ;  /* 0x0000000105057824 */ /* 0x000fe400078e0207 */
[C---:B------:R-:W-:Y:S02]  /*0310*/  IMAD R7, R71.reuse, c[0x0][0x184], R6 ;  /* 0x0000610047077a24 */ /* 0x040fe400078e0206 */
[----:B------:R-:W-:-:S05]  /*0320*/  IMAD.WIDE.U32 R4, R71, c[0x0][0x180], R4 ;  /* 0x0000600047047a25 */ /* 0x000fca00078e0004 */
[----:B------:R-:W-:Y:S02]  /*0330*/  IADD3 R5, R5, R7, RZ ;  /* 0x0000000705057210 */ /* 0x000fe40007ffe0ff */
[----:B------:R-:W-:-:S04]  /*0340*/  LEA R78, P0, R4, c[0x0][0x160], 0x2 ;  /* 0x00005800044e7a11 */ /* 0x000fc800078010ff */
[----:B------:R-:W-:-:S05]  /*0350*/  LEA.HI.X R79, R4, c[0x0][0x164], R5, 0x2, P0 ;  /* 0x00005900044f7a11 */ /* 0x000fca00000f1405 */
[----:B------:R0:W2:Y:S04]  /*0360*/  LDG.E.128 R4, [R78.64] ;  /* 0x000000044e047981 */ /* 0x0000a8000c1e1d00 */
[----:B------:R0:W3:Y:S04]  /*0370*/  LDG.E.128 R8, [R78.64+0x1000] ;  /* 0x001000044e087981 */ /* 0x0000e8000c1e1d00 */
[----:B------:R0:W4:Y:S04]  /*0380*/  LDG.E.128 R12, [R78.64+0x2000] ;  /* 0x002000044e0c7981 */ /* 0x000128000c1e1d00 */
[----:B------:R0:W5:Y:S04]  /*0390*/  LDG.E.128 R16, [R78.64+0x3000] ;  /* 0x003000044e107981 */ /* 0x000168000c1e1d00 */
        /* <DEDUP_REMOVED lines=11> */
[----:B------:R0:W5:Y:S01]  /*0450*/  LDG.E.128 R64, [R78.64+0xf000] ;  /* 0x00f000044e407981 */ /* 0x000162000c1e1d00 */
[----:B------:R-:W-:Y:S01]  /*0460*/  SHF.R.S32.HI R68, RZ, 0x1f, R73 ;  /* 0x0000001fff447819 */ /* 0x000fe20000011449 */
[----:B------:R-:W-:Y:S01]  /*0470*/  IMAD.IADD R72, R75, 0x1, -R72 ;  /* 0x000000014b487824 */ /* 0x000fe200078e0a48 */
[----:B------:R-:W-:Y:S01]  /*0480*/  BSSY B0, `(.L_x_2222) ;  /* 0x0000136000007945 */ /* 0x000fe20003800000 */
[----:B------:R-:W-:Y:S01]  /*0490*/  IMAD R2, R2, c[0x0][0x1b0], RZ ;  /* 0x00006c0002027a24 */ /* 0x000fe200078e02ff */
[----:B------:R-:W-:-:S02]  /*04a0*/  LEA.HI R81, R68, R73, RZ, 0x5 ;  /* 0x0000004944517211 */ /* 0x000fc400078f28ff */
[CC--:B------:R-:W-:Y:S02]  /*04b0*/  LEA.HI R80, R68.reuse, R73.reuse, RZ, 0x2 ;  /* 0x0000004944507211 */ /* 0x0c0fe400078f10ff */
[----:B------:R-:W-:Y:S02]  /*04c0*/  SHF.R.S32.HI R84, RZ, 0x5, R81 ;  /* 0x00000005ff547819 */ /* 0x000fe40000011451 */
[--C-:B0-----:R-:W-:Y:S02]  /*04d0*/  SHF.R.S32.HI R78, RZ, 0x2, R80.reuse ;  /* 0x00000002ff4e7819 */ /* 0x101fe40000011450 */
[----:B------:R-:W-:Y:S02]  /*04e0*/  LEA.HI R83, R81, R84, RZ, 0x1 ;  /* 0x0000005451537211 */ /* 0x000fe400078f08ff */
[----:B------:R-:W-:Y:S02]  /*04f0*/  SHF.R.S32.HI R81, RZ, 0x1f, R80 ;  /* 0x0000001fff517819 */ /* 0x000fe40000011450 */
[----:B------:R-:W-:-:S02]  /*0500*/  LEA.HI R74, R68, R73, RZ, 0x7 ;  /* 0x00000049444a7211 */ /* 0x000fc400078f38ff */
[----:B------:R-:W-:Y:S02]  /*0510*/  LEA.HI R81, R81, R78, RZ, 0x3 ;  /* 0x0000004e51517211 */ /* 0x000fe400078f18ff */
[----:B------:R-:W-:Y:S01]  /*0520*/  LEA.HI R82, R68, R73, RZ, 0x6 ;  /* 0x0000004944527211 */ /* 0x000fe200078f30ff */
[----:B------:R-:W-:Y:S01]  /*0530*/  IMAD.SHL.U32 R77, R74, 0x10, RZ ;  /* 0x000000104a4d7824 */ /* 0x000fe200078e00ff */
[----:B------:R-:W-:Y:S02]  /*0540*/  LOP3.LUT R76, R80, 0x7ffffffc, RZ, 0xc0, !PT ;  /* 0x7ffffffc504c7812 */ /* 0x000fe400078ec0ff */
[----:B------:R-:W-:Y:S02]  /*0550*/  LOP3.LUT R81, R81, 0xfffffff8, RZ, 0xc0, !PT ;  /* 0xfffffff851517812 */ /* 0x000fe400078ec0ff */
[----:B------:R-:W-:Y:S01]  /*0560*/  SHF.R.S32.HI R79, RZ, 0x6, R82 ;  /* 0x00000006ff4f7819 */ /* 0x000fe20000011452 */
[----:B------:R-:W-:Y:S01]  /*0570*/  IMAD.IADD R76, R73, 0x1, -R76 ;  /* 0x00000001494c7824 */ /* 0x000fe200078e0a4c */
[----:B------:R-:W-:Y:S01]  /*0580*/  LOP3.LUT R77, R77, 0xfffff800, RZ, 0xc0, !PT ;  /* 0xfffff8004d4d7812 */ /* 0x000fe200078ec0ff */
[----:B------:R-:W-:Y:S01]  /*0590*/  IMAD.IADD R80, R78, 0x1, -R81 ;  /* 0x000000014e507824 */ /* 0x000fe200078e0a51 */
[----:B------:R-:W-:-:S02]  /*05a0*/  LEA.HI R82, R82, R79, RZ, 0x1 ;  /* 0x0000004f52527211 */ /* 0x000fc400078f08ff */
[----:B------:R-:W-:Y:S01]  /*05b0*/  LOP3.LUT R83, R83, 0xfffffe, RZ, 0xc0, !PT ;  /* 0x00fffffe53537812 */ /* 0x000fe200078ec0ff */
[----:B------:R-:W-:Y:S01]  /*05c0*/  IMAD R76, R76, 0x2, R77 ;  /* 0x000000024c4c7824 */ /* 0x000fe200078e024d */
[----:B------:R-:W-:Y:S02]  /*05d0*/  LEA.HI R77, R68, R73, RZ, 0x4 ;  /* 0x00000049444d7211 */ /* 0x000fe400078f20ff */
[----:B------:R-:W-:Y:S02]  /*05e0*/  LOP3.LUT R82, R82, 0xfffffffe, RZ, 0xc0, !PT ;  /* 0xfffffffe52527812 */ /* 0x000fe400078ec0ff */
[--C-:B------:R-:W-:Y:S02]  /*05f0*/  SHF.R.S32.HI R68, RZ, 0x4, R77.reuse ;  /* 0x00000004ff447819 */ /* 0x100fe4000001144d */
[----:B------:R-:W-:Y:S01]  /*0600*/  SHF.R.S32.HI R85, RZ, 0x1f, R77 ;  /* 0x0000001fff557819 */ /* 0x000fe2000001144d */
[----:B------:R-:W-:Y:S01]  /*0610*/  IMAD.IADD R78, R79, 0x1, -R82 ;  /* 0x000000014f4e7824 */ /* 0x000fe200078e0a52 */
[----:B------:R-:W-:-:S02]  /*0620*/  IADD3 R83, R84, -R83, RZ ;  /* 0x8000005354537210 */ /* 0x000fc40007ffe0ff */
[----:B------:R-:W-:Y:S02]  /*0630*/  LEA.HI R85, R85, R68, RZ, 0x2 ;  /* 0x0000004455557211 */ /* 0x000fe400078f10ff */
[----:B------:R-:W-:Y:S02]  /*0640*/  LEA R76, R83, R76, 0x8 ;  /* 0x0000004c534c7211 */ /* 0x000fe400078e40ff */
[----:B------:R-:W-:Y:S02]  /*0650*/  LOP3.LUT R85, R85, 0xffffffc, RZ, 0xc0, !PT ;  /* 0x0ffffffc55557812 */ /* 0x000fe400078ec0ff */
[----:B------:R-:W-:Y:S02]  /*0660*/  LOP3.LUT R87, R74, 0xffffff80, RZ, 0xc0, !PT ;  /* 0xffffff804a577812 */ /* 0x000fe400078ec0ff */
[----:B------:R-:W-:Y:S01]  /*0670*/  IMNMX R72, R72, 0x80, PT ;  /* 0x0000008048487817 */ /* 0x000fe20003800200 */
[----:B------:R-:W-:-:S04]  /*0680*/  IMAD.IADD R74, R68, 0x1, -R85 ;  /* 0x00000001444a7824 */ /* 0x000fc800078e0a55 */
[----:B------:R-:W-:Y:S01]  /*0690*/  IMAD R74, R74, 0x10, R87 ;  /* 0x000000104a4a7824 */ /* 0x000fe200078e0257 */
[----:B--2---:R0:W-:Y:S04]  /*06a0*/  STS.128 [R73.X16], R4 ;  /* 0x0000000449007388 */ /* 0x0041e8000000cc00 */
[----:B---3--:R1:W-:Y:S04]  /*06b0*/  STS.128 [R73.X16+0x1000], R8 ;  /* 0x0010000849007388 */ /* 0x0083e8000000cc00 */
[----:B----4-:R2:W-:Y:S04]  /*06c0*/  STS.128 [R73.X16+0x2000], R12 ;  /* 0x0020000c49007388 */ /* 0x0105e8000000cc00 */
[----:B-----5:R-:W-:Y:S04]  /*06d0*/  STS.128 [R73.X16+0x3000], R16 ;  /* 0x0030001049007388 */ /* 0x020fe8000000cc00 */
[----:B------:R3:W-:Y:S01]  /*06e0*/  STS.128 [R73.X16+0x4000], R20 ;  /* 0x0040001449007388 */ /* 0x0007e2000000cc00 */
[----:B0-----:R-:W-:-:S02]  /*06f0*/  SHF.R.S32.HI R5, RZ, 0x1f, R80 ;  /* 0x0000001fff057819 */ /* 0x001fc40000011450 */
[----:B------:R-:W-:Y:S01]  /*0700*/  LOP3.LUT R6, R77, 0xfffffff0, RZ, 0xc0, !PT ;  /* 0xfffffff04d067812 */ /* 0x000fe200078ec0ff */
[----:B------:R0:W-:Y:S01]  /*0710*/  STS.128 [R73.X16+0x5000], R24 ;  /* 0x0050001849007388 */ /* 0x0001e2000000cc00 */
[----:B------:R-:W-:-:S03]  /*0720*/  LEA.HI R4, R5, R80, RZ, 0x2 ;  /* 0x0000005005047211 */ /* 0x000fc600078f10ff */
[----:B------:R4:W-:Y:S01]  /*0730*/  STS.128 [R73.X16+0x6000], R28 ;  /* 0x0060001c49007388 */ /* 0x0009e2000000cc00 */
[----:B-1----:R-:W-:Y:S01]  /*0740*/  IMAD.IADD R10, R73, 0x1, -R6 ;  /* 0x00000001490a7824 */ /* 0x002fe200078e0a06 */
[----:B------:R-:W-:Y:S01]  /*0750*/  LOP3.LUT R11, R4, 0x7fffffc, RZ, 0xc0, !PT ;  /* 0x07fffffc040b7812 */ /* 0x000fe200078ec0ff */
[----:B--2---:R-:W-:Y:S01]  /*0760*/  IMAD.SHL.U32 R12, R78, 0x40, RZ ;  /* 0x000000404e0c7824 */ /* 0x004fe200078e00ff */
[----:B------:R1:W-:Y:S01]  /*0770*/  STS.128 [R73.X16+0x7000], R32 ;  /* 0x0070002049007388 */ /* 0x0003e2000000cc00 */
[----:B------:R-:W-:Y:S02]  /*0780*/  IMAD.SHL.U32 R6, R4, 0x10, RZ ;  /* 0x0000001004067824 */ /* 0x000fe400078e00ff */
[----:B------:R-:W-:Y:S01]  /*0790*/  IMAD.SHL.U32 R4, R10, 0x8, RZ ;  /* 0x000000080a047824 */ /* 0x000fe200078e00ff */
[----:B------:R-:W-:Y:S01]  /*07a0*/  STS.128 [R73.X16+0x8000], R36 ;  /* 0x0080002449007388 */ /* 0x000fe2000000cc00 */
[----:B---3--:R-:W-:Y:S01]  /*07b0*/  IADD3 R21, R80, -R11, RZ ;  /* 0x8000000b50157210 */ /* 0x008fe20007ffe0ff */
[----:B------:R-:W-:Y:S01]  /*07c0*/  IMAD.SHL.U32 R11, R78, 0x8, RZ ;  /* 0x000000084e0b7824 */ /* 0x000fe200078e00ff */
[----:B------:R-:W-:Y:S01]  /*07d0*/  LOP3.LUT R13, R12, 0x40, RZ, 0xc0, !PT ;  /* 0x000000400c0d7812 */ /* 0x000fe200078ec0ff */
[----:B------:R-:W-:Y:S01]  /*07e0*/  STS.128 [R73.X16+0x9000], R40 ;  /* 0x0090002849007388 */ /* 0x000fe2000000cc00 */
[----:B------:R-:W-:-:S02]  /*07f0*/  LOP3.LUT R6, R6, 0x40, RZ, 0xc0, !PT ;  /* 0x0000004006067812 */ /* 0x000fc400078ec0ff */
[----:B------:R-:W-:Y:S01]  /*0800*/  LEA.HI R22, R10, R10, RZ, 0x1 ;  /* 0x0000000a0a167211 */ /* 0x000fe200078f08ff */
[----:B------:R-:W-:Y:S01]  /*0810*/  STS.128 [R73.X16+0xa000], R44 ;  /* 0x00a0002c49007388 */ /* 0x000fe2000000cc00 */
[----:B0-----:R-:W-:Y:S01]  /*0820*/  LOP3.LUT R24, R13, 0x8, R4, 0xf8, !PT ;  /* 0x000000080d187812 */ /* 0x001fe200078ef804 */
[----:B----4-:R-:W-:Y:S01]  /*0830*/  IMAD R31, R21, 0x10, R76 ;  /* 0x00000010151f7824 */ /* 0x010fe200078e024c */
[----:B------:R-:W-:Y:S01]  /*0840*/  SHF.R.U32.HI R25, RZ, 0x3, R13 ;  /* 0x00000003ff197819 */ /* 0x000fe2000001160d */
[----:B------:R-:W-:Y:S01]  /*0850*/  STS.128 [R73.X16+0xb000], R48 ;  /* 0x00b0003049007388 */ /* 0x000fe2000000cc00 */
[----:B------:R-:W-:Y:S02]  /*0860*/  LOP3.LUT R20, R6, 0x8, R11, 0xf8, !PT ;  /* 0x0000000806147812 */ /* 0x000fe400078ef80b */
[----:B-1----:R-:W-:Y:S01]  /*0870*/  LOP3.LUT R32, R24, R25, RZ, 0x3c, !PT ;  /* 0x0000001918207212 */ /* 0x002fe200078e3cff */
[----:B------:R-:W-:Y:S01]  /*0880*/  STS.128 [R73.X16+0xc000], R52 ;  /* 0x00c0003449007388 */ /* 0x000fe2000000cc00 */
[----:B------:R-:W-:-:S02]  /*0890*/  SHF.R.U32.HI R23, RZ, 0x3, R6 ;  /* 0x00000003ff177819 */ /* 0x000fc40000011606 */
[----:B------:R-:W-:Y:S01]  /*08a0*/  SHF.L.U32 R22, R22, 0xa, RZ ;  /* 0x0000000a16167819 */ /* 0x000fe200000006ff */
[----:B------:R-:W-:Y:S01]  /*08b0*/  STS.128 [R73.X16+0xd000], R56 ;  /* 0x00d0003849007388 */ /* 0x000fe2000000cc00 */
[----:B------:R-:W-:Y:S02]  /*08c0*/  LOP3.LUT R30, R20, R23, RZ, 0x3c, !PT ;  /* 0x00000017141e7212 */ /* 0x000fe400078e3cff */
[----:B------:R-:W-:Y:S01]  /*08d0*/  LOP3.LUT R33, R22, 0x7ffff800, RZ, 0xc0, !PT ;  /* 0x7ffff80016217812 */ /* 0x000fe200078ec0ff */
[----:B------:R-:W-:Y:S01]  /*08e0*/  STS.128 [R73.X16+0xe000], R60 ;  /* 0x00e0003c49007388 */ /* 0x000fe2000000cc00 */
[----:B------:R-:W-:Y:S02]  /*08f0*/  ISETP.GE.AND P0, PT, R4, c[0x0][0x194], PT ;  /* 0x0000650004007a0c */ /* 0x000fe40003f06270 */
[----:B------:R-:W-:Y:S01]  /*0900*/  IADD3 R74, R32, R74, R33 ;  /* 0x0000004a204a7210 */ /* 0x000fe20007ffe021 */
[----:B------:R-:W-:Y:S04]  /*0910*/  STS.128 [R73.X16+0xf000], R64 ;  /* 0x00f0004049007388 */ /* 0x000fe8000000cc00 */
[----:B------:R-:W-:Y:S06]  /*0920*/  BAR.SYNC.DEFER_BLOCKING 0x0 ;  /* 0x0000000000007b1d */ /* 0x000fec0000010000 */
[----:B------:R-:W0:Y:S04]  /*0930*/  LDS R5, [R73.X4] ;  /* 0x0000000049057984 */ /* 0x000e280000004800 */
        /* <DEDUP_REMOVED lines=10> */
[----:B0-----:R-:W-:-:S02]  /*09e0*/  FMUL.FTZ R6, R5, c[0x0][0x1b8] ;  /* 0x00006e0005067a20 */ /* 0x001fc40000410000 */
[----:B------:R-:W-:Y:S01]  /*09f0*/  IMAD.IADD R5, R30, 0x1, R31 ;  /* 0x000000011e057824 */ /* 0x000fe200078e021f */
[----:B------:R-:W0:Y:S01]  /*0a00*/  LDS R17, [R73.X4+0x2c00] ;  /* 0x002c000049117984 */ /* 0x000e220000004800 */
[----:B-1----:R-:W-:-:S03]  /*0a10*/  FMUL.FTZ R7, R7, c[0x0][0x1b8] ;  /* 0x00006e0007077a20 */ /* 0x002fc60000410000 */
[----:B------:R-:W1:Y:S01]  /*0a20*/  LDS R24, [R73.X4+0x4800] ;  /* 0x0048000049187984 */ /* 0x000e620000004800 */
[----:B--2---:R-:W-:Y:S01]  /*0a30*/  FMUL.FTZ R8, R8, c[0x0][0x1b8] ;  /* 0x00006e0008087a20 */ /* 0x004fe20000410000 */
[----:B------:R-:W-:Y:S02]  /*0a40*/  F2FP.PACK_AB R6, R7, R6 ;  /* 0x000000060706723e */ /* 0x000fe400000000ff */
[----:B------:R-:W2:Y:S01]  /*0a50*/  LDS R25, [R73.X4+0x4c00] ;  /* 0x004c000049197984 */ /* 0x000ea20000004800 */
[----:B---3--:R-:W-:-:S03]  /*0a60*/  FMUL.FTZ R9, R9, c[0x0][0x1b8] ;  /* 0x00006e0009097a20 */ /* 0x008fc60000410000 */
[----:B------:R-:W3:Y:S02]  /*0a70*/  LDS R26, [R73.X4+0x5000] ;  /* 0x00500000491a7984 */ /* 0x000ee40000004800 */
[----:B------:R-:W-:Y:S01]  /*0a80*/  F2FP.PACK_AB R7, R9, R8 ;  /* 0x000000080907723e */ /* 0x000fe200000000ff */
[----:B----4-:R-:W-:Y:S01]  /*0a90*/  FMUL.FTZ R8, R10, c[0x0][0x1b8] ;  /* 0x00006e000a087a20 */ /* 0x010fe20000410000 */
[----:B------:R-:W4:Y:S01]  /*0aa0*/  LDS R27, [R73.X4+0x5400] ;  /* 0x00540000491b7984 */ /* 0x000f220000004800 */
[----:B-----5:R-:W-:-:S03]  /*0ab0*/  FMUL.FTZ R11, R11, c[0x0][0x1b8] ;  /* 0x00006e000b0b7a20 */ /* 0x020fc60000410000 */
[----:B------:R-:W5:Y:S01]  /*0ac0*/  LDS R28, [R73.X4+0x5800] ;  /* 0x00580000491c7984 */ /* 0x000f620000004800 */
[----:B------:R-:W-:Y:S01]  /*0ad0*/  FMUL.FTZ R9, R12, c[0x0][0x1b8] ;  /* 0x00006e000c097a20 */ /* 0x000fe20000410000 */
[----:B------:R-:W-:Y:S01]  /*0ae0*/  F2FP.PACK_AB R8, R11, R8 ;  /* 0x000000080b08723e */ /* 0x000fe200000000ff */
[----:B------:R-:W-:Y:S01]  /*0af0*/  FMUL.FTZ R10, R13, c[0x0][0x1b8] ;  /* 0x00006e000d0a7a20 */ /* 0x000fe20000410000 */
[----:B------:R-:W5:Y:S01]  /*0b00*/  LDS R18, [R73.X4+0x3000] ;  /* 0x0030000049127984 */ /* 0x000f620000004800 */
[----:B------:R-:W-:-:S03]  /*0b10*/  FMUL.FTZ R14, R14, c[0x0][0x1b8] ;  /* 0x00006e000e0e7a20 */ /* 0x000fc60000410000 */
[----:B------:R-:W5:Y:S01]  /*0b20*/  LDS R19, [R73.X4+0x3400] ;  /* 0x0034000049137984 */ /* 0x000f620000004800 */
[----:B------:R-:W-:Y:S01]  /*0b30*/  F2FP.PACK_AB R9, R10, R9 ;  /* 0x000000090a09723e */ /* 0x000fe200000000ff */
[----:B------:R-:W-:Y:S02]  /*0b40*/  FMUL.FTZ R15, R15, c[0x0][0x1b8] ;  /* 0x00006e000f0f7a20 */ /* 0x000fe40000410000 */
[----:B------:R-:W5:Y:S01]  /*0b50*/  LDS R20, [R73.X4+0x3800] ;  /* 0x0038000049147984 */ /* 0x000f620000004800 */
[----:B------:R-:W-:-:S03]  /*0b60*/  FMUL.FTZ R16, R16, c[0x0][0x1b8] ;  /* 0x00006e0010107a20 */ /* 0x000fc60000410000 */
[----:B------:R-:W5:Y:S01]  /*0b70*/  LDS R21, [R73.X4+0x3c00] ;  /* 0x003c000049157984 */ /* 0x000f620000004800 */
[----:B------:R-:W-:Y:S01]  /*0b80*/  F2FP.PACK_AB R10, R15, R14 ;  /* 0x0000000e0f0a723e */ /* 0x000fe200000000ff */
[----:B0-----:R-:W-:Y:S02]  /*0b90*/  FMUL.FTZ R17, R17, c[0x0][0x1b8] ;  /* 0x00006e0011117a20 */ /* 0x001fe40000410000 */
[----:B------:R-:W0:Y:S01]  /*0ba0*/  LDS R29, [R73.X4+0x5c00] ;  /* 0x005c0000491d7984 */ /* 0x000e220000004800 */
[----:B-1----:R-:W-:-:S03]  /*0bb0*/  FMUL.FTZ R15, R24, c[0x0][0x1b8] ;  /* 0x00006e00180f7a20 */ /* 0x002fc60000410000 */
[----:B------:R-:W1:Y:S01]  /*0bc0*/  LDS R22, [R73.X4+0x4000] ;  /* 0x0040000049167984 */ /* 0x000e620000004800 */
[----:B------:R-:W-:Y:S01]  /*0bd0*/  F2FP.PACK_AB R11, R17, R16 ;  /* 0x00000010110b723e */ /* 0x000fe200000000ff */
[----:B--2---:R-:W-:Y:S02]  /*0be0*/  FMUL.FTZ R16, R25, c[0x0][0x1b8] ;  /* 0x00006e0019107a20 */ /* 0x004fe40000410000 */
[----:B------:R-:W2:Y:S01]  /*0bf0*/  LDS R23, [R73.X4+0x4400] ;  /* 0x0044000049177984 */ /* 0x000ea20000004800 */
[----:B---3--:R-:W-:-:S03]  /*0c00*/  FMUL.FTZ R26, R26, c[0x0][0x1b8] ;  /* 0x00006e001a1a7a20 */ /* 0x008fc60000410000 */
[----:B------:R-:W3:Y:S01]  /*0c10*/  LDS R30, [R73.X4+0x6000] ;  /* 0x00600000491e7984 */ /* 0x000ee20000004800 */
[----:B------:R-:W-:Y:S01]  /*0c20*/  F2FP.PACK_AB R15, R16, R15 ;  /* 0x0000000f100f723e */ /* 0x000fe200000000ff */
[----:B----4-:R-:W-:Y:S02]  /*0c30*/  FMUL.FTZ R27, R27, c[0x0][0x1b8] ;  /* 0x00006e001b1b7a20 */ /* 0x010fe40000410000 */
[----:B------:R-:W4:Y:S01]  /*0c40*/  LDS R31, [R73.X4+0x6400] ;  /* 0x00640000491f7984 */ /* 0x000f220000004800 */
[----:B-----5:R-:W-:-:S03]  /*0c50*/  FMUL.FTZ R17, R28, c[0x0][0x1b8] ;  /* 0x00006e001c117a20 */ /* 0x020fc60000410000 */
[----:B------:R-:W5:Y:S01]  /*0c60*/  LDS R32, [R73.X4+0x6800] ;  /* 0x0068000049207984 */ /* 0x000f620000004800 */
[----:B------:R-:W-:-:S03]  /*0c70*/  F2FP.PACK_AB R16, R27, R26 ;  /* 0x0000001a1b10723e */ /* 0x000fc600000000ff */
        /* <DEDUP_REMOVED lines=18> */
[----:B---3--:R-:W-:Y:S01]  /*0da0*/  FMUL.FTZ R18, R30, c[0x0][0x1b8] ;  /* 0x00006e001e127a20 */ /* 0x008fe20000410000 */
[----:B------:R-:W-:Y:S01]  /*0db0*/  F2FP.PACK_AB R14, R23, R22 ;  /* 0x00000016170e723e */ /* 0x000fe200000000ff */
[----:B----4-:R-:W-:Y:S01]  /*0dc0*/  FMUL.FTZ R31, R31, c[0x0][0x1b8] ;  /* 0x00006e001f1f7a20 */ /* 0x010fe20000410000 */
[----:B------:R-:W3:Y:S01]  /*0dd0*/  LDS R47, [R73.X4+0xb400] ;  /* 0x00b40000492f7984 */ /* 0x000ee20000004800 */
[----:B-----5:R-:W-:-:S03]  /*0de0*/  FMUL.FTZ R19, R32, c[0x0][0x1b8] ;  /* 0x00006e0020137a20 */ /* 0x020fc60000410000 */
[----:B------:R-:W-:Y:S01]  /*0df0*/  F2FP.PACK_AB R18, R31, R18 ;  /* 0x000000121f12723e */ /* 0x000fe200000000ff */
[----:B------:R-:W4:Y:S01]  /*0e00*/  LDS R38, [R73.X4+0x8c00] ;  /* 0x008c000049267984 */ /* 0x000f220000004800 */
        /* <DEDUP_REMOVED lines=15> */
[----:B-1----:R-:W-:-:S03]  /*0f00*/  FMUL.FTZ R32, R26, c[0x0][0x1b8] ;  /* 0x00006e001a207a20 */ /* 0x002fc60000410000 */
[----:B------:R-:W1:Y:S01]  /*0f10*/  LDS R44, [R73.X4+0xa400] ;  /* 0x00a40000492c7984 */ /* 0x000e620000004800 */
[----:B--2---:R-:W-:Y:S01]  /*0f20*/  FMUL.FTZ R31, R28, c[0x0][0x1b8] ;  /* 0x00006e001c1f7a20 */ /* 0x004fe20000410000 */
[----:B------:R-:W-:Y:S02]  /*0f30*/  F2FP.PACK_AB R27, R32, R27 ;  /* 0x0000001b201b723e */ /* 0x000fe400000000ff */
[----:B------:R-:W2:Y:S01]  /*0f40*/  LDS R45, [R73.X4+0xa800] ;  /* 0x00a80000492d7984 */ /* 0x000ea20000004800 */
[----:B---3--:R-:W-:-:S03]  /*0f50*/  FMUL.FTZ R32, R47, c[0x0][0x1b8] ;  /* 0x00006e002f207a20 */ /* 0x008fc60000410000 */
[----:B------:R-:W3:Y:S04]  /*0f60*/  LDS R46, [R73.X4+0xac00] ;  /* 0x00ac0000492e7984 */ /* 0x000ee80000004800 */
[----:B------:R-:W3:Y:S01]  /*0f70*/  LDS R34, [R73.X4+0xb800] ;  /* 0x00b8000049227984 */ /* 0x000ee20000004800 */
[----:B----4-:R-:W-:-:S03]  /*0f80*/  FMUL.FTZ R38, R38, c[0x0][0x1b8] ;  /* 0x00006e0026267a20 */ /* 0x010fc60000410000 */
[----:B------:R-:W4:Y:S01]  /*0f90*/  LDS R35, [R73.X4+0xbc00] ;  /* 0x00bc000049237984 */ /* 0x000f220000004800 */
[----:B-----5:R-:W-:Y:S01]  /*0fa0*/  FMUL.FTZ R33, R33, c[0x0][0x1b8] ;  /* 0x00006e0021217a20 */ /* 0x020fe20000410000 */
[----:B------:R-:W-:Y:S02]  /*0fb0*/  F2FP.PACK_AB R31, R38, R31 ;  /* 0x0000001f261f723e */ /* 0x000fe400000000ff */
        /* <DEDUP_REMOVED lines=21> */
[----:B------:R-:W-:Y:S01]  /*1110*/  FMUL.FTZ R34, R34, c[0x0][0x1b8] ;  /* 0x00006e0022227a20 */ /* 0x000fe20000410000 */
        /* <DEDUP_REMOVED lines=17> */
[----:B0-----:R-:W-:Y:S02]  /*1230*/  FMUL.FTZ R37, R37, c[0x0][0x1b8] ;  /* 0x00006e0025257a20 */ /* 0x001fe40000410000 */
[----:B-1----:R-:W-:-:S03]  /*1240*/  FMUL.FTZ R52, R52, c[0x0][0x1b8] ;  /* 0x00006e0034347a20 */ /* 0x002fc60000410000 */
[----:B------:R-:W-:Y:S01]  /*1250*/  F2FP.PACK_AB R36, R37, R36 ;  /* 0x000000242524723e */ /* 0x000fe200000000ff */
[----:B--2---:R-:W-:Y:S02]  /*1260*/  FMUL.FTZ R53, R53, c[0x0][0x1b8] ;  /* 0x00006e0035357a20 */ /* 0x004fe40000410000 */
[----:B---3--:R-:W-:-:S03]  /*1270*/  FMUL.FTZ R30, R30, c[0x0][0x1b8] ;  /* 0x00006e001e1e7a20 */ /* 0x008fc60000410000 */
[----:B------:R-:W-:Y:S01]  /*1280*/  F2FP.PACK_AB R52, R53, R52 ;  /* 0x000000343534723e */ /* 0x000fe200000000ff */
[----:B------:R-:W-:Y:S02]  /*1290*/  FMUL.FTZ R29, R29, c[0x0][0x1b8] ;  /* 0x00006e001d1d7a20 */ /* 0x000fe40000410000 */
[----:B----4-:R-:W-:-:S03]  /*12a0*/  FMUL.FTZ R24, R24, c[0x0][0x1b8] ;  /* 0x00006e0018187a20 */ /* 0x010fc60000410000 */
[----:B------:R-:W-:Y:S01]  /*12b0*/  F2FP.PACK_AB R29, R29, R30 ;  /* 0x0000001e1d1d723e */ /* 0x000fe200000000ff */
[----:B-----5:R-:W-:Y:S02]  /*12c0*/  FMUL.FTZ R23, R23, c[0x0][0x1b8] ;  /* 0x00006e0017177a20 */ /* 0x020fe40000410000 */
[----:B------:R-:W-:-:S03]  /*12d0*/  FMUL.FTZ R22, R22, c[0x0][0x1b8] ;  /* 0x00006e0016167a20 */ /* 0x000fc60000410000 */
[----:B------:R-:W-:Y:S01]  /*12e0*/  F2FP.PACK_AB R23, R23, R24 ;  /* 0x000000181717723e */ /* 0x000fe200000000ff */
[----:B------:R-:W-:Y:S01]  /*12f0*/  FMUL.FTZ R33, R28, c[0x0][0x1b8] ;  /* 0x00006e001c217a20 */ /* 0x000fe20000410000 */
[----:B------:R-:W-:Y:S02]  /*1300*/  SHF.L.U32 R28, R5, 0x1, RZ ;  /* 0x00000001051c7819 */ /* 0x000fe400000006ff */
[----:B------:R-:W-:Y:S01]  /*1310*/  IADD3 R5, R68, 0x10, RZ ;  /* 0x0000001044057810 */ /* 0x000fe20007ffe0ff */
[----:B------:R-:W-:Y:S01]  /*1320*/  FMUL.FTZ R25, R25, c[0x0][0x1b8] ;  /* 0x00006e0019197a20 */ /* 0x000fe20000410000 */
[----:B------:R-:W-:Y:S01]  /*1330*/  F2FP.PACK_AB R22, R33, R22 ;  /* 0x000000162116723e */ /* 0x000fe200000000ff */
[----:B------:R0:W-:Y:S01]  /*1340*/  STS [R28+0x10000], R6 ;  /* 0x010000061c007388 */ /* 0x0001e20000000800 */
[----:B------:R-:W-:Y:S01]  /*1350*/  ISETP.GE.OR P4, PT, R5, R72, P0 ;  /* 0x000000480500720c */ /* 0x000fe20000786670 */
[----:B------:R-:W-:Y:S01]  /*1360*/  FMUL.FTZ R26, R26, c[0x0][0x1b8] ;  /* 0x00006e001a1a7a20 */ /* 0x000fe20000410000 */
[----:B------:R-:W-:Y:S01]  /*1370*/  SHF.R.S32.HI R5, RZ, 0x1f, R4 ;  /* 0x0000001fff057819 */ /* 0x000fe20000011404 */
[----:B------:R1:W-:Y:S03]  /*1380*/  STS [R28+0x10100], R7 ;  /* 0x010100071c007388 */ /* 0x0003e60000000800 */
[----:B------:R-:W-:Y:S01]  /*1390*/  F2FP.PACK_AB R25, R26, R25 ;  /* 0x000000191a19723e */ /* 0x000fe200000000ff */
[----:B------:R2:W-:Y:S01]  /*13a0*/  STS [R28+0x12000], R14 ;  /* 0x0120000e1c007388 */ /* 0x0005e20000000800 */
[----:B0-----:R-:W-:-:S03]  /*13b0*/  IMAD.SHL.U32 R6, R74, 0x2, RZ ;  /* 0x000000024a067824 */ /* 0x001fc600078e00ff */
[----:B------:R0:W-:Y:S01]  /*13c0*/  STS [R28+0x12100], R15 ;  /* 0x0121000f1c007388 */ /* 0x0001e20000000800 */
[----:B-1----:R-:W-:-:S03]  /*13d0*/  IADD3 R7, R68, 0x20, RZ ;  /* 0x0000002044077810 */ /* 0x002fc60007ffe0ff */
[----:B------:R-:W-:Y:S01]  /*13e0*/  STS [R28+0x10400], R8 ;  /* 0x010400081c007388 */ /* 0x000fe20000000800 */
[----:B--2---:R-:W-:Y:S01]  /*13f0*/  IMAD R14, R3, c[0x0][0x1a8], RZ ;  /* 0x00006a00030e7a24 */ /* 0x004fe200078e02ff */
[-C--:B------:R-:W-:Y:S02]  /*1400*/  ISETP.GE.OR P3, PT, R7, R72.reuse, P0 ;  /* 0x000000480700720c */ /* 0x080fe40000766670 */
[----:B------:R-:W-:Y:S01]  /*1410*/  STS [R28+0x10500], R9 ;  /* 0x010500091c007388 */ /* 0x000fe20000000800 */
[----:B------:R-:W-:Y:S01]  /*1420*/  IADD3 R3, R68, 0x30, RZ ;  /* 0x0000003044037810 */ /* 0x000fe20007ffe0ff */
[C---:B------:R-:W-:Y:S02]  /*1430*/  IMAD R7, R69.reuse, c[0x0][0x1ac], R14 ;  /* 0x00006b0045077a24 */ /* 0x040fe400078e020e */
[----:B------:R-:W-:Y:S01]  /*1440*/  STS [R28+0x12400], R16 ;  /* 0x012400101c007388 */ /* 0x000fe20000000800 */
[----:B0-----:R-:W-:Y:S01]  /*1450*/  IMAD.WIDE.U32 R14, R69, c[0x0][0x1a8], R4 ;  /* 0x00006a00450e7a25 */ /* 0x001fe200078e0004 */
[----:B------:R-:W-:-:S02]  /*1460*/  ISETP.GE.OR P2, PT, R3, R72, P0 ;  /* 0x000000480300720c */ /* 0x000fc40000746670 */
[----:B------:R-:W-:Y:S01]  /*1470*/  STS [R28+0x12500], R17 ;  /* 0x012500111c007388 */ /* 0x000fe20000000800 */
[----:B------:R-:W-:Y:S01]  /*1480*/  IADD3 R3, R68, 0x50, RZ ;  /* 0x0000005044037810 */ /* 0x000fe20007ffe0ff */
[----:B------:R-:W-:Y:S02]  /*1490*/  IMAD.IADD R15, R15, 0x1, R7 ;  /* 0x000000010f0f7824 */ /* 0x000fe400078e0207 */
[----:B------:R-:W-:Y:S01]  /*14a0*/  STS [R28+0x10800], R10 ;  /* 0x0108000a1c007388 */ /* 0x000fe20000000800 */
[----:B------:R-:W-:Y:S01]  /*14b0*/  ISETP.GE.OR P5, PT, R3, R72, P0 ;  /* 0x000000480300720c */ /* 0x000fe200007a6670 */
[C---:B------:R-:W-:Y:S02]  /*14c0*/  IMAD R7, R71.reuse, c[0x0][0x1b4], R2 ;  /* 0x00006d0047077a24 */ /* 0x040fe400078e0202 */
[----:B------:R-:W-:Y:S01]  /*14d0*/  STS [R28+0x10900], R11 ;  /* 0x0109000b1c007388 */ /* 0x000fe20000000800 */
[----:B------:R-:W-:-:S03]  /*14e0*/  IMAD.WIDE.U32 R2, R71, c[0x0][0x1b0], R14 ;  /* 0x00006c0047027a25 */ /* 0x000fc600078e000e */
[----:B------:R-:W-:Y:S04]  /*14f0*/  STS [R28+0x12800], R18 ;  /* 0x012800121c007388 */ /* 0x000fe80000000800 */
[----:B------:R-:W-:Y:S04]  /*1500*/  STS [R28+0x12900], R19 ;  /* 0x012900131c007388 */ /* 0x000fe80000000800 */
[----:B------:R-:W-:Y:S04]  /*1510*/  STS [R28+0x10c00], R12 ;  /* 0x010c000c1c007388 */ /* 0x000fe80000000800 */
[----:B------:R0:W-:Y:S04]  /*1520*/  STS [R28+0x10d00], R13 ;  /* 0x010d000d1c007388 */ /* 0x0001e80000000800 */
[----:B------:R1:W-:Y:S04]  /*1530*/  STS [R28+0x12c00], R20 ;  /* 0x012c00141c007388 */ /* 0x0003e80000000800 */
[----:B------:R1:W-:Y:S01]  /*1540*/  STS [R28+0x12d00], R21 ;  /* 0x012d00151c007388 */ /* 0x0003e20000000800 */
[----:B0-----:R-:W-:-:S03]  /*1550*/  CS2R R12, SRZ ;  /* 0x00000000000c7805 */ /* 0x001fc6000001ff00 */
[----:B------:R1:W-:Y:S01]  /*1560*/  STS [R28+0x14000], R27 ;  /* 0x0140001b1c007388 */ /* 0x0003e20000000800 */
[--C-:B------:R-:W-:Y:S01]  /*1570*/  @P1 IMAD.MOV.U32 R12, RZ, RZ, R0.reuse ;  /* 0x000000ffff0c1224 */ /* 0x100fe200078e0000 */
[----:B------:R-:W-:Y:S02]  /*1580*/  @P1 SHF.R.S32.HI R13, RZ, 0x1f, R0 ;  /* 0x0000001fff0d1819 */ /* 0x000fe40000011400 */
[----:B------:R1:W-:Y:S01]  /*1590*/  STS [R28+0x14100], R31 ;  /* 0x0141001f1c007388 */ /* 0x0003e20000000800 */
[C---:B------:R-:W-:Y:S02]  /*15a0*/  IADD3 R0, R68.reuse, 0x40, RZ ;  /* 0x0000004044007810 */ /* 0x040fe40007ffe0ff */
[----:B------:R-:W-:Y:S01]  /*15b0*/  IADD3 R4, P1, R68, R12, RZ ;  /* 0x0000000c44047210 */ /* 0x000fe20007f3e0ff */
[----:B------:R1:W-:Y:S01]  /*15c0*/  STS [R28+0x16000], R48 ;  /* 0x016000301c007388 */ /* 0x0003e20000000800 */
[-C--:B------:R-:W-:Y:S02]  /*15d0*/  ISETP.GE.OR P6, PT, R0, R72.reuse, P0 ;  /* 0x000000480000720c */ /* 0x080fe400007c6670 */
[C---:B------:R-:W-:Y:S01]  /*15e0*/  LEA.HI.X.SX32 R5, R68.reuse, R13, 0x1, P1 ;  /* 0x0000000d44057211 */ /* 0x040fe200008f0eff */
[----:B------:R1:W-:Y:S01]  /*15f0*/  STS [R28+0x16100], R50 ;  /* 0x016100321c007388 */ /* 0x0003e20000000800 */
[----:B------:R-:W-:-:S02]  /*1600*/  ISETP.GE.OR P1, PT, R68, R72, P0 ;  /* 0x000000484400720c */ /* 0x000fc40000726670 */
[----:B------:R-:W-:Y:S01]  /*1610*/  IADD3 R0, R68, 0x60, RZ ;  /* 0x0000006044007810 */ /* 0x000fe20007ffe0ff */
[----:B------:R1:W-:Y:S01]  /*1620*/  STS [R28+0x14400], R39 ;  /* 0x014400271c007388 */ /* 0x0003e20000000800 */
[----:B------:R-:W-:Y:S01]  /*1630*/  IMAD.WIDE R70, R70, 0x80, R4 ;  /* 0x0000008046467825 */ /* 0x000fe200078e0204 */
[----:B------:R-:W-:Y:S02]  /*1640*/  IADD3 R68, R68, 0x70, RZ ;  /* 0x0000007044447810 */ /* 0x000fe40007ffe0ff */
[----:B------:R1:W-:Y:S01]  /*1650*/  STS [R28+0x14500], R41 ;  /* 0x014500291c007388 */ /* 0x0003e20000000800 */
[----:B------:R-:W-:Y:S02]  /*1660*/  IADD3 R5, R3, R7, RZ ;  /* 0x0000000703057210 */ /* 0x000fe40007ffe0ff */
[----:B------:R-:W-:Y:S01]  /*1670*/  LEA R12, R74, 0x10000, 0x1 ;  /* 0x000100004a0c7811 */ /* 0x000fe200078e08ff */
[----:B------:R1:W-:Y:S04]  /*1680*/  STS [R28+0x16400], R36 ;  /* 0x016400241c007388 */ /* 0x0003e80000000800 */
        /* <DEDUP_REMOVED lines=9> */
[----:B------:R-:W-:Y:S06]  /*1720*/  BAR.SYNC.DEFER_BLOCKING 0x0 ;  /* 0x0000000000007b1d */ /* 0x000fec0000010000 */
[----:B------:R1:W0:Y:S01]  /*1730*/  LDS.128 R8, [R6+0x10e00] ;  /* 0x010e000006087984 */ /* 0x0002220000000c00 */
[----:B------:R-:W-:Y:S05]  /*1740*/  @P1 BRA `(.L_x_2223) ;  /* 0x0000009000001947 */ /* 0x000fea0003800000 */
[----:B------:R-:W2:Y:S01]  /*1750*/  LDS.128 R12, [R12] ;  /* 0x000000000c0c7984 */ /* 0x000ea20000000c00 */
[----:B------:R-:W-:-:S02]  /*1760*/  IMAD R7, R71, c[0x0][0x1a0], RZ ;  /* 0x0000680047077a24 */ /* 0x000fc400078e02ff */
[----:B------:R-:W-:Y:S02]  /*1770*/  IMAD.MOV.U32 R4, RZ, RZ, R2 ;  /* 0x000000ffff047224 */ /* 0x000fe400078e0002 */
[C---:B------:R-:W-:Y:S02]  /*1780*/  IMAD R7, R70.reuse, c[0x0][0x1a4], R7 ;  /* 0x0000690046077a24 */ /* 0x040fe400078e0207 */
[----:B------:R-:W-:-:S04]  /*1790*/  IMAD.WIDE.U32 R16, R70, c[0x0][0x1a0], R4 ;  /* 0x0000680046107a25 */ /* 0x000fc800078e0004 */
[----:B------:R-:W-:Y:S01]  /*17a0*/  IMAD.IADD R7, R17, 0x1, R7 ;  /* 0x0000000111077824 */ /* 0x000fe200078e0207 */
[----:B------:R-:W-:-:S04]  /*17b0*/  LEA R18, P1, R16, c[0x0][0x188], 0x1 ;  /* 0x0000620010127a11 */ /* 0x000fc800078208ff */
[----:B------:R-:W-:-:S05]  /*17c0*/  LEA.HI.X R19, R16, c[0x0][0x18c], R7, 0x1, P1 ;  /* 0x0000630010137a11 */ /* 0x000fca00008f0c07 */
[----:B--2---:R2:W-:Y:S04]  /*17d0*/  STG.E.128 [R18.64], R12 ;  /* 0x0000000c12007986 */ /* 0x0045e8000c101d04 */
.L_x_2223:
[----:B------:R-:W-:Y:S05]  /*17e0*/  BSYNC B0 ;  /* 0x0000000000007941 */ /* 0x000fea0003800000 */
.L_x_2222:
[----:B--2---:R2:W3:Y:S01]  /*17f0*/  LDS.128 R12, [R6+0x10200] ;  /* 0x01020000060c7984 */ /* 0x0044e20000000c00 */
[----:B------:R-:W-:Y:S01]  /*1800*/  BSSY B0, `(.L_x_2224) ;  /* 0x000000f000007945 */ /* 0x000fe20003800000 */
[-C--:B------:R-:W-:Y:S02]  /*1810*/  ISETP.GE.OR P1, PT, R0, R72.reuse, P0 ;  /* 0x000000480000720c */ /* 0x080fe40000726670 */
[----:B------:R-:W-:Y:S01]  /*1820*/  ISETP.GE.OR P0, PT, R68, R72, P0 ;  /* 0x000000484400720c */ /* 0x000fe20000706670 */
[----:B------:R-:W-:Y:S07]  /*1830*/  @P4 BRA `(.L_x_2225) ;  /* 0x000000b000004947 */ /* 0x000fee0003800000 */
        /* <DEDUP_REMOVED lines=10> */
[----:B---3--:R3:W-:Y:S02]  /*18e0*/  STG.E.128 [R18.64], R12 ;  /* 0x0000000c12007986 */ /* 0x0087e4000c101d04 */
.L_x_2225:
[----:B------:R-:W-:Y:S05]  /*18f0*/  BSYNC B0 ;  /* 0x0000000000007941 */ /* 0x000fea0003800000 */
.L_x_2224:
[----:B---3--:R3:W4:Y:S01]  /*1900*/  LDS.128 R12, [R6+0x10400] ;  /* 0x01040000060c7984 */ /* 0x0087220000000c00 */
        /* <DEDUP_REMOVED lines=12> */
[----:B----4-:R4:W-:Y:S02]  /*19d0*/  STG.E.128 [R18.64], R12 ;  /* 0x0000000c12007986 */ /* 0x0109e4000c101d04 */
.L_x_2227:
[----:B------:R-:W-:Y:S05]  /*19e0*/  BSYNC B0 ;  /* 0x0000000000007941 */ /* 0x000fea0003800000 */
.L_x_2226:
[----:B----4-:R4:W1:Y:S01]  /*19f0*/  LDS.128 R12, [R6+0x10600] ;  /* 0x01060000060c7984 */ /* 0x0108620000000c00 */
        /* <DEDUP_REMOVED lines=13> */
.L_x_2229:
[----:B------:R-:W-:Y:S05]  /*1ad0*/  BSYNC B0 ;  /* 0x0000000000007941 */ /* 0x000fea0003800000 */
.L_x_2228:
[----:B-1----:R1:W2:Y:S01]  /*1ae0*/  LDS.128 R12, [R6+0x10800] ;  /* 0x01080000060c7984 */ /* 0x0022a20000000c00 */
        /* <DEDUP_REMOVED lines=12> */
[----:B--2---:R2:W-:Y:S02]  /*1bb0*/  STG.E.128 [R18.64], R12 ;  /* 0x0000000c12007986 */ /* 0x0045e4000c101d04 */
.L_x_2231:
[----:B------:R-:W-:Y:S05]  /*1bc0*/  BSYNC B0 ;  /* 0x0000000000007941 */ /* 0x000fea0003800000 */
.L_x_2230:
[----:B--2---:R2:W1:Y:S01]  /*1bd0*/  LDS.128 R12, [R6+0x10a00] ;  /* 0x010a0000060c7984 */ /* 0x0044620000000c00 */
        /* <DEDUP_REMOVED lines=13> */
.L_x_2233:
[----:B------:R-:W-:Y:S05]  /*1cb0*/  BSYNC B0 ;  /* 0x0000000000007941 */ /* 0x000fea0003800000 */
.L_x_2232:
[----:B-1----:R1:W2:Y:S01]  /*1cc0*/  LDS.128 R12, [R6+0x10c00] ;  /* 0x010c0000060c7984 */ /* 0x0022a20000000c00 */
[----:B------:R-:W-:Y:S01]  /*1cd0*/  BSSY B0, `(.L_x_2234) ;  /* 0x000000d000007945 */ /* 0x000fe20003800000 */
[----:B------:R-:W-:Y:S05]  /*1ce0*/  @P1 BRA `(.L_x_2235) ;  /* 0x000000b000001947 */ /* 0x000fea0003800000 */
[----:B------:R-:W-:Y:S01]  /*1cf0*/  IADD3 R17, P1, R70, 0x60, RZ ;  /* 0x0000006046117810 */ /* 0x000fe20007f3e0ff */
[----:B-1234-:R-:W-:Y:S01]  /*1d00*/  IMAD.MOV.U32 R6, RZ, RZ, R2 ;  /* 0x000000ffff067224 */ /* 0x01efe200078e0002 */
        /* <DEDUP_REMOVED lines=8> */
[----:B------:R1:W-:Y:S02]  /*1d90*/  STG.E.128 [R16.64], R12 ;  /* 0x0000000c10007986 */ /* 0x0003e4000c101d04 */
.L_x_2235:
[----:B------:R-:W-:Y:S05]  /*1da0*/  BSYNC B0 ;  /* 0x0000000000007941 */ /* 0x000fea0003800000 */
.L_x_2234:
        /* <DEDUP_REMOVED lines=12> */
.L_x_2236:
        /* <DEDUP_REMOVED lines=9> */
.L_x_2345:


//--------------------- .text._ZN7cutlass13device_kernelIN5flash32FlashAttnBwdPostprocessConvertdQIN4cute5tupleIJNS3_1CILi64EEENS5_ILi128EEEEEENS_6half_tEfNS_4arch4Sm80ELi256ENS3_8TiledMMAINS3_8MMA_AtomIJNS3_28SM80_16x8x16_F32F16F16F32_TNEEEENS3_6LayoutINS4_IJNS5_ILi2EEENS5_ILi4EEENS5_ILi1EEEEEENS4_IJSJ_SH_NS5_ILi0EEEEEEEENS4_IJNS5_ILi32EEES6_NS5_ILi16EEEEEEEELb0EEEEEvNT_6ParamsE --------------------------
	.section	.text._ZN7cutlass13device_kernelIN5flash32FlashAttnBwdPostprocessConvertdQIN4cute5tupleIJNS3_1CILi64EEENS5_ILi128EEEEEENS_6half_tEfNS_4arch4Sm80ELi256ENS3_8TiledMMAINS3_8MMA_AtomIJNS3_28SM80_16x8x16_F32F16F16F32_TNEEEENS3_6LayoutINS4_IJNS5_ILi2EEENS5_ILi4EEENS5_ILi1EEEEEENS4_IJSJ_SH_NS5_ILi0EEEEEEEENS4_IJNS5_ILi32EEES6_NS5_ILi16EEEEEEEELb0EEEEEvNT_6ParamsE,"ax",@progbits
	.sectioninfo	@"SHI_REGISTERS=55"
	.align	128
.text._ZN7cutlass13device_kernelIN5flash32FlashAttnBwdPostprocessConvertdQIN4cute5tupleIJNS3_1CILi64EEENS5_ILi128EEEEEENS_6half_tEfNS_4arch4Sm80ELi256ENS3_8TiledMMAINS3_8MMA_AtomIJNS3_28SM80_16x8x16_F32F16F16F32_TNEEEENS3_6LayoutINS4_IJNS5_ILi2EEENS5_ILi4EEENS5_ILi1EEEEEENS4_IJSJ_SH_NS5_ILi0EEEEEEEENS4_IJNS5_ILi32EEES6_NS5_ILi16EEEEEEEELb0EEEEEvNT_6ParamsE:
        .type           _ZN7cutlass13device_kernelIN5flash32FlashAttnBwdPostprocessConvertdQIN4cute5tupleIJNS3_1CILi64EEENS5_ILi128EEEEEENS_6half_tEfNS_4arch4Sm80ELi256ENS3_8TiledMMAINS3_8MMA_AtomIJNS3_28SM80_16x8x16_F32F16F16F32_TNEEEENS3_6LayoutINS4_IJNS5_ILi2EEENS5_ILi4EEENS5_ILi1EEEEEENS4_IJSJ_SH_NS5_ILi0EEEEEEEENS4_IJNS5_ILi32EEES6_NS5_ILi16EEEEEEEELb0EEEEEvNT_6ParamsE,@function
        .size           _ZN7cutlass13device_kernelIN5flash32FlashAttnBwdPostprocessConvertdQIN4cute5tupleIJNS3_1CILi64EEENS5_ILi128EEEEEENS_6half_tEfNS_4arch4Sm80ELi256ENS3_8TiledMMAINS3_8MMA_AtomIJNS3_28SM80_16x8x16_F32F16F16F32_TNEEEENS3_6LayoutINS4_IJNS5_ILi2EEENS5_ILi4EEENS5_ILi1EEEEEENS4_IJSJ_SH_NS5_ILi0EEEEEEEENS4_IJNS5_ILi32EEES6_NS5_ILi16EEEEEEEELb0EEEEEvNT_6ParamsE,(.L_x_2346 - _ZN7cutlass13device_kernelIN5flash32FlashAttnBwdPostprocessConvertdQIN4cute5tupleIJNS3_1CILi64EEENS5_ILi128EEEEEENS_6half_tEfNS_4arch4Sm80ELi256ENS3_8TiledMMAINS3_8MMA_AtomIJNS3_28SM80_16x8x16_F32F16F16F32_TNEEEENS3_6LayoutINS4_IJNS5_ILi2EEENS5_ILi4EEENS5_ILi1EEEEEENS4_IJSJ_SH_NS5_ILi0EEEEEEEENS4_IJNS5_ILi32EEES6_NS5_ILi16EEEEEEEELb0EEEEEvNT_6ParamsE)
        .other          _ZN7cutlass13device_kernelIN5flash32FlashAttnBwdPostprocessConvertdQIN4cute5tupleIJNS3_1CILi64EEENS5_ILi128EEEEEENS_6half_tEfNS_4arch4Sm80ELi256ENS3_8TiledMMAINS3_8MMA_AtomIJNS3_28SM80_16x8x16_F32F16F16F32_TNEEEENS3_6LayoutINS4_IJNS5_ILi2EEENS5_ILi4EEENS5_ILi1EEEEEENS4_IJSJ_SH_NS5_ILi0EEEEEEEENS4_IJNS5_ILi32EEES6_NS5_ILi16EEEEEEEELb0EEEEEvNT_6ParamsE,@"STO_CUDA_ENTRY STV_DEFAULT"
_ZN7cutlass13device_kernelIN5flash32FlashAttnBwdPostprocessConvertdQIN4cute5tupleIJNS3_1CILi64EEENS5_ILi128EEEEEENS_6half_tEfNS_4arch4Sm80ELi256ENS3_8TiledMMAINS3_8MMA_AtomIJNS3_28SM80_16x8x16_F32F16F16F32_TNEEEENS3_6LayoutINS4_IJNS5_ILi2EEENS5_ILi4EEENS5_ILi1EEEEEENS4_IJSJ_SH_NS5_ILi0EEEEEEEENS4_IJNS5_ILi32EEES6_NS5_ILi16EEEEEEEELb0EEEEEvNT_6ParamsE:
        /* <DEDUP_REMOVED lines=15> */
[----:B-1----:R-:W-:Y:S01]  /*00f0*/  IMAD.SHL.U32 R2, R36, 0x40, RZ ;  /* 0x0000004024027824 */ /* 0x002fe200078e00ff */
[----:B------:R-:W-:Y:S05]  /*0100*/  @P1 BRA `(.L_x_2237) ;  /* 0x0000004000001947 */ /* 0x000fea0003800000 */
[----:B0-----:R-:W-:Y:S05]  /*0110*/  @!P0 BRA `(.L_x_2237) ;  /* 0x0000003000008947 */ /* 0x001fea0003800000 */
[----:B------:R-:W2:Y:S04]  /*0120*/  LDG.E R0, [R4.64] ;  /* 0x0000000404007981 */ /* 0x000ea8000c1e1900 */
[----:B-----5:R-:W2:Y:S02]  /*0130*/  LDG.E R37, [R4.64+0x4] ;  /* 0x0000040404257981 */ /* 0x020ea4000c1e1900 */
[----:B--2---:R-:W-:-:S03]  /*0140*/  IMAD.IADD R37, R37, 0x1, -R0 ;  /* 0x0000000125257824 */ /* 0x004fc600078e0a00 */
.L_x_2237:
[----:B0-----:R-:W-:Y:S01]  /*0150*/  ISETP.NE.AND.EX P1, PT, RZ, c[0x0][0x1c4], PT, P2 ;  /* 0x00007100ff007a0c */ /* 0x001fe20003f25320 */
[----:B-----5:R-:W-:Y:S01]  /*0160*/  @P0 IMAD R0, R38, 0x40, R41 ;  /* 0x0000004026000824 */ /* 0x020fe200078e0229 */
[----:B------:R-:W-:-:S13]  /*0170*/  ISETP.LE.AND P2, PT, R37, R2, PT ;  /* 0x000000022500720c */ /* 0x000fda0003f43270 */
[----:B------:R-:W-:Y:S05]  /*0180*/  @P1 EXIT P2 ;  /* 0x000000000000194d */ /* 0x000fea0001000000 */
[----:B------:R-:W0:Y:S01]  /*0190*/  S2R R43, SR_TID.X ;  /* 0x00000000002b7919 */ /* 0x000e220000002100 */
[----:B------:R-:W-:Y:S01]  /*01a0*/  @P0 SHF.R.S32.HI R3, RZ, 0x1f, R0 ;  /* 0x0000001fff030819 */ /* 0x000fe20000011400 */
[----:B------:R-:W-:Y:S01]  /*01b0*/  CS2R R4, SRZ ;  /* 0x0000000000047805 */ /* 0x000fe2000001ff00 */
[----:B------:R-:W-:Y:S01]  /*01c0*/  IMAD.SHL.U32 R7, R36, 0x2000, RZ ;  /* 0x0000200024077824 */ /* 0x000fe200078e00ff */
[----:B------:R-:W1:Y:S01]  /*01d0*/  S2R R42, SR_CTAID.Y ;  /* 0x00000000002a7919 */ /* 0x000e620000002600 */
[----:B------:R-:W-:-:S03]  /*01e0*/  @P0 LEA.HI R3, R3, R0, RZ, 0x6 ;  /* 0x0000000003030211 */ /* 0x000fc600078f30ff */
[----:B------:R-:W-:Y:S02]  /*01f0*/  SHF.R.S32.HI R9, RZ, 0x1f, R7 ;  /* 0x0000001fff097819 */ /* 0x000fe40000011407 */
[----:B------:R-:W-:-:S05]  /*0200*/  @P0 IMAD.SHL.U32 R3, R3, 0x80, RZ ;  /* 0x0000008003030824 */ /* 0x000fca00078e00ff */
[----:B------:R-:W-:-:S04]  /*0210*/  @P0 LOP3.LUT R3, R3, 0xffffe000, RZ, 0xc0, !PT ;  /* 0xffffe00003030812 */ /* 0x000fc800078ec0ff */
[----:B------:R-:W-:Y:S02]  /*0220*/  @P0 MOV R4, R3 ;  /* 0x0000000300040202 */ /* 0x000fe40000000f00 */
[----:B------:R-:W-:Y:S02]  /*0230*/  @P0 SHF.R.S32.HI R5, RZ, 0x1f, R3 ;  /* 0x0000001fff050819 */ /* 0x000fe40000011403 */
[----:B------:R-:W-:Y:S01]  /*0240*/  SHF.R.S32.HI R3, RZ, 0x1f, R38 ;  /* 0x0000001fff037819 */ /* 0x000fe20000011426 */
[----:B0-----:R-:W-:Y:S01]  /*0250*/  IMAD.SHL.U32 R6, R43, 0x4, RZ ;  /* 0x000000042b067824 */ /* 0x001fe200078e00ff */
[----:B------:R-:W-:Y:S02]  /*0260*/  SEL R38, R38, RZ, !P1 ;  /* 0x000000ff26267207 */ /* 0x000fe40004800000 */
[----:B------:R-:W-:Y:S02]  /*0270*/  SEL R3, R3, RZ, !P1 ;  /* 0x000000ff03037207 */ /* 0x000fe40004800000 */
[----:B------:R-:W-:-:S02]  /*0280*/  IADD3 R4, P2, P3, R4, R6, R7 ;  /* 0x0000000604047210 */ /* 0x000fc40007b5e007 */
[----:B-1----:R-:W-:Y:S02]  /*0290*/  SHF.R.S32.HI R0, RZ, 0x1f, R42 ;  /* 0x0000001fff007819 */ /* 0x002fe4000001142a */
        /* <DEDUP_REMOVED lines=8> */
[----:B------:R-:W-:-:S04]  /*0320*/  IMAD.WIDE.U32 R4, R38, c[0x0][0x180], R4 ;  /* 0x0000600026047a25 */ /* 0x000fc800078e0004 */
[----:B------:R-:W-:Y:S01]  /*0330*/  IMAD.IADD R5, R5, 0x1, R9 ;  /* 0x0000000105057824 */ /* 0x000fe200078e0209 */
        /* <DEDUP_REMOVED lines=9> */
[----:B------:R0:W5:Y:S01]  /*03d0*/  LDG.E.128 R32, [R46.64+0x7000] ;  /* 0x007000042e207981 */ /* 0x000162000c1e1d00 */
[----:B------:R-:W-:Y:S01]  /*03e0*/  SHF.R.S32.HI R50, RZ, 0x1f, R43 ;  /* 0x0000001fff327819 */ /* 0x000fe2000001142b */
[----:B------:R-:W-:Y:S01]  /*03f0*/  IMAD.IADD R2, R37, 0x1, -R2 ;  /* 0x0000000125027824 */ /* 0x000fe200078e0a02 */
[----:B------:R-:W-:Y:S02]  /*0400*/  BSSY B0, `(.L_x_2238) ;  /* 0x00000c8000007945 */ /* 0x000fe40003800000 */
[----:B------:R-:W-:-:S02]  /*0410*/  LEA.HI R48, R50, R43, RZ, 0x7 ;  /* 0x0000002b32307211 */ /* 0x000fc400078f38ff */
[CC--:B------:R-:W-:Y:S02]  /*0420*/  LEA.HI R45, R50.reuse, R43.reuse, RZ, 0x2 ;  /* 0x0000002b322d7211 */ /* 0x0c0fe400078f10ff */
[----:B------:R-:W-:Y:S01]  /*0430*/  LEA.HI R49, R50, R43, RZ, 0x5 ;  /* 0x0000002b32317211 */ /* 0x000fe200078f28ff */
[----:B------:R-:W-:Y:S01]  /*0440*/  IMAD.SHL.U32 R44, R48, 0x8, RZ ;  /* 0x00000008302c7824 */ /* 0x000fe200078e00ff */
[----:B------:R-:W-:Y:S02]  /*0450*/  LOP3.LUT R40, R45, 0x7ffffffc, RZ, 0xc0, !PT ;  /* 0x7ffffffc2d287812 */ /* 0x000fe400078ec0ff */
[--C-:B0-----:R-:W-:Y:S02]  /*0460*/  SHF.R.S32.HI R47, RZ, 0x2, R45.reuse ;  /* 0x00000002ff2f7819 */ /* 0x101fe4000001142d */
[----:B------:R-:W-:Y:S01]  /*0470*/  LOP3.LUT R44, R44, 0xfffffc00, RZ, 0xc0, !PT ;  /* 0xfffffc002c2c7812 */ /* 0x000fe200078ec0ff */
[----:B------:R-:W-:Y:S01]  /*0480*/  IMAD.IADD R39, R43, 0x1, -R40 ;  /* 0x000000012b277824 */ /* 0x000fe200078e0a28 */
[----:B------:R-:W-:-:S02]  /*0490*/  SHF.R.S32.HI R52, RZ, 0x1f, R45 ;  /* 0x0000001fff347819 */ /* 0x000fc4000001142d */
[----:B------:R-:W-:Y:S01]  /*04a0*/  SHF.R.S32.HI R46, RZ, 0x5, R49 ;  /* 0x00000005ff2e7819 */ /* 0x000fe20000011431 */
[----:B------:R-:W-:Y:S01]  /*04b0*/  IMAD R39, R39, 0x2, R44 ;  /* 0x0000000227277824 */ /* 0x000fe200078e022c */
[CC--:B------:R-:W-:Y:S02]  /*04c0*/  LEA.HI R44, R50.reuse, R43.reuse, RZ, 0x4 ;  /* 0x0000002b322c7211 */ /* 0x0c0fe400078f20ff */
[----:B------:R-:W-:Y:S02]  /*04d0*/  LEA.HI R50, R50, R43, RZ, 0x6 ;  /* 0x0000002b32327211 */ /* 0x000fe400078f30ff */
[----:B------:R-:W-:Y:S02]  /*04e0*/  LEA.HI R52, R52, R47, RZ, 0x3 ;  /* 0x0000002f34347211 */ /* 0x000fe400078f18ff */
[----:B------:R-:W-:Y:S02]  /*04f0*/  SHF.R.S32.HI R45, RZ, 0x6, R50 ;  /* 0x00000006ff2d7819 */ /* 0x000fe40000011432 */
[----:B------:R-:W-:-:S02]  /*0500*/  LEA.HI R51, R49, R46, RZ, 0x1 ;  /* 0x0000002e31337211 */ /* 0x000fc400078f08ff */
[----:B------:R-:W-:Y:S02]  /*0510*/  LEA.HI R50, R50, R45, RZ, 0x1 ;  /* 0x0000002d32327211 */ /* 0x000fe400078f08ff */
[----:B------:R-:W-:Y:S02]  /*0520*/  LOP3.LUT R52, R52, 0xfffffff8, RZ, 0xc0, !PT ;  /* 0xfffffff834347812 */ /* 0x000fe400078ec0ff */
[--C-:B------:R-:W-:Y:S02]  /*0530*/  SHF.R.S32.HI R40, RZ, 0x4, R44.reuse ;  /* 0x00000004ff287819 */ /* 0x100fe4000001142c */
[----:B------:R-:W-:Y:S01]  /*0540*/  SHF.R.S32.HI R49, RZ, 0x1f, R44 ;  /* 0x0000001fff317819 */ /* 0x000fe2000001142c */
[----:B------:R-:W-:Y:S01]  /*0550*/  IMAD.IADD R52, R47, 0x1, -R52 ;  /* 0x000000012f347824 */ /* 0x000fe200078e0a34 */
[----:B------:R-:W-:Y:S02]  /*0560*/  LOP3.LUT R50, R50, 0xfffffffe, RZ, 0xc0, !PT ;  /* 0xfffffffe32327812 */ /* 0x000fe400078ec0ff */
[----:B------:R-:W-:-:S02]  /*0570*/  LOP3.LUT R44, R44, 0xfffffff0, RZ, 0xc0, !PT ;  /* 0xfffffff02c2c7812 */ /* 0x000fc400078ec0ff */
[----:B------:R-:W-:Y:S02]  /*0580*/  IADD3 R50, R45, -R50, RZ ;  /* 0x800000322d327210 */ /* 0x000fe40007ffe0ff */
[----:B------:R-:W-:Y:S01]  /*0590*/  SHF.R.S32.HI R45, RZ, 0x1f, R52 ;  /* 0x0000001fff2d7819 */ /* 0x000fe20000011434 */
[----:B------:R-:W-:Y:S01]  /*05a0*/  IMAD.IADD R44, R43, 0x1, -R44 ;  /* 0x000000012b2c7824 */ /* 0x000fe200078e0a2c */
[----:B------:R-:W-:Y:S02]  /*05b0*/  LEA.HI R49, R49, R40, RZ, 0x2 ;  /* 0x0000002831317211 */ /* 0x000fe400078f10ff */
[----:B------:R-:W-:Y:S02]  /*05c0*/  LEA.HI R45, R45, R52, RZ, 0x2 ;  /* 0x000000342d2d7211 */ /* 0x000fe400078f10ff */
[----:B------:R-:W-:Y:S02]  /*05d0*/  LOP3.LUT R51, R51, 0xfffffe, RZ, 0xc0, !PT ;  /* 0x00fffffe33337812 */ /* 0x000fe400078ec0ff */
[----:B------:R-:W-:-:S02]  /*05e0*/  LOP3.LUT R49, R49, 0xffffffc, RZ, 0xc0, !PT ;  /* 0x0ffffffc31317812 */ /* 0x000fc400078ec0ff */
[----:B------:R-:W-:Y:S01]  /*05f0*/  LOP3.LUT R48, R48, 0xffffff80, RZ, 0xc0, !PT ;  /* 0xffffff8030307812 */ /* 0x000fe200078ec0ff */
[----:B------:R-:W-:Y:S02]  /*0600*/  IMAD.IADD R46, R46, 0x1, -R51 ;  /* 0x000000012e2e7824 */ /* 0x000fe400078e0a33 */
[----:B------:R-:W-:Y:S02]  /*0610*/  IMAD.IADD R49, R40, 0x1, -R49 ;  /* 0x0000000128317824 */ /* 0x000fe400078e0a31 */
[----:B------:R-:W-:Y:S02]  /*0620*/  IMAD R39, R46, 0x100, R39 ;  /* 0x000001002e277824 */ /* 0x000fe400078e0227 */
[----:B------:R-:W-:Y:S01]  /*0630*/  IMAD R48, R49, 0x10, R48 ;  /* 0x0000001031307824 */ /* 0x000fe200078e0230 */
[----:B--2---:R0:W-:Y:S04]  /*0640*/  STS.128 [R43.X16], R4 ;  /* 0x000000042b007388 */ /* 0x0041e8000000cc00 */
[----:B---3--:R1:W-:Y:S04]  /*0650*/  STS.128 [R43.X16+0x1000], R8 ;  /* 0x001000082b007388 */ /* 0x0083e8000000cc00 */
[----:B----4-:R-:W-:Y:S04]  /*0660*/  STS.128 [R43.X16+0x2000], R12 ;  /* 0x0020000c2b007388 */ /* 0x010fe8000000cc00 */
[----:B-----5:R-:W-:Y:S04]  /*0670*/  STS.128 [R43.X16+0x3000], R16 ;  /* 0x003000102b007388 */ /* 0x020fe8000000cc00 */
[----:B------:R-:W-:Y:S01]  /*0680*/  STS.128 [R43.X16+0x4000], R20 ;  /* 0x004000142b007388 */ /* 0x000fe2000000cc00 */
[----:B0-----:R-:W-:Y:S01]  /*0690*/  IMAD.SHL.U32 R6, R50, 0x40, RZ ;  /* 0x0000004032067824 */ /* 0x001fe200078e00ff */
[C---:B------:R-:W-:Y:S01]  /*06a0*/  LEA.HI R5, R44.reuse, R44, RZ, 0x1 ;  /* 0x0000002c2c057211 */ /* 0x040fe200078f08ff */
[----:B------:R-:W-:Y:S01]  /*06b0*/  IMAD.SHL.U32 R4, R44, 0x8, RZ ;  /* 0x000000082c047824 */ /* 0x000fe200078e00ff */
[----:B------:R-:W-:Y:S01]  /*06c0*/  STS.128 [R43.X16+0x5000], R24 ;  /* 0x005000182b007388 */ /* 0x000fe2000000cc00 */
[----:B------:R-:W-:Y:S01]  /*06d0*/  IMAD.SHL.U32 R50, R50, 0x8, RZ ;  /* 0x0000000832327824 */ /* 0x000fe200078e00ff */
[----:B------:R-:W-:Y:S01]  /*06e0*/  LOP3.LUT R7, R6, 0x40, RZ, 0xc0, !PT ;  /* 0x0000004006077812 */ /* 0x000fe200078ec0ff */
[----:B-1----:R-:W-:Y:S01]  /*06f0*/  IMAD.SHL.U32 R8, R5, 0x200, RZ ;  /* 0x0000020005087824 */ /* 0x002fe200078e00ff */
[----:B------:R-:W-:Y:S01]  /*0700*/  STS.128 [R43.X16+0x6000], R28 ;  /* 0x0060001c2b007388 */ /* 0x000fe2000000cc00 */
[----:B------:R-:W-:-:S02]  /*0710*/  LOP3.LUT R5, R45, 0x7fffffc, RZ, 0xc0, !PT ;  /* 0x07fffffc2d057812 */ /* 0x000fc400078ec0ff */
[----:B------:R-:W-:Y:S01]  /*0720*/  LOP3.LUT R6, R7, 0x8, R4, 0xf8, !PT ;  /* 0x0000000807067812 */ /* 0x000fe200078ef804 */
[----:B------:R-:W-:Y:S01]  /*0730*/  STS.128 [R43.X16+0x7000], R32 ;  /* 0x007000202b007388 */ /* 0x000fe2000000cc00 */
[----:B------:R-:W-:Y:S01]  /*0740*/  SHF.R.U32.HI R7, RZ, 0x3, R7 ;  /* 0x00000003ff077819 */ /* 0x000fe20000011607 */
[----:B------:R-:W-:Y:S01]  /*0750*/  IMAD.IADD R52, R52, 0x1, -R5 ;  /* 0x0000000134347824 */ /* 0x000fe200078e0a05 */
[----:B------:R-:W-:Y:S01]  /*0760*/  LOP3.LUT R5, R8, 0x7ffffc00, RZ, 0xc0, !PT ;  /* 0x7ffffc0008057812 */ /* 0x000fe200078ec0ff */
[----:B------:R-:W-:Y:S01]  /*0770*/  BAR.SYNC.DEFER_BLOCKING 0x0 ;  /* 0x0000000000007b1d */ /* 0x000fe20000010000 */
[----:B------:R-:W-:Y:S01]  /*0780*/  LOP3.LUT R6, R6, R7, RZ, 0x3c, !PT ;  /* 0x0000000706067212 */ /* 0x000fe200078e3cff */
[----:B------:R-:W-:Y:S01]  /*0790*/  IMAD R52, R52, 0x10, R39 ;  /* 0x0000001034347824 */ /* 0x000fe200078e0227 */
[----:B------:R-:W-:Y:S02]  /*07a0*/  SHF.L.U32 R45, R45, 0x4, RZ ;  /* 0x000000042d2d7819 */ /* 0x000fe400000006ff */
[----:B------:R-:W-:-:S02]  /*07b0*/  IADD3 R48, R6, R48, R5 ;  /* 0x0000003006307210 */ /* 0x000fc40007ffe005 */
[----:B------:R-:W-:Y:S02]  /*07c0*/  LOP3.LUT R45, R45, 0x40, RZ, 0xc0, !PT ;  /* 0x000000402d2d7812 */ /* 0x000fe400078ec0ff */
[----:B------:R-:W-:Y:S02]  /*07d0*/  ISETP.GE.AND P1, PT, R4, c[0x0][0x194], PT ;  /* 0x0000650004007a0c */ /* 0x000fe40003f26270 */
[----:B------:R-:W-:Y:S02]  /*07e0*/  LOP3.LUT R50, R45, 0x8, R50, 0xf8, !PT ;  /* 0x000000082d327812 */ /* 0x000fe400078ef832 */
[----:B------:R-:W-:-:S04]  /*07f0*/  SHF.R.U32.HI R45, RZ, 0x3, R45 ;  /* 0x00000003ff2d7819 */ /* 0x000fc8000001162d */
[----:B------:R-:W-:-:S05]  /*0800*/  LOP3.LUT R7, R50, R45, RZ, 0x3c, !PT ;  /* 0x0000002d32077212 */ /* 0x000fca00078e3cff */
[----:B------:R-:W-:Y:S01]  /*0810*/  IMAD.IADD R7, R7, 0x1, R52 ;  /* 0x0000000107077824 */ /* 0x000fe200078e0234 */
[----:B------:R-:W0:Y:S04]  /*0820*/  LDS R33, [R43.X4+0x400] ;  /* 0x000400002b217984 */ /* 0x000e280000004800 */
[----:B------:R-:W1:Y:S04]  /*0830*/  LDS R32, [R43.X4+0x800] ;  /* 0x000800002b207984 */ /* 0x000e680000004800 */
[----:B------:R-:W2:Y:S04]  /*0840*/  LDS R31, [R43.X4+0xc00] ;  /* 0x000c00002b1f7984 */ /* 0x000ea80000004800 */
[----:B------:R-:W3:Y:S04]  /*0850*/  LDS R34, [R43.X4] ;  /* 0x000000002b227984 */ /* 0x000ee80000004800 */
[----:B------:R-:W4:Y:S04]  /*0860*/  LDS R25, [R43.X4+0x1000] ;  /* 0x001000002b197984 */ /* 0x000f280000004800 */
[----:B------:R-:W5:Y:S04]  /*0870*/  LDS R30, [R43.X4+0x1400] ;  /* 0x001400002b1e7984 */ /* 0x000f680000004800 */
[----:B------:R-:W5:Y:S04]  /*0880*/  LDS R27, [R43.X4+0x2c00] ;  /* 0x002c00002b1b7984 */ /* 0x000f680000004800 */
[----:B------:R-:W5:Y:S04]  /*0890*/  LDS R24, [R43.X4+0x3000] ;  /* 0x003000002b187984 */ /* 0x000f680000004800 */
[----:B------:R-:W5:Y:S04]  /*08a0*/  LDS R26, [R43.X4+0x3400] ;  /* 0x003400002b1a7984 */ /* 0x000f680000004800 */
[----:B------:R-:W5:Y:S04]  /*08b0*/  LDS R21, [R43.X4+0x2800] ;  /* 0x002800002b157984 */ /* 0x000f680000004800 */
[----:B------:R-:W5:Y:S01]  /*08c0*/  LDS R18, [R43.X4+0x4c00] ;  /* 0x004c00002b127984 */ /* 0x000f620000004800 */
[----:B0-----:R-:W-:-:S03]  /*08d0*/  FMUL.FTZ R35, R33, c[0x0][0x1b8] ;  /* 0x00006e0021237a20 */ /* 0x001fc60000410000 */
[----:B------:R-:W0:Y:S01]  /*08e0*/  LDS R23, [R43.X4+0x1800] ;  /* 0x001800002b177984 */ /* 0x000e220000004800 */
[----:B-1----:R-:W-:-:S03]  /*08f0*/  FMUL.FTZ R39, R32, c[0x0][0x1b8] ;  /* 0x00006e0020277a20 */ /* 0x002fc60000410000 */
        /* <DEDUP_REMOVED lines=20> */
[----:B------:R-:W-:Y:S01]  /*0a40*/  F2FP.PACK_AB R25, R26, R27 ;  /* 0x0000001b1a19723e */ /* 0x000fe200000000ff */
[----:B------:R-:W-:Y:S01]  /*0a50*/  FMUL.FTZ R27, R18, c[0x0][0x1b8] ;  /* 0x00006e00121b7a20 */ /* 0x000fe20000410000 */
[----:B------:R-:W-:Y:S01]  /*0a60*/  F2FP.PACK_AB R24, R46, R39 ;  /* 0x000000272e18723e */ /* 0x000fe200000000ff */
        /* <DEDUP_REMOVED lines=19> */
[----:B------:R-:W-:Y:S01]  /*0ba0*/  FMUL.FTZ R19, R19, c[0x0][0x1b8] ;  /* 0x00006e0013137a20 */ /* 0x000fe20000410000 */
[----:B------:R-:W-:Y:S02]  /*0bb0*/  F2FP.PACK_AB R23, R28, R29 ;  /* 0x0000001d1c17723e */ /* 0x000fe400000000ff */
[----:B------:R-:W5:Y:S01]  /*0bc0*/  LDS R32, [R43.X4+0x7800] ;  /* 0x007800002b207984 */ /* 0x000f620000004800 */
[----:B------:R-:W-:Y:S01]  /*0bd0*/  FMUL.FTZ R14, R14, c[0x0][0x1b8] ;  /* 0x00006e000e0e7a20 */ /* 0x000fe20000410000 */
[----:B------:R-:W-:-:S02]  /*0be0*/  F2FP.PACK_AB R19, R19, R26 ;  /* 0x0000001a1313723e */ /* 0x000fc400000000ff */
[----:B------:R1:W5:Y:S01]  /*0bf0*/  LDS R33, [R43.X4+0x7c00] ;  /* 0x007c00002b217984 */ /* 0x0003620000004800 */
[----:B------:R-:W-:Y:S01]  /*0c00*/  FMUL.FTZ R13, R13, c[0x0][0x1b8] ;  /* 0x00006e000d0d7a20 */ /* 0x000fe20000410000 */
[----:B------:R-:W-:Y:S01]  /*0c10*/  F2FP.PACK_AB R14, R27, R14 ;  /* 0x0000000e1b0e723e */ /* 0x000fe200000000ff */
[----:B0-----:R-:W-:-:S03]  /*0c20*/  FMUL.FTZ R12, R12, c[0x0][0x1b8] ;  /* 0x00006e000c0c7a20 */ /* 0x001fc60000410000 */
[----:B------:R-:W-:Y:S01]  /*0c30*/  F2FP.PACK_AB R13, R18, R13 ;  /* 0x0000000d120d723e */ /* 0x000fe200000000ff */
[----:B-1----:R-:W-:Y:S02]  /*0c40*/  FMUL.FTZ R17, R16, c[0x0][0x1b8] ;  /* 0x00006e0010117a20 */ /* 0x002fe40000410000 */
[----:B------:R-:W-:Y:S02]  /*0c50*/  IMAD.SHL.U32 R16, R7, 0x2, RZ ;  /* 0x0000000207107824 */ /* 0x000fe400078e00ff */
[----:B--2---:R-:W-:Y:S01]  /*0c60*/  FMUL.FTZ R5, R5, c[0x0][0x1b8] ;  /* 0x00006e0005057a20 */ /* 0x004fe20000410000 */
[----:B------:R-:W-:Y:S01]  /*0c70*/  F2FP.PACK_AB R12, R17, R12 ;  /* 0x0000000c110c723e */ /* 0x000fe200000000ff */
[----:B------:R-:W-:Y:S01]  /*0c80*/  IMAD R17, R0, c[0x0][0x1a8], RZ ;  /* 0x00006a0000117a24 */ /* 0x000fe200078e02ff */
[----:B------:R-:W-:Y:S01]  /*0c90*/  STS [R16+0x8000], R34 ;  /* 0x0080002210007388 */ /* 0x000fe20000000800 */
[----:B---3--:R-:W-:Y:S01]  /*0ca0*/  FMUL.FTZ R10, R10, c[0x0][0x1b8] ;  /* 0x00006e000a0a7a20 */ /* 0x008fe20000410000 */
[----:B------:R-:W-:Y:S01]  /*0cb0*/  IADD3 R0, R40, 0x10, RZ ;  /* 0x0000001028007810 */ /* 0x000fe20007ffe0ff */
[----:B------:R-:W-:Y:S01]  /*0cc0*/  IMAD R17, R42, c[0x0][0x1ac], R17 ;  /* 0x00006b002a117a24 */ /* 0x000fe200078e0211 */
[----:B------:R-:W-:Y:S01]  /*0cd0*/  STS [R16+0x8100], R35 ;  /* 0x0081002310007388 */ /* 0x000fe20000000800 */
[----:B----4-:R-:W-:Y:S01]  /*0ce0*/  FMUL.FTZ R6, R6, c[0x0][0x1b8] ;  /* 0x00006e0006067a20 */ /* 0x010fe20000410000 */
[----:B------:R-:W-:-:S02]  /*0cf0*/  F2FP.PACK_AB R7, R10, R5 ;  /* 0x000000050a07723e */ /* 0x000fc400000000ff */
[----:B------:R-:W-:Y:S01]  /*0d00*/  STS [R16+0x9000], R23 ;  /* 0x0090001710007388 */ /* 0x000fe20000000800 */
[----:B-----5:R-:W-:Y:S01]  /*0d10*/  FMUL.FTZ R9, R9, c[0x0][0x1b8] ;  /* 0x00006e0009097a20 */ /* 0x020fe20000410000 */
[--C-:B------:R-:W-:Y:S02]  /*0d20*/  SHF.R.S32.HI R5, RZ, 0x1f, R4.reuse ;  /* 0x0000001fff057819 */ /* 0x100fe40000011404 */
[----:B------:R-:W-:Y:S01]  /*0d30*/  STS [R16+0x9100], R24 ;  /* 0x0091001810007388 */ /* 0x000fe20000000800 */
[----:B------:R-:W-:Y:S01]  /*0d40*/  FMUL.FTZ R8, R8, c[0x0][0x1b8] ;  /* 0x00006e0008087a20 */ /* 0x000fe20000410000 */
[----:B------:R-:W-:Y:S01]  /*0d50*/  F2FP.PACK_AB R15, R9, R6 ;  /* 0x00000006090f723e */ /* 0x000fe200000000ff */
[----:B------:R-:W-:Y:S01]  /*0d60*/  IMAD.SHL.U32 R6, R48, 0x2, RZ ;  /* 0x0000000230067824 */ /* 0x000fe200078e00ff */
[----:B------:R-:W-:Y:S01]  /*0d70*/  STS [R16+0x8400], R21 ;  /* 0x0084001510007388 */ /* 0x000fe20000000800 */
[----:B------:R-:W-:Y:S02]  /*0d80*/  FMUL.FTZ R31, R31, c[0x0][0x1b8] ;  /* 0x00006e001f1f7a20 */ /* 0x000fe40000410000 */
[----:B------:R-:W-:Y:S01]  /*0d90*/  IMAD.WIDE.U32 R42, R42, c[0x0][0x1a8], R4 ;  /* 0x00006a002a2a7a25 */ /* 0x000fe200078e0004 */
[----:B------:R-:W-:Y:S01]  /*0da0*/  STS [R16+0x8500], R22 ;  /* 0x0085001610007388 */ /* 0x000fe20000000800 */
[----:B------:R-:W-:Y:S01]  /*0db0*/  CS2R R4, SRZ ;  /* 0x0000000000047805 */ /* 0x000fe2000001ff00 */
[----:B------:R-:W-:Y:S01]  /*0dc0*/  F2FP.PACK_AB R31, R31, R8 ;  /* 0x000000081f1f723e */ /* 0x000fe200000000ff */
[----:B------:R-:W-:Y:S01]  /*0dd0*/  FMUL.FTZ R32, R32, c[0x0][0x1b8] ;  /* 0x00006e0020207a20 */ /* 0x000fe20000410000 */
[----:B------:R-:W-:Y:S01]  /*0de0*/  STS [R16+0x9400], R25 ;  /* 0x0094001910007388 */ /* 0x000fe20000000800 */
[----:B------:R-:W-:Y:S01]  /*0df0*/  FMUL.FTZ R33, R33, c[0x0][0x1b8] ;  /* 0x00006e0021217a20 */ /* 0x000fe20000410000 */
[----:B------:R-:W-:Y:S01]  /*0e00*/  @P0 MOV R4, R41 ;  /* 0x0000002900040202 */ /* 0x000fe20000000f00 */
[----:B------:R-:W-:Y:S01]  /*0e10*/  IMAD.IADD R43, R43, 0x1, R17 ;  /* 0x000000012b2b7824 */ /* 0x000fe200078e0211 */
[----:B------:R-:W-:Y:S01]  /*0e20*/  STS [R16+0x9500], R11 ;  /* 0x0095000b10007388 */ /* 0x000fe20000000800 */
[----:B------:R-:W-:-:S02]  /*0e30*/  @P0 SHF.R.S32.HI R5, RZ, 0x1f, R41 ;  /* 0x0000001fff050819 */ /* 0x000fc40000011429 */
[----:B------:R-:W-:Y:S01]  /*0e40*/  F2FP.PACK_AB R32, R33, R32 ;  /* 0x000000202120723e */ /* 0x000fe200000000ff */
[----:B------:R-:W-:Y:S04]  /*0e50*/  STS [R16+0xa000], R19 ;  /* 0x00a0001310007388 */ /* 0x000fe80000000800 */
[----:B------:R-:W-:Y:S04]  /*0e60*/  STS [R16+0xa100], R14 ;  /* 0x00a1000e10007388 */ /* 0x000fe80000000800 */
[----:B------:R0:W-:Y:S04]  /*0e70*/  STS [R16+0xb000], R7 ;  /* 0x00b0000710007388 */ /* 0x0001e80000000800 */
[----:B------:R-:W-:Y:S04]  /*0e80*/  STS [R16+0xb100], R15 ;  /* 0x00b1000f10007388 */ /* 0x000fe80000000800 */
[----:B------:R1:W-:Y:S01]  /*0e90*/  STS [R16+0xa400], R13 ;  /* 0x00a4000d10007388 */ /* 0x0003e20000000800 */
[----:B0-----:R-:W-:-:S03]  /*0ea0*/  IADD3 R7, R40, 0x30, RZ ;  /* 0x0000003028077810 */ /* 0x001fc60007ffe0ff */
[----:B------:R0:W-:Y:S04]  /*0eb0*/  STS [R16+0xa500], R12 ;  /* 0x00a5000c10007388 */ /* 0x0001e80000000800 */
[----:B------:R2:W-:Y:S01]  /*0ec0*/  STS [R16+0xb400], R31 ;  /* 0x00b4001f10007388 */ /* 0x0005e20000000800 */
[----:B-1----:R-:W-:-:S03]  /*0ed0*/  IMNMX R13, R2, 0x40, PT ;  /* 0x00000040020d7817 */ /* 0x002fc60003800200 */
[----:B------:R2:W-:Y:S01]  /*0ee0*/  STS [R16+0xb500], R32 ;  /* 0x00b5002010007388 */ /* 0x0005e20000000800 */
[----:B------:R-:W-:-:S03]  /*0ef0*/  IADD3 R2, R40, 0x20, RZ ;  /* 0x0000002028027810 */ /* 0x000fc60007ffe0ff */
[----:B------:R-:W-:Y:S01]  /*0f00*/  BAR.SYNC.DEFER_BLOCKING 0x0 ;  /* 0x0000000000007b1d */ /* 0x000fe20000010000 */
[-C--:B------:R-:W-:Y:S02]  /*0f10*/  ISETP.GE.OR P2, PT, R0, R13.reuse, P1 ;  /* 0x0000000d0000720c */ /* 0x080fe40000f46670 */
[-C--:B------:R-:W-:Y:S02]  /*0f20*/  ISETP.GE.OR P3, PT, R2, R13.reuse, P1 ;  /* 0x0000000d0200720c */ /* 0x080fe40000f66670 */
[-C--:B------:R-:W-:Y:S01]  /*0f30*/  ISETP.GE.OR P4, PT, R7, R13.reuse, P1 ;  /* 0x0000000d0700720c */ /* 0x080fe20000f86670 */
[----:B------:R-:W-:Y:S01]  /*0f40*/  IMAD R7, R3, c[0x0][0x1b0], RZ ;  /* 0x00006c0003077a24 */ /* 0x000fe200078e02ff */
[C---:B------:R-:W-:Y:S02]  /*0f50*/  ISETP.GE.OR P1, PT, R40.reuse, R13, P1 ;  /* 0x0000000d2800720c */ /* 0x040fe40000f26670 */
[----:B------:R-:W-:Y:S01]  /*0f60*/  IADD3 R2, P0, R40, R4, RZ ;  /* 0x0000000428027210 */ /* 0x000fe20007f1e0ff */
[----:B------:R-:W-:Y:S01]  /*0f70*/  IMAD R7, R38, c[0x0][0x1b4], R7 ;  /* 0x00006d0026077a24 */ /* 0x000fe200078e0207 */
[----:B0-----:R-:W-:Y:S01]  /*0f80*/  LEA R12, R48, 0x8000, 0x1 ;  /* 0x00008000300c7811 */ /* 0x001fe200078e08ff */
[----:B------:R-:W-:Y:S01]  /*0f90*/  IMAD.WIDE.U32 R38, R38, c[0x0][0x1b0], R42 ;  /* 0x00006c0026267a25 */ /* 0x000fe200078e002a */
[----:B------:R-:W-:-:S05]  /*0fa0*/  LEA.HI.X.SX32 R3, R40, R5, 0x1, P0 ;  /* 0x0000000528037211 */ /* 0x000fca00000f0eff */
[----:B------:R-:W-:-:S04]  /*0fb0*/  IMAD.WIDE R36, R36, 0x40, R2 ;  /* 0x0000004024247825 */ /* 0x000fc800078e0202 */
[----:B------:R-:W-:Y:S01]  /*0fc0*/  IMAD.IADD R3, R39, 0x1, R7 ;  /* 0x0000000127037824 */ /* 0x000fe200078e0207 */
[----:B------:R2:W0:Y:S01]  /*0fd0*/  LDS.128 R8, [R6+0x8600] ;  /* 0x0086000006087984 */ /* 0x0004220000000c00 */
[----:B------:R-:W-:Y:S05]  /*0fe0*/  @P1 BRA `(.L_x_2239) ;  /* 0x0000009000001947 */ /* 0x000fea0003800000 */
[----:B------:R-:W1:Y:S01]  /*0ff0*/  LDS.128 R12, [R12] ;  /* 0x000000000c0c7984 */ /* 0x000e620000000c00 */
[----:B------:R-:W-:Y:S02]  /*1000*/  IMAD R7, R37, c[0x0][0x1a0], RZ ;  /* 0x0000680025077a24 */ /* 0x000fe400078e02ff */
[----:B------:R-:W-:Y:S02]  /*1010*/  IMAD.MOV.U32 R2, RZ, RZ, R38 ;  /* 0x000000ffff027224 */ /* 0x000fe400078e0026 */
[C---:B------:R-:W-:Y:S02]  /*1020*/  IMAD R7, R36.reuse, c[0x0][0x1a4], R7 ;  /* 0x0000690024077a24 */ /* 0x040fe400078e0207 */
[----:B------:R-:W-:-:S04]  /*1030*/  IMAD.WIDE.U32 R4, R36, c[0x0][0x1a0], R2 ;  /* 0x0000680024047a25 */ /* 0x000fc800078e0002 */
[----:B------:R-:W-:Y:S01]  /*1040*/  IMAD.IADD R5, R5, 0x1, R7 ;  /* 0x0000000105057824 */ /* 0x000fe200078e0207 */
[----:B--2---:R-:W-:-:S04]  /*1050*/  LEA R16, P0, R4, c[0x0][0x188], 0x1 ;  /* 0x0000620004107a11 */ /* 0x004fc800078008ff */
[----:B------:R-:W-:-:S05]  /*1060*/  LEA.HI.X R17, R4, c[0x0][0x18c], R5, 0x1, P0 ;  /* 0x0000630004117a11 */ /* 0x000fca00000f0c05 */
[----:B-1----:R1:W-:Y:S04]  /*1070*/  STG.E.128 [R16.64], R12 ;  /* 0x0000000c10007986 */ /* 0x0023e8000c101d04 */
.L_x_2239:
[----:B------:R-:W-:Y:S05]  /*1080*/  BSYNC B0 ;  /* 0x0000000000007941 */ /* 0x000fea0003800000 */
.L_x_2238:
[----:B-1----:R1:W3:Y:S01]  /*1090*/  LDS.128 R12, [R6+0x8200] ;  /* 0x00820000060c7984 */ /* 0x0022e20000000c00 */
[----:B------:R-:W-:Y:S01]  /*10a0*/  BSSY B0, `(.L_x_2240) ;  /* 0x000000d000007945 */ /* 0x000fe20003800000 */
[----:B------:R-:W-:Y:S05]  /*10b0*/  @P2 BRA `(.L_x_2241) ;  /* 0x000000b000002947 */ /* 0x000fea0003800000 */
[----:B------:R-:W-:Y:S01]  /*10c0*/  IADD3 R7, P0, R36, 0x10, RZ ;  /* 0x0000001024077810 */ /* 0x000fe20007f1e0ff */
[----:B------:R-:W-:Y:S02]  /*10d0*/  IMAD.MOV.U32 R4, RZ, RZ, R38 ;  /* 0x000000ffff047224 */ /* 0x000fe400078e0026 */
[----:B------:R-:W-:Y:S02]  /*10e0*/  IMAD.MOV.U32 R5, RZ, RZ, R3 ;  /* 0x000000ffff057224 */ /* 0x000fe400078e0003 */
[----:B------:R-:W-:Y:S02]  /*10f0*/  IMAD.X R0, RZ, RZ, R37, P0 ;  /* 0x000000ffff007224 */ /* 0x000fe400000e0625 */
[----:B------:R-:W-:-:S04]  /*1100*/  IMAD.WIDE.U32 R4, R7, c[0x0][0x1a0], R4 ;  /* 0x0000680007047a25 */ /* 0x000fc800078e0004 */
[----:B------:R-:W-:Y:S01]  /*1110*/  IMAD R0, R0, c[0x0][0x1a0], RZ ;  /* 0x0000680000007a24 */ /* 0x000fe200078e02ff */
[----:B--2---:R-:W-:-:S03]  /*1120*/  LEA R16, P0, R4, c[0x0][0x188], 0x1 ;  /* 0x0000620004107a11 */ /* 0x004fc600078008ff */
[----:B------:R-:W-:-:S04]  /*1130*/  IMAD R7, R7, c[0x0][0x1a4], R0 ;  /* 0x0000690007077a24 */ /* 0x000fc800078e0200 */
[----:B------:R-:W-:-:S05]  /*1140*/  IMAD.IADD R5, R5, 0x1, R7 ;  /* 0x0000000105057824 */ /* 0x000fca00078e0207 */
[----:B------:R-:W-:-:S05]  /*1150*/  LEA.HI.X R17, R4, c[0x0][0x18c], R5, 0x1, P0 ;  /* 0x0000630004117a11 */ /* 0x000fca00000f0c05 */
[----:B---3--:R2:W-:Y:S02]  /*1160*/  STG.E.128 [R16.64], R12 ;  /* 0x0000000c10007986 */ /* 0x0085e4000c101d04 */
.L_x_2241:
[----:B------:R-:W-:Y:S05]  /*1170*/  BSYNC B0 ;  /* 0x0000000000007941 */ /* 0x000fea0003800000 */
.L_x_2240:
[----:B-12---:R-:W1:Y:S01]  /*1180*/  LDS.128 R4, [R6+0x8400] ;  /* 0x0084000006047984 */ /* 0x006e620000000c00 */
[----:B------:R-:W-:Y:S01]  /*1190*/  BSSY B0, `(.L_x_2242) ;  /* 0x000000d000007945 */ /* 0x000fe20003800000 */
[----:B------:R-:W-:Y:S05]  /*11a0*/  @P3 BRA `(.L_x_2243) ;  /* 0x000000b000003947 */ /* 0x000fea0003800000 */
[----:B---3--:R-:W-:Y:S01]  /*11b0*/  IADD3 R15, P0, R36, 0x20, RZ ;  /* 0x00000020240f7810 */ /* 0x008fe20007f1e0ff */
        /* <DEDUP_REMOVED lines=9> */
[----:B-1----:R1:W-:Y:S02]  /*1250*/  STG.E.128 [R14.64], R4 ;  /* 0x000000040e007986 */ /* 0x0023e4000c101d04 */
.L_x_2243:
[----:B------:R-:W-:Y:S05]  /*1260*/  BSYNC B0 ;  /* 0x0000000000007941 */ /* 0x000fea0003800000 */
.L_x_2242:
[----:B------:R-:W-:Y:S05]  /*1270*/  @P4 EXIT ;  /* 0x000000000000494d */ /* 0x000fea0003800000 */
[----:B-1----:R-:W-:Y:S01]  /*1280*/  IADD3 R5, P0, R36, 0x30, RZ ;  /* 0x0000003024057810 */ /* 0x002fe20007f1e0ff */
[----:B------:R-:W-:-:S04]  /*1290*/  IMAD.MOV.U32 R2, RZ, RZ, R38 ;  /* 0x000000ffff027224 */ /* 0x000fc800078e0026 */
        /* <DEDUP_REMOVED lines=9> */
.L_x_2244:
        /* <DEDUP_REMOVED lines=13> */
.L_x_2346:


//--------------------- .text._ZN7cutlass13device_kernelIN5flash19enable_sm80_to_sm89INS1_16FlashAttnBwdSm80INS1_25CollectiveMainloopBwdSm80ILi2ELi2EN4cute5tupleIJNS5_1CILi64EEENS7_ILi128EEES9_EEENS_6half_tEfNS_4arch4Sm80ELb1ELb0ELb0ELb1ELb1ELb0ELb0ELb0ELi2ELi2ELi2ELi2ELb0EEENS1_24CollectiveEpilogueBwdGQAISA_fSD_Li256ELb1ELb1EEENS1_25SingleTileBwdLPTSchedulerILb1ELi128ELb1EEEEEEEEEvNT_6ParamsE --------------------------
	.section	.text._ZN7cutlass13device_kernelIN5flash19enable_sm80_to_sm89INS1_16FlashAttnBwdSm80INS1_25CollectiveMainloopBwdSm80ILi2ELi2EN4cute5tupleIJNS5_1CILi64EEENS7_ILi128EEES9_EEENS_6half_tEfNS_4arch4Sm80ELb1ELb0ELb0ELb1ELb1ELb0ELb0ELb0ELi2ELi2ELi2ELi2ELb0EEENS1_24CollectiveEpilogueBwdGQAISA_fSD_Li256ELb1ELb1EEENS1_25SingleTileBwdLPTSchedulerILb1ELi128ELb1EEEEEEEEEvNT_6ParamsE,"ax",@progbits
	.sectioninfo	@"SHI_REGISTERS=255"
	.align	128
.text._ZN7cutlass13device_kernelIN5flash19enable_sm80_to_sm89INS1_16FlashAttnBwdSm80INS1_25CollectiveMainloopBwdSm80ILi2ELi2EN4cute5tupleIJNS5_1CILi64EEENS7_ILi128EEES9_EEENS_6half_tEfNS_4arch4Sm80ELb1ELb0ELb0ELb1ELb1ELb0ELb0ELb0ELi2ELi2ELi2ELi2ELb0EEENS1_24CollectiveEpilogueBwdGQAISA_fSD_Li256ELb1ELb1EEENS1_25SingleTileBwdLPTSchedulerILb1ELi128ELb1EEEEEEEEEvNT_6ParamsE:
        .type           _ZN7cutlass13device_kernelIN5flash19enable_sm80_to_sm89INS1_16FlashAttnBwdSm80INS1_25CollectiveMainloopBwdSm80ILi2ELi2EN4cute5tupleIJNS5_1CILi64EEENS7_ILi128EEES9_EEENS_6half_tEfNS_4arch4Sm80ELb1ELb0ELb0ELb1ELb1ELb0ELb0ELb0ELi2ELi2ELi2ELi2ELb0EEENS1_24CollectiveEpilogueBwdGQAISA_fSD_Li256ELb1ELb1EEENS1_25SingleTileBwdLPTSchedulerILb1ELi128ELb1EEEEEEEEEvNT_6ParamsE,@function
        .size           _ZN7cutlass13device_kernelIN5flash19enable_sm80_to_sm89INS1_16FlashAttnBwdSm80INS1_25CollectiveMainloopBwdSm80ILi2ELi2EN4cute5tupleIJNS5_1CILi64EEENS7_ILi128EEES9_EEENS_6half_tEfNS_4arch4Sm80ELb1ELb0ELb0ELb1ELb1ELb0ELb0ELb0ELi2ELi2ELi2ELi2ELb0EEENS1_24CollectiveEpilogueBwdGQAISA_fSD_Li256ELb1ELb1EEENS1_25SingleTileBwdLPTSchedulerILb1ELi128ELb1EEEEEEEEEvNT_6ParamsE,(.L_x_2347 - _ZN7cutlass13device_kernelIN5flash19enable_sm80_to_sm89INS1_16FlashAttnBwdSm80INS1_25CollectiveMainloopBwdSm80ILi2ELi2EN4cute5tupleIJNS5_1CILi64EEENS7_ILi128EEES9_EEENS_6half_tEfNS_4arch4Sm80ELb1ELb0ELb0ELb1ELb1ELb0ELb0ELb0ELi2ELi2ELi2ELi2ELb0EEENS1_24CollectiveEpilogueBwdGQAISA_fSD_Li256ELb1ELb1EEENS1_25SingleTileBwdLPTSchedulerILb1ELi128ELb1EEEEEEEEEvNT_6ParamsE)
        .other          _ZN7cutlass13device_kernelIN5flash19enable_sm80_to_sm89INS1_16FlashAttnBwdSm80INS1_25CollectiveMainloopBwdSm80ILi2ELi2EN4cute5tupleIJNS5_1CILi64EEENS7_ILi128EEES9_EEENS_6half_tEfNS_4arch4Sm80ELb1ELb0ELb0ELb1ELb1ELb0ELb0ELb0ELi2ELi2ELi2ELi2ELb0EEENS1_24CollectiveEpilogueBwdGQAISA_fSD_Li256ELb1ELb1EEENS1_25SingleTileBwdLPTSchedulerILb1ELi128ELb1EEEEEEEEEvNT_6ParamsE,@"STO_CUDA_ENTRY STV_DEFAULT"
_ZN7cutlass13device_kernelIN5flash19enable_sm80_to_sm89INS1_16FlashAttnBwdSm80INS1_25CollectiveMainloopBwdSm80ILi2ELi2EN4cute5tupleIJNS5_1CILi64EEENS7_ILi128EEES9_EEENS_6half_tEfNS_4arch4Sm80ELb1ELb0ELb0ELb1ELb1ELb0ELb0ELb0ELi2ELi2ELi2ELi2ELb0EEENS1_24CollectiveEpilogueBwdGQAISA_fSD_Li256ELb1ELb1EEENS1_25SingleTileBwdLPTSchedulerILb1ELi128ELb1EEEEEEEEEvNT_6ParamsE:
        /* <DEDUP_REMOVED lines=30> */
.L_x_2246:
[----:B------:R-:W-:Y:S02]  /*01e0*/  ULDC UR9, c[0x0][0x3b4] ;  /* 0x0000ed0000097ab9 */ /* 0x000fe40000000800 */
[----:B------:R-:W-:Y:S02]  /*01f0*/  UISETP.NE.AND UP0, UPT, UR9, 0x1, UPT ;  /* 0x000000010900788c */ /* 0x000fe4000bf05270 */
[----:B------:R-:W-:Y:S02]  /*0200*/  ULDC.64 UR4, c[0x0][0x3b8] ;  /* 0x0000ee0000047ab9 */ /* 0x000fe40000000a00 */
[----:B------:R-:W-:Y:S02]  /*0210*/  UIMAD.WIDE.U32 UR10, UR8, UR4, URZ ;  /* 0x00000004080a72a5 */ /* 0x000fe4000f8e003f */
[----:B------:R-:W-:-:S05]  /*0220*/  UMOV UR6, UR8 ;  /* 0x0000000800067c82 */ /* 0x000fca0008000000 */
[----:B------:R-:W-:-:S04]  /*0230*/  @UP0 USHF.R.U32.HI UR6, URZ, UR5, UR11 ;  /* 0x000000053f060299 */ /* 0x000fc8000801160b */
[----:B------:R-:W-:-:S04]  /*0240*/  UIMAD UR9, UR6, UR9, URZ ;  /* 0x00000009060972a4 */ /* 0x000fc8000f8e023f */
.L_x_2247:
        /* <DEDUP_REMOVED lines=22> */
.L_x_2248:
        /* <DEDUP_REMOVED lines=14> */
.L_x_2250:
[----:B------:R-:W-:Y:S02]  /*0490*/  ULDC UR5, c[0x0][0x3dc] ;  /* 0x0000f70000057ab9 */ /* 0x000fe40000000800 */
.L_x_2249:
        /* <DEDUP_REMOVED lines=9> */
.L_x_2245:
        /* <DEDUP_REMOVED lines=21> */
.L_x_2252:
[----:B------:R-:W-:Y:S02]  /*0680*/  ULDC UR9, c[0x0][0x3b4] ;  /* 0x0000ed0000097ab9 */ /* 0x000fe40000000800 */
[----:B------:R-:W-:Y:S02]  /*0690*/  UISETP.NE.AND UP0, UPT, UR9, 0x1, UPT ;  /* 0x000000010900788c */ /* 0x000fe4000bf05270 */
[----:B------:R-:W-:Y:S02]  /*06a0*/  ULDC.64 UR4, c[0x0][0x3b8] ;  /* 0x0000ee0000047ab9 */ /* 0x000fe40000000a00 */
[----:B------:R-:W-:Y:S02]  /*06b0*/  UIMAD.WIDE.U32 UR10, UR8, UR4, URZ ;  /* 0x00000004080a72a5 */ /* 0x000fe4000f8e003f */
[----:B------:R-:W-:-:S05]  /*06c0*/  UMOV UR6, UR8 ;  /* 0x0000000800067c82 */ /* 0x000fca0008000000 */
[----:B------:R-:W-:-:S04]  /*06d0*/  @UP0 USHF.R.U32.HI UR6, URZ, UR5, UR11 ;  /* 0x000000053f060299 */ /* 0x000fc8000801160b */
[----:B------:R-:W-:-:S04]  /*06e0*/  UIMAD UR9, UR6, UR9, URZ ;  /* 0x00000009060972a4 */ /* 0x000fc8000f8e023f */
.L_x_2253:
        /* <DEDUP_REMOVED lines=22> */
.L_x_2254:
        /* <DEDUP_REMOVED lines=14> */
.L_x_2256:
[----:B------:R-:W-:Y:S02]  /*0930*/  ULDC UR5, c[0x0][0x3dc] ;  /* 0x0000f70000057ab9 */ /* 0x000fe40000000800 */
.L_x_2255:
        /* <DEDUP_REMOVED lines=8> */
.L_x_2251:
[----:B------:R-:W-:-:S13]  /*09c0*/  ISETP.LE.AND P0, PT, RZ, UR14, PT ;  /* 0x0000000eff007c0c */ /* 0x000fda000bf03270 */
[----:B------:R-:W-:Y:S05]  /*09d0*/  @!P0 EXIT ;  /* 0x000000000000894d */ /* 0x000fea0003800000 */
[----:B------:R-:W-:Y:S02]  /*09e0*/  ULDC.64 UR4, c[0x0][0x2c8] ;  /* 0x0000b20000047ab9 */ /* 0x000fe40000000a00 */
[----:B------:R-:W-:Y:S02]  /*09f0*/  UISETP.NE.U32.AND UP2, UPT, URZ, UR4, UPT ;  /* 0x000000043f00728c */ /* 0x000fe4000bf45070 */
[----:B------:R-:W-:Y:S02]  /*0a00*/  ULDC.64 UR6, c[0x0][0x2d0] ;  /* 0x0000b40000067ab9 */ /* 0x000fe40000000a00 */
[----:B------:R-:W-:Y:S02]  /*0a10*/  UISETP.NE.AND.EX UP2, UPT, URZ, UR5, UPT, UP2 ;  /* 0x000000053f00728c */ /* 0x000fe4000bf45320 */
[----:B------:R-:W-:Y:S02]  /*0a20*/  UISETP.NE.U32.AND UP1, UPT, URZ, UR6, UPT ;  /* 0x000000063f00728c */ /* 0x000fe4000bf25070 */
[----:B------:R-:W-:-:S02]  /*0a30*/  UMOV UR4, 0x4 ;  /* 0x0000000400047882 */ /* 0x000fc40000000000 */
[----:B------:R-:W-:Y:S01]  /*0a40*/  ULDC.64 UR8, c[0x0][0x2c8] ;  /* 0x0000b20000087ab9 */ /* 0x000fe20000000a00 */
[----:B------:R-:W-:Y:S01]  /*0a50*/  PLOP3.LUT P0, PT, PT, PT, UP2, 0x80, 0x0 ;  /* 0x000000000000781c */ /* 0x000fe20003f0f028 */
[----:B------:R-:W-:Y:S02]  /*0a60*/  UIMAD.WIDE UR8, UR14, UR4, UR8 ;  /* 0x000000040e0872a5 */ /* 0x000fe4000f8e0208 */
[----:B------:R-:W-:Y:S02]  /*0a70*/  UISETP.NE.AND.EX UP1, UPT, URZ, UR7, UPT, UP1 ;  /* 0x000000073f00728c */ /* 0x000fe4000bf25310 */
[----:B------:R-:W-:Y:S02]  /*0a80*/  ULDC.64 UR10, c[0x0][0x2d0] ;  /* 0x0000b400000a7ab9 */ /* 0x000fe40000000a00 */
[----:B------:R-:W-:Y:S01]  /*0a90*/  IMAD.U32 R8, RZ, RZ, UR8 ;  /* 0x00000008ff087e24 */ /* 0x000fe2000f8e00ff */
[----:B------:R-:W-:Y:S01]  /*0aa0*/  UIMAD.WIDE UR10, UR14, UR4, UR10 ;  /* 0x000000040e0a72a5 */ /* 0x000fe2000f8e020a */
[----:B------:R-:W-:Y:S01]  /*0ab0*/  IMAD.U32 R9, RZ, RZ, UR9 ;  /* 0x00000009ff097e24 */ /* 0x000fe2000f8e00ff */
[----:B------:R-:W-:Y:S01]  /*0ac0*/  PLOP3.LUT P2, PT, PT, PT, UP1, 0x80, 0x0 ;  /* 0x000000000000781c */ /* 0x000fe20003f4f018 */
[----:B------:R-:W-:-:S02]  /*0ad0*/  ULDC.64 UR6, c[0x0][0x2d8] ;  /* 0x0000b60000067ab9 */ /* 0x000fc40000000a00 */
[----:B------:R-:W-:Y:S01]  /*0ae0*/  UISETP.NE.U32.AND UP0, UPT, URZ, UR6, UPT ;  /* 0x000000063f00728c */ /* 0x000fe2000bf05070 */
[----:B------:R-:W2:Y:S01]  /*0af0*/  @P0 LDG.E R0, [R8.64] ;  /* 0x0000001208000981 */ /* 0x000ea2000c1e1900 */
[----:B------:R-:W-:Y:S01]  /*0b00*/  MOV R2, UR10 ;  /* 0x0000000a00027c02 */ /* 0x000fe20008000f00 */
[----:B------:R-:W-:Y:S01]  /*0b10*/  IMAD.U32 R3, RZ, RZ, UR11 ;  /* 0x0000000bff037e24 */ /* 0x000fe2000f8e00ff */
[----:B------:R-:W-:Y:S01]  /*0b20*/  UISETP.NE.AND.EX UP0, UPT, URZ, UR7, UPT, UP0 ;  /* 0x000000073f00728c */ /* 0x000fe2000bf05300 */
[----:B------:R-:W3:Y:S02]  /*0b30*/  @P0 LDG.E R5, [R8.64] ;  /* 0x0000001208050981 */ /* 0x000ee4000c1e1900 */
[----:B------:R-:W-:-:S03]  /*0b40*/  ULDC.64 UR6, c[0x0][0x2d8] ;  /* 0x0000b60000067ab9 */ /* 0x000fc60000000a00 */
[----:B------:R-:W4:Y:S01]  /*0b50*/  @P2 LDG.E R4, [R2.64] ;  /* 0x0000001202042981 */ /* 0x000f22000c1e1900 */
[----:B------:R-:W-:-:S04]  /*0b60*/  PLOP3.LUT P1, PT, PT, PT, UP0, 0x80, 0x0 ;  /* 0x000000000000781c */ /* 0x000fc80003f2f008 */
        /* <DEDUP_REMOVED lines=19> */
[----:B-----5:R1:W2:Y:S02]  /*0ca0*/  @P1 R2UR UR13, R6 ;  /* 0x00000000060d13c2 */ /* 0x0202a400000e0000 */
[----:B------:R-:W-:Y:S02]  /*0cb0*/  @UP2 UMOV UR9, UR6 ;  /* 0x0000000600092c82 */ /* 0x000fe40008000000 */
[----:B------:R-:W-:-:S02]  /*0cc0*/  UMOV UR8, URZ ;  /* 0x0000003f00087c82 */ /* 0x000fc40008000000 */
        /* <DEDUP_REMOVED lines=10> */
.L_x_2257:
        /* <DEDUP_REMOVED lines=8> */
[----:B---3--:R3:W4:Y:S01]  /*0df0*/  R2UR UR12, R2 ;  /* 0x00000000020c73c2 */ /* 0x00872200000e0000 */
[----:B------:R-:W-:Y:S05]  /*0e00*/  BRA `(.L_x_2259) ;  /* 0x0000006000007947 */ /* 0x000fea0003800000 */
.L_x_2258:
[----:B------:R-:W-:Y:S05]  /*0e10*/  @!P2 BRA `(.L_x_2259) ;  /* 0x000000500000a947 */ /* 0x000fea0003800000 */
[----:B------:R3:W4:Y:S04]  /*0e20*/  LDG.E R0, [R2.64] ;  /* 0x0000001202007981 */ /* 0x000728000c1e1900 */
[----:B---3--:R-:W3:Y:S01]  /*0e30*/  LDG.E R2, [R2.64+0x4] ;  /* 0x0000041202027981 */ /* 0x008ee2000c1e1900 */
[----:B----4-:R-:W4:Y:S08]  /*0e40*/  R2UR UR12, R0 ;  /* 0x00000000000c73c2 */ /* 0x010f3000000e0000 */
[----:B---3--:R-:W4:Y:S02]  /*0e50*/  R2UR UR4, R2 ;  /* 0x00000000020473c2 */ /* 0x008f2400000e0000 */
[----:B----4-:R-:W-:-:S06]  /*0e60*/  UIADD3 UR12, -UR12, UR4, URZ ;  /* 0x000000040c0c7290 */ /* 0x010fcc000fffe13f */
.L_x_2259:
[----:B------:R-:W-:Y:S01]  /*0e70*/  USHF.L.U32 UR10, UR15, 0x7, URZ ;  /* 0x000000070f0a7899 */ /* 0x000fe2000800063f */
[----:B------:R-:W-:Y:S01]  /*0e80*/  PLOP3.LUT P0, PT, PT, PT, PT, 0x80, 0x0 ;  /* 0x000000000000781c */ /* 0x000fe20003f0f070 */
[----:B------:R-:W-:Y:S01]  /*0e90*/  ULDC UR4, c[0x0][0x2a4] ;  /* 0x0000a90000047ab9 */ /* 0x000fe20000000800 */
[----:B------:R-:W-:Y:S01]  /*0ea0*/  CS2R R150, SRZ ;  /* 0x0000000000967805 */ /* 0x000fe2000001ff00 */
[----:B--2-4-:R-:W-:Y:S01]  /*0eb0*/  UIADD3 UR6, UR10, UR13, -UR12 ;  /* 0x0000000d0a067290 */ /* 0x014fe2000fffe80c */
        /* <DEDUP_REMOVED lines=77> */
[--C-:B------:R-:W-:Y:S01]  /*1390*/  SHF.R.S32.HI R32, RZ, 0x1f, R31.reuse ;  /* 0x0000001fff207819 */ /* 0x100fe2000001141f */
[----:B------:R-:W-:Y:S01]  /*13a0*/  ULDC.64 UR4, c[0x0][0x270] ;  /* 0x00009c0000047ab9 */ /* 0x000fe20000000a00 */
[----:B---3--:R-:W-:Y:S01]  /*13b0*/  SHF.R.S32.HI R2, RZ, 0x1f, R31 ;  /* 0x0000001fff027819 */ /* 0x008fe2000001141f */
[----:B------:R-:W-:Y:S01]  /*13c0*/  UIMAD UR4, UR22, UR4, URZ ;  /* 0x00000004160472a4 */ /* 0x000fe2000f8e023f */
[-C--:B------:R-:W-:Y:S01]  /*13d0*/  LEA.HI R28, R32, R31.reuse, RZ, 0x3 ;  /* 0x0000001f201c7211 */ /* 0x080fe200078f18ff */
[----:B------:R-:W-:Y:S01]  /*13e0*/  ULDC.64 UR6, c[0x0][0x248] ;  /* 0x0000920000067ab9 */ /* 0x000fe20000000a00 */
[C---:B------:R-:W-:Y:S01]  /*13f0*/  IMAD.SHL.U32 R4, R31.reuse, 0x4, RZ ;  /* 0x000000041f047824 */ /* 0x040fe200078e00ff */
[----:B------:R-:W-:Y:S01]  /*1400*/  UIMAD UR21, UR16, UR5, UR4 ;  /* 0x00000005101572a4 */ /* 0x000fe2000f8e0204 */
[----:B-1----:R-:W-:Y:S01]  /*1410*/  IMAD.U32 R6, RZ, RZ, UR16 ;  /* 0x00000010ff067e24 */ /* 0x002fe2000f8e00ff */
[----:B------:R-:W-:Y:S01]  /*1420*/  USHF.L.U32 UR5, UR17, 0x7, URZ ;  /* 0x0000000711057899 */ /* 0x000fe2000800063f */
[----:B------:R-:W-:Y:S01]  /*1430*/  SHF.R.S32.HI R36, RZ, 0x3, R28 ;  /* 0x00000003ff247819 */ /* 0x000fe2000001141c */
[----:B------:R-:W-:Y:S01]  /*1440*/  UISETP.NE.AND UP0, UPT, UR6, 0x1, UPT ;  /* 0x000000010600788c */ /* 0x000fe2000bf05270 */
[----:B------:R-:W-:Y:S01]  /*1450*/  IMAD.U32 R8, RZ, RZ, UR15 ;  /* 0x0000000fff087e24 */ /* 0x000fe2000f8e00ff */
[----:B------:R-:W-:Y:S01]  /*1460*/  UIMAD.WIDE.U32 UR6, UR16, UR7, URZ ;  /* 0x00000007100672a5 */ /* 0x000fe2000f8e003f */
[----:B------:R-:W-:Y:S01]  /*1470*/  SHF.R.S32.HI R14, RZ, 0x1f, R36 ;  /* 0x0000001fff0e7819 */ /* 0x000fe20000011424 */
[----:B------:R-:W-:Y:S01]  /*1480*/  IMAD.U32 R0, RZ, RZ, UR5 ;  /* 0x00000005ff007e24 */ /* 0x000fe2000f8e00ff */
[C---:B------:R-:W-:Y:S01]  /*1490*/  IADD3 R26, P0, R31.reuse, UR5, RZ ;  /* 0x000000051f1a7c10 */ /* 0x040fe2000ff1e0ff */
[----:B------:R-:W-:Y:S01]  /*14a0*/  ULDC UR4, c[0x0][0x250] ;  /* 0x0000940000047ab9 */ /* 0x000fe20000000800 */
[----:B------:R-:W-:Y:S01]  /*14b0*/  STL [R1+0x28], R36 ;  /* 0x0000282401007387 */ /* 0x000fe20000100800 */
[----:B------:R-:W-:Y:S01]  /*14c0*/  UMOV UR28, UR16 ;  /* 0x00000010001c7c82 */ /* 0x000fe20008000000 */
[----:B------:R-:W-:Y:S01]  /*14d0*/  LEA.HI.X.SX32 R27, R0, R2, 0x1, P0 ;  /* 0x00000002001b7211 */ /* 0x000fe200000f0eff */
[----:B------:R-:W-:Y:S01]  /*14e0*/  USHF.R.S32.HI UR27, URZ, 0x1f, UR17 ;  /* 0x0000001f3f1b7899 */ /* 0x000fe20008011411 */
[----:B------:R-:W-:Y:S01]  /*14f0*/  LOP3.LUT R0, R28, 0xfffffff8, RZ, 0xc0, !PT ;  /* 0xfffffff81c007812 */ /* 0x000fe200078ec0ff */
[----:B------:R-:W-:Y:S01]  /*1500*/  @UP0 USHF.R.U32.HI UR28, URZ, UR4, UR7 ;  /* 0x000000043f1c0299 */ /* 0x000fe20008011607 */
[C---:B------:R-:W-:Y:S01]  /*1510*/  IADD3 R2, P0, R4.reuse, UR17, RZ ;  /* 0x0000001104027c10 */ /* 0x040fe2000ff1e0ff */
[----:B------:R-:W-:Y:S01]  /*1520*/  IMAD.MOV.U32 R215, RZ, RZ, 0x10 ;  /* 0x00000010ffd77424 */ /* 0x000fe200078e00ff */
[----:B------:R-:W-:Y:S01]  /*1530*/  ULDC.64 UR6, c[0x0][0x1e0] ;  /* 0x0000780000067ab9 */ /* 0x000fe20000000a00 */
[----:B------:R-:W-:Y:S01]  /*1540*/  IMAD.IADD R18, R31, 0x1, -R0 ;  /* 0x000000011f127824 */ /* 0x000fe200078e0a00 */
[----:B------:R-:W-:Y:S01]  /*1550*/  USHF.R.S32.HI UR20, URZ, 0x1f, UR28 ;  /* 0x0000001f3f147899 */ /* 0x000fe2000801141c */
[----:B------:R-:W-:Y:S01]  /*1560*/  LEA.HI.X.SX32 R3, R4, UR27, 0x1, P0 ;  /* 0x0000001b04037c11 */ /* 0x000fe200080f0eff */
[----:B------:R-:W-:Y:S01]  /*1570*/  ULDC.64 UR4, c[0x0][0x1b0] ;  /* 0x00006c0000047ab9 */ /* 0x000fe20000000a00 */
[----:B------:R-:W-:Y:S01]  /*1580*/  IMAD.SHL.U32 R16, R18, 0x8, RZ ;  /* 0x0000000812107824 */ /* 0x000fe200078e00ff */
[----:B------:R-:W-:Y:S01]  /*1590*/  UIMAD UR6, UR20, UR6, URZ ;  /* 0x00000006140672a4 */ /* 0x000fe2000f8e023f */
[----:B------:R-:W-:Y:S01]  /*15a0*/  IMAD.U32 R4, RZ, RZ, UR16 ;  /* 0x00000010ff047e24 */ /* 0x000fe2000f8e00ff */
[----:B------:R-:W-:Y:S01]  /*15b0*/  UIMAD UR4, UR20, UR4, URZ ;  /* 0x00000004140472a4 */ /* 0x000fe2000f8e023f */
[----:B------:R-:W-:Y:S01]  /*15c0*/  IMAD.U32 R0, RZ, RZ, UR28 ;  /* 0x0000001cff007e24 */ /* 0x000fe2000f8e00ff */
[----:B------:R-:W-:Y:S01]  /*15d0*/  SHF.R.S32.HI R17, RZ, 0x1f, R16 ;  /* 0x0000001fff117819 */ /* 0x000fe20000011410 */
[----:B------:R-:W-:Y:S01]  /*15e0*/  UIMAD UR26, UR28, UR7, UR6 ;  /* 0x000000071c1a72a4 */ /* 0x000fe2000f8e0206 */
[--C-:B------:R-:W-:Y:S01]  /*15f0*/  IMAD.WIDE.U32 R6, R6, c[0x0][0x270], R2.reuse ;  /* 0x00009c0006067a25 */ /* 0x100fe200078e0002 */
[----:B------:R-:W-:Y:S01]  /*1600*/  UIMAD UR17, UR28, UR5, UR4 ;  /* 0x000000051c1172a4 */ /* 0x000fe2000f8e0204 */
[----:B------:R-:W-:Y:S01]  /*1610*/  IADD3 R30, R16, 0x40, RZ ;  /* 0x00000040101e7810 */ /* 0x000fe20007ffe0ff */
[----:B------:R-:W-:Y:S01]  /*1620*/  USEL UR27, UR14, URZ, !UP1 ;  /* 0x0000003f0e1b7287 */ /* 0x000fe2000c800000 */
[----:B------:R-:W-:Y:S01]  /*1630*/  IMAD.WIDE.U32 R22, R4, c[0x0][0x288], R2 ;  /* 0x0000a20004167a25 */ /* 0x000fe200078e0002 */
[----:B------:R-:W-:Y:S01]  /*1640*/  USHF.R.S32.HI UR20, URZ, 0x1f, UR14 ;  /* 0x0000001f3f147899 */ /* 0x000fe2000801140e */
[----:B------:R-:W-:Y:S01]  /*1650*/  IADD3 R21, R7, UR21, RZ ;  /* 0x0000001507157c10 */ /* 0x000fe2000fffe0ff */
[----:B------:R-:W-:Y:S01]  /*1660*/  ULDC.64 UR6, c[0x0][0x1e8] ;  /* 0x00007a0000067ab9 */ /* 0x000fe20000000a00 */
[--C-:B------:R-:W-:Y:S01]  /*1670*/  IMAD.WIDE.U32 R4, R0, c[0x0][0x1e0], R16.reuse ;  /* 0x0000780000047a25 */ /* 0x100fe200078e0010 */
[----:B------:R-:W-:Y:S01]  /*1680*/  USEL UR21, UR20, URZ, !UP1 ;  /* 0x0000003f14157287 */ /* 0x000fe2000c800000 */
[----:B------:R-:W-:Y:S01]  /*1690*/  ISETP.GE.AND P2, PT, R16, c[0x0][0x1cc], PT ;  /* 0x0000730010007a0c */ /* 0x000fe20003f46270 */
[----:B------:R-:W-:Y:S01]  /*16a0*/  ULDC.64 UR4, c[0x0][0x1b8] ;  /* 0x00006e0000047ab9 */ /* 0x000fe20000000a00 */
[----:B------:R-:W-:Y:S01]  /*16b0*/  IMAD.WIDE.U32 R2, R0, c[0x0][0x1b0], R16 ;  /* 0x00006c0000027a25 */ /* 0x000fe200078e0010 */
[----:B------:R-:W-:Y:S01]  /*16c0*/  IADD3 R5, R5, UR26, RZ ;  /* 0x0000001a05057c10 */ /* 0x000fe2000fffe0ff */
[----:B------:R-:W-:Y:S01]  /*16d0*/  UIMAD UR6, UR21, UR6, URZ ;  /* 0x00000006150672a4 */ /* 0x000fe2000f8e023f */
[----:B------:R-:W-:Y:S01]  /*16e0*/  ISETP.GE.AND P1, PT, R30, c[0x0][0x1cc], PT ;  /* 0x000073001e007a0c */ /* 0x000fe20003f26270 */
[----:B------:R-:W-:Y:S01]  /*16f0*/  IMAD.U32 R0, RZ, RZ, UR27 ;  /* 0x0000001bff007e24 */ /* 0x000fe2000f8e00ff */
[----:B------:R-:W-:Y:S01]  /*1700*/  IADD3 R3, R3, UR17, RZ ;  /* 0x0000001103037c10 */ /* 0x000fe2000fffe0ff */
[----:B------:R-:W-:Y:S01]  /*1710*/  IMAD.MOV.U32 R20, RZ, RZ, R6 ;  /* 0x000000ffff147224 */ /* 0x000fe200078e0006 */
[----:B------:R-:W-:Y:S01]  /*1720*/  LEA.HI R6, R32, R31, RZ, 0x6 ;  /* 0x0000001f20067211 */ /* 0x000fe200078f30ff */
[----:B------:R-:W-:Y:S01]  /*1730*/  IMAD.WIDE.U32 R4, R0, c[0x0][0x1e8], R4 ;  /* 0x00007a0000047a25 */ /* 0x000fe200078e0004 */
[----:B------:R-:W-:-:S02]  /*1740*/  UIMAD UR4, UR21, UR4, URZ ;  /* 0x00000004150472a4 */ /* 0x000fc4000f8e023f */
[----:B------:R-:W-:Y:S01]  /*1750*/  SHF.R.S32.HI R24, RZ, 0x6, R6 ;  /* 0x00000006ff187819 */ /* 0x000fe20000011406 */
[----:B------:R-:W-:Y:S01]  /*1760*/  IMAD.WIDE.U32 R2, R0, c[0x0][0x1b8], R2 ;  /* 0x00006e0000027a25 */ /* 0x000fe200078e0002 */
[C---:B------:R-:W-:Y:S01]  /*1770*/  IADD3 R6, P0, R36.reuse, UR24, RZ ;  /* 0x0000001824067c10 */ /* 0x040fe2000ff1e0ff */
[----:B------:R-:W-:Y:S02]  /*1780*/  UIMAD UR6, UR27, UR7, UR6 ;  /* 0x000000071b0672a4 */ /* 0x000fe4000f8e0206 */
[----:B------:R-:W-:Y:S01]  /*1790*/  IMAD.SHL.U32 R0, R36, 0x40, RZ ;  /* 0x0000004024007824 */ /* 0x000fe200078e00ff */
[----:B------:R-:W-:Y:S01]  /*17a0*/  IADD3.X R7, R14, UR25, RZ, P0, !PT ;  /* 0x000000190e077c10 */ /* 0x000fe200087fe4ff */
[----:B------:R-:W-:Y:S01]  /*17b0*/  IMAD.SHL.U32 R29, R24, 0x200, RZ ;  /* 0x00000200181d7824 */ /* 0x000fe200078e00ff */
[----:B------:R-:W-:Y:S01]  /*17c0*/  UIMAD UR4, UR27, UR5, UR4 ;  /* 0x000000051b0472a4 */ /* 0x000fe2000f8e0204 */
[----:B------:R-:W-:Y:S01]  /*17d0*/  IADD3 R5, R5, UR6, RZ ;  /* 0x0000000605057c10 */ /* 0x000fe2000fffe0ff */
[----:B------:R-:W-:Y:S01]  /*17e0*/  UIADD3 UR17, -UR10, UR12, URZ ;  /* 0x0000000c0a117290 */ /* 0x000fe2000fffe13f */
[----:B------:R-:W-:Y:S01]  /*17f0*/  LOP3.LUT R0, R0, 0x1c0, RZ, 0xc0, !PT ;  /* 0x000001c000007812 */ /* 0x000fe200078ec0ff */
[----:B------:R-:W-:Y:S01]  /*1800*/  IMAD.WIDE R6, R8, 0x80, R6 ;  /* 0x0000008008067825 */ /* 0x000fe200078e0206 */
[----:B------:R-:W-:Y:S01]  /*1810*/  UMOV UR24, 0x6 ;  /* 0x0000000600187882 */ /* 0x000fe20000000000 */
[----:B------:R-:W-:Y:S01]  /*1820*/  IADD3 R3, R3, UR4, RZ ;  /* 0x0000000403037c10 */ /* 0x000fe2000fffe0ff */
[----:B------:R-:W-:Y:S01]  /*1830*/  ULDC.64 UR4, c[0x0][0x1d8] ;  /* 0x0000760000047ab9 */ /* 0x000fe20000000a00 */
[----:B------:R-:W-:Y:S01]  /*1840*/  LOP3.LUT R9, R0, 0x38, R16, 0xf8, !PT ;  /* 0x0000003800097812 */ /* 0x000fe200078ef810 */
[----:B------:R-:W-:Y:S01]  /*1850*/  USHF.L.U32 UR6, UR4, 0x6, URZ ;  /* 0x0000000604067899 */ /* 0x000fe2000800063f */
[----:B------:R-:W-:Y:S01]  /*1860*/  SHF.R.U32.HI R0, RZ, 0x3, R0 ;  /* 0x00000003ff007819 */ /* 0x000fe20000011600 */
[----:B------:R-:W-:Y:S01]  /*1870*/  IMAD.WIDE.U32 R4, R6, c[0x0][0x1d8], R4 ;  /* 0x0000760006047a25 */ /* 0x000fe200078e0004 */
[----:B------:R-:W-:Y:S01]  /*1880*/  IADD3 R13, -R36, UR17, RZ ;  /* 0x00000011240d7c10 */ /* 0x000fe2000fffe1ff */
[----:B------:R-:W-:Y:S01]  /*1890*/  USHF.L.U64.HI UR5, UR4, UR24, UR5 ;  /* 0x0000001804057299 */ /* 0x000fe20008010205 */
[----:B------:R-:W-:Y:S01]  /*18a0*/  LOP3.LUT R12, R29, R9, R0, 0xf6, !PT ;  /* 0x000000091d0c7212 */ /* 0x000fe200078ef600 */
[----:B------:R-:W-:Y:S01]  /*18b0*/  IMAD R0, R7, c[0x0][0x1d8], RZ ;  /* 0x0000760007007a24 */ /* 0x000fe200078e02ff */
[C---:B------:R-:W-:Y:S01]  /*18c0*/  ISETP.LT.OR P3, PT, R13.reuse, 0x1, P2 ;  /* 0x000000010d00780c */ /* 0x040fe20001761670 */
[----:B------:R-:W-:Y:S01]  /*18d0*/  IMAD.WIDE.U32 R8, R6, c[0x0][0x1a8], R2 ;  /* 0x00006a0006087a25 */ /* 0x000fe200078e0002 */
[----:B------:R-:W-:Y:S01]  /*18e0*/  LEA R2, P0, R4, c[0x0][0x1c0], 0x1 ;  /* 0x0000700004027a11 */ /* 0x000fe200078008ff */
[----:B------:R-:W-:Y:S01]  /*18f0*/  UIADD3 UR4, UP0, UR6, 0x80, URZ ;  /* 0x0000008006047890 */ /* 0x000fe2000ff1e03f */
[C---:B------:R-:W-:Y:S01]  /*1900*/  ISETP.LT.OR P6, PT, R13.reuse, 0x1, P1 ;  /* 0x000000010d00780c */ /* 0x040fe20000fc1670 */
[C---:B------:R-:W-:Y:S01]  /*1910*/  IMAD R0, R6.reuse, c[0x0][0x1dc], R0 ;  /* 0x0000770006007a24 */ /* 0x040fe200078e0200 */
[----:B------:R-:W-:Y:S01]  /*1920*/  ISETP.LT.OR P5, PT, R13, 0x21, P2 ;  /* 0x000000210d00780c */ /* 0x000fe200017a1670 */
[----:B------:R-:W-:Y:S01]  /*1930*/  IMAD R7, R7, c[0x0][0x1a8], RZ ;  /* 0x00006a0007077a24 */ /* 0x000fe200078e02ff */
[----:B------:R-:W-:Y:S01]  /*1940*/  UIADD3.X UR7, URZ, UR5, URZ, UP0, !UPT ;  /* 0x000000053f077290 */ /* 0x000fe200087fe43f */
[----:B------:R-:W-:Y:S01]  /*1950*/  IMAD.IADD R0, R5, 0x1, R0 ;  /* 0x0000000105007824 */ /* 0x000fe200078e0200 */
[----:B------:R-:W-:Y:S01]  /*1960*/  USEL UR20, UR20, URZ, !UP2 ;  /* 0x0000003f14147287 */ /* 0x000fe2000d000000 */
[----:B------:R-:W-:Y:S01]  /*1970*/  IMAD R7, R6, c[0x0][0x1ac], R7 ;  /* 0x00006b0006077a24 */ /* 0x000fe200078e0207 */
[----:B------:R-:W-:Y:S01]  /*1980*/  USEL UR21, UR14, URZ, !UP2 ;  /* 0x0000003f0e157287 */ /* 0x000fe2000d000000 */
[----:B------:R-:W-:Y:S01]  /*1990*/  IMAD.SHL.U32 R12, R12, 0x2, RZ ;  /* 0x000000020c0c7824 */ /* 0x000fe200078e00ff */
[----:B------:R-:W-:Y:S01]  /*19a0*/  LEA.HI.X R3, R4, c[0x0][0x1c4], R0, 0x1, P0 ;  /* 0x0000710004037a11 */ /* 0x000fe200000f0c00 */
[----:B------:R-:W-:Y:S01]  /*19b0*/  IMAD.U32 R10, RZ, RZ, UR6 ;  /* 0x00000006ff0a7e24 */ /* 0x000fe2000f8e00ff */
[----:B------:R-:W-:Y:S01]  /*19c0*/  IADD3 R4, P0, R2, UR6, RZ ;  /* 0x0000000602047c10 */ /* 0x000fe2000ff1e0ff */
[----:B------:R-:W-:-:S02]  /*19d0*/  IMAD.IADD R0, R9, 0x1, R7 ;  /* 0x0000000109007824 */ /* 0x000fc400078e0207 */
[----:B------:R-:W-:Y:S01]  /*19e0*/  @!PT LDS RZ, [RZ] ;  /* 0x00000000fffff984 */ /* 0x000fe20000000800 */
[----:B------:R-:W-:Y:S01]  /*19f0*/  @!PT LDS RZ, [RZ] ;  /* 0x00000000fffff984 */ /* 0x000fe20000000800 */
[----:B------:R-:W-:Y:S01]  /*1a00*/  @!PT LDS RZ, [RZ] ;  /* 0x00000000fffff984 */ /* 0x000fe20000000800 */
[----:B------:R1:W-:Y:S01]  /*1a10*/  LDGSTS.E.BYPASS.LTC128B.128 [R12+0x8080], [R2.64], !P3 ;  /* 0x08080000020c7fae */ /* 0x0003e2000d901d52 */
[----:B------:R-:W-:Y:S01]  /*1a20*/  IADD3.X R5, R3, UR5, RZ, P0, !PT ;  /* 0x0000000503057c10 */ /* 0x000fe200087fe4ff */
[----:B------:R-:W-:Y:S01]  /*1a30*/  IMAD.MOV.U32 R216, RZ, RZ, 0x20 ;  /* 0x00000020ffd87424 */ /* 0x000fe200078e00ff */
[----:B------:R-:W-:Y:S01]  /*1a40*/  LEA R6, P0, R8, c[0x0][0x190], 0x1 ;  /* 0x0000640008067a11 */ /* 0x000fe200078008ff */
[----:B------:R1:W-:Y:S01]  /*1a50*/  LDGSTS.E.BYPASS.LTC128B.128 [R12+0xc080], [R2.64+0x80], !P6 ;  /* 0x0c080080020c7fae */ /* 0x0003e2000f101d52 */
[----:B------:R-:W-:Y:S02]  /*1a60*/  IADD3 R10, P4, P3, R10, 0x80, R2 ;  /* 0x000000800a0a7810 */ /* 0x000fe40007b9e002 */
[C---:B------:R-:W-:Y:S01]  /*1a70*/  ISETP.LT.OR P6, PT, R13.reuse, 0x21, P1 ;  /* 0x000000210d00780c */ /* 0x040fe20000fc1670 */
[----:B------:R2:W-:Y:S01]  /*1a80*/  LDGSTS.E.BYPASS.LTC128B.128 [R12+0x9080], [R4.64], !P5 ;  /* 0x09080000040c7fae */ /* 0x0005e2000e901d52 */
[----:B------:R-:W-:Y:S02]  /*1a90*/  LEA.HI.X R7, R8, c[0x0][0x194], R0, 0x1, P0 ;  /* 0x0000650008077a11 */ /* 0x000fe400000f0c00 */
[----:B------:R-:W-:-:S02]  /*1aa0*/  ISETP.LT.OR P5, PT, R13, 0x41, P2 ;  /* 0x000000410d00780c */ /* 0x000fc400017a1670 */
[----:B------:R-:W-:Y:S02]  /*1ab0*/  IADD3.X R11, RZ, UR5, R3, P4, P3 ;  /* 0x00000005ff0b7c10 */ /* 0x000fe4000a7e6403 */
[C---:B------:R-:W-:Y:S02]  /*1ac0*/  ISETP.LT.OR P4, PT, R13.reuse, 0x41, P1 ;  /* 0x000000410d00780c */ /* 0x040fe40000f81670 */
[C---:B------:R-:W-:Y:S02]  /*1ad0*/  ISETP.LT.OR P3, PT, R13.reuse, 0x61, P2 ;  /* 0x000000610d00780c */ /* 0x040fe40001761670 */
[----:B------:R-:W-:Y:S01]  /*1ae0*/  ISETP.LT.OR P2, PT, R13, 0x61, P1 ;  /* 0x000000610d00780c */ /* 0x000fe20000f41670 */
[----:B------:R3:W-:Y:S01]  /*1af0*/  LDGSTS.E.BYPASS.LTC128B.128 [R12+0xd080], [R10.64], !P6 ;  /* 0x0d0800000a0c7fae */ /* 0x0007e2000f101d52 */
[----:B------:R-:W-:Y:S02]  /*1b00*/  ISETP.GE.AND P6, PT, R16, c[0x0][0x16c], PT ;  /* 0x00005b0010007a0c */ /* 0x000fe40003fc6270 */
[----:B-1----:R-:W-:-:S04]  /*1b10*/  IADD3 R2, P0, R4, UR6, RZ ;  /* 0x0000000604027c10 */ /* 0x002fc8000ff1e0ff */
[----:B------:R-:W-:Y:S02]  /*1b20*/  IADD3.X R3, R5, UR5, RZ, P0, !PT ;  /* 0x0000000505037c10 */ /* 0x000fe400087fe4ff */
[----:B------:R-:W-:-:S03]  /*1b30*/  IADD3 R8, P0, R4, UR4, RZ ;  /* 0x0000000404087c10 */ /* 0x000fc6000ff1e0ff */
[----:B------:R1:W-:Y:S01]  /*1b40*/  LDGSTS.E.BYPASS.LTC128B.128 [R12+0xa080], [R2.64], !P5 ;  /* 0x0a080000020c7fae */ /* 0x0003e2000e901d52 */
[----:B------:R-:W-:Y:S02]  /*1b50*/  IADD3.X R9, R5, UR7, RZ, P0, !PT ;  /* 0x0000000705097c10 */ /* 0x000fe400087fe4ff */
[----:B--2---:R-:W-:-:S03]  /*1b60*/  IADD3 R4, P0, R2, UR6, RZ ;  /* 0x0000000602047c10 */ /* 0x004fc6000ff1e0ff */
[----:B------:R2:W-:Y:S01]  /*1b70*/  LDGSTS.E.BYPASS.LTC128B.128 [R12+0xe080], [R8.64], !P4 ;  /* 0x0e080000080c7fae */ /* 0x0005e2000e101d52 */
[----:B------:R-:W-:Y:S02]  /*1b80*/  IADD3.X R5, R3, UR5, RZ, P0, !PT ;  /* 0x0000000503057c10 */ /* 0x000fe400087fe4ff */
[----:B---3--:R-:W-:-:S03]  /*1b90*/  IADD3 R10, P0, R36, UR8, RZ ;  /* 0x00000008240a7c10 */ /* 0x008fc6000ff1e0ff */
[----:B------:R3:W-:Y:S01]  /*1ba0*/  LDGSTS.E.BYPASS.LTC128B.128 [R12+0xb080], [R4.64], !P3 ;  /* 0x0b080000040c7fae */ /* 0x0007e2000d901d52 */
[----:B------:R-:W-:Y:S02]  /*1bb0*/  IADD3.X R0, R14, UR9, RZ, P0, !PT ;  /* 0x000000090e007c10 */ /* 0x000fe400087fe4ff */
[----:B------:R-:W-:-:S04]  /*1bc0*/  ISETP.GE.AND P0, PT, R30, c[0x0][0x19c], PT ;  /* 0x000067001e007a0c */ /* 0x000fc80003f06270 */
[----:B------:R-:W-:Y:S02]  /*1bd0*/  ISETP.LT.OR P5, PT, R13, 0x1, P0 ;  /* 0x000000010d00780c */ /* 0x000fe400007a1670 */
[----:B-1----:R-:W-:Y:S01]  /*1be0*/  IADD3 R2, P1, R2, UR4, RZ ;  /* 0x0000000402027c10 */ /* 0x002fe2000ff3e0ff */
[----:B------:R-:W-:Y:S02]  /*1bf0*/  ULDC.64 UR4, c[0x0][0x1a8] ;  /* 0x00006a0000047ab9 */ /* 0x000fe40000000a00 */
[----:B------:R-:W-:Y:S01]  /*1c00*/  USHF.L.U32 UR26, UR4, 0x6, URZ ;  /* 0x00000006041a7899 */ /* 0x000fe2000800063f */
[----:B------:R-:W-:Y:S01]  /*1c10*/  IADD3.X R3, R3, UR7, RZ, P1, !PT ;  /* 0x0000000703037c10 */ /* 0x000fe20008ffe4ff */
[----:B------:R-:W-:Y:S01]  /*1c20*/  USHF.L.U64.HI UR8, UR4, UR24, UR5 ;  /* 0x0000001804087299 */ /* 0x000fe20008010205 */
[----:B------:R-:W-:Y:S01]  /*1c30*/  ISETP.GE.AND P1, PT, R16, c[0x0][0x19c], PT ;  /* 0x0000670010007a0c */ /* 0x000fe20003f26270 */
[----:B------:R-:W-:Y:S01]  /*1c40*/  UIADD3 UR27, UP0, UR26, 0x80, URZ ;  /* 0x000000801a1b7890 */ /* 0x000fe2000ff1e03f */
[----:B--2---:R-:W-:Y:S01]  /*1c50*/  IMAD.WIDE.U32 R8, R10, c[0x0][0x178], R16 ;  /* 0x00005e000a087a25 */ /* 0x004fe200078e0010 */
[----:B------:R1:W-:Y:S01]  /*1c60*/  LDGSTS.E.BYPASS.LTC128B.128 [R12+0xf080], [R2.64], !P2 ;  /* 0x0f080000020c7fae */ /* 0x0003e2000d101d52 */
[C---:B------:R-:W-:Y:S01]  /*1c70*/  ISETP.LT.OR P3, PT, R13.reuse, 0x1, P1 ;  /* 0x000000010d00780c */ /* 0x040fe20000f61670 */
[----:B------:R-:W-:Y:S01]  /*1c80*/  ULDC.64 UR4, c[0x0][0x180] ;  /* 0x0000600000047ab9 */ /* 0x000fe20000000a00 */
[----:B------:R-:W-:Y:S01]  /*1c90*/  ISETP.LT.OR P4, PT, R13, 0x21, P1 ;  /* 0x000000210d00780c */ /* 0x000fe20000f81670 */
[----:B------:R-:W-:Y:S01]  /*1ca0*/  ULDC.64 UR6, c[0x0][0x210] ;  /* 0x0000840000067ab9 */ /* 0x000fe20000000a00 */
[----:B---3--:R-:W-:Y:S01]  /*1cb0*/  IADD3 R4, P2, R6, UR26, RZ ;  /* 0x0000001a06047c10 */ /* 0x008fe2000ff5e0ff */
[----:B------:R-:W-:-:S02]  /*1cc0*/  UIMAD UR4, UR22, UR4, URZ ;  /* 0x00000004160472a4 */ /* 0x000fc4000f8e023f */
[----:B------:R-:W-:Y:S01]  /*1cd0*/  UIMAD UR25, UR22, UR6, URZ ;  /* 0x00000006161972a4 */ /* 0x000fe2000f8e023f */
[----:B------:R-:W-:Y:S01]  /*1ce0*/  IADD3.X R5, R7, UR8, RZ, P2, !PT ;  /* 0x0000000807057c10 */ /* 0x000fe200097fe4ff */
[----:B------:R-:W-:Y:S02]  /*1cf0*/  UIADD3.X UR6, URZ, UR8, URZ, UP0, !UPT ;  /* 0x000000083f067290 */ /* 0x000fe400087fe43f */
[----:B------:R-:W-:Y:S02]  /*1d00*/  UIMAD UR9, UR16, UR5, UR4 ;  /* 0x00000005100972a4 */ /* 0x000fe4000f8e0204 */
[----:B------:R2:W-:Y:S01]  /*1d10*/  LDGSTS.E.BYPASS.LTC128B.128 [R12+0x80], [R6.64], !P3 ;  /* 0x00080000060c7fae */ /* 0x0005e2000d901d52 */
[----:B------:R-:W-:Y:S02]  /*1d20*/  ULDC.64 UR4, c[0x0][0x188] ;  /* 0x0000620000047ab9 */ /* 0x000fe40000000a00 */
[----:B------:R-:W-:Y:S01]  /*1d30*/  UIMAD UR4, UR20, UR4, URZ ;  /* 0x00000004140472a4 */ /* 0x000fe2000f8e023f */
[----:B------:R2:W-:Y:S01]  /*1d40*/  LDGSTS.E.BYPASS.LTC128B.128 [R12+0x4080], [R6.64+0x80], !P5 ;  /* 0x04080080060c7fae */ /* 0x0005e2000e901d52 */
[----:B------:R-:W-:Y:S01]  /*1d50*/  ISETP.GE.AND P5, PT, R30, c[0x0][0x16c], PT ;  /* 0x00005b001e007a0c */ /* 0x000fe20003fa6270 */
[----:B------:R-:W-:-:S02]  /*1d60*/  UIMAD UR25, UR16, UR7, UR25 ;  /* 0x00000007101972a4 */ /* 0x000fc4000f8e0219 */
[----:B------:R3:W-:Y:S01]  /*1d70*/  LDGSTS.E.BYPASS.LTC128B.128 [R12+0x1080], [R4.64], !P4 ;  /* 0x01080000040c7fae */ /* 0x0007e2000e101d52 */
[C---:B------:R-:W-:Y:S01]  /*1d80*/  ISETP.LT.OR P4, PT, R13.reuse, 0x21, P0 ;  /* 0x000000210d00780c */ /* 0x040fe20000781670 */
[----:B------:R-:W-:Y:S01]  /*1d90*/  UIMAD UR28, UR21, UR5, UR4 ;  /* 0x00000005151c72a4 */ /* 0x000fe2000f8e0204 */
[----:B------:R-:W-:Y:S01]  /*1da0*/  P2R R19, PR, RZ, 0x20 ;  /* 0x00000020ff137803 */ /* 0x000fe20000000000 */
[C---:B-1----:R-:W-:Y:S01]  /*1db0*/  IMAD R2, R0.reuse, c[0x0][0x178], RZ ;  /* 0x00005e0000027a24 */ /* 0x042fe200078e02ff */
[----:B------:R-:W-:Y:S01]  /*1dc0*/  ISETP.LT.OR P5, PT, R13, 0x61, P1 ;  /* 0x000000610d00780c */ /* 0x000fe20000fa1670 */
[----:B------:R-:W-:Y:S01]  /*1dd0*/  IMAD R0, R0, c[0x0][0x208], RZ ;  /* 0x0000820000007a24 */ /* 0x000fe200078e02ff */
[----:B------:R-:W-:Y:S01]  /*1de0*/  ULDC.64 UR4, c[0x0][0x178] ;  /* 0x00005e0000047ab9 */ /* 0x000fe20000000a00 */
[C---:B------:R-:W-:Y:S01]  /*1df0*/  IMAD R14, R10.reuse, c[0x0][0x17c], R2 ;  /* 0x00005f000a0e7a24 */ /* 0x040fe200078e0202 */
[----:B------:R1:W-:Y:S01]  /*1e00*/  STL [R1+0x2c], R19 ;  /* 0x00002c1301007387 */ /* 0x0003e20000100800 */
[----:B------:R-:W-:Y:S01]  /*1e10*/  IMAD.U32 R2, RZ, RZ, UR26 ;  /* 0x0000001aff027e24 */ /* 0x000fe2000f8e00ff */
[----:B------:R-:W-:Y:S01]  /*1e20*/  UIMAD.WIDE.U32 UR30, UR23, UR4, URZ ;  /* 0x00000004171e72a5 */ /* 0x000fe2000f8e003f */
[C---:B------:R-:W-:Y:S01]  /*1e30*/  IMAD R15, R10.reuse, c[0x0][0x20c], R0 ;  /* 0x000083000a0f7a24 */ /* 0x040fe200078e0200 */
[----:B------:R-:W-:Y:S01]  /*1e40*/  SEL R0, RZ, 0x1, P6 ;  /* 0x00000001ff007807 */ /* 0x000fe20003000000 */
[----:B------:R-:W-:Y:S01]  /*1e50*/  IMAD.WIDE.U32 R10, R10, c[0x0][0x208], R16 ;  /* 0x000082000a0a7a25 */ /* 0x000fe200078e0010 */
[----:B------:R-:W-:-:S04]  /*1e60*/  IADD3 R2, P3, P2, R2, 0x80, R6 ;  /* 0x0000008002027810 */ /* 0x000fc80007a7e006 */
[----:B------:R-:W-:Y:S02]  /*1e70*/  IADD3.X R3, RZ, UR8, R7, P3, P2 ;  /* 0x00000008ff037c10 */ /* 0x000fe40009fe4407 */
[----:B------:R-:W-:Y:S01]  /*1e80*/  ISETP.NE.AND P3, PT, R19, RZ, PT ;  /* 0x000000ff1300720c */ /* 0x000fe20003f65270 */
[----:B--2---:R-:W-:Y:S01]  /*1e90*/  IMAD.IADD R7, R9, 0x1, R14 ;  /* 0x0000000109077824 */ /* 0x004fe200078e020e */
[----:B------:R-:W-:Y:S01]  /*1ea0*/  ISETP.LT.OR P2, PT, R13, 0x41, P1 ;  /* 0x000000410d00780c */ /* 0x000fe20000f41670 */
[----:B------:R2:W-:Y:S01]  /*1eb0*/  LDGSTS.E.BYPASS.LTC128B.128 [R12+0x5080], [R2.64], !P4 ;  /* 0x05080000020c7fae */ /* 0x0005e2000e101d52 */
[----:B------:R-:W-:Y:S01]  /*1ec0*/  SEL R6, RZ, 0x2, P3 ;  /* 0x00000002ff067807 */ /* 0x000fe20001800000 */
[----:B------:R-:W-:Y:S01]  /*1ed0*/  IMAD.IADD R9, R11, 0x1, R15 ;  /* 0x000000010b097824 */ /* 0x000fe200078e020f */
[C---:B------:R-:W-:Y:S02]  /*1ee0*/  ISETP.LT.OR P1, PT, R13.reuse, 0x41, P0 ;  /* 0x000000410d00780c */ /* 0x040fe40000721670 */
[----:B------:R-:W-:Y:S01]  /*1ef0*/  ISETP.LT.OR P3, PT, R13, 0x61, P0 ;  /* 0x000000610d00780c */ /* 0x000fe20000761670 */
[----:B------:R-:W-:-:S02]  /*1f00*/  IMAD.IADD R0, R6, 0x1, R0 ;  /* 0x0000000106007824 */ /* 0x000fc400078e0200 */
[----:B------:R-:W-:Y:S02]  /*1f10*/  IMAD.MOV.U32 R6, RZ, RZ, R8 ;  /* 0x000000ffff067224 */ /* 0x000fe400078e0008 */
[----:B------:R-:W-:Y:S01]  /*1f20*/  IMAD.MOV.U32 R8, RZ, RZ, R10 ;  /* 0x000000ffff087224 */ /* 0x000fe200078e000a */
[----:B------:R-:W-:Y:S01]  /*1f30*/  LOP3.LUT P4, RZ, R0, 0x2, RZ, 0xc0, !PT ;  /* 0x0000000200ff7812 */ /* 0x000fe2000788c0ff */
[----:B-1----:R-:W-:-:S04]  /*1f40*/  IMAD.U32 R19, RZ, RZ, UR21 ;  /* 0x00000015ff137e24 */ /* 0x002fc8000f8e00ff */
[----:B------:R-:W-:Y:S01]  /*1f50*/  IMAD.WIDE.U32 R20, R19, c[0x0][0x278], R20 ;  /* 0x00009e0013147a25 */ /* 0x000fe200078e0014 */
[----:B--2---:R-:W-:-:S04]  /*1f60*/  IADD3 R2, P0, R4, UR26, RZ ;  /* 0x0000001a04027c10 */ /* 0x004fc8000ff1e0ff */
[----:B------:R-:W-:Y:S02]  /*1f70*/  IADD3.X R3, R5, UR8, RZ, P0, !PT ;  /* 0x0000000805037c10 */ /* 0x000fe400087fe4ff */
[----:B---3--:R-:W-:-:S03]  /*1f80*/  IADD3 R4, P0, R4, UR27, RZ ;  /* 0x0000001b04047c10 */ /* 0x008fc6000ff1e0ff */
[----:B------:R1:W-:Y:S01]  /*1f90*/  LDGSTS.E.BYPASS.LTC128B.128 [R12+0x2080], [R2.64], !P2 ;  /* 0x02080000020c7fae */ /* 0x0003e2000d101d52 */
[----:B------:R-:W-:Y:S02]  /*1fa0*/  IADD3.X R5, R5, UR6, RZ, P0, !PT ;  /* 0x0000000605057c10 */ /* 0x000fe400087fe4ff */
[----:B------:R-:W-:Y:S01]  /*1fb0*/  IADD3 R14, P0, R2, UR26, RZ ;  /* 0x0000001a020e7c10 */ /* 0x000fe2000ff1e0ff */
[----:B------:R-:W-:Y:S01]  /*1fc0*/  USHF.R.S32.HI UR26, URZ, 0x1f, UR23 ;  /* 0x0000001f3f1a7899 */ /* 0x000fe20008011417 */
[----:B------:R-:W-:Y:S01]  /*1fd0*/  LOP3.LUT P2, RZ, R0, 0x1, RZ, 0xc0, !PT ;  /* 0x0000000100ff7812 */ /* 0x000fe2000784c0ff */
[----:B------:R2:W-:Y:S01]  /*1fe0*/  LDGSTS.E.BYPASS.LTC128B.128 [R12+0x6080], [R4.64], !P1 ;  /* 0x06080000040c7fae */ /* 0x0005e2000c901d52 */
[----:B------:R-:W-:Y:S01]  /*1ff0*/  IADD3.X R15, R3, UR8, RZ, P0, !PT ;  /* 0x00000008030f7c10 */ /* 0x000fe200087fe4ff */
[----:B------:R-:W-:Y:S01]  /*2000*/  UIMAD UR8, UR26, UR4, URZ ;  /* 0x000000041a0872a4 */ /* 0x000fe2000f8e023f */
[----:B------:R-:W-:Y:S01]  /*2010*/  IADD3 R10, P0, R2, UR27, RZ ;  /* 0x0000001b020a7c10 */ /* 0x000fe2000ff1e0ff */
[----:B------:R-:W-:-:S02]  /*2020*/  USHF.L.U32 UR27, UR23, 0x6, URZ ;  /* 0x00000006171b7899 */ /* 0x000fc4000800063f */
[----:B------:R-:W-:Y:S01]  /*2030*/  UIMAD UR8, UR23, UR5, UR8 ;  /* 0x00000005170872a4 */ /* 0x000fe2000f8e0208 */
[----:B------:R-:W-:Y:S01]  /*2040*/  IADD3.X R11, R3, UR6, RZ, P0, !PT ;  /* 0x00000006030b7c10 */ /* 0x000fe200087fe4ff */
[----:B------:R3:W-:Y:S01]  /*2050*/  LDGSTS.E.BYPASS.LTC128B.128 [R12+0x3080], [R14.64], !P5 ;  /* 0x030800000e0c7fae */ /* 0x0007e2000e901d52 */
[----:B------:R-:W-:Y:S01]  /*2060*/  ISETP.GE.AND P0, PT, R16, c[0x0][0x1fc], PT ;  /* 0x00007f0010007a0c */ /* 0x000fe20003f06270 */
[----:B------:R-:W-:Y:S02]  /*2070*/  UIADD3 UR8, UR31, UR8, URZ ;  /* 0x000000081f087290 */ /* 0x000fe4000fffe03f */
[----:B------:R4:W-:Y:S01]  /*2080*/  LDGSTS.E.BYPASS.LTC128B.128 [R12+0x7080], [R10.64], !P3 ;  /* 0x070800000a0c7fae */ /* 0x0009e2000d901d52 */
[----:B------:R-:W-:Y:S01]  /*2090*/  ULDC.64 UR6, c[0x0][0x218] ;  /* 0x0000860000067ab9 */ /* 0x000fe20000000a00 */
[----:B------:R-:W-:Y:S01]  /*20a0*/  ISETP.GT.AND P3, PT, R31, 0xf, PT ;  /* 0x0000000f1f00780c */ /* 0x000fe20003f64270 */
[----:B------:R-:W-:Y:S01]  /*20b0*/  UIMAD UR6, UR20, UR6, URZ ;  /* 0x00000006140672a4 */ /* 0x000fe2000f8e023f */
[----:B------:R-:W0:Y:S01]  /*20c0*/  LDGDEPBAR ;  /* 0x00000000000079af */ /* 0x000e220000000000 */
[----:B------:R-:W-:Y:S01]  /*20d0*/  USHF.R.S32.HI UR29, URZ, 0x1f, UR27 ;  /* 0x0000001f3f1d7899 */ /* 0x000fe2000801141b */
[----:B--2---:R-:W-:-:S04]  /*20e0*/  IMAD.U32 R4, RZ, RZ, UR16 ;  /* 0x00000010ff047e24 */ /* 0x004fc8000f8e00ff */
[----:B------:R-:W-:-:S04]  /*20f0*/  IMAD.WIDE.U32 R4, R4, c[0x0][0x180], R6 ;  /* 0x0000600004047a25 */ /* 0x000fc800078e0006 */
[----:B-1----:R-:W-:Y:S01]  /*2100*/  IMAD.MOV.U32 R2, RZ, RZ, R4 ;  /* 0x000000ffff027224 */ /* 0x002fe200078e0004 */
[----:B------:R-:W-:Y:S01]  /*2110*/  IADD3 R3, R5, UR9, RZ ;  /* 0x0000000905037c10 */ /* 0x000fe2000fffe0ff */
[----:B------:R-:W-:Y:S01]  /*2120*/  IMAD.U32 R7, RZ, RZ, UR4 ;  /* 0x00000004ff077e24 */ /* 0x000fe2000f8e00ff */
[----:B------:R-:W-:Y:S02]  /*2130*/  SEL R5, RZ, 0x1, P0 ;  /* 0x00000001ff057807 */ /* 0x000fe40000000000 */
[----:B------:R-:W-:Y:S01]  /*2140*/  ISETP.GE.AND P0, PT, R30, c[0x0][0x1fc], PT ;  /* 0x00007f001e007a0c */ /* 0x000fe20003f06270 */
[----:B------:R-:W-:Y:S01]  /*2150*/  IMAD.WIDE.U32 R34, R19, c[0x0][0x188], R2 ;  /* 0x0000620013227a25 */ /* 0x000fe200078e0002 */
[----:B----4-:R-:W-:Y:S02]  /*2160*/  LEA.HI R11, R32, R31, RZ, 0x2 ;  /* 0x0000001f200b7211 */ /* 0x010fe400078f10ff */
[----:B------:R-:W-:Y:S01]  /*2170*/  SEL R4, RZ, 0xffffffff, P0 ;  /* 0xffffffffff047807 */ /* 0x000fe20000000000 */
[----:B------:R-:W-:Y:S01]  /*2180*/  IMAD.U32 R2, RZ, RZ, UR30 ;  /* 0x0000001eff027e24 */ /* 0x000fe2000f8e00ff */
[----:B------:R-:W-:Y:S01]  /*2190*/  IADD3 R25, R35, UR28, RZ ;  /* 0x0000001c23197c10 */ /* 0x000fe2000fffe0ff */
[----:B------:R-:W-:Y:S01]  /*21a0*/  IMAD.U32 R3, RZ, RZ, UR31 ;  /* 0x0000001fff037e24 */ /* 0x000fe2000f8e00ff */
[----:B------:R-:W-:Y:S01]  /*21b0*/  UIMAD UR28, UR21, UR7, UR6 ;  /* 0x00000007151c72a4 */ /* 0x000fe2000f8e0206 */
[----:B------:R-:W-:Y:S01]  /*21c0*/  IMAD.U32 R3, RZ, RZ, UR8 ;  /* 0x00000008ff037e24 */ /* 0x000fe2000f8e00ff */
[----:B------:R-:W-:Y:S01]  /*21d0*/  LEA R0, P0, R2, R34, 0x6 ;  /* 0x0000002202007211 */ /* 0x000fe200078030ff */
[----:B------:R-:W-:Y:S01]  /*21e0*/  IMAD.SHL.U32 R4, R4, 0x2, RZ ;  /* 0x0000000204047824 */ /* 0x000fe200078e00ff */
[----:B------:R-:W-:Y:S01]  /*21f0*/  ULDC.64 UR6, c[0x0][0x278] ;  /* 0x00009e0000067ab9 */ /* 0x000fe20000000a00 */
[----:B------:R1:W-:Y:S01]  /*2200*/  STL.64 [R1+0x18], R34 ;  /* 0x0000182201007387 */ /* 0x0003e20000100a00 */
[----:B------:R-:W-:Y:S01]  /*2210*/  LEA.HI.X R3, R2, R25, R3, 0x6, P0 ;  /* 0x0000001902037211 */ /* 0x000fe200000f3403 */
[----:B------:R-:W-:Y:S01]  /*2220*/  UIMAD UR6, UR20, UR6, URZ ;  /* 0x00000006140672a4 */ /* 0x000fe2000f8e023f */
[----:B------:R-:W-:Y:S01]  /*2230*/  LEA R2, P0, R0, c[0x0][0x160], 0x1 ;  /* 0x0000580000027a11 */ /* 0x000fe200078008ff */
[----:B------:R-:W-:Y:S01]  /*2240*/  ULDC.64 UR8, c[0x0][0x208] ;  /* 0x0000820000087ab9 */ /* 0x000fe20000000a00 */
[----:B------:R-:W-:Y:S01]  /*2250*/  LOP3.LUT R13, R4, 0x2, R5, 0xe2, !PT ;  /* 0x00000002040d7812 */ /* 0x000fe200078ee205 */
[----:B------:R-:W-:Y:S01]  /*2260*/  IMAD.U32 R4, RZ, RZ, UR16 ;  /* 0x00000010ff047e24 */ /* 0x000fe2000f8e00ff */
[----:B------:R-:W-:Y:S01]  /*2270*/  LEA.HI.X R3, R0, c[0x0][0x164], R3, 0x1, P0 ;  /* 0x0000590000037a11 */ /* 0x000fe200000f0c03 */
[----:B------:R-:W-:Y:S01]  /*2280*/  IMAD.U32 R0, RZ, RZ, UR27 ;  /* 0x0000001bff007e24 */ /* 0x000fe2000f8e00ff */
[----:B------:R-:W-:Y:S01]  /*2290*/  LEA R6, P0, R7, R2, 0x6 ;  /* 0x0000000207067211 */ /* 0x000fe200078030ff */
[----:B------:R-:W-:Y:S01]  /*22a0*/  IMAD.WIDE.U32 R4, R4, c[0x0][0x210], R8 ;  /* 0x0000840004047a25 */ /* 0x000fe200078e0008 */
[----:B------:R-:W-:Y:S01]  /*22b0*/  UIMAD UR30, UR21, UR7, UR6 ;  /* 0x00000007151e72a4 */ /* 0x000fe2000f8e0206 */
[----:B------:R2:W-:Y:S01]  /*22c0*/  STL [R1+0x24], R25 ;  /* 0x0000241901007387 */ /* 0x0005e20000100800 */
[----:B------:R-:W-:Y:S01]  /*22d0*/  IADD3 R0, -R36, UR13, -R0 ;  /* 0x0000000d24007c10 */ /* 0x000fe2000fffe900 */
[----:B------:R-:W-:Y:S01]  /*22e0*/  USHF.L.U64.HI UR9, UR8, UR24, UR9 ;  /* 0x0000001808097299 */ /* 0x000fe20008010209 */
[----:B------:R-:W-:Y:S01]  /*22f0*/  IADD3 R5, R5, UR25, RZ ;  /* 0x0000001905057c10 */ /* 0x000fe2000fffe0ff */
[----:B------:R-:W-:Y:S01]  /*2300*/  IMAD.U32 R8, RZ, RZ, UR5 ;  /* 0x00000005ff087e24 */ /* 0x000fe2000f8e00ff */
[C---:B------:R-:W-:Y:S01]  /*2310*/  ISETP.LT.OR P1, PT, R0.reuse, 0x1, !P2 ;  /* 0x000000010000780c */ /* 0x040fe20005721670 */
[----:B------:R-:W-:Y:S01]  /*2320*/  USHF.L.U32 UR24, UR8, 0x6, URZ ;  /* 0x0000000608187899 */ /* 0x000fe2000800063f */
[----:B------:R-:W-:Y:S01]  /*2330*/  ISETP.LT.OR P2, PT, R0, 0x21, !P2 ;  /* 0x000000210000780c */ /* 0x000fe20005741670 */
[----:B------:R-:W-:Y:S01]  /*2340*/  UIMAD UR25, UR9, UR23, URZ ;  /* 0x00000017091972a4 */ /* 0x000fe2000f8e023f */
[----:B------:R-:W-:Y:S01]  /*2350*/  LEA.HI.X R7, R7, R3, R8, 0x6, P0 ;  /* 0x0000000307077211 */ /* 0x000fe200000f3408 */
[----:B------:R-:W-:Y:S01]  /*2360*/  ULDC.64 UR6, c[0x0][0x288] ;  /* 0x0000a20000067ab9 */ /* 0x000fe20000000a00 */
[----:B------:R-:W-:Y:S01]  /*2370*/  IADD3 R33, R21, UR30, RZ ;  /* 0x0000001e15217c10 */ /* 0x000fe2000fffe0ff */
[----:B------:R-:W-:Y:S01]  /*2380*/  UIMAD UR25, UR26, UR24, UR25 ;  /* 0x000000181a1972a4 */ /* 0x000fe2000f8e0219 */
[----:B------:R-:W-:Y:S01]  /*2390*/  @!P3 IADD3 R9, P0, R20, UR27, RZ ;  /* 0x0000001b1409bc10 */ /* 0x000fe2000ff1e0ff */
[----:B------:R-:W-:Y:S01]  /*23a0*/  UIMAD UR6, UR22, UR6, URZ ;  /* 0x00000006160672a4 */ /* 0x000fe2000f8e023f */
[----:B-1----:R-:W-:Y:S01]  /*23b0*/  IMAD.WIDE.U32 R34, R19, c[0x0][0x218], R4 ;  /* 0x0000860013227a25 */ /* 0x002fe200078e0004 */
[----:B------:R-:W-:Y:S01]  /*23c0*/  LOP3.LUT P5, RZ, R13, 0x2, RZ, 0xc0, !PT ;  /* 0x000000020dff7812 */ /* 0x000fe200078ac0ff */
[----:B------:R-:W-:Y:S01]  /*23d0*/  STL.64 [R1+0x38], R20 ;  /* 0x0000381401007387 */ /* 0x000fe20000100a00 */
[----:B------:R-:W-:Y:S01]  /*23e0*/  @!P3 IADD3.X R10, R33, UR29, RZ, P0, !PT ;  /* 0x0000001d210abc10 */ /* 0x000fe200087fe4ff */
[----:B------:R-:W-:Y:S01]  /*23f0*/  IMAD.MOV.U32 R38, RZ, RZ, R34 ;  /* 0x000000ffff267224 */ /* 0x000fe200078e0022 */
[----:B------:R-:W-:Y:S01]  /*2400*/  IADD3 R39, R35, UR28, RZ ;  /* 0x0000001c23277c10 */ /* 0x000fe2000fffe0ff */
[----:B------:R1:W-:Y:S01]  /*2410*/  LDGSTS.E.BYPASS.LTC128B.128 [R12+0x10080], [R2.64], !P1 ;  /* 0x10080000020c7fae */ /* 0x0003e2000c901d52 */
[C---:B------:R-:W-:Y:S01]  /*2420*/  ISETP.LT.OR P1, PT, R0.reuse, 0x1, !P4 ;  /* 0x000000010000780c */ /* 0x040fe20006721670 */
[----:B------:R-:W-:Y:S01]  /*2430*/  UIMAD UR6, UR16, UR7, UR6 ;  /* 0x00000007100672a4 */ /* 0x000fe2000f8e0206 */
[----:B------:R-:W-:Y:S01]  /*2440*/  ISETP.LT.OR P4, PT, R0, 0x21, !P4 ;  /* 0x000000210000780c */ /* 0x000fe20006781670 */
[----:B--2---:R-:W-:Y:S01]  /*2450*/  IMAD.U32 R25, RZ, RZ, UR24 ;  /* 0x00000018ff197e24 */ /* 0x004fe2000f8e00ff */
[----:B------:R-:W-:Y:S01]  /*2460*/  @!P3 LEA R8, P0, R9, c[0x0][0x258], 0x2 ;  /* 0x000096000908ba11 */ /* 0x000fe200078010ff */
[----:B------:R-:W-:Y:S01]  /*2470*/  UMOV UR7, 0x5 ;  /* 0x0000000500077882 */ /* 0x000fe20000000000 */
[----:B------:R2:W-:Y:S01]  /*2480*/  STL.64 [R1+0x10], R34 ;  /* 0x0000102201007387 */ /* 0x0005e20000100a00 */
[----:B------:R-:W-:Y:S01]  /*2490*/  IMAD.WIDE.U32 R4, R25, UR23, R38 ;  /* 0x0000001719047c25 */ /* 0x000fe2000f8e0026 */
[----:B------:R-:W-:-:S02]  /*24a0*/  @!P3 LEA.HI.X R9, R9, c[0x0][0x25c], R10, 0x2, P0 ;  /* 0x000097000909ba11 */ /* 0x000fc400000f140a */
[----:B------:R4:W-:Y:S04]  /*24b0*/  STL [R1+0x50], R33 ;  /* 0x0000502101007387 */ /* 0x0009e80000100800 */
[----:B------:R1:W-:Y:S04]  /*24c0*/  LDGSTS.E.BYPASS.LTC128B.128 [R12+0x12080], [R2.64+0x80], !P1 ;  /* 0x12080080020c7fae */ /* 0x0003e8000c901d52 */
[----:B------:R5:W-:Y:S04]  /*24d0*/  LDGSTS.E.BYPASS.LTC128B.128 [R12+0x11080], [R6.64], !P2 ;  /* 0x11080000060c7fae */ /* 0x000be8000d101d52 */
[----:B------:R-:W-:Y:S01]  /*24e0*/  STL.64 [R1+0x8], R38 ;  /* 0x0000082601007387 */ /* 0x000fe20000100a00 */
[----:B-1----:R-:W-:-:S02]  /*24f0*/  P2R R2, PR, RZ, 0x10 ;  /* 0x00000010ff027803 */ /* 0x002fc40000000000 */
[----:B------:R-:W-:Y:S02]  /*2500*/  LOP3.LUT P4, RZ, R13, 0x1, RZ, 0xc0, !PT ;  /* 0x000000010dff7812 */ /* 0x000fe4000788c0ff */
[----:B------:R-:W-:Y:S02]  /*2510*/  ISETP.NE.AND P1, PT, R2, RZ, PT ;  /* 0x000000ff0200720c */ /* 0x000fe40003f25270 */
[----:B------:R-:W-:Y:S01]  /*2520*/  IADD3 R3, R5, UR25, RZ ;  /* 0x0000001905037c10 */ /* 0x000fe2000fffe0ff */
[----:B------:R-:W-:Y:S01]  /*2530*/  ULDC UR25, c[0x0][0x20c] ;  /* 0x0000830000197ab9 */ /* 0x000fe20000000800 */
[C---:B------:R-:W-:Y:S01]  /*2540*/  LEA R2, P0, R4.reuse, c[0x0][0x1f0], 0x1 ;  /* 0x00007c0004027a11 */ /* 0x040fe200078008ff */
[----:B------:R-:W-:Y:S01]  /*2550*/  USHF.L.U64.HI UR25, UR8, UR7, UR25 ;  /* 0x0000000708197299 */ /* 0x000fe20008010219 */
[----:B------:R-:W-:Y:S01]  /*2560*/  IADD3 R5, R23, UR6, RZ ;  /* 0x0000000617057c10 */ /* 0x000fe2000fffe0ff */
[----:B------:R-:W-:Y:S01]  /*2570*/  USHF.L.U32 UR8, UR8, 0x5, URZ ;  /* 0x0000000508087899 */ /* 0x000fe2000800063f */
[----:B------:R-:W-:Y:S01]  /*2580*/  LEA.HI.X R3, R4, c[0x0][0x1f4], R3, 0x1, P0 ;  /* 0x00007d0004037a11 */ /* 0x000fe200000f0c03 */
[----:B------:R-:W-:Y:S01]  /*2590*/  ULDC.64 UR6, c[0x0][0x290] ;  /* 0x0000a40000067ab9 */ /* 0x000fe20000000a00 */
[C---:B------:R-:W-:Y:S01]  /*25a0*/  ISETP.LT.OR P0, PT, R0.reuse, 0x1, !P5 ;  /* 0x000000010000780c */ /* 0x040fe20006f01670 */
[----:B------:R-:W-:Y:S01]  /*25b0*/  USHF.L.U32 UR28, UR8, 0x1, URZ ;  /* 0x00000001081c7899 */ /* 0x000fe2000800063f */
[----:B------:R-:W-:Y:S01]  /*25c0*/  IMAD.MOV.U32 R4, RZ, RZ, R22 ;  /* 0x000000ffff047224 */ /* 0x000fe200078e0016 */
[----:B------:R5:W-:Y:S01]  /*25d0*/  LDGSTS.E.BYPASS.LTC128B.128 [R12+0x13080], [R6.64+0x80], !P1 ;  /* 0x13080080060c7fae */ /* 0x000be2000c901d52 */
[C---:B------:R-:W-:Y:S01]  /*25e0*/  ISETP.LT.OR P1, PT, R0.reuse, 0x1, !P4 ;  /* 0x000000010000780c */ /* 0x040fe20006721670 */
[----:B------:R-:W-:Y:S01]  /*25f0*/  UIMAD UR6, UR20, UR6, URZ ;  /* 0x00000006140672a4 */ /* 0x000fe2000f8e023f */
[----:B------:R-:W-:Y:S01]  /*2600*/  ISETP.LT.OR P2, PT, R0, 0x21, !P4 ;  /* 0x000000210000780c */ /* 0x000fe20006741670 */
[----:B------:R-:W-:Y:S01]  /*2610*/  USHF.L.U64.HI UR26, UR8, 0x1, UR25 ;  /* 0x00000001081a7899 */ /* 0x000fe20008010219 */
[----:B--2---:R-:W-:Y:S01]  /*2620*/  IMAD.WIDE.U32 R34, R19, c[0x0][0x290], R4 ;  /* 0x0000a40013227a25 */ /* 0x004fe200078e0004 */
[----:B------:R-:W-:Y:S01]  /*2630*/  UIMAD UR6, UR21, UR7, UR6 ;  /* 0x00000007150672a4 */ /* 0x000fe2000f8e0206 */
[----:B------:R-:W-:-:S02]  /*2640*/  LEA.HI R23, R32, R31, RZ, 0x5 ;  /* 0x0000001f20177211 */ /* 0x000fc400078f28ff */
[----:B------:R-:W-:Y:S01]  /*2650*/  IMAD.U32 R4, RZ, RZ, UR16 ;  /* 0x00000010ff047e24 */ /* 0x000fe2000f8e00ff */
[----:B------:R-:W-:Y:S01]  /*2660*/  SHF.R.S32.HI R22, RZ, 0x2, R11 ;  /* 0x00000002ff167819 */ /* 0x000fe2000001140b */
[----:B------:R-:W-:Y:S01]  /*2670*/  STL.64 [R1+0x30], R34 ;  /* 0x0000302201007387 */ /* 0x000fe20000100a00 */
[----:B----4-:R-:W-:Y:S01]  /*2680*/  IADD3 R33, R35, UR6, RZ ;  /* 0x0000000623217c10 */ /* 0x010fe2000fffe0ff */
[----:B------:R-:W-:Y:S02]  /*2690*/  ULDC.64 UR6, c[0x0][0x238] ;  /* 0x00008e0000067ab9 */ /* 0x000fe40000000a00 */
[----:B------:R-:W-:Y:S02]  /*26a0*/  UIMAD UR6, UR22, UR6, URZ ;  /* 0x00000006160672a4 */ /* 0x000fe4000f8e023f */
[----:B------:R-:W-:Y:S01]  /*26b0*/  STL [R1+0x40], R33 ;  /* 0x0000402101007387 */ /* 0x000fe20000100800 */
[----:B------:R-:W-:Y:S02]  /*26c0*/  UIADD3 UR22, UR23, 0x1, URZ ;  /* 0x0000000117167890 */ /* 0x000fe4000fffe03f */
[----:B------:R-:W-:-:S02]  /*26d0*/  UIMAD UR6, UR16, UR7, UR6 ;  /* 0x00000007100672a4 */ /* 0x000fc4000f8e0206 */
[----:B------:R-:W-:Y:S01]  /*26e0*/  UISETP.GE.AND UP0, UPT, UR22, UR11, UPT ;  /* 0x0000000b1600728c */ /* 0x000fe2000bf06270 */
[----:B-----5:R-:W-:Y:S01]  /*26f0*/  @!P3 IMAD.SHL.U32 R6, R31, 0x10, RZ ;  /* 0x000000101f06b824 */ /* 0x020fe200078e00ff */
[----:B------:R-:W-:-:S04]  /*2700*/  SHF.R.S32.HI R7, RZ, 0x5, R23 ;  /* 0x00000005ff077819 */ /* 0x000fc80000011417 */
[----:B------:R1:W-:Y:S04]  /*2710*/  @!P3 LDGSTS.E.BYPASS.LTC128B.128 [R6+0x20080], [R8.64] ;  /* 0x200800000806bfae */ /* 0x0003e8000b901d52 */
[----:B------:R-:W0:Y:S04]  /*2720*/  LDGDEPBAR ;  /* 0x00000000000079af */ /* 0x000e280000000000 */
[----:B------:R2:W-:Y:S01]  /*2730*/  LDGSTS.E.BYPASS.LTC128B.128 [R12+0x18080], [R2.64], !P1 ;  /* 0x18080000020c7fae */ /* 0x0005e2000c901d52 */
[----:B------:R-:W-:-:S03]  /*2740*/  ISETP.LT.OR P1, PT, R0, 0x21, !P5 ;  /* 0x000000210000780c */ /* 0x000fc60006f21670 */
[----:B------:R2:W-:Y:S01]  /*2750*/  LDGSTS.E.BYPASS.LTC128B.128 [R12+0x1a080], [R2.64+0x80], !P0 ;  /* 0x1a080080020c7fae */ /* 0x0005e2000c101d52 */
[----:B-1----:R-:W-:Y:S01]  /*2760*/  IMAD.WIDE.U32 R8, R4, c[0x0][0x238], R26 ;  /* 0x00008e0004087a25 */ /* 0x002fe200078e001a */
[----:B------:R-:W-:Y:S02]  /*2770*/  SHF.R.S32.HI R4, RZ, 0x1f, R11 ;  /* 0x0000001fff047819 */ /* 0x000fe4000001140b */
[----:B------:R-:W-:-:S04]  /*2780*/  LEA.HI R6, R23, R7, RZ, 0x1 ;  /* 0x0000000717067211 */ /* 0x000fc800078f08ff */
[----:B------:R-:W-:Y:S02]  /*2790*/  LOP3.LUT R6, R6, 0xfffffffe, RZ, 0xc0, !PT ;  /* 0xfffffffe06067812 */ /* 0x000fe400078ec0ff */
[----:B--2---:R-:W-:-:S03]  /*27a0*/  IADD3 R2, P0, R2, UR28, RZ ;  /* 0x0000001c02027c10 */ /* 0x004fc6000ff1e0ff */
[----:B---3--:R-:W-:Y:S01]  /*27b0*/  IMAD.IADD R15, R7, 0x1, -R6 ;  /* 0x00000001070f7824 */ /* 0x008fe200078e0a06 */
[----:B------:R-:W-:Y:S02]  /*27c0*/  IADD3.X R3, R3, UR26, RZ, P0, !PT ;  /* 0x0000001a03037c10 */ /* 0x000fe400087fe4ff */
[----:B------:R-:W-:-:S03]  /*27d0*/  IADD3 R0, P0, R34, UR27, RZ ;  /* 0x0000001b22007c10 */ /* 0x000fc6000ff1e0ff */
[----:B------:R1:W-:Y:S01]  /*27e0*/  LDGSTS.E.BYPASS.LTC128B.128 [R12+0x19080], [R2.64], !P2 ;  /* 0x19080000020c7fae */ /* 0x0003e2000d101d52 */
[----:B------:R-:W-:Y:S02]  /*27f0*/  IADD3.X R5, R33, UR29, RZ, P0, !PT ;  /* 0x0000001d21057c10 */ /* 0x000fe400087fe4ff */
[C---:B------:R-:W-:Y:S01]  /*2800*/  LEA R20, P0, R0.reuse, c[0x0][0x280], 0x2 ;  /* 0x0000a00000147a11 */ /* 0x040fe200078010ff */
[----:B------:R1:W-:Y:S03]  /*2810*/  LDGSTS.E.BYPASS.LTC128B.128 [R12+0x1b080], [R2.64+0x80], !P1 ;  /* 0x1b080080020c7fae */ /* 0x0003e6000c901d52 */
[----:B------:R-:W-:Y:S02]  /*2820*/  LEA.HI.X R21, R0, c[0x0][0x284], R5, 0x2, P0 ;  /* 0x0000a10000157a11 */ /* 0x000fe400000f1405 */
[----:B------:R-:W-:Y:S02]  /*2830*/  R2P PR, R18, 0x6 ;  /* 0x0000000612007804 */ /* 0x000fe40000000000 */
[----:B------:R-:W-:-:S03]  /*2840*/  PLOP3.LUT P0, PT, PT, PT, UP0, 0x80, 0x0 ;  /* 0x000000000000781c */ /* 0x000fc60003f0f008 */
[----:B------:R-:W-:Y:S02]  /*2850*/  SEL R215, R215, 0xfffffff0, !P1 ;  /* 0xfffffff0d7d77807 */ /* 0x000fe40004800000 */
[----:B------:R-:W-:Y:S02]  /*2860*/  SEL R216, R216, 0xffffffe0, !P2 ;  /* 0xffffffe0d8d87807 */ /* 0x000fe40005000000 */
[----:B-1----:R-:W-:-:S04]  /*2870*/  LEA.HI R2, R32, R31, RZ, 0x4 ;  /* 0x0000001f20027211 */ /* 0x002fc800078f20ff */
[----:B------:R-:W-:Y:S02]  /*2880*/  SHF.R.S32.HI R5, RZ, 0x4, R2 ;  /* 0x00000004ff057819 */ /* 0x000fe40000011402 */
[C---:B------:R-:W-:Y:S02]  /*2890*/  LOP3.LUT R0, R2.reuse, 0xfffffff0, RZ, 0xc0, !PT ;  /* 0xfffffff002007812 */ /* 0x040fe400078ec0ff */
[----:B------:R-:W-:Y:S02]  /*28a0*/  LEA.HI R3, R2, R5, RZ, 0x1 ;  /* 0x0000000502037211 */ /* 0x000fe400078f08ff */
[----:B------:R-:W-:Y:S01]  /*28b0*/  LEA.HI R2, R4, R22, RZ, 0x3 ;  /* 0x0000001604027211 */ /* 0x000fe200078f18ff */
[----:B------:R-:W-:Y:S01]  /*28c0*/  IMAD.IADD R0, R31, 0x1, -R0 ;  /* 0x000000011f007824 */ /* 0x000fe200078e0a00 */
[----:B------:R-:W-:Y:S01]  /*28d0*/  LOP3.LUT R6, R3, 0xfffffffe, RZ, 0xc0, !PT ;  /* 0xfffffffe03067812 */ /* 0x000fe200078ec0ff */
[----:B------:R-:W-:Y:S01]  /*28e0*/  IMAD.SHL.U32 R4, R18, 0x40, RZ ;  /* 0x0000004012047824 */ /* 0x000fe200078e00ff */
[----:B------:R-:W-:Y:S01]  /*28f0*/  LOP3.LUT R2, R2, 0xfffffff8, RZ, 0xc0, !PT ;  /* 0xfffffff802027812 */ /* 0x000fe200078ec0ff */
[----:B------:R-:W-:Y:S01]  /*2900*/  IMAD.SHL.U32 R18, R15, 0x10, RZ ;  /* 0x000000100f127824 */ /* 0x000fe200078e00ff */
[----:B------:R-:W-:-:S02]  /*2910*/  SHF.R.S32.HI R10, RZ, 0x1f, R0 ;  /* 0x0000001fff0a7819 */ /* 0x000fc40000011400 */
[----:B------:R-:W-:Y:S01]  /*2920*/  IADD3 R3, R9, UR6, RZ ;  /* 0x0000000609037c10 */ /* 0x000fe2000fffe0ff */
[----:B------:R-:W-:Y:S01]  /*2930*/  IMAD.IADD R22, R22, 0x1, -R2 ;  /* 0x0000000116167824 */ /* 0x000fe200078e0a02 */
[----:B------:R-:W-:Y:S01]  /*2940*/  LEA.HI R10, R10, R0, RZ, 0x3 ;  /* 0x000000000a0a7211 */ /* 0x000fe200078f18ff */
[----:B------:R-:W-:Y:S01]  /*2950*/  IMAD.MOV.U32 R2, RZ, RZ, R8 ;  /* 0x000000ffff027224 */ /* 0x000fe200078e0008 */
[----:B------:R-:W-:Y:S01]  /*2960*/  LOP3.LUT R4, R4, 0x1c0, RZ, 0xc0, !PT ;  /* 0x000001c004047812 */ /* 0x000fe200078ec0ff */
[----:B------:R-:W-:Y:S01]  /*2970*/  IMAD.IADD R9, R5, 0x1, -R6 ;  /* 0x0000000105097824 */ /* 0x000fe200078e0a06 */
[----:B------:R-:W-:Y:S01]  /*2980*/  LOP3.LUT R7, R10, 0xfffffff8, RZ, 0xc0, !PT ;  /* 0xfffffff80a077812 */ /* 0x000fe200078ec0ff */
[----:B------:R-:W-:Y:S01]  /*2990*/  IMAD.WIDE.U32 R40, R19, c[0x0][0x240], R2 ;  /* 0x0000900013287a25 */ /* 0x000fe200078e0002 */
[C---:B------:R-:W-:Y:S01]  /*29a0*/  LOP3.LUT R5, R4.reuse, 0x10, R18, 0xf8, !PT ;  /* 0x0000001004057812 */ /* 0x040fe200078ef812 */
[----:B------:R-:W-:Y:S01]  /*29b0*/  ULDC.64 UR6, c[0x0][0x240] ;  /* 0x0000900000067ab9 */ /* 0x000fe20000000a00 */
        /* <DEDUP_REMOVED lines=8> */
[----:B------:R-:W-:Y:S01]  /*2a40*/  LOP3.LUT R5, R3, R8, RZ, 0x3c, !PT ;  /* 0x0000000803057212 */ /* 0x000fe200078e3cff */
[----:B------:R-:W-:Y:S01]  /*2a50*/  IMAD.SHL.U32 R3, R9, 0x20, RZ ;  /* 0x0000002009037824 */ /* 0x000fe200078e00ff */
[----:B------:R-:W-:Y:S01]  /*2a60*/  LOP3.LUT R0, R0, 0x18, RZ, 0xc0, !PT ;  /* 0x0000001800007812 */ /* 0x000fe200078ec0ff */
[----:B------:R-:W-:Y:S01]  /*2a70*/  IMAD.SHL.U32 R10, R10, 0x40, RZ ;  /* 0x000000400a0a7824 */ /* 0x000fe200078e00ff */
[----:B------:R-:W-:Y:S01]  /*2a80*/  SHF.R.U32.HI R4, RZ, 0x3, R2 ;  /* 0x00000003ff047819 */ /* 0x000fe20000011602 */
[----:B------:R-:W-:Y:S01]  /*2a90*/  IMAD.IADD R5, R6, 0x1, R5 ;  /* 0x0000000106057824 */ /* 0x000fe200078e0205 */
[----:B------:R-:W-:Y:S01]  /*2aa0*/  LOP3.LUT R6, R11, 0x3ffffffc, RZ, 0xc0, !PT ;  /* 0x3ffffffc0b067812 */ /* 0x000fe200078ec0ff */
[----:B------:R-:W-:Y:S01]  /*2ab0*/  UIMAD UR6, UR20, UR6, URZ ;  /* 0x00000006140672a4 */ /* 0x000fe2000f8e023f */
[----:B------:R-:W-:Y:S01]  /*2ac0*/  LOP3.LUT R11, R4, R2, R0, 0x1e, !PT ;  /* 0x00000002040b7212 */ /* 0x000fe200078e1e00 */
[----:B------:R-:W-:Y:S01]  /*2ad0*/  IMAD.SHL.U32 R4, R7, 0x40, RZ ;  /* 0x0000004007047824 */ /* 0x000fe200078e00ff */
[----:B------:R-:W-:Y:S01]  /*2ae0*/  LOP3.LUT R14, R0, 0x20, R3, 0xf8, !PT ;  /* 0x00000020000e7812 */ /* 0x000fe200078ef803 */
[----:B------:R-:W-:Y:S01]  /*2af0*/  IMAD.IADD R3, R31, 0x1, -R6 ;  /* 0x000000011f037824 */ /* 0x000fe200078e0a06 */
[----:B------:R-:W-:Y:S01]  /*2b00*/  LOP3.LUT R0, R13, R8, RZ, 0x3c, !PT ;  /* 0x000000080d007212 */ /* 0x000fe200078e3cff */
[----:B------:R-:W-:Y:S01]  /*2b10*/  IMAD.SHL.U32 R2, R15, 0x400, RZ ;  /* 0x000004000f027824 */ /* 0x000fe200078e00ff */
[----:B------:R-:W-:Y:S01]  /*2b20*/  LOP3.LUT R4, R4, 0x1c0, RZ, 0xc0, !PT ;  /* 0x000001c004047812 */ /* 0x000fe200078ec0ff */
[----:B------:R-:W-:Y:S01]  /*2b30*/  IMAD.SHL.U32 R6, R9, 0x8, RZ ;  /* 0x0000000809067824 */ /* 0x000fe200078e00ff */
[----:B------:R-:W-:Y:S01]  /*2b40*/  UIMAD UR6, UR21, UR7, UR6 ;  /* 0x00000007150672a4 */ /* 0x000fe2000f8e0206 */
[----:B------:R-:W-:Y:S01]  /*2b50*/  IMAD R3, R3, 0x2, R2 ;  /* 0x0000000203037824 */ /* 0x000fe200078e0202 */
[----:B------:R-:W-:Y:S01]  /*2b60*/  SHF.R.U32.HI R8, RZ, 0x3, R4 ;  /* 0x00000003ff087819 */ /* 0x000fe20000011604 */
[----:B------:R-:W-:Y:S01]  /*2b70*/  STL.64 [R1+0x48], R40 ;  /* 0x0000482801007387 */ /* 0x000fe20000100a00 */
[----:B------:R-:W-:Y:S01]  /*2b80*/  LOP3.LUT R6, R4, 0x8, R6, 0xf8, !PT ;  /* 0x0000000804067812 */ /* 0x000fe200078ef806 */
[----:B------:R-:W-:Y:S01]  /*2b90*/  IMAD.IADD R11, R3, 0x1, R11 ;  /* 0x00000001030b7824 */ /* 0x000fe200078e020b */
[----:B------:R-:W-:Y:S01]  /*2ba0*/  LOP3.LUT R3, R10, 0xfffffe00, RZ, 0xc0, !PT ;  /* 0xfffffe000a037812 */ /* 0x000fe200078ec0ff */
[----:B------:R-:W-:Y:S01]  /*2bb0*/  IMAD R0, R9, 0x200, R0 ;  /* 0x0000020009007824 */ /* 0x000fe200078e0200 */
[----:B------:R-:W-:Y:S01]  /*2bc0*/  LOP3.LUT R6, R6, R8, RZ, 0x3c, !PT ;  /* 0x0000000806067212 */ /* 0x000fe200078e3cff */
[----:B------:R-:W-:Y:S01]  /*2bd0*/  IMAD.SHL.U32 R231, R11, 0x2, RZ ;  /* 0x000000020be77824 */ /* 0x000fe200078e00ff */
[----:B------:R-:W-:Y:S01]  /*2be0*/  LOP3.LUT R4, R8, R14, R4, 0x1e, !PT ;  /* 0x0000000e08047212 */ /* 0x000fe200078e1e04 */
[----:B------:R-:W-:Y:S01]  /*2bf0*/  @!P3 IMAD.SHL.U32 R8, R31, 0x10, RZ ;  /* 0x000000101f08b824 */ /* 0x000fe200078e00ff */
[----:B------:R-:W-:-:S02]  /*2c00*/  IADD3 R214, R6, R3, R2 ;  /* 0x0000000306d67210 */ /* 0x000fc40007ffe002 */
[----:B------:R-:W-:Y:S02]  /*2c10*/  LOP3.LUT R2, R23, 0xffffffe0, RZ, 0xc0, !PT ;  /* 0xffffffe017027812 */ /* 0x000fe400078ec0ff */
[----:B------:R-:W-:Y:S01]  /*2c20*/  LOP3.LUT R220, R4, R3, RZ, 0xfc, !PT ;  /* 0x0000000304dc7212 */ /* 0x000fe200078efcff */
[----:B------:R1:W-:Y:S01]  /*2c30*/  @!P3 LDGSTS.E.BYPASS.LTC128B.128 [R8+0x20280], [R20.64] ;  /* 0x202800001408bfae */ /* 0x0003e2000b901d52 */
[----:B------:R-:W-:Y:S01]  /*2c40*/  IADD3 R4, R41, UR6, RZ ;  /* 0x0000000629047c10 */ /* 0x000fe2000fffe0ff */
[----:B------:R-:W-:Y:S01]  /*2c50*/  IMAD.IADD R6, R31, 0x1, -R2 ;  /* 0x000000011f067824 */ /* 0x000fe200078e0a02 */
[----:B------:R-:W-:Y:S01]  /*2c60*/  IADD3 R3, R12, 0x10080, RZ ;  /* 0x000100800c037810 */ /* 0x000fe20007ffe0ff */
[----:B------:R-:W0:Y:S01]  /*2c70*/  LDGDEPBAR ;  /* 0x00000000000079af */ /* 0x000e220000000000 */
[----:B------:R-:W-:Y:S02]  /*2c80*/  IADD3 R13, R231, 0x20480, RZ ;  /* 0x00020480e70d7810 */ /* 0x000fe40007ffe0ff */
        /* <DEDUP_REMOVED lines=40> */
.L_x_2262:
[----:B--2---:R-:W-:Y:S05]  /*2f10*/  BSYNC B0 ;  /* 0x0000000000007941 */ /* 0x004fea0003800000 */
.L_x_2261:
        /* <DEDUP_REMOVED lines=102> */
.L_x_2265:
        /* <DEDUP_REMOVED lines=201> */
.L_x_2263:
        /* <DEDUP_REMOVED lines=538> */
.L_x_2264:
        /* <DEDUP_REMOVED lines=298> */
.L_x_2260:
[----:B------:R-:W-:Y:S05]  /*7650*/  @P0 EXIT ;  /* 0x000000000000094d */ /* 0x000fea0003800000 */
[----:B------:R-:W-:Y:S02]  /*7660*/  ULDC.64 UR4, c[0x0][0x360] ;  /* 0x0000d80000047ab9 */ /* 0x000fe40000000a00 */
[----:B------:R-:W-:Y:S02]  /*7670*/  UISETP.NE.U32.AND UP2, UPT, URZ, UR4, UPT ;  /* 0x000000043f00728c */ /* 0x000fe4000bf45070 */
[----:B------:R-:W-:Y:S02]  /*7680*/  ULDC.64 UR6, c[0x0][0x360] ;  /* 0x0000d80000067ab9 */ /* 0x000fe40000000a00 */
[----:B------:R-:W-:Y:S02]  /*7690*/  UISETP.NE.AND.EX UP2, UPT, URZ, UR5, UPT, UP2 ;  /* 0x000000053f00728c */ /* 0x000fe4000bf45320 */
[----:B------:R-:W-:-:S04]  /*76a0*/  ULDC.64 UR10, c[0x0][0x338] ;  /* 0x0000ce00000a7ab9 */ /* 0x000fc80000000a00 */
[----:B------:R-:W-:-:S05]  /*76b0*/  PLOP3.LUT P0, PT, PT, PT, UP2, 0x80, 0x0 ;  /* 0x000000000000781c */ /* 0x000fca0003f0f028 */
[----:B------:R-:W-:Y:S02]  /*76c0*/  @UP2 UMOV UR4, 0x4 ;  /* 0x0000000400042882 */ /* 0x000fe40000000000 */
[----:B------:R-:W-:-:S06]  /*76d0*/  @UP2 UIMAD.WIDE UR4, UR14, UR4, UR6 ;  /* 0x000000040e0422a5 */ /* 0x000fcc000f8e0206 */
[----:B---3--:R-:W-:Y:S02]  /*76e0*/  IMAD.U32 R2, RZ, RZ, UR4 ;  /* 0x00000004ff027e24 */ /* 0x008fe4000f8e00ff */
[----:B------:R-:W-:-:S05]  /*76f0*/  IMAD.U32 R3, RZ, RZ, UR5 ;  /* 0x00000005ff037e24 */ /* 0x000fca000f8e00ff */
[----:B------:R-:W2:Y:S01]  /*7700*/  @P0 LDG.E R0, [R2.64] ;  /* 0x0000001202000981 */ /* 0x000ea2000c1e1900 */
[----:B------:R-:W-:Y:S01]  /*7710*/  UISETP.NE.AND UP0, UPT, UR10, 0x1, UPT ;  /* 0x000000010a00788c */ /* 0x000fe2000bf05270 */
[----:B------:R-:W-:Y:S01]  /*7720*/  BSSY B0, `(.L_x_2266) ;  /* 0x000002e000007945 */ /* 0x000fe20003800000 */
[----:B------:R-:W-:Y:S01]  /*7730*/  UIMAD.WIDE.U32 UR8, UR16, UR11, URZ ;  /* 0x0000000b100872a5 */ /* 0x000fe2000f8e003f */
[----:B------:R-:W3:Y:S01]  /*7740*/  S2R R9, SR_TID.X ;  /* 0x0000000000097919 */ /* 0x000ee20000002100 */
[----:B------:R-:W-:Y:S02]  /*7750*/  ULDC UR4, c[0x0][0x340] ;  /* 0x0000d00000047ab9 */ /* 0x000fe40000000800 */
[----:B------:R-:W-:Y:S02]  /*7760*/  UMOV UR6, UR16 ;  /* 0x0000001000067c82 */ /* 0x000fe40008000000 */
[----:B------:R-:W-:Y:S02]  /*7770*/  ULDC UR13, c[0x0][0x358] ;  /* 0x0000d600000d7ab9 */ /* 0x000fe40000000800 */
[----:B------:R-:W-:-:S02]  /*7780*/  UIMAD UR13, UR15, UR13, URZ ;  /* 0x0000000d0f0d72a4 */ /* 0x000fc4000f8e023f */
[----:B------:R-:W-:Y:S02]  /*7790*/  @UP0 UMOV UR5, UR9 ;  /* 0x0000000900050c82 */ /* 0x000fe40008000000 */
[----:B------:R-:W-:-:S04]  /*77a0*/  @UP0 USHF.R.U32.HI UR6, URZ, UR4, UR5 ;  /* 0x000000043f060299 */ /* 0x000fc80008011605 */
[----:B------:R-:W-:Y:S02]  /*77b0*/  UIADD3 UR4, -UR6, URZ, URZ ;  /* 0x0000003f06047290 */ /* 0x000fe4000fffe13f */
[----:B------:R-:W-:Y:S02]  /*77c0*/  USHF.R.S32.HI UR9, URZ, 0x1f, UR6 ;  /* 0x0000001f3f097899 */ /* 0x000fe40008011406 */
[----:B------:R-:W-:-:S03]  /*77d0*/  UIMAD UR10, UR4, UR10, UR16 ;  /* 0x0000000a040a72a4 */ /* 0x000fc6000f8e0210 */
[----:B------:R-:W-:Y:S02]  /*77e0*/  ULDC UR4, c[0x0][0x2f4] ;  /* 0x0000bd0000047ab9 */ /* 0x000fe40000000800 */
[----:B------:R-:W-:Y:S01]  /*77f0*/  UIMAD UR13, UR13, UR4, URZ ;  /* 0x000000040d0d72a4 */ /* 0x000fe2000f8e023f */
[----:B------:R-:W-:Y:S01]  /*7800*/  BAR.SYNC.DEFER_BLOCKING 0x1, 0x100 ;  /* 0x0044000000007b1d */ /* 0x000fe20000010000 */
[----:B------:R-:W-:Y:S01]  /*7810*/  UIMAD UR11, UR14, UR4, URZ ;  /* 0x000000040e0b72a4 */ /* 0x000fe2000f8e023f */
[----:B---3--:R-:W-:Y:S01]  /*7820*/  ISETP.NE.AND P2, PT, R9, RZ, PT ;  /* 0x000000ff0900720c */ /* 0x008fe20003f45270 */
[----:B------:R-:W-:Y:S02]  /*7830*/  USHF.R.S32.HI UR8, URZ, 0x1f, UR13 ;  /* 0x0000001f3f087899 */ /* 0x000fe4000801140d */
[----:B------:R-:W-:Y:S02]  /*7840*/  USHF.R.S32.HI UR7, URZ, 0x1f, UR11 ;  /* 0x0000001f3f077899 */ /* 0x000fe4000801140b */
[----:B------:R-:W-:-:S02]  /*7850*/  UIADD3 UR13, UP1, UP0, UR13, UR11, UR6 ;  /* 0x0000000b0d0d7290 */ /* 0x000fc4000f83e006 */
[----:B------:R-:W-:Y:S02]  /*7860*/  ULDC.64 UR4, c[0x0][0x350] ;  /* 0x0000d40000047ab9 */ /* 0x000fe40000000a00 */
[----:B------:R-:W-:Y:S02]  /*7870*/  UIADD3.X UR8, UR8, UR7, UR9, UP1, UP0 ;  /* 0x0000000708087290 */ /* 0x000fe40008fe0409 */
[----:B------:R-:W-:Y:S02]  /*7880*/  USHF.L.U32 UR7, UR13, 0x2, URZ ;  /* 0x000000020d077899 */ /* 0x000fe4000800063f */
[----:B------:R-:W-:Y:S02]  /*7890*/  USHF.L.U64.HI UR8, UR13, 0x2, UR8 ;  /* 0x000000020d087899 */ /* 0x000fe40008010208 */
[----:B------:R-:W-:-:S04]  /*78a0*/  UIADD3 UR4, UP0, UR7, UR4, URZ ;  /* 0x0000000407047290 */ /* 0x000fc8000ff1e03f */
[----:B------:R-:W-:Y:S02]  /*78b0*/  UIADD3.X UR5, UR8, UR5, URZ, UP0, !UPT ;  /* 0x0000000508057290 */ /* 0x000fe400087fe43f */
[----:B------:R-:W-:-:S04]  /*78c0*/  MOV R4, UR4 ;  /* 0x0000000400047c02 */ /* 0x000fc80008000f00 */
[----:B------:R-:W-:Y:S01]  /*78d0*/  IMAD.U32 R5, RZ, RZ, UR5 ;  /* 0x00000005ff057e24 */ /* 0x000fe2000f8e00ff */
[----:B--2---:R-:W2:Y:S02]  /*78e0*/  @P0 R2UR UR12, R0 ;  /* 0x00000000000c03c2 */ /* 0x004ea400000e0000 */
[----:B--2---:R-:W-:-:S04]  /*78f0*/  @UP2 ULEA UR12, UR14, UR12, 0x7 ;  /* 0x0000000c0e0c2291 */ /* 0x004fc8000f8e383f */
[----:B------:R-:W-:-:S04]  /*7900*/  @UP2 USHF.R.S32.HI UR11, URZ, 0x1f, UR12 ;  /* 0x0000001f3f0b2899 */ /* 0x000fc8000801140c */
[----:B------:R-:W-:Y:S02]  /*7910*/  @UP2 ULEA.HI UR12, UR11, UR12, URZ, 0x7 ;  /* 0x0000000c0b0c2291 */ /* 0x000fe4000f8f383f */
[----:B------:R-:W-:Y:S02]  /*7920*/  USHF.R.S32.HI UR11, URZ, 0x1f, UR14 ;  /* 0x0000001f3f0b7899 */ /* 0x000fe4000801140e */
[----:B------:R-:W-:Y:S02]  /*7930*/  @UP2 USHF.L.U32 UR12, UR12, 0x7, URZ ;  /* 0x000000070c0c2899 */ /* 0x000fe4000800063f */
[----:B------:R-:W-:Y:S02]  /*7940*/  USEL UR14, UR14, URZ, !UP2 ;  /* 0x0000003f0e0e7287 */ /* 0x000fe4000d000000 */
[----:B------:R-:W-:Y:S02]  /*7950*/  @UP2 ULOP3.LUT UR12, UR12, 0xffffc000, URZ, 0xc0, !UPT ;  /* 0xffffc0000c0c2892 */ /* 0x000fe4000f8ec03f */
[----:B------:R-:W-:-:S02]  /*7960*/  USEL UR11, UR11, URZ, !UP2 ;  /* 0x0000003f0b0b7287 */ /* 0x000fc4000d000000 */
[----:B------:R-:W-:-:S03]  /*7970*/  @UP2 USHF.R.S32.HI UR13, URZ, 0x1f, UR12 ;  /* 0x0000001f3f0d2899 */ /* 0x000fc6000801140c */
[----:B------:R-:W-:-:S04]  /*7980*/  @!UP2 UMOV UR12, URZ ;  /* 0x0000003f000cac82 */ /* 0x000fc80008000000 */
[----:B------:R-:W-:Y:S01]  /*7990*/  @!UP2 UMOV UR13, URZ ;  /* 0x0000003f000dac82 */ /* 0x000fe20008000000 */
[----:B------:R-:W-:Y:S05]  /*79a0*/  @P2 BRA `(.L_x_2267) ;  /* 0x0000005000002947 */ /* 0x000fea0003800000 */
.L_x_2268:
[----:B------:R-:W2:Y:S01]  /*79b0*/  LDG.E.STRONG.GPU R0, [R4.64] ;  /* 0x0000001204007981 */ /* 0x000ea2000c1ef900 */
[----:B------:R-:W-:Y:S01]  /*79c0*/  YIELD ;  /* 0x0000000000007946 */ /* 0x000fe20003800000 */
[----:B--2---:R-:W-:Y:S01]  /*79d0*/  ISETP.NE.AND P0, PT, R0, UR10, PT ;  /* 0x0000000a00007c0c */ /* 0x004fe2000bf05270 */
[----:B------:R-:W-:-:S12]  /*79e0*/  CCTL.IVALL ;  /* 0x00000000ff00798f */ /* 0x000fd80002000000 */
[----:B------:R-:W-:Y:S05]  /*79f0*/  @P0 BRA `(.L_x_2268) ;  /* 0xffffffb000000947 */ /* 0x000fea000383ffff */
.L_x_2267:
[----:B------:R-:W-:Y:S05]  /*7a00*/  BSYNC B0 ;  /* 0x0000000000007941 */ /* 0x000fea0003800000 */
.L_x_2266:
[----:B------:R-:W-:Y:S01]  /*7a10*/  MOV R11, 0xffffffff ;  /* 0xffffffff000b7802 */ /* 0x000fe20000000f00 */
[----:B------:R-:W-:Y:S05]  /*7a20*/  BRA.CONV ~URZ, `(.L_x_2269) ;  /* 0x000000237f007947 */ /* 0x000fea000b800000 */
[----:B------:R-:W-:Y:S02]  /*7a30*/  MOV R2, 0x7a50 ;  /* 0x00007a5000027802 */ /* 0x000fe40000000f00 */
[----:B-1----:R-:W-:Y:S05]  /*7a40*/  CALL.REL.NOINC `($__internal_11_$__cuda_sm70_warpsync) ;  /* 0x00000d5000007944 */ /* 0x002fea0003c00000 */
.L_x_2269:
[----:B------:R-:W-:Y:S01]  /*7a50*/  USHF.L.U32 UR5, UR15, 0xe, URZ ;  /* 0x0000000e0f057899 */ /* 0x000fe2000800063f */
[----:B------:R-:W-:Y:S01]  /*7a60*/  SHF.R.S32.HI R2, RZ, 0x1f, R9 ;  /* 0x0000001fff027819 */ /* 0x000fe20000011409 */
[----:B------:R-:W-:Y:S01]  /*7a70*/  IMAD.U32 R10, RZ, RZ, UR14 ;  /* 0x0000000eff0a7e24 */ /* 0x000fe2000f8e00ff */
[----:B------:R-:W-:-:S06]  /*7a80*/  NOP ;  /* 0x0000000000007918 */ /* 0x000fcc0000000000 */
[----:B------:R-:W-:Y:S01]  /*7a90*/  USHF.R.S32.HI UR4, URZ, 0x1f, UR5 ;  /* 0x0000001f3f047899 */ /* 0x000fe20008011405 */
[----:B------:R-:W-:-:S05]  /*7aa0*/  IMAD.U32 R8, RZ, RZ, UR5 ;  /* 0x00000005ff087e24 */ /* 0x000fca000f8e00ff */
[----:B------:R-:W-:Y:S01]  /*7ab0*/  IMAD.U32 R0, RZ, RZ, UR4 ;  /* 0x00000004ff007e24 */ /* 0x000fe2000f8e00ff */
[----:B------:R-:W-:Y:S01]  /*7ac0*/  IADD3 R8, P1, P0, R8, UR12, R9 ;  /* 0x0000000c08087c10 */ /* 0x000fe2000f83e009 */
[----:B------:R-:W-:Y:S02]  /*7ad0*/  ULDC.64 UR4, c[0x0][0x328] ;  /* 0x0000ca0000047ab9 */ /* 0x000fe40000000a00 */
[----:B------:R-:W-:Y:S01]  /*7ae0*/  UIMAD UR4, UR9, UR4, URZ ;  /* 0x00000004090472a4 */ /* 0x000fe2000f8e023f */
[----:B------:R-:W-:Y:S01]  /*7af0*/  IADD3.X R9, R0, UR13, R2, P1, P0 ;  /* 0x0000000d00097c10 */ /* 0x000fe20008fe0402 */
        /* <DEDUP_REMOVED lines=77> */
[----:B------:R-:W-:Y:S05]  /*7fd0*/  CALL.REL.NOINC `($__internal_11_$__cuda_sm70_warpsync) ;  /* 0x000007c000007944 */ /* 0x000fea0003c00000 */
.L_x_2270:
        /* <DEDUP_REMOVED lines=12> */
.L_x_2272:
[----:B------:R-:W-:Y:S05]  /*80a0*/  BSYNC B0 ;  /* 0x0000000000007941 */ /* 0x000fea0003800000 */
.L_x_2271:
[----:B------:R-:W-:Y:S01]  /*80b0*/  ULDC.64 UR4, c[0x0][0x348] ;  /* 0x0000d20000047ab9 */ /* 0x000fe20000000a00 */
[----:B------:R-:W-:Y:S01]  /*80c0*/  BSSY B0, `(.L_x_2273) ;  /* 0x000000b000007945 */ /* 0x000fe20003800000 */
[----:B------:R-:W-:-:S04]  /*80d0*/  UIADD3 UR4, UP0, UR7, UR4, URZ ;  /* 0x0000000407047290 */ /* 0x000fc8000ff1e03f */
[----:B------:R-:W-:Y:S02]  /*80e0*/  UIADD3.X UR5, UR8, UR5, URZ, UP0, !UPT ;  /* 0x0000000508057290 */ /* 0x000fe400087fe43f */
[----:B--2---:R-:W-:-:S04]  /*80f0*/  MOV R4, UR4 ;  /* 0x0000000400047c02 */ /* 0x004fc80008000f00 */
[----:B------:R-:W-:Y:S01]  /*8100*/  MOV R5, UR5 ;  /* 0x0000000500057c02 */ /* 0x000fe20008000f00 */
[----:B------:R-:W-:Y:S05]  /*8110*/  @P2 BRA `(.L_x_2274) ;  /* 0x0000005000002947 */ /* 0x000fea0003800000 */
.L_x_2275:
[----:B------:R-:W2:Y:S01]  /*8120*/  LDG.E.STRONG.GPU R0, [R4.64] ;  /* 0x0000001204007981 */ /* 0x000ea2000c1ef900 */
[----:B------:R-:W-:Y:S01]  /*8130*/  YIELD ;  /* 0x0000000000007946 */ /* 0x000fe20003800000 */
[----:B--2---:R-:W-:Y:S01]  /*8140*/  ISETP.NE.AND P0, PT, R0, UR10, PT ;  /* 0x0000000a00007c0c */ /* 0x004fe2000bf05270 */
[----:B------:R-:W-:-:S12]  /*8150*/  CCTL.IVALL ;  /* 0x00000000ff00798f */ /* 0x000fd80002000000 */
[----:B------:R-:W-:Y:S05]  /*8160*/  @P0 BRA `(.L_x_2275) ;  /* 0xffffffb000000947 */ /* 0x000fea000383ffff */
.L_x_2274:
[----:B------:R-:W-:Y:S05]  /*8170*/  BSYNC B0 ;  /* 0x0000000000007941 */ /* 0x000fea0003800000 */
.L_x_2273:
[----:B------:R-:W-:Y:S05]  /*8180*/  BRA.CONV ~URZ, `(.L_x_2276) ;  /* 0x000000237f007947 */ /* 0x000fea000b800000 */
[----:B-1----:R-:W-:Y:S02]  /*8190*/  MOV R2, 0x81b0 ;  /* 0x000081b000027802 */ /* 0x002fe40000000f00 */
[----:B------:R-:W-:Y:S05]  /*81a0*/  CALL.REL.NOINC `($__internal_11_$__cuda_sm70_warpsync) ;  /* 0x000005f000007944 */ /* 0x000fea0003c00000 */
.L_x_2276:
        /* <DEDUP_REMOVED lines=82> */
[----:B-1----:R-:W-:Y:S05]  /*86d0*/  CALL.REL.NOINC `($__internal_11_$__cuda_sm70_warpsync) ;  /* 0x000000c000007944 */ /* 0x002fea0003c00000 */
.L_x_2277:
        /* <DEDUP_REMOVED lines=12> */
        .weak           $__internal_11_$__cuda_sm70_warpsync
        .type           $__internal_11_$__cuda_sm70_warpsync,@function
        .size           $__internal_11_$__cuda_sm70_warpsync,(.L_x_2347 - $__internal_11_$__cuda_sm70_warpsync)
$__internal_11_$__cuda_sm70_warpsync:
[----:B------:R-:W-:Y:S01]  /*87a0*/  MOV R3, 0x0 ;  /* 0x0000000000037802 */ /* 0x000fe20000000f00 */
[----:B------:R-:W-:Y:S04]  /*87b0*/  WARPSYNC R11 ;  /* 0x0000000b00007348 */ /* 0x000fe80003800000 */
[----:B------:R-:W-:Y:S05]  /*87c0*/  RET.REL.NODEC R2 `(_ZN7cutlass13device_kernelIN5flash19enable_sm80_to_sm89INS1_16FlashAttnBwdSm80INS1_25CollectiveMainloopBwdSm80ILi2ELi2EN4cute5tupleIJNS5_1CILi64EEENS7_ILi128EEES9_EEENS_6half_tEfNS_4arch4Sm80ELb1ELb0ELb0ELb1ELb1ELb0ELb0ELb0ELi2ELi2ELi2ELi2ELb0EEENS1_24CollectiveEpilogueBwdGQAISA_fSD_Li256ELb1ELb1EEENS1_25SingleTileBwdLPTSchedulerILb1ELi128ELb1EEEEEEEEEvNT_6ParamsE) ;  /* 0xffff783002007950 */ /* 0x000fea0003c3ffff */
.L_x_2278:
        /* <DEDUP_REMOVED lines=11> */
.L_x_2347:


//--------------------- .text._ZN7cutlass13device_kernelIN5flash22FlashAttnBwdPreprocessIN4cute5tupleIJNS3_1CILi64EEENS5_ILi128EEEEEENS_6half_tEfNS_4arch4Sm80ELb1ELb1EEEEEvNT_6ParamsE --------------------------
	.section	.text._ZN7cutlass13device_kernelIN5flash22FlashAttnBwdPreprocessIN4cute5tupleIJNS3_1CILi64EEENS5_ILi128EEEEEENS_6half_tEfNS_4arch4Sm80ELb1ELb1EEEEEvNT_6ParamsE,"ax",@progbits
	.sectioninfo	@"SHI_REGISTERS=64"
	.align	128
.text._ZN7cutlass13device_kernelIN5flash22FlashAttnBwdPreprocessIN4cute5tupleIJNS3_1CILi64EEENS5_ILi128EEEEEENS_6half_tEfNS_4arch4Sm80ELb1ELb1EEEEEvNT_6ParamsE:
        .type           _ZN7cutlass13device_kernelIN5flash22FlashAttnBwdPreprocessIN4cute5tupleIJNS3_1CILi64EEENS5_ILi128EEEEEENS_6half_tEfNS_4arch4Sm80ELb1ELb1EEEEEvNT_6ParamsE,@function
        .size           _ZN7cutlass13device_kernelIN5flash22FlashAttnBwdPreprocessIN4cute5tupleIJNS3_1CILi64EEENS5_ILi128EEEEEENS_6half_tEfNS_4arch4Sm80ELb1ELb1EEEEEvNT_6ParamsE,(.L_x_2349 - _ZN7cutlass13device_kernelIN5flash22FlashAttnBwdPreprocessIN4cute5tupleIJNS3_1CILi64EEENS5_ILi128EEEEEENS_6half_tEfNS_4arch4Sm80ELb1ELb1EEEEEvNT_6ParamsE)
        .other          _ZN7cutlass13device_kernelIN5flash22FlashAttnBwdPreprocessIN4cute5tupleIJNS3_1CILi64EEENS5_ILi128EEEEEENS_6half_tEfNS_4arch4Sm80ELb1ELb1EEEEEvNT_6ParamsE,@"STO_CUDA_ENTRY STV_DEFAULT"
_ZN7cutlass13device_kernelIN5flash22FlashAttnBwdPreprocessIN4cute5tupleIJNS3_1CILi64EEENS5_ILi128EEEEEENS_6half_tEfNS_4arch4Sm80ELb1ELb1EEEEEvNT_6ParamsE:
[----:B------:R-:W-:Y:S02]  /*0000*/  MOV R1, c[0x0][0x28] ;  /* 0x00000a0000017a02 */ /* 0x000fe40000000f00 */
[----:B------:R-:W0:Y:S01]  /*0010*/  S2R R0, SR_CTAID.Z ;  /* 0x0000000000007919 */ /* 0x000e220000002700 */
[----:B------:R-:W-:Y:S01]  /*0020*/  ISETP.NE.U32.AND P1, PT, RZ, c[0x0][0x248], PT ;  /* 0x00009200ff007a0c */ /* 0x000fe20003f25070 */
[----:B------:R-:W-:Y:S01]  /*0030*/  IMAD.MOV.U32 R3, RZ, RZ, 0x4 ;  /* 0x00000004ff037424 */ /* 0x000fe200078e00ff */
[----:B------:R-:W-:Y:S01]  /*0040*/  ISETP.NE.U32.AND P0, PT, RZ, c[0x0][0x240], PT ;  /* 0x00009000ff007a0c */ /* 0x000fe20003f05070 */
[----:B------:R-:W-:Y:S01]  /*0050*/  ULDC.64 UR4, c[0x0][0x118] ;  /* 0x0000460000047ab9 */ /* 0x000fe20000000a00 */
[----:B------:R-:W-:Y:S02]  /*0060*/  ISETP.NE.AND.EX P1, PT, RZ, c[0x0][0x24c], PT, P1 ;  /* 0x00009300ff007a0c */ /* 0x000fe40003f25310 */
[----:B------:R-:W-:Y:S02]  /*0070*/  ISETP.NE.AND.EX P0, PT, RZ, c[0x0][0x244], PT, P0 ;  /* 0x00009100ff007a0c */ /* 0x000fe40003f05300 */
[----:B------:R-:W-:Y:S01]  /*0080*/  MOV R2, c[0x0][0x168] ;  /* 0x00005a0000027a02 */ /* 0x000fe20000000f00 */
        /* <DEDUP_REMOVED lines=11> */
[----:B--2---:R-:W-:-:S02]  /*0140*/  IADD3 R2, -R11, R2, RZ ;  /* 0x000000020b027210 */ /* 0x004fc40007ffe1ff */
.L_x_2279:
[----:B0-----:R-:W0:Y:S01]  /*0150*/  S2R R4, SR_TID.X ;  /* 0x0000000000047919 */ /* 0x001e220000002100 */
[----:B------:R-:W-:-:S02]  /*0160*/  ISETP.NE.AND.EX P3, PT, RZ, c[0x0][0x244], PT, P3 ;  /* 0x00009100ff007a0c */ /* 0x000fc40003f65330 */
[----:B-----5:R-:W-:-:S13]  /*0170*/  ISETP.LE.AND P1, PT, R2, R7, PT ;  /* 0x000000070200720c */ /* 0x020fda0003f23270 */
[----:B------:R-:W-:Y:S05]  /*0180*/  @P3 EXIT P1 ;  /* 0x000000000000394d */ /* 0x000fea0000800000 */
[----:B------:R-:W1:Y:S01]  /*0190*/  S2R R6, SR_CTAID.Y ;  /* 0x0000000000067919 */ /* 0x000e620000002600 */
[----:B0-----:R-:W-:Y:S01]  /*01a0*/  SHF.R.S32.HI R9, RZ, 0x1f, R4 ;  /* 0x0000001fff097819 */ /* 0x001fe20000011404 */
[----:B------:R-:W-:Y:S01]  /*01b0*/  CS2R R44, SRZ ;  /* 0x00000000002c7805 */ /* 0x000fe2000001ff00 */
[----:B------:R-:W-:Y:S01]  /*01c0*/  IMAD.IADD R51, R2, 0x1, -R7 ;  /* 0x0000000102337824 */ /* 0x000fe200078e0a07 */
[----:B------:R-:W-:Y:S02]  /*01d0*/  @P0 MOV R44, R57 ;  /* 0x00000039002c0202 */ /* 0x000fe40000000f00 */
[----:B------:R-:W-:Y:S02]  /*01e0*/  LEA.HI R9, R9, R4, RZ, 0x4 ;  /* 0x0000000409097211 */ /* 0x000fe400078f20ff */
[----:B------:R-:W-:Y:S02]  /*01f0*/  @P0 SHF.R.S32.HI R45, RZ, 0x1f, R57 ;  /* 0x0000001fff2d0819 */ /* 0x000fe40000011439 */
[----:B------:R-:W-:-:S02]  /*0200*/  LOP3.LUT R55, R9, 0xfffffff0, RZ, 0xc0, !PT ;  /* 0xfffffff009377812 */ /* 0x000fc400078ec0ff */
[----:B------:R-:W-:Y:S02]  /*0210*/  SHF.R.S32.HI R41, RZ, 0x4, R9 ;  /* 0x00000004ff297819 */ /* 0x000fe40000011409 */
[----:B------:R-:W-:Y:S01]  /*0220*/  SHF.R.S32.HI R43, RZ, 0x1f, R0 ;  /* 0x0000001fff2b7819 */ /* 0x000fe20000011400 */
[----:B------:R-:W-:Y:S01]  /*0230*/  IMAD.IADD R55, R4, 0x1, -R55 ;  /* 0x0000000104377824 */ /* 0x000fe200078e0a37 */
[----:B------:R-:W-:Y:S02]  /*0240*/  IADD3 R58, R41, 0x10, RZ ;  /* 0x00000010293a7810 */ /* 0x000fe40007ffe0ff */
[----:B------:R-:W-:Y:S02]  /*0250*/  SHF.R.S32.HI R42, RZ, 0x1f, R41 ;  /* 0x0000001fff2a7819 */ /* 0x000fe40000011429 */
[----:B------:R-:W-:Y:S02]  /*0260*/  SHF.L.U32 R10, R55, 0x3, RZ ;  /* 0x00000003370a7819 */ /* 0x000fe400000006ff */
[----:B------:R-:W-:-:S02]  /*0270*/  IADD3 R8, P5, R41, R44, RZ ;  /* 0x0000002c29087210 */ /* 0x000fc40007fbe0ff */
[----:B-1----:R-:W-:Y:S02]  /*0280*/  SHF.R.S32.HI R40, RZ, 0x1f, R6 ;  /* 0x0000001fff287819 */ /* 0x002fe40000011406 */
[----:B------:R-:W-:Y:S02]  /*0290*/  ISETP.GE.AND P1, PT, R10, c[0x0][0x16c], PT ;  /* 0x00005b000a007a0c */ /* 0x000fe40003f26270 */
[--C-:B------:R-:W-:Y:S01]  /*02a0*/  SHF.R.S32.HI R11, RZ, 0x1f, R10.reuse ;  /* 0x0000001fff0b7819 */ /* 0x100fe2000001140a */
[----:B------:R-:W-:Y:S01]  /*02b0*/  IMAD R9, R40, c[0x0][0x1a0], RZ ;  /* 0x0000680028097a24 */ /* 0x000fe200078e02ff */
[-C--:B------:R-:W-:Y:S01]  /*02c0*/  ISETP.LT.AND P4, PT, R58, R51.reuse, !P1 ;  /* 0x000000333a00720c */ /* 0x080fe20004f81270 */
[----:B------:R-:W-:Y:S01]  /*02d0*/  IMAD R13, R40, c[0x0][0x180], RZ ;  /* 0x00006000280d7a24 */ /* 0x000fe200078e02ff */
[----:B------:R-:W-:Y:S01]  /*02e0*/  ISETP.GE.AND P2, PT, R41, R51, PT ;  /* 0x000000332900720c */ /* 0x000fe20003f46270 */
[----:B------:R-:W-:Y:S01]  /*02f0*/  IMAD R15, R6, c[0x0][0x1a4], R9 ;  /* 0x00006900060f7a24 */ /* 0x000fe200078e0209 */
[----:B------:R-:W-:Y:S01]  /*0300*/  IADD3.X R9, R42, R45, RZ, P5, !PT ;  /* 0x0000002d2a097210 */ /* 0x000fe20002ffe4ff */
[C---:B------:R-:W-:Y:S01]  /*0310*/  IMAD R13, R6.reuse, c[0x0][0x184], R13 ;  /* 0x00006100060d7a24 */ /* 0x040fe200078e020d */
[----:B------:R-:W-:Y:S01]  /*0320*/  SEL R43, R43, RZ, !P3 ;  /* 0x000000ff2b2b7207 */ /* 0x000fe20005800000 */
[----:B------:R-:W-:Y:S01]  /*0330*/  IMAD.WIDE.U32 R28, R6, c[0x0][0x180], R10 ;  /* 0x00006000061c7a25 */ /* 0x000fe200078e000a */
[----:B------:R-:W-:-:S02]  /*0340*/  ISETP.LT.AND P5, PT, R10, c[0x0][0x16c], !P2 ;  /* 0x00005b000a007a0c */ /* 0x000fc400057a1270 */
[----:B------:R-:W-:Y:S01]  /*0350*/  SEL R50, R0, RZ, !P3 ;  /* 0x000000ff00327207 */ /* 0x000fe20005800000 */
[----:B------:R-:W-:Y:S01]  /*0360*/  IMAD.IADD R29, R29, 0x1, R13 ;  /* 0x000000011d1d7824 */ /* 0x000fe200078e020d */
[----:B------:R-:W-:Y:S01]  /*0370*/  IADD3 R56, R41, 0x20, RZ ;  /* 0x0000002029387810 */ /* 0x000fe20007ffe0ff */
[----:B------:R-:W-:Y:S01]  /*0380*/  IMAD.WIDE R8, R5, 0x40, R8 ;  /* 0x0000004005087825 */ /* 0x000fe200078e0208 */
[----:B------:R-:W-:-:S03]  /*0390*/  IADD3 R54, R41, 0x30, RZ ;  /* 0x0000003029367810 */ /* 0x000fc60007ffe0ff */
[----:B------:R-:W-:Y:S01]  /*03a0*/  IMAD.WIDE.U32 R12, R6, c[0x0][0x1a0], R10 ;  /* 0x00006800060c7a25 */ /* 0x000fe200078e000a */
[----:B------:R-:W-:-:S03]  /*03b0*/  @P4 IADD3 R17, P3, R8, 0x10, RZ ;  /* 0x0000001008114810 */ /* 0x000fc60007f7e0ff */
[----:B------:R-:W-:Y:S01]  /*03c0*/  IMAD R11, R43, c[0x0][0x188], RZ ;  /* 0x000062002b0b7a24 */ /* 0x000fe200078e02ff */
[----:B------:R-:W-:Y:S01]  /*03d0*/  IADD3 R13, R13, R15, RZ ;  /* 0x0000000f0d0d7210 */ /* 0x000fe20007ffe0ff */
[----:B------:R-:W-:Y:S02]  /*03e0*/  IMAD R15, R43, c[0x0][0x1a8], RZ ;  /* 0x00006a002b0f7a24 */ /* 0x000fe400078e02ff */
[C---:B------:R-:W-:Y:S02]  /*03f0*/  IMAD R11, R50.reuse, c[0x0][0x18c], R11 ;  /* 0x00006300320b7a24 */ /* 0x040fe400078e020b */
[----:B------:R-:W-:-:S04]  /*0400*/  IMAD.WIDE.U32 R28, R50, c[0x0][0x188], R28 ;  /* 0x00006200321c7a25 */ /* 0x000fc800078e001c */
[----:B------:R-:W-:Y:S01]  /*0410*/  @P4 IMAD.X R10, RZ, RZ, R9, P3 ;  /* 0x000000ffff0a4224 */ /* 0x000fe200018e0609 */
[----:B------:R-:W-:Y:S01]  /*0420*/  IADD3 R29, R29, R11, RZ ;  /* 0x0000000b1d1d7210 */ /* 0x000fe20007ffe0ff */
[----:B------:R-:W-:Y:S01]  /*0430*/  IMAD R19, R50, c[0x0][0x1ac], R15 ;  /* 0x00006b0032137a24 */ /* 0x000fe200078e020f */
[----:B------:R-:W-:Y:S01]  /*0440*/  @P4 IADD3 R16, P3, R8, 0x10, RZ ;  /* 0x0000001008104810 */ /* 0x000fe20007f7e0ff */
[----:B------:R-:W-:Y:S01]  /*0450*/  IMAD.WIDE.U32 R30, R50, c[0x0][0x1a8], R12 ;  /* 0x00006a00321e7a25 */ /* 0x000fe200078e000c */
[----:B------:R-:W-:Y:S02]  /*0460*/  @P4 MOV R11, R29 ;  /* 0x0000001d000b4202 */ /* 0x000fe40000000f00 */
[----:B------:R-:W-:Y:S01]  /*0470*/  @P4 IADD3.X R18, RZ, R9, RZ, P3, !PT ;  /* 0x00000009ff124210 */ /* 0x000fe20001ffe4ff */
[----:B------:R-:W-:Y:S01]  /*0480*/  @P4 IMAD R10, R10, c[0x0][0x178], RZ ;  /* 0x00005e000a0a4a24 */ /* 0x000fe200078e02ff */
[----:B------:R-:W-:Y:S01]  /*0490*/  IADD3 R31, R31, R19, RZ ;  /* 0x000000131f1f7210 */ /* 0x000fe20007ffe0ff */
[----:B------:R-:W-:-:S02]  /*04a0*/  @P5 IMAD R13, R9, c[0x0][0x198], RZ ;  /* 0x00006600090d5a24 */ /* 0x000fc400078e02ff */
[----:B------:R-:W-:Y:S02]  /*04b0*/  @P5 IMAD R15, R9, c[0x0][0x178], RZ ;  /* 0x00005e00090f5a24 */ /* 0x000fe400078e02ff */
[----:B------:R-:W-:Y:S02]  /*04c0*/  @P4 IMAD R21, R17, c[0x0][0x17c], R10 ;  /* 0x00005f0011154a24 */ /* 0x000fe400078e020a */
[C---:B------:R-:W-:Y:S02]  /*04d0*/  @P5 IMAD R23, R8.reuse, c[0x0][0x19c], R13 ;  /* 0x0000670008175a24 */ /* 0x040fe400078e020d */
[--C-:B------:R-:W-:Y:S02]  /*04e0*/  @P4 IMAD.MOV.U32 R10, RZ, RZ, R28.reuse ;  /* 0x000000ffff0a4224 */ /* 0x100fe400078e001c */
[C---:B------:R-:W-:Y:S02]  /*04f0*/  @P5 IMAD R19, R8.reuse, c[0x0][0x17c], R15 ;  /* 0x00005f0008135a24 */ /* 0x040fe400078e020f */
[----:B------:R-:W-:-:S04]  /*0500*/  @P5 IMAD.WIDE.U32 R12, R8, c[0x0][0x178], R28 ;  /* 0x00005e00080c5a25 */ /* 0x000fc800078e001c */
[----:B------:R-:W-:Y:S01]  /*0510*/  @P5 IMAD.WIDE.U32 R14, R8, c[0x0][0x198], R30 ;  /* 0x00006600080e5a25 */ /* 0x000fe200078e001e */
[----:B------:R-:W-:-:S03]  /*0520*/  @P5 LEA R26, P3, R12, c[0x0][0x160], 0x1 ;  /* 0x000058000c1a5a11 */ /* 0x000fc600078608ff */
[----:B------:R-:W-:Y:S01]  /*0530*/  @P4 IMAD.WIDE.U32 R10, R17, c[0x0][0x178], R10 ;  /* 0x00005e00110a4a25 */ /* 0x000fe200078e000a */
[----:B------:R-:W-:-:S03]  /*0540*/  @P5 LEA R24, P6, R14, c[0x0][0x190], 0x1 ;  /* 0x000064000e185a11 */ /* 0x000fc600078c08ff */
[----:B------:R-:W-:Y:S01]  /*0550*/  @P5 IMAD.IADD R17, R13, 0x1, R19 ;  /* 0x000000010d115824 */ /* 0x000fe200078e0213 */
[----:B------:R-:W-:Y:S01]  /*0560*/  @P5 IADD3 R13, R15, R23, RZ ;  /* 0x000000170f0d5210 */ /* 0x000fe20007ffe0ff */
[----:B------:R-:W-:Y:S01]  /*0570*/  @P4 IMAD R15, R18, c[0x0][0x198], RZ ;  /* 0x00006600120f4a24 */ /* 0x000fe200078e02ff */
[----:B------:R-:W-:Y:S02]  /*0580*/  @P4 IADD3 R11, R11, R21, RZ ;  /* 0x000000150b0b4210 */ /* 0x000fe40007ffe0ff */
[----:B------:R-:W-:Y:S01]  /*0590*/  @P5 LEA.HI.X R27, R12, c[0x0][0x164], R17, 0x1, P3 ;  /* 0x000059000c1b5a11 */ /* 0x000fe200018f0c11 */
[----:B------:R-:W-:Y:S01]  /*05a0*/  @P4 IMAD R15, R16, c[0x0][0x19c], R15 ;  /* 0x00006700100f4a24 */ /* 0x000fe200078e020f */
[----:B------:R-:W-:Y:S01]  /*05b0*/  @P5 LEA.HI.X R25, R14, c[0x0][0x194], R13, 0x1, P6 ;  /* 0x000065000e195a11 */ /* 0x000fe200030f0c0d */
[----:B------:R-:W-:Y:S01]  /*05c0*/  @P4 IMAD.MOV.U32 R13, RZ, RZ, R31 ;  /* 0x000000ffff0d4224 */ /* 0x000fe200078e001f */
[----:B------:R-:W-:Y:S02]  /*05d0*/  @P4 MOV R12, R30 ;  /* 0x0000001e000c4202 */ /* 0x000fe40000000f00 */
[----:B------:R-:W-:-:S02]  /*05e0*/  ISETP.LT.AND P3, PT, R56, R51, !P1 ;  /* 0x000000333800720c */ /* 0x000fc40004f61270 */
[----:B------:R-:W-:Y:S01]  /*05f0*/  @P4 LEA R34, P6, R10, c[0x0][0x160], 0x1 ;  /* 0x000058000a224a11 */ /* 0x000fe200078c08ff */
[----:B------:R-:W-:Y:S01]  /*0600*/  @P4 IMAD.WIDE.U32 R12, R16, c[0x0][0x198], R12 ;  /* 0x00006600100c4a25 */ /* 0x000fe200078e000c */
[----:B------:R-:W-:Y:S02]  /*0610*/  ISETP.LT.AND P1, PT, R54, R51, !P1 ;  /* 0x000000333600720c */ /* 0x000fe40004f21270 */
[----:B------:R-:W-:Y:S02]  /*0620*/  @P4 LEA.HI.X R35, R10, c[0x0][0x164], R11, 0x1, P6 ;  /* 0x000059000a234a11 */ /* 0x000fe400030f0c0b */
[----:B------:R-:W-:Y:S02]  /*0630*/  @P4 IADD3 R11, R13, R15, RZ ;  /* 0x0000000f0d0b4210 */ /* 0x000fe40007ffe0ff */
[----:B------:R-:W-:Y:S01]  /*0640*/  @P4 LEA R32, P6, R12, c[0x0][0x190], 0x1 ;  /* 0x000064000c204a11 */ /* 0x000fe200078c08ff */
[----:B------:R-:W-:-:S03]  /*0650*/  CS2R R14, SRZ ;  /* 0x00000000000e7805 */ /* 0x000fc6000001ff00 */
[----:B------:R-:W-:Y:S02]  /*0660*/  @P4 LEA.HI.X R33, R12, c[0x0][0x194], R11, 0x1, P6 ;  /* 0x000065000c214a11 */ /* 0x000fe400030f0c0b */
[----:B------:R-:W-:Y:S01]  /*0670*/  @P3 IADD3 R47, P6, R8, 0x20, RZ ;  /* 0x00000020082f3810 */ /* 0x000fe20007fde0ff */
[----:B------:R-:W-:Y:S01]  /*0680*/  CS2R R10, SRZ ;  /* 0x00000000000a7805 */ /* 0x000fe2000001ff00 */
[----:B------:R-:W-:-:S03]  /*0690*/  CS2R R12, SRZ ;  /* 0x00000000000c7805 */ /* 0x000fc6000001ff00 */
[----:B------:R-:W-:Y:S01]  /*06a0*/  @P3 IMAD.X R48, RZ, RZ, R9, P6 ;  /* 0x000000ffff303224 */ /* 0x000fe200030e0609 */
[C---:B------:R-:W-:Y:S01]  /*06b0*/  @P3 IADD3 R39, P6, R8.reuse, 0x20, RZ ;  /* 0x0000002008273810 */ /* 0x040fe20007fde0ff */
[----:B------:R-:W-:Y:S01]  /*06c0*/  CS2R R16, SRZ ;  /* 0x0000000000107805 */ /* 0x000fe2000001ff00 */
[----:B------:R-:W-:Y:S01]  /*06d0*/  CS2R R18, SRZ ;  /* 0x0000000000127805 */ /* 0x000fe2000001ff00 */
[----:B------:R-:W-:Y:S01]  /*06e0*/  CS2R R20, SRZ ;  /* 0x0000000000147805 */ /* 0x000fe2000001ff00 */
[-C--:B------:R-:W-:Y:S01]  /*06f0*/  @P3 IADD3.X R49, RZ, R9.reuse, RZ, P6, !PT ;  /* 0x00000009ff313210 */ /* 0x080fe200037fe4ff */
[----:B------:R-:W-:Y:S01]  /*0700*/  CS2R R22, SRZ ;  /* 0x0000000000167805 */ /* 0x000fe2000001ff00 */
[C---:B------:R-:W-:Y:S01]  /*0710*/  @P1 IADD3 R37, P6, R8.reuse, 0x30, RZ ;  /* 0x0000003008251810 */ /* 0x040fe20007fde0ff */
[----:B------:R0:W2:Y:S03]  /*0720*/  @P5 LDG.E.128 R12, [R24.64] ;  /* 0x00000004180c5981 */ /* 0x0000a6000c1e1d00 */
[----:B------:R-:W-:Y:S01]  /*0730*/  @P1 IADD3.X R46, RZ, R9, RZ, P6, !PT ;  /* 0x00000009ff2e1210 */ /* 0x000fe200037fe4ff */
[----:B------:R1:W3:Y:S01]  /*0740*/  @P4 LDG.E.128 R16, [R34.64] ;  /* 0x0000000422104981 */ /* 0x0002e2000c1e1d00 */
[----:B------:R-:W-:-:S03]  /*0750*/  @P1 IADD3 R36, P6, R8, 0x30, RZ ;  /* 0x0000003008241810 */ /* 0x000fc60007fde0ff */
[----:B------:R4:W3:Y:S02]  /*0760*/  @P4 LDG.E.128 R20, [R32.64] ;  /* 0x0000000420144981 */ /* 0x0008e4000c1e1d00 */
[----:B------:R-:W-:Y:S02]  /*0770*/  @P1 IMAD.X R38, RZ, RZ, R9, P6 ;  /* 0x000000ffff261224 */ /* 0x000fe400030e0609 */
[----:B------:R-:W-:-:S06]  /*0780*/  CS2R R8, SRZ ;  /* 0x0000000000087805 */ /* 0x000fcc000001ff00 */
[----:B------:R1:W3:Y:S01]  /*0790*/  @P5 LDG.E.128 R8, [R26.64] ;  /* 0x000000041a085981 */ /* 0x0002e2000c1e1d00 */
[----:B------:R-:W-:Y:S02]  /*07a0*/  @P3 IMAD R48, R48, c[0x0][0x178], RZ ;  /* 0x00005e0030303a24 */ /* 0x000fe400078e02ff */
[----:B0-----:R-:W-:Y:S01]  /*07b0*/  @P3 IMAD R24, R49, c[0x0][0x198], RZ ;  /* 0x0000660031183a24 */ /* 0x001fe200078e02ff */
[----:B------:R-:W-:Y:S01]  /*07c0*/  @P3 MOV R25, R31 ;  /* 0x0000001f00193202 */ /* 0x000fe20000000f00 */
[----:B------:R-:W-:Y:S01]  /*07d0*/  @P3 IMAD R49, R47, c[0x0][0x17c], R48 ;  /* 0x00005f002f313a24 */ /* 0x000fe200078e0230 */
[----:B-1----:R-:W-:Y:S02]  /*07e0*/  @P3 MOV R26, R28 ;  /* 0x0000001c001a3202 */ /* 0x002fe40000000f00 */
[----:B------:R-:W-:Y:S01]  /*07f0*/  @P3 MOV R27, R29 ;  /* 0x0000001d001b3202 */ /* 0x000fe20000000f00 */
[----:B------:R-:W-:-:S04]  /*0800*/  @P1 IMAD R46, R46, c[0x0][0x178], RZ ;  /* 0x00005e002e2e1a24 */ /* 0x000fc800078e02ff */
[----:B------:R-:W-:-:S04]  /*0810*/  @P3 IMAD.WIDE.U32 R26, R47, c[0x0][0x178], R26 ;  /* 0x00005e002f1a3a25 */ /* 0x000fc800078e001a */
[C---:B------:R-:W-:Y:S02]  /*0820*/  @P3 IMAD R47, R39.reuse, c[0x0][0x19c], R24 ;  /* 0x00006700272f3a24 */ /* 0x040fe400078e0218 */
[----:B------:R-:W-:Y:S02]  /*0830*/  @P3 IMAD.MOV.U32 R24, RZ, RZ, R30 ;  /* 0x000000ffff183224 */ /* 0x000fe400078e001e */
[----:B------:R-:W-:Y:S02]  /*0840*/  @P1 IMAD R53, R38, c[0x0][0x198], RZ ;  /* 0x0000660026351a24 */ /* 0x000fe400078e02ff */
[----:B------:R-:W-:Y:S01]  /*0850*/  @P3 IMAD.WIDE.U32 R24, R39, c[0x0][0x198], R24 ;  /* 0x0000660027183a25 */ /* 0x000fe200078e0018 */
[----:B------:R-:W-:-:S03]  /*0860*/  @P3 IADD3 R49, R27, R49, RZ ;  /* 0x000000311b313210 */ /* 0x000fc60007ffe0ff */
[C---:B------:R-:W-:Y:S02]  /*0870*/  @P1 IMAD R39, R37.reuse, c[0x0][0x17c], R46 ;  /* 0x00005f0025271a24 */ /* 0x040fe400078e022e */
[----:B------:R-:W-:Y:S01]  /*0880*/  @P1 IMAD.WIDE.U32 R28, R37, c[0x0][0x178], R28 ;  /* 0x00005e00251c1a25 */ /* 0x000fe200078e001c */
[----:B------:R-:W-:Y:S02]  /*0890*/  @P3 LEA R60, P4, R26, c[0x0][0x160], 0x1 ;  /* 0x000058001a3c3a11 */ /* 0x000fe400078808ff */
[----:B------:R-:W-:Y:S01]  /*08a0*/  @P3 LEA R52, P6, R24, c[0x0][0x190], 0x1 ;  /* 0x0000640018343a11 */ /* 0x000fe200078c08ff */
[C---:B------:R-:W-:Y:S02]  /*08b0*/  @P1 IMAD R35, R36.reuse, c[0x0][0x19c], R53 ;  /* 0x0000670024231a24 */ /* 0x040fe400078e0235 */
[----:B------:R-:W-:Y:S02]  /*08c0*/  @P3 IMAD.IADD R47, R25, 0x1, R47 ;  /* 0x00000001192f3824 */ /* 0x000fe400078e022f */
[----:B----4-:R-:W-:Y:S01]  /*08d0*/  @P1 IMAD.WIDE.U32 R32, R36, c[0x0][0x198], R30 ;  /* 0x0000660024201a25 */ /* 0x010fe200078e001e */
[----:B------:R-:W-:-:S02]  /*08e0*/  @P1 IADD3 R25, R29, R39, RZ ;  /* 0x000000271d191210 */ /* 0x000fc40007ffe0ff */
[----:B------:R-:W-:Y:S02]  /*08f0*/  @P1 LEA R46, P5, R28, c[0x0][0x160], 0x1 ;  /* 0x000058001c2e1a11 */ /* 0x000fe400078a08ff */
[----:B------:R-:W-:Y:S02]  /*0900*/  @P3 LEA.HI.X R61, R26, c[0x0][0x164], R49, 0x1, P4 ;  /* 0x000059001a3d3a11 */ /* 0x000fe400020f0c31 */
[----:B------:R-:W-:Y:S02]  /*0910*/  @P3 LEA.HI.X R53, R24, c[0x0][0x194], R47, 0x1, P6 ;  /* 0x0000650018353a11 */ /* 0x000fe400030f0c2f */
[----:B------:R-:W-:Y:S02]  /*0920*/  @P1 IADD3 R35, R33, R35, RZ ;  /* 0x0000002321231210 */ /* 0x000fe40007ffe0ff */
[----:B------:R-:W-:Y:S01]  /*0930*/  @P1 LEA R48, P4, R32, c[0x0][0x190], 0x1 ;  /* 0x0000640020301a11 */ /* 0x000fe200078808ff */
[----:B------:R-:W-:Y:S01]  /*0940*/  CS2R R26, SRZ ;  /* 0x00000000001a7805 */ /* 0x000fe2000001ff00 */
[----:B------:R-:W-:Y:S01]  /*0950*/  @P1 LEA.HI.X R47, R28, c[0x0][0x164], R25, 0x1, P5 ;  /* 0x000059001c2f1a11 */ /* 0x000fe200028f0c19 */
[----:B------:R-:W-:Y:S01]  /*0960*/  CS2R R30, SRZ ;  /* 0x00000000001e7805 */ /* 0x000fe2000001ff00 */
[----:B------:R-:W-:Y:S01]  /*0970*/  CS2R R24, SRZ ;  /* 0x0000000000187805 */ /* 0x000fe2000001ff00 */
[----:B------:R-:W-:Y:S01]  /*0980*/  CS2R R28, SRZ ;  /* 0x00000000001c7805 */ /* 0x000fe2000001ff00 */
[----:B------:R-:W-:Y:S01]  /*0990*/  @P1 LEA.HI.X R49, R32, c[0x0][0x194], R35, 0x1, P4 ;  /* 0x0000650020311a11 */ /* 0x000fe200020f0c23 */
[----:B------:R-:W-:Y:S01]  /*09a0*/  CS2R R36, SRZ ;  /* 0x0000000000247805 */ /* 0x000fe2000001ff00 */
        /* <DEDUP_REMOVED lines=10> */
[--C-:B------:R-:W-:Y:S02]  /*0a50*/  @!P3 SHF.R.S32.HI R52, RZ, 0x1f, R4.reuse ;  /* 0x0000001fff34b819 */ /* 0x100fe40000011404 */
[----:B------:R-:W-:-:S04]  /*0a60*/  @!P3 IADD3 R44, P4, P5, R44, R7, R4 ;  /* 0x000000072c2cb210 */ /* 0x000fc80007d9e004 */
[----:B------:R-:W-:Y:S01]  /*0a70*/  @!P3 IADD3.X R45, R45, R53, R52, P4, P5 ;  /* 0x000000352d2db210 */ /* 0x000fe200027ea434 */
[----:B------:R-:W-:-:S04]  /*0a80*/  @!P3 IMAD R53, R40, c[0x0][0x1e0], RZ ;  /* 0x000078002835ba24 */ /* 0x000fc800078e02ff */
[----:B------:R-:W-:-:S04]  /*0a90*/  @!P3 IMAD.WIDE.U32 R44, R6, c[0x0][0x1e0], R44 ;  /* 0x00007800062cba25 */ /* 0x000fc800078e002c */
[----:B------:R-:W-:Y:S01]  /*0aa0*/  @!P3 IMAD R53, R6, c[0x0][0x1e4], R53 ;  /* 0x000079000635ba24 */ /* 0x000fe200078e0235 */
[----:B-1----:R-:W-:-:S03]  /*0ab0*/  @!P3 MOV R46, R44 ;  /* 0x0000002c002eb202 */ /* 0x002fc60000000f00 */
[----:B------:R-:W-:Y:S02]  /*0ac0*/  @!P3 IMAD.IADD R47, R45, 0x1, R53 ;  /* 0x000000012d2fb824 */ /* 0x000fe400078e0235 */
[----:B------:R-:W-:Y:S02]  /*0ad0*/  @!P3 IMAD R45, R43, c[0x0][0x1e8], RZ ;  /* 0x00007a002b2dba24 */ /* 0x000fe400078e02ff */
[----:B------:R-:W-:-:S04]  /*0ae0*/  @!P3 IMAD.WIDE.U32 R46, R50, c[0x0][0x1e8], R46 ;  /* 0x00007a00322eba25 */ /* 0x000fc800078e002e */
[----:B------:R-:W-:Y:S01]  /*0af0*/  @!P3 IMAD R45, R50, c[0x0][0x1ec], R45 ;  /* 0x00007b00322dba24 */ /* 0x000fe200078e022d */
[----:B------:R-:W-:-:S04]  /*0b00*/  @!P3 LEA R44, P4, R46, c[0x0][0x1d8], 0x2 ;  /* 0x000076002e2cba11 */ /* 0x000fc800078810ff */
[----:B------:R-:W-:-:S04]  /*0b10*/  @!P3 IADD3 R45, R47, R45, RZ ;  /* 0x0000002d2f2db210 */ /* 0x000fc80007ffe0ff */
[----:B------:R-:W-:Y:S01]  /*0b20*/  @!P3 LEA.HI.X R45, R46, c[0x0][0x1dc], R45, 0x2, P4 ;  /* 0x000077002e2dba11 */ /* 0x000fe200020f142d */
[----:B------:R-:W-:-:S06]  /*0b30*/  IMAD.MOV.U32 R52, RZ, RZ, 0x7f800000 ;  /* 0x7f800000ff347424 */ /* 0x000fcc00078e00ff */
[----:B------:R0:W5:Y:S01]  /*0b40*/  @!P3 LDG.E R52, [R44.64] ;  /* 0x000000042c34b981 */ /* 0x000162000c1e1900 */
[--C-:B--2---:R-:W-:Y:S02]  /*0b50*/  HADD2.F32 R59, -RZ, R12.reuse.H1_H1 ;  /* 0x3000000cff3b7230 */ /* 0x104fe40000004100 */
[----:B------:R-:W-:Y:S02]  /*0b60*/  HADD2.F32 R53, -RZ, R12.H0_H0 ;  /* 0x2000000cff357230 */ /* 0x000fe40000004100 */
[----:B---3--:R-:W-:Y:S02]  /*0b70*/  HADD2.F32 R61, -RZ, R16.H1_H1 ;  /* 0x30000010ff3d7230 */ /* 0x008fe40000004100 */
[----:B------:R-:W-:Y:S02]  /*0b80*/  HADD2.F32 R60, -RZ, R20.H1_H1 ;  /* 0x30000014ff3c7230 */ /* 0x000fe40000004100 */
[----:B------:R-:W-:Y:S02]  /*0b90*/  HADD2.F32 R16, -RZ, R16.H0_H0 ;  /* 0x20000010ff107230 */ /* 0x000fe40000004100 */
[----:B------:R-:W-:-:S02]  /*0ba0*/  HADD2.F32 R46, -RZ, R8.H0_H0 ;  /* 0x20000008ff2e7230 */ /* 0x000fc40000004100 */
[----:B------:R-:W-:Y:S01]  /*0bb0*/  HADD2.F32 R8, -RZ, R8.H1_H1 ;  /* 0x30000008ff087230 */ /* 0x000fe20000004100 */
[----:B------:R-:W-:Y:S01]  /*0bc0*/  FMUL.FTZ R60, R61, R60 ;  /* 0x0000003c3d3c7220 */ /* 0x000fe20000410000 */
[----:B------:R-:W-:-:S03]  /*0bd0*/  HADD2.F32 R47, -RZ, R9.H0_H0 ;  /* 0x20000009ff2f7230 */ /* 0x000fc60000004100 */
[----:B------:R-:W-:Y:S01]  /*0be0*/  FMUL.FTZ R8, R8, R59 ;  /* 0x0000003b08087220 */ /* 0x000fe20000410000 */
[----:B------:R-:W-:Y:S02]  /*0bf0*/  HADD2.F32 R59, -RZ, R20.H0_H0 ;  /* 0x20000014ff3b7230 */ /* 0x000fe40000004100 */
[----:B------:R-:W-:Y:S01]  /*0c00*/  HADD2.F32 R12, -RZ, R13.H0_H0 ;  /* 0x2000000dff0c7230 */ /* 0x000fe20000004100 */
[----:B------:R-:W-:Y:S01]  /*0c10*/  FFMA.FTZ R46, R46, R53, R8 ;  /* 0x000000352e2e7223 */ /* 0x000fe20000010008 */
[----:B------:R-:W-:Y:S01]  /*0c20*/  HADD2.F32 R8, -RZ, R17.H0_H0 ;  /* 0x20000011ff087230 */ /* 0x000fe20000004100 */
[----:B------:R-:W-:Y:S01]  /*0c30*/  FFMA.FTZ R16, R16, R59, R60 ;  /* 0x0000003b10107223 */ /* 0x000fe2000001003c */
[----:B------:R-:W-:Y:S01]  /*0c40*/  HADD2.F32 R53, -RZ, R21.H0_H0 ;  /* 0x20000015ff357230 */ /* 0x000fe20000004100 */
[----:B------:R-:W-:Y:S01]  /*0c50*/  FFMA.FTZ R46, R47, R12, R46 ;  /* 0x0000000c2f2e7223 */ /* 0x000fe2000001002e */
[----:B------:R-:W-:Y:S02]  /*0c60*/  HADD2.F32 R48, -RZ, R9.H1_H1 ;  /* 0x30000009ff307230 */ /* 0x000fe40000004100 */
[----:B------:R-:W-:Y:S01]  /*0c70*/  HADD2.F32 R13, -RZ, R13.H1_H1 ;  /* 0x3000000dff0d7230 */ /* 0x000fe20000004100 */
[----:B------:R-:W-:Y:S01]  /*0c80*/  FFMA.FTZ R16, R8, R53, R16 ;  /* 0x0000003508107223 */ /* 0x000fe20000010010 */
[----:B------:R-:W-:-:S02]  /*0c90*/  HADD2.F32 R17, -RZ, R17.H1_H1 ;  /* 0x30000011ff117230 */ /* 0x000fc40000004100 */
[----:B------:R-:W-:Y:S01]  /*0ca0*/  HADD2.F32 R12, -RZ, R21.H1_H1 ;  /* 0x30000015ff0c7230 */ /* 0x000fe20000004100 */
[----:B------:R-:W-:Y:S01]  /*0cb0*/  FFMA.FTZ R46, R48, R13, R46 ;  /* 0x0000000d302e7223 */ /* 0x000fe2000001002e */
[----:B------:R-:W-:Y:S02]  /*0cc0*/  HADD2.F32 R9, -RZ, R10.H0_H0 ;  /* 0x2000000aff097230 */ /* 0x000fe40000004100 */
[----:B0-----:R-:W-:Y:S01]  /*0cd0*/  HADD2.F32 R44, -RZ, R14.H0_H0 ;  /* 0x2000000eff2c7230 */ /* 0x001fe20000004100 */
[----:B------:R-:W-:Y:S01]  /*0ce0*/  FFMA.FTZ R12, R17, R12, R16 ;  /* 0x0000000c110c7223 */ /* 0x000fe20000010010 */
[----:B------:R-:W-:Y:S02]  /*0cf0*/  HADD2.F32 R8, -RZ, R18.H0_H0 ;  /* 0x20000012ff087230 */ /* 0x000fe40000004100 */
[----:B------:R-:W-:Y:S01]  /*0d00*/  HADD2.F32 R13, -RZ, R22.H0_H0 ;  /* 0x20000016ff0d7230 */ /* 0x000fe20000004100 */
[----:B------:R-:W-:Y:S01]  /*0d10*/  FFMA.FTZ R44, R9, R44, R46 ;  /* 0x0000002c092c7223 */ /* 0x000fe2000001002e */
[----:B------:R-:W-:-:S02]  /*0d20*/  HADD2.F32 R49, -RZ, R10.H1_H1 ;  /* 0x3000000aff317230 */ /* 0x000fc40000004100 */
[----:B------:R-:W-:Y:S01]  /*0d30*/  HADD2.F32 R14, -RZ, R14.H1_H1 ;  /* 0x3000000eff0e7230 */ /* 0x000fe20000004100 */
[----:B------:R-:W-:Y:S01]  /*0d40*/  FFMA.FTZ R12, R8, R13, R12 ;  /* 0x0000000d080c7223 */ /* 0x000fe2000001000c */
[----:B------:R-:W-:Y:S02]  /*0d50*/  HADD2.F32 R18, -RZ, R18.H1_H1 ;  /* 0x30000012ff127230 */ /* 0x000fe40000004100 */
[----:B------:R-:W-:Y:S01]  /*0d60*/  HADD2.F32 R9, -RZ, R22.H1_H1 ;  /* 0x30000016ff097230 */ /* 0x000fe20000004100 */
[----:B------:R-:W-:Y:S01]  /*0d70*/  FFMA.FTZ R14, R49, R14, R44 ;  /* 0x0000000e310e7223 */ /* 0x000fe2000001002c */
[----:B------:R-:W-:Y:S02]  /*0d80*/  HADD2.F32 R10, -RZ, R11.H0_H0 ;  /* 0x2000000bff0a7230 */ /* 0x000fe40000004100 */
[----:B------:R-:W-:Y:S01]  /*0d90*/  HADD2.F32 R45, -RZ, R15.H0_H0 ;  /* 0x2000000fff2d7230 */ /* 0x000fe20000004100 */
[----:B------:R-:W-:Y:S01]  /*0da0*/  FFMA.FTZ R9, R18, R9, R12 ;  /* 0x0000000912097223 */ /* 0x000fe2000001000c */
[----:B------:R-:W-:-:S02]  /*0db0*/  HADD2.F32 R8, -RZ, R19.H0_H0 ;  /* 0x20000013ff087230 */ /* 0x000fc40000004100 */
[----:B------:R-:W-:Y:S01]  /*0dc0*/  HADD2.F32 R13, -RZ, R23.H0_H0 ;  /* 0x20000017ff0d7230 */ /* 0x000fe20000004100 */
[----:B------:R-:W-:Y:S01]  /*0dd0*/  FFMA.FTZ R14, R10, R45, R14 ;  /* 0x0000002d0a0e7223 */ /* 0x000fe2000001000e */
[----:B------:R-:W-:Y:S02]  /*0de0*/  HADD2.F32 R19, -RZ, R19.H1_H1 ;  /* 0x30000013ff137230 */ /* 0x000fe40000004100 */
[----:B------:R-:W-:Y:S01]  /*0df0*/  HADD2.F32 R10, -RZ, R23.H1_H1 ;  /* 0x30000017ff0a7230 */ /* 0x000fe20000004100 */
[----:B------:R-:W-:-:S04]  /*0e00*/  FFMA.FTZ R8, R8, R13, R9 ;  /* 0x0000000d08087223 */ /* 0x000fc80000010009 */
[----:B------:R-:W-:Y:S01]  /*0e10*/  FFMA.FTZ R8, R19, R10, R8 ;  /* 0x0000000a13087223 */ /* 0x000fe20000010008 */
[--C-:B----4-:R-:W-:Y:S02]  /*0e20*/  HADD2.F32 R17, -RZ, R24.reuse.H0_H0 ;  /* 0x20000018ff117230 */ /* 0x110fe40000004100 */
[----:B------:R-:W-:Y:S02]  /*0e30*/  HADD2.F32 R24, -RZ, R24.H1_H1 ;  /* 0x30000018ff187230 */ /* 0x000fe40000004100 */
[--C-:B------:R-:W-:Y:S02]  /*0e40*/  HADD2.F32 R19, -RZ, R28.reuse.H1_H1 ;  /* 0x3000001cff137230 */ /* 0x100fe40000004100 */
[----:B------:R-:W-:Y:S02]  /*0e50*/  HADD2.F32 R20, -RZ, R28.H0_H0 ;  /* 0x2000001cff147230 */ /* 0x000fe40000004100 */
[----:B------:R-:W-:Y:S01]  /*0e60*/  HADD2.F32 R18, -RZ, R32.H1_H1 ;  /* 0x30000020ff127230 */ /* 0x000fe20000004100 */
[----:B------:R-:W-:Y:S01]  /*0e70*/  FMUL.FTZ R24, R24, R19 ;  /* 0x0000001318187220 */ /* 0x000fe20000410000 */
[----:B------:R-:W-:-:S02]  /*0e80*/  HADD2.F32 R21, -RZ, R36.H1_H1 ;  /* 0x30000024ff157230 */ /* 0x000fc40000004100 */
[----:B------:R-:W-:Y:S02]  /*0e90*/  HADD2.F32 R32, -RZ, R32.H0_H0 ;  /* 0x20000020ff207230 */ /* 0x000fe40000004100 */
[----:B------:R-:W-:Y:S01]  /*0ea0*/  HADD2.F32 R19, -RZ, R36.H0_H0 ;  /* 0x20000024ff137230 */ /* 0x000fe20000004100 */
[----:B------:R-:W-:Y:S01]  /*0eb0*/  FMUL.FTZ R21, R18, R21 ;  /* 0x0000001512157220 */ /* 0x000fe20000410000 */
[----:B------:R-:W-:Y:S01]  /*0ec0*/  HADD2.F32 R16, -RZ, R25.H0_H0 ;  /* 0x20000019ff107230 */ /* 0x000fe20000004100 */
[----:B------:R-:W-:Y:S01]  /*0ed0*/  FFMA.FTZ R20, R17, R20, R24 ;  /* 0x0000001411147223 */ /* 0x000fe20000010018 */
[----:B------:R-:W-:Y:S01]  /*0ee0*/  HADD2.F32 R23, -RZ, R29.H0_H0 ;  /* 0x2000001dff177230 */ /* 0x000fe20000004100 */
[----:B------:R-:W-:Y:S01]  /*0ef0*/  FFMA.FTZ R19, R32, R19, R21 ;  /* 0x0000001320137223 */ /* 0x000fe20000010015 */
[----:B------:R-:W-:Y:S02]  /*0f00*/  HADD2.F32 R11, -RZ, R11.H1_H1 ;  /* 0x3000000bff0b7230 */ /* 0x000fe40000004100 */
[----:B------:R-:W-:-:S02]  /*0f10*/  HADD2.F32 R15, -RZ, R15.H1_H1 ;  /* 0x3000000fff0f7230 */ /* 0x000fc40000004100 */
        /* <DEDUP_REMOVED lines=23> */
[----:B------:R-:W-:Y:S01]  /*1090*/  HADD2.F32 R14, -RZ, R31.H0_H0 ;  /* 0x2000001fff0e7230 */ /* 0x000fe20000004100 */
        /* <DEDUP_REMOVED lines=9> */
[----:B------:R-:W-:Y:S02]  /*1130*/  FFMA.FTZ R27, R27, R10, R9 ;  /* 0x0000000a1b1b7223 */ /* 0x000fe40000010009 */
[----:B------:R-:W0:Y:S02]  /*1140*/  SHFL.BFLY PT, R10, R11, 0x8, 0x1f ;  /* 0x0d001f000b0a7f89 */ /* 0x000e2400000e0000 */
[----:B------:R-:W-:Y:S02]  /*1150*/  FFMA.FTZ R35, R35, R14, R12 ;  /* 0x0000000e23237223 */ /* 0x000fe4000001000c */
[----:B------:R-:W1:Y:S04]  /*1160*/  SHFL.BFLY PT, R9, R8, 0x8, 0x1f ;  /* 0x0d001f0008097f89 */ /* 0x000e6800000e0000 */
[----:B------:R-:W2:Y:S04]  /*1170*/  SHFL.BFLY PT, R12, R27, 0x8, 0x1f ;  /* 0x0d001f001b0c7f89 */ /* 0x000ea800000e0000 */
[----:B------:R-:W3:Y:S01]  /*1180*/  SHFL.BFLY PT, R14, R35, 0x8, 0x1f ;  /* 0x0d001f00230e7f89 */ /* 0x000ee200000e0000 */
[----:B0-----:R-:W-:-:S02]  /*1190*/  FADD.FTZ R10, R11, R10 ;  /* 0x0000000a0b0a7221 */ /* 0x001fc40000010000 */
[----:B-1----:R-:W-:-:S03]  /*11a0*/  FADD.FTZ R13, R8, R9 ;  /* 0x00000009080d7221 */ /* 0x002fc60000010000 */
[----:B------:R-:W0:Y:S01]  /*11b0*/  SHFL.BFLY PT, R9, R10, 0x4, 0x1f ;  /* 0x0c801f000a097f89 */ /* 0x000e2200000e0000 */
[----:B--2---:R-:W-:Y:S02]  /*11c0*/  FADD.FTZ R15, R27, R12 ;  /* 0x0000000c1b0f7221 */ /* 0x004fe40000010000 */
[----:B---3--:R-:W-:Y:S01]  /*11d0*/  FADD.FTZ R18, R35, R14 ;  /* 0x0000000e23127221 */ /* 0x008fe20000010000 */
        /* <DEDUP_REMOVED lines=11> */
[----:B------:R-:W-:-:S04]  /*1290*/  @P0 LEA R57, R0, R57, 0x6 ;  /* 0x0000003900390211 */ /* 0x000fc800078e30ff */
[----:B------:R-:W-:Y:S01]  /*12a0*/  @P0 SHF.R.S32.HI R8, RZ, 0x1f, R57 ;  /* 0x0000001fff080819 */ /* 0x000fe20000011439 */
[----:B0-----:R-:W-:-:S03]  /*12b0*/  FADD.FTZ R12, R9, R12 ;  /* 0x0000000c090c7221 */ /* 0x001fc60000010000 */
[----:B------:R-:W-:Y:S01]  /*12c0*/  @P0 LEA.HI R57, R8, R57, RZ, 0x6 ;  /* 0x0000003908390211 */ /* 0x000fe200078f30ff */
[----:B------:R-:W-:Y:S01]  /*12d0*/  HFMA2.MMA R8, -RZ, RZ, 0, 0 ;  /* 0x00000000ff087435 */ /* 0x000fe200000001ff */
[----:B------:R-:W0:Y:S01]  /*12e0*/  SHFL.BFLY PT, R9, R12, 0x1, 0x1f ;  /* 0x0c201f000c097f89 */ /* 0x000e2200000e0000 */
[----:B-1----:R-:W-:Y:S02]  /*12f0*/  FADD.FTZ R14, R11, R14 ;  /* 0x0000000e0b0e7221 */ /* 0x002fe40000010000 */
[----:B--2---:R-:W-:Y:S02]  /*1300*/  FADD.FTZ R17, R16, R17 ;  /* 0x0000001110117221 */ /* 0x004fe40000010000 */
[----:B---3--:R-:W-:Y:S01]  /*1310*/  FADD.FTZ R15, R19, R10 ;  /* 0x0000000a130f7221 */ /* 0x008fe20000010000 */
[----:B------:R-:W1:Y:S01]  /*1320*/  SHFL.BFLY PT, R13, R14, 0x1, 0x1f ;  /* 0x0c201f000e0d7f89 */ /* 0x000e6200000e0000 */
[----:B------:R-:W-:-:S03]  /*1330*/  @P0 LOP3.LUT R8, R57, 0xffffffc0, RZ, 0xc0, !PT ;  /* 0xffffffc039080812 */ /* 0x000fc600078ec0ff */
[----:B------:R-:W2:Y:S04]  /*1340*/  SHFL.BFLY PT, R16, R17, 0x1, 0x1f ;  /* 0x0c201f0011107f89 */ /* 0x000ea800000e0000 */
[----:B------:R-:W3:Y:S01]  /*1350*/  SHFL.BFLY PT, R18, R15, 0x1, 0x1f ;  /* 0x0c201f000f127f89 */ /* 0x000ee200000e0000 */
[----:B------:R-:W-:Y:S01]  /*1360*/  IMAD.SHL.U32 R10, R8, 0x80, RZ ;  /* 0x00000080080a7824 */ /* 0x000fe200078e00ff */
[----:B------:R-:W-:Y:S02]  /*1370*/  SHF.L.U32 R11, R5, 0xd, RZ ;  /* 0x0000000d050b7819 */ /* 0x000fe400000006ff */
[----:B------:R-:W-:Y:S02]  /*1380*/  SHF.L.U32 R19, R4, 0x2, RZ ;  /* 0x0000000204137819 */ /* 0x000fe400000006ff */
[----:B------:R-:W-:-:S02]  /*1390*/  ISETP.NE.AND P5, PT, R55, RZ, PT ;  /* 0x000000ff3700720c */ /* 0x000fc40003fa5270 */
[----:B------:R-:W-:Y:S02]  /*13a0*/  SHF.R.S32.HI R20, RZ, 0x1f, R10 ;  /* 0x0000001fff147819 */ /* 0x000fe4000001140a */
[--C-:B------:R-:W-:Y:S02]  /*13b0*/  IADD3 R10, P0, P3, R10, R19, R11.reuse ;  /* 0x000000130a0a7210 */ /* 0x100fe40007b1e00b */
[----:B------:R-:W-:Y:S02]  /*13c0*/  SHF.R.S32.HI R11, RZ, 0x1f, R11 ;  /* 0x0000001fff0b7819 */ /* 0x000fe4000001140b */
[----:B------:R-:W-:Y:S01]  /*13d0*/  SHF.R.S32.HI R19, RZ, 0x1f, R19 ;  /* 0x0000001fff137819 */ /* 0x000fe20000011413 */
[----:B------:R-:W-:Y:S03]  /*13e0*/  BSSY B0, `(.L_x_2280) ;  /* 0x0000023000007945 */ /* 0x000fe60003800000 */
[----:B------:R-:W-:Y:S01]  /*13f0*/  IADD3.X R11, R20, R19, R11, P0, P3 ;  /* 0x00000013140b7210 */ /* 0x000fe200007e640b */
[----:B0-----:R-:W-:-:S02]  /*1400*/  FADD.FTZ R19, R12, R9 ;  /* 0x000000090c137221 */ /* 0x001fc40000010000 */
[----:B------:R-:W-:Y:S01]  /*1410*/  IMAD R9, R40, c[0x0][0x220], RZ ;  /* 0x0000880028097a24 */ /* 0x000fe200078e02ff */
[-C--:B------:R-:W-:Y:S01]  /*1420*/  ISETP.GE.AND P4, PT, R58, R51.reuse, PT ;  /* 0x000000333a00720c */ /* 0x080fe20003f86270 */
[----:B-1----:R-:W-:Y:S01]  /*1430*/  FADD.FTZ R20, R14, R13 ;  /* 0x0000000d0e147221 */ /* 0x002fe20000010000 */
[-C--:B------:R-:W-:Y:S01]  /*1440*/  ISETP.GE.AND P3, PT, R56, R51.reuse, PT ;  /* 0x000000333800720c */ /* 0x080fe20003f66270 */
[----:B--2---:R-:W-:Y:S01]  /*1450*/  FADD.FTZ R17, R17, R16 ;  /* 0x0000001011117221 */ /* 0x004fe20000010000 */
[----:B------:R-:W-:Y:S01]  /*1460*/  ISETP.GE.AND P0, PT, R54, R51, PT ;  /* 0x000000333600720c */ /* 0x000fe20003f06270 */
[C---:B------:R-:W-:Y:S02]  /*1470*/  IMAD R21, R6.reuse, c[0x0][0x224], R9 ;  /* 0x0000890006157a24 */ /* 0x040fe400078e0209 */
[----:B------:R-:W-:-:S04]  /*1480*/  IMAD.WIDE.U32 R10, R6, c[0x0][0x220], R10 ;  /* 0x00008800060a7a25 */ /* 0x000fc800078e000a */
[----:B---3--:R-:W-:Y:S01]  /*1490*/  FADD.FTZ R18, R15, R18 ;  /* 0x000000120f127221 */ /* 0x008fe20000010000 */
[----:B------:R-:W-:Y:S05]  /*14a0*/  @P5 BRA `(.L_x_2281) ;  /* 0x0000016000005947 */ /* 0x000fea0003800000 */
[----:B------:R-:W-:Y:S01]  /*14b0*/  SHF.R.S32.HI R14, RZ, 0x1f, R8 ;  /* 0x0000001fff0e7819 */ /* 0x000fe20000011408 */
[----:B------:R-:W-:Y:S01]  /*14c0*/  IMAD R9, R40, c[0x0][0x1c8], RZ ;  /* 0x0000720028097a24 */ /* 0x000fe200078e02ff */
[C---:B------:R-:W-:Y:S02]  /*14d0*/  IADD3 R12, P5, R7.reuse, R8, RZ ;  /* 0x00000008070c7210 */ /* 0x040fe40007fbe0ff */
[----:B------:R-:W-:Y:S01]  /*14e0*/  FSEL R15, R20, RZ, !P4 ;  /* 0x000000ff140f7208 */ /* 0x000fe20006000000 */
[----:B------:R-:W-:Y:S01]  /*14f0*/  IMAD R9, R6, c[0x0][0x1cc], R9 ;  /* 0x0000730006097a24 */ /* 0x000fe200078e0209 */
[----:B------:R-:W-:Y:S02]  /*1500*/  LEA.HI.X.SX32 R13, R7, R14, 0x1, P5 ;  /* 0x0000000e070d7211 */ /* 0x000fe400028f0eff */
[----:B------:R-:W-:-:S03]  /*1510*/  FSEL R17, R17, RZ, !P3 ;  /* 0x000000ff11117208 */ /* 0x000fc60005800000 */
[----:B------:R-:W-:-:S04]  /*1520*/  IMAD.WIDE.U32 R12, R6, c[0x0][0x1c8], R12 ;  /* 0x00007200060c7a25 */ /* 0x000fc800078e000c */
[----:B------:R-:W-:Y:S02]  /*1530*/  IMAD.IADD R13, R13, 0x1, R9 ;  /* 0x000000010d0d7824 */ /* 0x000fe400078e0209 */
[----:B------:R-:W-:Y:S02]  /*1540*/  IMAD R9, R43, c[0x0][0x1d0], RZ ;  /* 0x000074002b097a24 */ /* 0x000fe400078e02ff */
[----:B------:R-:W-:-:S04]  /*1550*/  IMAD.WIDE.U32 R12, R50, c[0x0][0x1d0], R12 ;  /* 0x00007400320c7a25 */ /* 0x000fc800078e000c */
[----:B------:R-:W-:Y:S01]  /*1560*/  IMAD R9, R50, c[0x0][0x1d4], R9 ;  /* 0x0000750032097a24 */ /* 0x000fe200078e0209 */
[----:B------:R-:W-:-:S04]  /*1570*/  IADD3 R41, P5, R41, R12, RZ ;  /* 0x0000000c29297210 */ /* 0x000fc80007fbe0ff */
[----:B------:R-:W-:Y:S02]  /*1580*/  IADD3.X R42, R42, R13, R9, P5, !PT ;  /* 0x0000000d2a2a7210 */ /* 0x000fe40002ffe409 */
[----:B------:R-:W-:Y:S02]  /*1590*/  LEA R12, P5, R41, c[0x0][0x1b0], 0x2 ;  /* 0x00006c00290c7a11 */ /* 0x000fe400078a10ff */
[----:B------:R-:W-:Y:S02]  /*15a0*/  FSEL R9, R19, RZ, !P2 ;  /* 0x000000ff13097208 */ /* 0x000fe40005000000 */
[----:B------:R-:W-:Y:S02]  /*15b0*/  LEA.HI.X R13, R41, c[0x0][0x1b4], R42, 0x2, P5 ;  /* 0x00006d00290d7a11 */ /* 0x000fe400028f142a */
[----:B------:R-:W-:-:S03]  /*15c0*/  FSEL R19, R18, RZ, !P0 ;  /* 0x000000ff12137208 */ /* 0x000fc60004000000 */
[----:B------:R0:W-:Y:S04]  /*15d0*/  STG.E [R12.64], R9 ;  /* 0x000000090c007986 */ /* 0x0001e8000c101904 */
[----:B------:R0:W-:Y:S04]  /*15e0*/  STG.E [R12.64+0x40], R15 ;  /* 0x0000400f0c007986 */ /* 0x0001e8000c101904 */
[----:B------:R0:W-:Y:S04]  /*15f0*/  STG.E [R12.64+0x80], R17 ;  /* 0x000080110c007986 */ /* 0x0001e8000c101904 */
[----:B------:R0:W-:Y:S02]  /*1600*/  STG.E [R12.64+0xc0], R19 ;  /* 0x0000c0130c007986 */ /* 0x0001e4000c101904 */
.L_x_2281:
[----:B------:R-:W-:Y:S05]  /*1610*/  BSYNC B0 ;  /* 0x0000000000007941 */ /* 0x000fea0003800000 */
.L_x_2280:
[----:B------:R-:W-:Y:S01]  /*1620*/  IADD3 R2, R2, 0x3f, RZ ;  /* 0x0000003f02027810 */ /* 0x000fe20007ffe0ff */
[----:B0-----:R-:W-:Y:S01]  /*1630*/  IMAD R13, R43, c[0x0][0x228], RZ ;  /* 0x00008a002b0d7a24 */ /* 0x001fe200078e02ff */
[----:B------:R-:W-:Y:S01]  /*1640*/  IADD3 R11, R11, R21, RZ ;  /* 0x000000150b0b7210 */ /* 0x000fe20007ffe0ff */
[----:B------:R-:W-:Y:S01]  /*1650*/  BSSY B0, `(.L_x_2282) ;  /* 0x0000022000007945 */ /* 0x000fe20003800000 */
[----:B------:R-:W-:Y:S01]  /*1660*/  SHF.R.S32.HI R9, RZ, 0x1f, R2 ;  /* 0x0000001fff097819 */ /* 0x000fe20000011402 */
[C---:B------:R-:W-:Y:S01]  /*1670*/  IMAD R13, R50.reuse, c[0x0][0x22c], R13 ;  /* 0x00008b00320d7a24 */ /* 0x040fe200078e020d */
[----:B------:R-:W-:Y:S01]  /*1680*/  ISETP.NE.U32.AND P0, PT, RZ, c[0x0][0x238], PT ;  /* 0x00008e00ff007a0c */ /* 0x000fe20003f05070 */
[----:B------:R-:W-:Y:S01]  /*1690*/  IMAD.WIDE.U32 R10, R50, c[0x0][0x228], R10 ;  /* 0x00008a00320a7a25 */ /* 0x000fe200078e000a */
[----:B------:R-:W-:-:S02]  /*16a0*/  LEA.HI R9, R9, R2, RZ, 0x6 ;  /* 0x0000000209097211 */ /* 0x000fc400078f30ff */
[----:B------:R-:W-:Y:S01]  /*16b0*/  ISETP.NE.AND.EX P0, PT, RZ, c[0x0][0x23c], PT, P0 ;  /* 0x00008f00ff007a0c */ /* 0x000fe20003f05300 */
[----:B------:R-:W-:Y:S01]  /*16c0*/  IMAD.IADD R11, R11, 0x1, R13 ;  /* 0x000000010b0b7824 */ /* 0x000fe200078e020d */
[----:B------:R-:W-:Y:S02]  /*16d0*/  LOP3.LUT R2, R9, 0xffffffc0, RZ, 0xc0, !PT ;  /* 0xffffffc009027812 */ /* 0x000fe400078ec0ff */
[----:B------:R-:W-:Y:S02]  /*16e0*/  LEA R12, P2, R10, c[0x0][0x208], 0x2 ;  /* 0x000082000a0c7a11 */ /* 0x000fe400078410ff */
[----:B------:R-:W-:Y:S02]  /*16f0*/  IADD3 R9, -R7, R2, RZ ;  /* 0x0000000207097210 */ /* 0x000fe40007ffe1ff */
[C---:B------:R-:W-:Y:S02]  /*1700*/  ISETP.NE.OR P0, PT, R4.reuse, RZ, !P0 ;  /* 0x000000ff0400720c */ /* 0x040fe40004705670 */
[----:B------:R-:W-:-:S02]  /*1710*/  ISETP.GE.OR P1, PT, R4, R9, P1 ;  /* 0x000000090400720c */ /* 0x000fc40000f26670 */
[----:B------:R-:W-:-:S11]  /*1720*/  LEA.HI.X R13, R10, c[0x0][0x20c], R11, 0x2, P2 ;  /* 0x000083000a0d7a11 */ /* 0x000fd600010f140b */
[----:B------:R-:W-:Y:S05]  /*1730*/  @P1 BRA `(.L_x_2283) ;  /* 0x0000013000001947 */ /* 0x000fea0003800000 */
[--C-:B------:R-:W-:Y:S01]  /*1740*/  IADD3 R10, P1, P2, R8, R7, R4.reuse ;  /* 0x00000007080a7210 */ /* 0x100fe20007a3e004 */
[----:B------:R-:W-:Y:S01]  /*1750*/  IMAD R43, R43, c[0x0][0x200], RZ ;  /* 0x000080002b2b7a24 */ /* 0x000fe200078e02ff */
[----:B------:R-:W-:Y:S01]  /*1760*/  SHF.R.S32.HI R2, RZ, 0x1f, R7 ;  /* 0x0000001fff027819 */ /* 0x000fe20000011407 */
[----:B------:R-:W-:Y:S01]  /*1770*/  IMAD R7, R40, c[0x0][0x1f8], RZ ;  /* 0x00007e0028077a24 */ /* 0x000fe200078e02ff */
[----:B------:R-:W-:Y:S02]  /*1780*/  SHF.R.S32.HI R9, RZ, 0x1f, R4 ;  /* 0x0000001fff097819 */ /* 0x000fe40000011404 */
[----:B------:R-:W-:Y:S01]  /*1790*/  SHF.R.S32.HI R8, RZ, 0x1f, R8 ;  /* 0x0000001fff087819 */ /* 0x000fe20000011408 */
[----:B------:R-:W-:-:S03]  /*17a0*/  IMAD R7, R6, c[0x0][0x1fc], R7 ;  /* 0x00007f0006077a24 */ /* 0x000fc600078e0207 */
[----:B------:R-:W-:Y:S01]  /*17b0*/  IADD3.X R11, R8, R2, R9, P1, P2 ;  /* 0x00000002080b7210 */ /* 0x000fe20000fe4409 */
[C---:B-----5:R-:W-:Y:S01]  /*17c0*/  FMUL.FTZ R2, R52.reuse, 1.4426950216293334961 ;  /* 0x3fb8aa3b34027820 */ /* 0x060fe20000410000 */
[----:B------:R-:W-:-:S03]  /*17d0*/  FSETP.NEU.FTZ.AND P1, PT, R52, -INF , PT ;  /* 0xff8000003400780b */ /* 0x000fc60003f3d000 */
[----:B------:R-:W-:-:S05]  /*17e0*/  IMAD.WIDE.U32 R8, R6, c[0x0][0x1f8], R10 ;  /* 0x00007e0006087a25 */ /* 0x000fca00078e000a */
[----:B------:R-:W-:Y:S01]  /*17f0*/  IADD3 R9, R9, R7, RZ ;  /* 0x0000000709097210 */ /* 0x000fe20007ffe0ff */
[----:B------:R-:W-:-:S04]  /*1800*/  IMAD R7, R50, c[0x0][0x204], R43 ;  /* 0x0000810032077a24 */ /* 0x000fc800078e022b */
[----:B------:R-:W-:-:S05]  /*1810*/  IMAD.WIDE.U32 R50, R50, c[0x0][0x200], R8 ;  /* 0x0000800032327a25 */ /* 0x000fca00078e0008 */
[----:B------:R-:W-:Y:S02]  /*1820*/  IADD3 R7, R51, R7, RZ ;  /* 0x0000000733077210 */ /* 0x000fe40007ffe0ff */
[----:B------:R-:W-:-:S04]  /*1830*/  LEA R8, P2, R50, c[0x0][0x1f0], 0x2 ;  /* 0x00007c0032087a11 */ /* 0x000fc800078410ff */
[----:B------:R-:W-:Y:S02]  /*1840*/  LEA.HI.X R9, R50, c[0x0][0x1f4], R7, 0x2, P2 ;  /* 0x00007d0032097a11 */ /* 0x000fe400010f1407 */
[----:B------:R-:W-:-:S05]  /*1850*/  FSEL R7, R2, RZ, P1 ;  /* 0x000000ff02077208 */ /* 0x000fca0000800000 */
[----:B------:R0:W-:Y:S02]  /*1860*/  STG.E [R8.64], R7 ;  /* 0x0000000708007986 */ /* 0x0001e4000c101904 */
.L_x_2283:
[----:B------:R-:W-:Y:S05]  /*1870*/  BSYNC B0 ;  /* 0x0000000000007941 */ /* 0x000fea0003800000 */
.L_x_2282:
        /* <DEDUP_REMOVED lines=9> */
[----:B------:R-:W-:-:S04]  /*1910*/  IMAD R5, R5, c[0x0][0x230], R0 ;  /* 0x00008c0005057a24 */ /* 0x000fc800078e0200 */
[----:B------:R-:W-:-:S04]  /*1920*/  IMAD R2, R5, c[0x0][0x170], R6 ;  /* 0x00005c0005027a24 */ /* 0x000fc800078e0206 */
[----:B------:R-:W-:-:S05]  /*1930*/  IMAD.WIDE R2, R2, R3, c[0x0][0x238] ;  /* 0x00008e0002027625 */ /* 0x000fca00078e0203 */
[----:B------:R-:W-:Y:S01]  /*1940*/  STG.E [R2.64], RZ ;  /* 0x000000ff02007986 */ /* 0x000fe2000c101904 */
[----:B------:R-:W-:Y:S05]  /*1950*/  EXIT ;  /* 0x000000000000794d */ /* 0x000fea0003800000 */
.L_x_2284:
        /* <DEDUP_REMOVED lines=10> */
.L_x_2349:


//--------------------- .nv.shared._ZN7cutlass13device_kernelIN5flash19enable_sm80_to_sm89INS1_16FlashAttnBwdSm80INS1_25CollectiveMainloopBwdSm80ILi2ELi1EN4cute5tupleIJNS5_1CILi64EEENS7_ILi96EEENS7_ILi128EEEEEENS_6half_tEfNS_4arch4Sm80ELb0ELb0ELb0ELb0ELb0ELb0ELb0ELb0ELi2ELi2ELi2ELi2ELb1EEENS1_21CollectiveEpilogueBwdISB_SC_SE_Li256ELb0ELb0ELi4EEENS1_19SingleTileSchedulerILb0ELb0ELb0ELi96EEEEEEEEEvNT_6ParamsE --------------------------
	.section	.nv.shared._ZN7cutlass13device_kernelIN5flash19enable_sm80_to_sm89INS1_16FlashAttnBwdSm80INS1_25CollectiveMainloopBwdSm80ILi2ELi1EN4cute5tupleIJNS5_1CILi64EEENS7_ILi96EEENS7_ILi128EEEEEENS_6half_tEfNS_4arch4Sm80ELb0ELb0ELb0ELb0ELb0ELb0ELb0ELb0ELi2ELi2ELi2ELi2ELb1EEENS1_21CollectiveEpilogueBwdISB_SC_SE_Li256ELb0ELb0ELi4EEENS1_19SingleTileSchedulerILb0ELb0ELb0ELi96EEEEEEEEEvNT_6ParamsE,"aw",@nobits
	.sectionflags	@""
	.align	16


//--------------------- .nv.global                --------------------------
	.section	.nv.global,"aw",@nobits
.nv.global:
	.type		_ZN66_INTERNAL_6fb7e682_30_flash_bwd_hdim128_fp16_sm80_cu_49158569_28514cute1_E,@object
	.size		_ZN66_INTERNAL_6fb7e682_30_flash_bwd_hdim128_fp16_sm80_cu_49158569_28514cute1_E,(_ZN66_INTERNAL_6fb7e682_30_flash_bwd_hdim128_fp16_sm80_cu_49158569_28514cuda3std3__45__cpo6cbeginE - _ZN66_INTERNAL_6fb7e682_30_flash_bwd_hdim128_fp16_sm80_cu_49158569_28514cute1_E)
_ZN66_INTERNAL_6fb7e682_30_flash_bwd_hdim128_fp16_sm80_cu_49158569_28514cute1_E:
	.zero		1
	.type		_ZN66_INTERNAL_6fb7e682_30_flash_bwd_hdim128_fp16_sm80_cu_49158569_28514cuda3std3__45__cpo6cbeginE,@object
	.size		_ZN66_INTERNAL_6fb7e682_30_flash_bwd_hdim128_fp16_sm80_cu_49158569_28514cuda3std3__45__cpo6cbeginE,(_ZN66_INTERNAL_6fb7e682_30_flash_bwd_hdim128_fp16_sm80_cu_49158569_28514cuda3std3__48in_placeE - _ZN66_INTERNAL_6fb7e682_30_flash_bwd_hdim128_fp16_sm80_cu_49158569_28514cuda3std3__45__cpo6cbeginE)
_ZN66_INTERNAL_6fb7e682_30_flash_bwd_hdim128_fp16_sm80_cu_49158569_28514cuda3std3__45__cpo6cbeginE:
	.zero		1
	.type		_ZN66_INTERNAL_6fb7e682_30_flash_bwd_hdim128_fp16_sm80_cu_49158569_28514cuda3std3__48in_placeE,@object
	.size		_ZN66_INTERNAL_6fb7e682_30_flash_bwd_hdim128_fp16_sm80_cu_49158569_28514cuda3std3__48in_placeE,(_ZN66_INTERNAL_6fb7e682_30_flash_bwd_hdim128_fp16_sm80_cu_49158569_28514cuda3std6ranges3__45__cpo9iter_moveE - _ZN66_INTERNAL_6fb7e682_30_flash_bwd_hdim128_fp16_sm80_cu_49158569_28514cuda3std3__48in_placeE)
_ZN66_INTERNAL_6fb7e682_30_flash_bwd_hdim128_fp16_sm80_cu_49158569_28514cuda3std3__48in_placeE:
	.zero		1
	.type		_ZN66_INTERNAL_6fb7e682_30_flash_bwd_hdim128_fp16_sm80_cu_49158569_28514cuda3std6ranges3__45__cpo9iter_moveE,@object
	.size		_ZN66_INTERNAL_6fb7e682_30_flash_bwd_hdim128_fp16_sm80_cu_49158569_28514cuda3std6ranges3__45__cpo9iter_moveE,(_ZN66_INTERNAL_6fb7e682_30_flash_bwd_hdim128_fp16_sm80_cu_49158569_28514cuda3std3__45__cpo5beginE - _ZN66_INTERNAL_6fb7e682_30_flash_bwd_hdim128_fp16_sm80_cu_49158569_28514cuda3std6ranges3__45__cpo9iter_moveE)
_ZN66_INTERNAL_6fb7e682_30_flash_bwd_hdim128_fp16_sm80_cu_49158569_28514cuda3std6ranges3__45__cpo9iter_moveE:
	.zero		1
	.type		_ZN66_INTERNAL_6fb7e682_30_flash_bwd_hdim128_fp16_sm80_cu_49158569_28514cuda3std3__45__cpo5beginE,@object
	.size		_ZN66_INTERNAL_6fb7e682_30_flash_bwd_hdim128_fp16_sm80_cu_49158569_28514cuda3std3__45__cpo5beginE,(_ZN66_INTERNAL_6fb7e682_30_flash_bwd_hdim128_fp16_sm80_cu_49158569_28514cuda3std3__468_GLOBAL__N__6fb7e682_30_flash_bwd_hdim128_fp16_sm80_cu_49158569_28516ignoreE - _ZN66_INTERNAL_6fb7e682_30_flash_bwd_hdim128_fp16_sm80_cu_49158569_28514cuda3std3__45__cpo5beginE)
_ZN66_INTERNAL_6fb7e682_30_flash_bwd_hdim128_fp16_sm80_cu_49158569_28514cuda3std3__45__cpo5beginE:
	.zero		1
	.type		_ZN66_INTERNAL_6fb7e682_30_flash_bwd_hdim128_fp16_sm80_cu_49158569_28514cuda3std3__468_GLOBAL__N__6fb7e682_30_flash_bwd_hdim128_fp16_sm80_cu_49158569_28516ignoreE,@object
	.size		_ZN66_INTERNAL_6fb7e682_30_flash_bwd_hdim128_fp16_sm80_cu_49158569_28514cuda3std3__468_GLOBAL__N__6fb7e682_30_flash_bwd_hdim128_fp16_sm80_cu_49158569_28516ignoreE,(_ZN66_INTERNAL_6fb7e682_30_flash_bwd_hdim128_fp16_sm80_cu_49158569_28514cute7productE - _ZN66_INTERNAL_6fb7e682_30_flash_bwd_hdim128_fp16_sm80_cu_49158569_28514cuda3std3__468_GLOBAL__N__6fb7e682_30_flash_bwd_hdim128_fp16_sm80_cu_49158569_28516ignoreE)
_ZN66_INTERNAL_6fb7e682_30_flash_bwd_hdim128_fp16_sm80_cu_49158569_28514cuda3std3__468_GLOBAL__N__6fb7e682_30_flash_bwd_hdim128_fp16_sm80_cu_49158569_28516ignoreE:
	.zero		1
	.type		_ZN66_INTERNAL_6fb7e682_30_flash_bwd_hdim128_fp16_sm80_cu_49158569_28514cute7productE,@object
	.size		_ZN66_INTERNAL_6fb7e682_30_flash_bwd_hdim128_fp16_sm80_cu_49158569_28514cute7productE,(_ZN66_INTERNAL_6fb7e682_30_flash_bwd_hdim128_fp16_sm80_cu_49158569_28514cuda3std3__45__cpo3endE - _ZN66_INTERNAL_6fb7e682_30_flash_bwd_hdim128_fp16_sm80_cu_49158569_28514cute7productE)
_ZN66_INTERNAL_6fb7e682_30_flash_bwd_hdim128_fp16_sm80_cu_49158569_28514cute7productE:
	.zero		1
	.type		_ZN66_INTERNAL_6fb7e682_30_flash_bwd_hdim128_fp16_sm80_cu_49158569_28514cuda3std3__45__cpo3endE,@object
	.size		_ZN66_INTERNAL_6fb7e682_30_flash_bwd_hdim128_fp16_sm80_cu_49158569_28514cuda3std3__45__cpo3endE,(_ZN66_INTERNAL_6fb7e682_30_flash_bwd_hdim128_fp16_sm80_cu_49158569_28514cuda3std3__419piecewise_constructE - _ZN66_INTERNAL_6fb7e682_30_flash_bwd_hdim128_fp16_sm80_cu_49158569_28514cuda3std3__45__cpo3endE)
_ZN66_INTERNAL_6fb7e682_30_flash_bwd_hdim128_fp16_sm80_cu_49158569_28514cuda3std3__45__cpo3endE:
	.zero		1
	.type		_ZN66_INTERNAL_6fb7e682_30_flash_bwd_hdim128_fp16_sm80_cu_49158569_28514cuda3std3__419piecewise_constructE,@object
	.size		_ZN66_INTERNAL_6fb7e682_30_flash_bwd_hdim128_fp16_sm80_cu_49158569_28514cuda3std3__419piecewise_constructE,(_ZN66_INTERNAL_6fb7e682_30_flash_bwd_hdim128_fp16_sm80_cu_49158569_28514cuda3std3__45__cpo4cendE - _ZN66_INTERNAL_6fb7e682_30_flash_bwd_hdim128_fp16_sm80_cu_49158569_28514cuda3std3__419piecewise_constructE)
_ZN66_INTERNAL_6fb7e682_30_flash_bwd_hdim128_fp16_sm80_cu_49158569_28514cuda3std3__419piecewise_constructE:
	.zero		1
	.type		_ZN66_INTERNAL_6fb7e682_30_flash_bwd_hdim128_fp16_sm80_cu_49158569_28514cuda3std3__45__cpo4cendE,@object
	.size		_ZN66_INTERNAL_6fb7e682_30_flash_bwd_hdim128_fp16_sm80_cu_49158569_28514cuda3std3__45__cpo4cendE,(_ZN66_INTERNAL_6fb7e682_30_flash_bwd_hdim128_fp16_sm80_cu_49158569_28514cuda3std6ranges3__45__cpo4swapE - _ZN66_INTERNAL_6fb7e682_30_flash_bwd_hdim128_fp16_sm80_cu_49158569_28514cuda3std3__45__cpo4cendE)
_ZN66_INTERNAL_6fb7e682_30_flash_bwd_hdim128_fp16_sm80_cu_49158569_28514cuda3std3__45__cpo4cendE:
	.zero		1
	.type		_ZN66_INTERNAL_6fb7e682_30_flash_bwd_hdim128_fp16_sm80_cu_49158569_28514cuda3std6ranges3__45__cpo4swapE,@object
	.size		_ZN66_INTERNAL_6fb7e682_30_flash_bwd_hdim128_fp16_sm80_cu_49158569_28514cuda3std6ranges3__45__cpo4swapE,(.L_7 - _ZN66_INTERNAL_6fb7e682_30_flash_bwd_hdim128_fp16_sm80_cu_49158569_28514cuda3std6ranges3__45__cpo4swapE)
_ZN66_INTERNAL_6fb7e682_30_flash_bwd_hdim128_fp16_sm80_cu_49158569_28514cuda3std6ranges3__45__cpo4swapE:
	.zero		1
.L_7:


//--------------------- .nv.shared._ZN7cutlass13device_kernelIN5flash19enable_sm80_to_sm89INS1_16FlashAttnBwdSm80INS1_25CollectiveMainloopBwdSm80ILi2ELi1EN4cute5tupleIJNS5_1CILi64EEENS7_ILi96EEENS7_ILi128EEEEEENS_6half_tEfNS_4arch4Sm80ELb0ELb0ELb0ELb0ELb1ELb0ELb0ELb0ELi2ELi2ELi2ELi2ELb1EEENS1_21CollectiveEpilogueBwdISB_SC_SE_Li256ELb0ELb0ELi4EEENS1_19SingleTileSchedulerILb0ELb0ELb0ELi96EEEEEEEEEvNT_6ParamsE --------------------------
	.section	.nv.shared._ZN7cutlass13device_kernelIN5flash19enable_sm80_to_sm89INS1_16FlashAttnBwdSm80INS1_25CollectiveMainloopBwdSm80ILi2ELi1EN4cute5tupleIJNS5_1CILi64EEENS7_ILi96EEENS7_ILi128EEEEEENS_6half_tEfNS_4arch4Sm80ELb0ELb0ELb0ELb0ELb1ELb0ELb0ELb0ELi2ELi2ELi2ELi2ELb1EEENS1_21CollectiveEpilogueBwdISB_SC_SE_Li256ELb0ELb0ELi4EEENS1_19SingleTileSchedulerILb0ELb0ELb0ELi96EEEEEEEEEvNT_6ParamsE,"aw",@nobits
	.sectionflags	@""
	.align	16


//--------------------- .nv.shared._ZN7cutlass13device_kernelIN5flash19enable_sm80_to_sm89INS1_16FlashAttnBwdSm80INS1_25CollectiveMainloopBwdSm80ILi2ELi1EN4cute5tupleIJNS5_1CILi64EEENS7_ILi96EEENS7_ILi128EEEEEENS_6half_tEfNS_4arch4Sm80ELb0ELb0ELb0ELb0ELb0ELb0ELb0ELb0ELi2ELi2ELi2ELi2ELb1EEENS1_24CollectiveEpilogueBwdGQAISB_fSE_Li256ELb0ELb0EEENS1_19SingleTileSchedulerILb0ELb0ELb0ELi96EEEEEEEEEvNT_6ParamsE --------------------------
	.section	.nv.shared._ZN7cutlass13device_kernelIN5flash19enable_sm80_to_sm89INS1_16FlashAttnBwdSm80INS1_25CollectiveMainloopBwdSm80ILi2ELi1EN4cute5tupleIJNS5_1CILi64EEENS7_ILi96EEENS7_ILi128EEEEEENS_6half_tEfNS_4arch4Sm80ELb0ELb0ELb0ELb0ELb0ELb0ELb0ELb0ELi2ELi2ELi2ELi2ELb1EEENS1_24CollectiveEpilogueBwdGQAISB_fSE_Li256ELb0ELb0EEENS1_19SingleTileSchedulerILb0ELb0ELb0ELi96EEEEEEEEEvNT_6ParamsE,"aw",@nobits
	.sectionflags	@""
	.align	16


//--------------------- .nv.shared._ZN7cutlass13device_kernelIN5flash19enable_sm80_to_sm89INS1_16FlashAttnBwdSm80INS1_25CollectiveMainloopBwdSm80ILi2ELi1EN4cute5tupleIJNS5_1CILi64EEENS7_ILi96EEENS7_ILi128EEEEEENS_6half_tEfNS_4arch4Sm80ELb0ELb0ELb0ELb0ELb1ELb0ELb0ELb0ELi2ELi2ELi2ELi2ELb1EEENS1_24CollectiveEpilogueBwdGQAISB_fSE_Li256ELb0ELb1EEENS1_19SingleTileSchedulerILb0ELb0ELb0ELi96EEEEEEEEEvNT_6ParamsE --------------------------
	.section	.nv.shared._ZN7cutlass13device_kernelIN5flash19enable_sm80_to_sm89INS1_16FlashAttnBwdSm80INS1_25CollectiveMainloopBwdSm80ILi2ELi1EN4cute5tupleIJNS5_1CILi64EEENS7_ILi96EEENS7_ILi128EEEEEENS_6half_tEfNS_4arch4Sm80ELb0ELb0ELb0ELb0ELb1ELb0ELb0ELb0ELi2ELi2ELi2ELi2ELb1EEENS1_24CollectiveEpilogueBwdGQAISB_fSE_Li256ELb0ELb1EEENS1_19SingleTileSchedulerILb0ELb0ELb0ELi96EEEEEEEEEvNT_6ParamsE,"aw",@nobits
	.sectionflags	@""
	.align	16


//--------------------- .nv.shared._ZN7cutlass13device_kernelIN5flash19enable_sm80_to_sm89INS1_16FlashAttnBwdSm80INS1_25CollectiveMainloopBwdSm80ILi2ELi1EN4cute5tupleIJNS5_1CILi64EEENS7_ILi96EEENS7_ILi128EEEEEENS_6half_tEfNS_4arch4Sm80ELb0ELb0ELb0ELb1ELb0ELb0ELb0ELb0ELi2ELi2ELi2ELi2ELb1EEENS1_21CollectiveEpilogueBwdISB_SC_SE_Li256ELb1ELb0ELi4EEENS1_19SingleTileSchedulerILb1ELb0ELb0ELi96EEEEEEEEEvNT_6ParamsE --------------------------
	.section	.nv.shared._ZN7cutlass13device_kernelIN5flash19enable_sm80_to_sm89INS1_16FlashAttnBwdSm80INS1_25CollectiveMainloopBwdSm80ILi2ELi1EN4cute5tupleIJNS5_1CILi64EEENS7_ILi96EEENS7_ILi128EEEEEENS_6half_tEfNS_4arch4Sm80ELb0ELb0ELb0ELb1ELb0ELb0ELb0ELb0ELi2ELi2ELi2ELi2ELb1EEENS1_21CollectiveEpilogueBwdISB_SC_SE_Li256ELb1ELb0ELi4EEENS1_19SingleTileSchedulerILb1ELb0ELb0ELi96EEEEEEEEEvNT_6ParamsE,"aw",@nobits
	.sectionflags	@""
	.align	16


//--------------------- .nv.shared._ZN7cutlass13device_kernelIN5flash19enable_sm80_to_sm89INS1_16FlashAttnBwdSm80INS1_25CollectiveMainloopBwdSm80ILi2ELi1EN4cute5tupleIJNS5_1CILi64EEENS7_ILi96EEENS7_ILi128EEEEEENS_6half_tEfNS_4arch4Sm80ELb0ELb0ELb0ELb1ELb1ELb0ELb0ELb0ELi2ELi2ELi2ELi2ELb1EEENS1_21CollectiveEpilogueBwdISB_SC_SE_Li256ELb1ELb0ELi4EEENS1_19SingleTileSchedulerILb1ELb0ELb0ELi96EEEEEEEEEvNT_6ParamsE --------------------------
	.section	.nv.shared._ZN7cutlass13device_kernelIN5flash19enable_sm80_to_sm89INS1_16FlashAttnBwdSm80INS1_25CollectiveMainloopBwdSm80ILi2ELi1EN4cute5tupleIJNS5_1CILi64EEENS7_ILi96EEENS7_ILi128EEEEEENS_6half_tEfNS_4arch4Sm80ELb0ELb0ELb0ELb1ELb1ELb0ELb0ELb0ELi2ELi2ELi2ELi2ELb1EEENS1_21CollectiveEpilogueBwdISB_SC_SE_Li256ELb1ELb0ELi4EEENS1_19SingleTileSchedulerILb1ELb0ELb0ELi96EEEEEEEEEvNT_6ParamsE,"aw",@nobits
	.sectionflags	@""
	.align	16


//--------------------- .nv.shared._ZN7cutlass13device_kernelIN5flash19enable_sm80_to_sm89INS1_16FlashAttnBwdSm80INS1_25CollectiveMainloopBwdSm80ILi2ELi1EN4cute5tupleIJNS5_1CILi64EEENS7_ILi96EEENS7_ILi128EEEEEENS_6half_tEfNS_4arch4Sm80ELb0ELb0ELb0ELb1ELb0ELb0ELb0ELb0ELi2ELi2ELi2ELi2ELb1EEENS1_24CollectiveEpilogueBwdGQAISB_fSE_Li256ELb1ELb0EEENS1_19SingleTileSchedulerILb1ELb0ELb0ELi96EEEEEEEEEvNT_6ParamsE --------------------------
	.section	.nv.shared._ZN7cutlass13device_kernelIN5flash19enable_sm80_to_sm89INS1_16FlashAttnBwdSm80INS1_25CollectiveMainloopBwdSm80ILi2ELi1EN4cute5tupleIJNS5_1CILi64EEENS7_ILi96EEENS7_ILi128EEEEEENS_6half_tEfNS_4arch4Sm80ELb0ELb0ELb0ELb1ELb0ELb0ELb0ELb0ELi2ELi2ELi2ELi2ELb1EEENS1_24CollectiveEpilogueBwdGQAISB_fSE_Li256ELb1ELb0EEENS1_19SingleTileSchedulerILb1ELb0ELb0ELi96EEEEEEEEEvNT_6ParamsE,"aw",@nobits
	.sectionflags	@""
	.align	16


//--------------------- .nv.shared._ZN7cutlass13device_kernelIN5flash19enable_sm80_to_sm89INS1_16FlashAttnBwdSm80INS1_25CollectiveMainloopBwdSm80ILi2ELi1EN4cute5tupleIJNS5_1CILi64EEENS7_ILi96EEENS7_ILi128EEEEEENS_6half_tEfNS_4arch4Sm80ELb0ELb0ELb0ELb1ELb1ELb0ELb0ELb0ELi2ELi2ELi2ELi2ELb1EEENS1_24CollectiveEpilogueBwdGQAISB_fSE_Li256ELb1ELb1EEENS1_19SingleTileSchedulerILb1ELb0ELb0ELi96EEEEEEEEEvNT_6ParamsE --------------------------
	.section	.nv.shared._ZN7cutlass13device_kernelIN5flash19enable_sm80_to_sm89INS1_16FlashAttnBwdSm80INS1_25CollectiveMainloopBwdSm80ILi2ELi1EN4cute5tupleIJNS5_1CILi64EEENS7_ILi96EEENS7_ILi128EEEEEENS_6half_tEfNS_4arch4Sm80ELb0ELb0ELb0ELb1ELb1ELb0ELb0ELb0ELi2ELi2ELi2ELi2ELb1EEENS1_24CollectiveEpilogueBwdGQAISB_fSE_Li256ELb1ELb1EEENS1_19SingleTileSchedulerILb1ELb0ELb0ELi96EEEEEEEEEvNT_6ParamsE,"aw",@nobits
	.sectionflags	@""
	.align	16


//--------------------- .nv.shared._ZN7cutlass13device_kernelIN5flash19enable_sm80_to_sm89INS1_16FlashAttnBwdSm80INS1_25CollectiveMainloopBwdSm80ILi2ELi1EN4cute5tupleIJNS5_1CILi64EEENS7_ILi96EEENS7_ILi128EEEEEENS_6half_tEfNS_4arch4Sm80ELb0ELb1ELb0ELb0ELb0ELb0ELb0ELb0ELi2ELi2ELi2ELi2ELb1EEENS1_21CollectiveEpilogueBwdISB_SC_SE_Li256ELb0ELb0ELi4EEENS1_19SingleTileSchedulerILb0ELb0ELb0ELi96EEEEEEEEEvNT_6ParamsE --------------------------
	.section	.nv.shared._ZN7cutlass13device_kernelIN5flash19enable_sm80_to_sm89INS1_16FlashAttnBwdSm80INS1_25CollectiveMainloopBwdSm80ILi2ELi1EN4cute5tupleIJNS5_1CILi64EEENS7_ILi96EEENS7_ILi128EEEEEENS_6half_tEfNS_4arch4Sm80ELb0ELb1ELb0ELb0ELb0ELb0ELb0ELb0ELi2ELi2ELi2ELi2ELb1EEENS1_21CollectiveEpilogueBwdISB_SC_SE_Li256ELb0ELb0ELi4EEENS1_19SingleTileSchedulerILb0ELb0ELb0ELi96EEEEEEEEEvNT_6ParamsE,"aw",@nobits
	.sectionflags	@""
	.align	16


//--------------------- .nv.shared._ZN7cutlass13device_kernelIN5flash19enable_sm80_to_sm89INS1_16FlashAttnBwdSm80INS1_25CollectiveMainloopBwdSm80ILi2ELi1EN4cute5tupleIJNS5_1CILi64EEENS7_ILi96EEENS7_ILi128EEEEEENS_6half_tEfNS_4arch4Sm80ELb0ELb1ELb0ELb0ELb1ELb0ELb0ELb0ELi2ELi2ELi2ELi2ELb1EEENS1_21CollectiveEpilogueBwdISB_SC_SE_Li256ELb0ELb0ELi4EEENS1_19SingleTileSchedulerILb0ELb0ELb0ELi96EEEEEEEEEvNT_6ParamsE --------------------------
	.section	.nv.shared._ZN7cutlass13device_kernelIN5flash19enable_sm80_to_sm89INS1_16FlashAttnBwdSm80INS1_25CollectiveMainloopBwdSm80ILi2ELi1EN4cute5tupleIJNS5_1CILi64EEENS7_ILi96EEENS7_ILi128EEEEEENS_6half_tEfNS_4arch4Sm80ELb0ELb1ELb0ELb0ELb1ELb0ELb0ELb0ELi2ELi2ELi2ELi2ELb1EEENS1_21CollectiveEpilogueBwdISB_SC_SE_Li256ELb0ELb0ELi4EEENS1_19SingleTileSchedulerILb0ELb0ELb0ELi96EEEEEEEEEvNT_6ParamsE,"aw",@nobits
	.sectionflags	@""
	.align	16


//--------------------- .nv.shared._ZN7cutlass13device_kernelIN5flash19enable_sm80_to_sm89INS1_16FlashAttnBwdSm80INS1_25CollectiveMainloopBwdSm80ILi2ELi1EN4cute5tupleIJNS5_1CILi64EEENS7_ILi96EEENS7_ILi128EEEEEENS_6half_tEfNS_4arch4Sm80ELb0ELb1ELb0ELb0ELb0ELb0ELb0ELb0ELi2ELi2ELi2ELi2ELb1EEENS1_24CollectiveEpilogueBwdGQAISB_fSE_Li256ELb0ELb0EEENS1_19SingleTileSchedulerILb0ELb0ELb0ELi96EEEEEEEEEvNT_6ParamsE --------------------------
	.section	.nv.shared._ZN7cutlass13device_kernelIN5flash19enable_sm80_to_sm89INS1_16FlashAttnBwdSm80INS1_25CollectiveMainloopBwdSm80ILi2ELi1EN4cute5tupleIJNS5_1CILi64EEENS7_ILi96EEENS7_ILi128EEEEEENS_6half_tEfNS_4arch4Sm80ELb0ELb1ELb0ELb0ELb0ELb0ELb0ELb0ELi2ELi2ELi2ELi2ELb1EEENS1_24CollectiveEpilogueBwdGQAISB_fSE_Li256ELb0ELb0EEENS1_19SingleTileSchedulerILb0ELb0ELb0ELi96EEEEEEEEEvNT_6ParamsE,"aw",@nobits
	.sectionflags	@""
	.align	16


//--------------------- .nv.shared._ZN7cutlass13device_kernelIN5flash19enable_sm80_to_sm89INS1_16FlashAttnBwdSm80INS1_25CollectiveMainloopBwdSm80ILi2ELi1EN4cute5tupleIJNS5_1CILi64EEENS7_ILi96EEENS7_ILi128EEEEEENS_6half_tEfNS_4arch4Sm80ELb0ELb1ELb0ELb0ELb1ELb0ELb0ELb0ELi2ELi2ELi2ELi2ELb1EEENS1_24CollectiveEpilogueBwdGQAISB_fSE_Li256ELb0ELb1EEENS1_19SingleTileSchedulerILb0ELb0ELb0ELi96EEEEEEEEEvNT_6ParamsE --------------------------
	.section	.nv.shared._ZN7cutlass13device_kernelIN5flash19enable_sm80_to_sm89INS1_16FlashAttnBwdSm80INS1_25CollectiveMainloopBwdSm80ILi2ELi1EN4cute5tupleIJNS5_1CILi64EEENS7_ILi96EEENS7_ILi128EEEEEENS_6half_tEfNS_4arch4Sm80ELb0ELb1ELb0ELb0ELb1ELb0ELb0ELb0ELi2ELi2ELi2ELi2ELb1EEENS1_24CollectiveEpilogueBwdGQAISB_fSE_Li256ELb0ELb1EEENS1_19SingleTileSchedulerILb0ELb0ELb0ELi96EEEEEEEEEvNT_6ParamsE,"aw",@nobits
	.sectionflags	@""
	.align	16


//--------------------- .nv.shared._ZN7cutlass13device_kernelIN5flash19enable_sm80_to_sm89INS1_16FlashAttnBwdSm80INS1_25CollectiveMainloopBwdSm80ILi2ELi1EN4cute5tupleIJNS5_1CILi64EEENS7_ILi96EEENS7_ILi128EEEEEENS_6half_tEfNS_4arch4Sm80ELb0ELb1ELb0ELb1ELb0ELb0ELb0ELb0ELi2ELi2ELi2ELi2ELb1EEENS1_21CollectiveEpilogueBwdISB_SC_SE_Li256ELb1ELb0ELi4EEENS1_19SingleTileSchedulerILb1ELb0ELb0ELi96EEEEEEEEEvNT_6ParamsE --------------------------
	.section	.nv.shared._ZN7cutlass13device_kernelIN5flash19enable_sm80_to_sm89INS1_16FlashAttnBwdSm80INS1_25CollectiveMainloopBwdSm80ILi2ELi1EN4cute5tupleIJNS5_1CILi64EEENS7_ILi96EEENS7_ILi128EEEEEENS_6half_tEfNS_4arch4Sm80ELb0ELb1ELb0ELb1ELb0ELb0ELb0ELb0ELi2ELi2ELi2ELi2ELb1EEENS1_21CollectiveEpilogueBwdISB_SC_SE_Li256ELb1ELb0ELi4EEENS1_19SingleTileSchedulerILb1ELb0ELb0ELi96EEEEEEEEEvNT_6ParamsE,"aw",@nobits
	.sectionflags	@""
	.align	16


//--------------------- .nv.shared._ZN7cutlass13device_kernelIN5flash19enable_sm80_to_sm89INS1_16FlashAttnBwdSm80INS1_25CollectiveMainloopBwdSm80ILi2ELi1EN4cute5tupleIJNS5_1CILi64EEENS7_ILi96EEENS7_ILi128EEEEEENS_6half_tEfNS_4arch4Sm80ELb0ELb1ELb0ELb1ELb1ELb0ELb0ELb0ELi2ELi2ELi2ELi2ELb1EEENS1_21CollectiveEpilogueBwdISB_SC_SE_Li256ELb1ELb0ELi4EEENS1_19SingleTileSchedulerILb1ELb0ELb0ELi96EEEEEEEEEvNT_6ParamsE --------------------------
	.section	.nv.shared._ZN7cutlass13device_kernelIN5flash19enable_sm80_to_sm89INS1_16FlashAttnBwdSm80INS1_25CollectiveMainloopBwdSm80ILi2ELi1EN4cute5tupleIJNS5_1CILi64EEENS7_ILi96EEENS7_ILi128EEEEEENS_6half_tEfNS_4arch4Sm80ELb0ELb1ELb0ELb1ELb1ELb0ELb0ELb0ELi2ELi2ELi2ELi2ELb1EEENS1_21CollectiveEpilogueBwdISB_SC_SE_Li256ELb1ELb0ELi4EEENS1_19SingleTileSchedulerILb1ELb0ELb0ELi96EEEEEEEEEvNT_6ParamsE,"aw",@nobits
	.sectionflags	@""
	.align	16


//--------------------- .nv.shared._ZN7cutlass13device_kernelIN5flash19enable_sm80_to_sm89INS1_16FlashAttnBwdSm80INS1_25CollectiveMainloopBwdSm80ILi2ELi1EN4cute5tupleIJNS5_1CILi64EEENS7_ILi96EEENS7_ILi128EEEEEENS_6half_tEfNS_4arch4Sm80ELb0ELb1ELb0ELb1ELb0ELb0ELb0ELb0ELi2ELi2ELi2ELi2ELb1EEENS1_24CollectiveEpilogueBwdGQAISB_fSE_Li256ELb1ELb0EEENS1_19SingleTileSchedulerILb1ELb0ELb0ELi96EEEEEEEEEvNT_6ParamsE --------------------------
	.section	.nv.shared._ZN7cutlass13device_kernelIN5flash19enable_sm80_to_sm89INS1_16FlashAttnBwdSm80INS1_25CollectiveMainloopBwdSm80ILi2ELi1EN4cute5tupleIJNS5_1CILi64EEENS7_ILi96EEENS7_ILi128EEEEEENS_6half_tEfNS_4arch4Sm80ELb0ELb1ELb0ELb1ELb0ELb0ELb0ELb0ELi2ELi2ELi2ELi2ELb1EEENS1_24CollectiveEpilogueBwdGQAISB_fSE_Li256ELb1ELb0EEENS1_19SingleTileSchedulerILb1ELb0ELb0ELi96EEEEEEEEEvNT_6ParamsE,"aw",@nobits
	.sectionflags	@""
	.align	16


//--------------------- .nv.shared._ZN7cutlass13device_kernelIN5flash19enable_sm80_to_sm89INS1_16FlashAttnBwdSm80INS1_25CollectiveMainloopBwdSm80ILi2ELi1EN4cute5tupleIJNS5_1CILi64EEENS7_ILi96EEENS7_ILi128EEEEEENS_6half_tEfNS_4arch4Sm80ELb0ELb1ELb0ELb1ELb1ELb0ELb0ELb0ELi2ELi2ELi2ELi2ELb1EEENS1_24CollectiveEpilogueBwdGQAISB_fSE_Li256ELb1ELb1EEENS1_19SingleTileSchedulerILb1ELb0ELb0ELi96EEEEEEEEEvNT_6ParamsE --------------------------
	.section	.nv.shared._ZN7cutlass13device_kernelIN5flash19enable_sm80_to_sm89INS1_16FlashAttnBwdSm80INS1_25CollectiveMainloopBwdSm80ILi2ELi1EN4cute5tupleIJNS5_1CILi64EEENS7_ILi96EEENS7_ILi128EEEEEENS_6half_tEfNS_4arch4Sm80ELb0ELb1ELb0ELb1ELb1ELb0ELb0ELb0ELi2ELi2ELi2ELi2ELb1EEENS1_24CollectiveEpilogueBwdGQAISB_fSE_Li256ELb1ELb1EEENS1_19SingleTileSchedulerILb1ELb0ELb0ELi96EEEEEEEEEvNT_6ParamsE,"aw",@nobits
	.sectionflags	@""
	.align	16


//--------------------- .nv.shared._ZN7cutlass13device_kernelIN5flash19enable_sm80_to_sm89INS1_16FlashAttnBwdSm80INS1_25CollectiveMainloopBwdSm80ILi2ELi1EN4cute5tupleIJNS5_1CILi64EEENS7_ILi96EEENS7_ILi128EEEEEENS_6half_tEfNS_4arch4Sm80ELb1ELb0ELb0ELb0ELb0ELb0ELb0ELb0ELi2ELi2ELi2ELi2ELb1EEENS1_21CollectiveEpilogueBwdISB_SC_SE_Li256ELb0ELb0ELi4EEENS1_25SingleTileBwdLPTSchedulerILb0ELi96ELb0EEEEEEEEEvNT_6ParamsE --------------------------
	.section	.nv.shared._ZN7cutlass13device_kernelIN5flash19enable_sm80_to_sm89INS1_16FlashAttnBwdSm80INS1_25CollectiveMainloopBwdSm80ILi2ELi1EN4cute5tupleIJNS5_1CILi64EEENS7_ILi96EEENS7_ILi128EEEEEENS_6half_tEfNS_4arch4Sm80ELb1ELb0ELb0ELb0ELb0ELb0ELb0ELb0ELi2ELi2ELi2ELi2ELb1EEENS1_21CollectiveEpilogueBwdISB_SC_SE_Li256ELb0ELb0ELi4EEENS1_25SingleTileBwdLPTSchedulerILb0ELi96ELb0EEEEEEEEEvNT_6ParamsE,"aw",@nobits
	.sectionflags	@""
	.align	16


//--------------------- .nv.shared._ZN7cutlass13device_kernelIN5flash19enable_sm80_to_sm89INS1_16FlashAttnBwdSm80INS1_25CollectiveMainloopBwdSm80ILi2ELi1EN4cute5tupleIJNS5_1CILi64EEENS7_ILi96EEENS7_ILi128EEEEEENS_6half_tEfNS_4arch4Sm80ELb1ELb0ELb0ELb0ELb1ELb0ELb0ELb0ELi2ELi2ELi2ELi2ELb1EEENS1_21CollectiveEpilogueBwdISB_SC_SE_Li256ELb0ELb0ELi4EEENS1_25SingleTileBwdLPTSchedulerILb0ELi96ELb1EEEEEEEEEvNT_6ParamsE --------------------------
	.section	.nv.shared._ZN7cutlass13device_kernelIN5flash19enable_sm80_to_sm89INS1_16FlashAttnBwdSm80INS1_25CollectiveMainloopBwdSm80ILi2ELi1EN4cute5tupleIJNS5_1CILi64EEENS7_ILi96EEENS7_ILi128EEEEEENS_6half_tEfNS_4arch4Sm80ELb1ELb0ELb0ELb0ELb1ELb0ELb0ELb0ELi2ELi2ELi2ELi2ELb1EEENS1_21CollectiveEpilogueBwdISB_SC_SE_Li256ELb0ELb0ELi4EEENS1_25SingleTileBwdLPTSchedulerILb0ELi96ELb1EEEEEEEEEvNT_6ParamsE,"aw",@nobits
	.sectionflags	@""
	.align	16


//--------------------- .nv.shared._ZN7cutlass13device_kernelIN5flash19enable_sm80_to_sm89INS1_16FlashAttnBwdSm80INS1_25CollectiveMainloopBwdSm80ILi2ELi1EN4cute5tupleIJNS5_1CILi64EEENS7_ILi96EEENS7_ILi128EEEEEENS_6half_tEfNS_4arch4Sm80ELb1ELb0ELb0ELb0ELb0ELb0ELb0ELb0ELi2ELi2ELi2ELi2ELb1EEENS1_24CollectiveEpilogueBwdGQAISB_fSE_Li256ELb0ELb0EEENS1_25SingleTileBwdLPTSchedulerILb0ELi96ELb0EEEEEEEEEvNT_6ParamsE --------------------------
	.section	.nv.shared._ZN7cutlass13device_kernelIN5flash19enable_sm80_to_sm89INS1_16FlashAttnBwdSm80INS1_25CollectiveMainloopBwdSm80ILi2ELi1EN4cute5tupleIJNS5_1CILi64EEENS7_ILi96EEENS7_ILi128EEEEEENS_6half_tEfNS_4arch4Sm80ELb1ELb0ELb0ELb0ELb0ELb0ELb0ELb0ELi2ELi2ELi2ELi2ELb1EEENS1_24CollectiveEpilogueBwdGQAISB_fSE_Li256ELb0ELb0EEENS1_25SingleTileBwdLPTSchedulerILb0ELi96ELb0EEEEEEEEEvNT_6ParamsE,"aw",@nobits
	.sectionflags	@""
	.align	16


//--------------------- .nv.shared._ZN7cutlass13device_kernelIN5flash19enable_sm80_to_sm89INS1_16FlashAttnBwdSm80INS1_25CollectiveMainloopBwdSm80ILi2ELi1EN4cute5tupleIJNS5_1CILi64EEENS7_ILi96EEENS7_ILi128EEEEEENS_6half_tEfNS_4arch4Sm80ELb1ELb0ELb0ELb0ELb1ELb0ELb0ELb0ELi2ELi2ELi2ELi2ELb1EEENS1_24CollectiveEpilogueBwdGQAISB_fSE_Li256ELb0ELb1EEENS1_25SingleTileBwdLPTSchedulerILb0ELi96ELb1EEEEEEEEEvNT_6ParamsE --------------------------
	.section	.nv.shared._ZN7cutlass13device_kernelIN5flash19enable_sm80_to_sm89INS1_16FlashAttnBwdSm80INS1_25CollectiveMainloopBwdSm80ILi2ELi1EN4cute5tupleIJNS5_1CILi64EEENS7_ILi96EEENS7_ILi128EEEEEENS_6half_tEfNS_4arch4Sm80ELb1ELb0ELb0ELb0ELb1ELb0ELb0ELb0ELi2ELi2ELi2ELi2ELb1EEENS1_24CollectiveEpilogueBwdGQAISB_fSE_Li256ELb0ELb1EEENS1_25SingleTileBwdLPTSchedulerILb0ELi96ELb1EEEEEEEEEvNT_6ParamsE,"aw",@nobits
	.sectionflags	@""
	.align	16


//--------------------- .nv.shared._ZN7cutlass13device_kernelIN5flash19enable_sm80_to_sm89INS1_16FlashAttnBwdSm80INS1_25CollectiveMainloopBwdSm80ILi2ELi1EN4cute5tupleIJNS5_1CILi64EEENS7_ILi96EEENS7_ILi128EEEEEENS_6half_tEfNS_4arch4Sm80ELb1ELb0ELb0ELb1ELb0ELb0ELb0ELb0ELi2ELi2ELi2ELi2ELb1EEENS1_21CollectiveEpilogueBwdISB_SC_SE_Li256ELb1ELb0ELi4EEENS1_25SingleTileBwdLPTSchedulerILb1ELi96ELb0EEEEEEEEEvNT_6ParamsE --------------------------
	.section	.nv.shared._ZN7cutlass13device_kernelIN5flash19enable_sm80_to_sm89INS1_16FlashAttnBwdSm80INS1_25CollectiveMainloopBwdSm80ILi2ELi1EN4cute5tupleIJNS5_1CILi64EEENS7_ILi96EEENS7_ILi128EEEEEENS_6half_tEfNS_4arch4Sm80ELb1ELb0ELb0ELb1ELb0ELb0ELb0ELb0ELi2ELi2ELi2ELi2ELb1EEENS1_21CollectiveEpilogueBwdISB_SC_SE_Li256ELb1ELb0ELi4EEENS1_25SingleTileBwdLPTSchedulerILb1ELi96ELb0EEEEEEEEEvNT_6ParamsE,"aw",@nobits
	.sectionflags	@""
	.align	16


//--------------------- .nv.shared._ZN7cutlass13device_kernelIN5flash19enable_sm80_to_sm89INS1_16FlashAttnBwdSm80INS1_25CollectiveMainloopBwdSm80ILi2ELi1EN4cute5tupleIJNS5_1CILi64EEENS7_ILi96EEENS7_ILi128EEEEEENS_6half_tEfNS_4arch4Sm80ELb1ELb0ELb0ELb1ELb1ELb0ELb0ELb0ELi2ELi2ELi2ELi2ELb1EEENS1_21CollectiveEpilogueBwdISB_SC_SE_Li256ELb1ELb0ELi4EEENS1_25SingleTileBwdLPTSchedulerILb1ELi96ELb1EEEEEEEEEvNT_6ParamsE --------------------------
	.section	.nv.shared._ZN7cutlass13device_kernelIN5flash19enable_sm80_to_sm89INS1_16FlashAttnBwdSm80INS1_25CollectiveMainloopBwdSm80ILi2ELi1EN4cute5tupleIJNS5_1CILi64EEENS7_ILi96EEENS7_ILi128EEEEEENS_6half_tEfNS_4arch4Sm80ELb1ELb0ELb0ELb1ELb1ELb0ELb0ELb0ELi2ELi2ELi2ELi2ELb1EEENS1_21CollectiveEpilogueBwdISB_SC_SE_Li256ELb1ELb0ELi4EEENS1_25SingleTileBwdLPTSchedulerILb1ELi96ELb1EEEEEEEEEvNT_6ParamsE,"aw",@nobits
	.sectionflags	@""
	.align	16


//--------------------- .nv.shared._ZN7cutlass13device_kernelIN5flash19enable_sm80_to_sm89INS1_16FlashAttnBwdSm80INS1_25CollectiveMainloopBwdSm80ILi2ELi1EN4cute5tupleIJNS5_1CILi64EEENS7_ILi96EEENS7_ILi128EEEEEENS_6half_tEfNS_4arch4Sm80ELb1ELb0ELb0ELb1ELb0ELb0ELb0ELb0ELi2ELi2ELi2ELi2ELb1EEENS1_24CollectiveEpilogueBwdGQAISB_fSE_Li256ELb1ELb0EEENS1_25SingleTileBwdLPTSchedulerILb1ELi96ELb0EEEEEEEEEvNT_6ParamsE --------------------------
	.section	.nv.shared._ZN7cutlass13device_kernelIN5flash19enable_sm80_to_sm89INS1_16FlashAttnBwdSm80INS1_25CollectiveMainloopBwdSm80ILi2ELi1EN4cute5tupleIJNS5_1CILi64EEENS7_ILi96EEENS7_ILi128EEEEEENS_6half_tEfNS_4arch4Sm80ELb1ELb0ELb0ELb1ELb0ELb0ELb0ELb0ELi2ELi2ELi2ELi2ELb1EEENS1_24CollectiveEpilogueBwdGQAISB_fSE_Li256ELb1ELb0EEENS1_25SingleTileBwdLPTSchedulerILb1ELi96ELb0EEEEEEEEEvNT_6ParamsE,"aw",@nobits
	.sectionflags	@""
	.align	16


//--------------------- .nv.shared._ZN7cutlass13device_kernelIN5flash32FlashAttnBwdPostprocessConvertdQIN4cute5tupleIJNS3_1CILi96EEENS5_ILi128EEEEEENS_6half_tEfNS_4arch4Sm80ELi256ENS3_8TiledMMAINS3_8MMA_AtomIJNS3_28SM80_16x8x16_F32F16F16F32_TNEEEENS3_6LayoutINS4_IJNS5_ILi2EEENS5_ILi4EEENS5_ILi1EEEEEENS4_IJSJ_SH_NS5_ILi0EEEEEEEENS4_IJNS5_ILi32EEENS5_ILi64EEENS5_ILi16EEEEEEEELb0EEEEEvNT_6ParamsE --------------------------
	.section	.nv.shared._ZN7cutlass13device_kernelIN5flash32FlashAttnBwdPostprocessConvertdQIN4cute5tupleIJNS3_1CILi96EEENS5_ILi128EEEEEENS_6half_tEfNS_4arch4Sm80ELi256ENS3_8TiledMMAINS3_8MMA_AtomIJNS3_28SM80_16x8x16_F32F16F16F32_TNEEEENS3_6LayoutINS4_IJNS5_ILi2EEENS5_ILi4EEENS5_ILi1EEEEEENS4_IJSJ_SH_NS5_ILi0EEEEEEEENS4_IJNS5_ILi32EEENS5_ILi64EEENS5_ILi16EEEEEEEELb0EEEEEvNT_6ParamsE,"aw",@nobits
	.sectionflags	@""
	.align	16


//--------------------- .nv.shared._ZN7cutlass13device_kernelIN5flash19enable_sm80_to_sm89INS1_16FlashAttnBwdSm80INS1_25CollectiveMainloopBwdSm80ILi2ELi1EN4cute5tupleIJNS5_1CILi64EEENS7_ILi96EEENS7_ILi128EEEEEENS_6half_tEfNS_4arch4Sm80ELb1ELb0ELb0ELb1ELb1ELb0ELb0ELb0ELi2ELi2ELi2ELi2ELb1EEENS1_24CollectiveEpilogueBwdGQAISB_fSE_Li256ELb1ELb1EEENS1_25SingleTileBwdLPTSchedulerILb1ELi96ELb1EEEEEEEEEvNT_6ParamsE --------------------------
	.section	.nv.shared._ZN7cutlass13device_kernelIN5flash19enable_sm80_to_sm89INS1_16FlashAttnBwdSm80INS1_25CollectiveMainloopBwdSm80ILi2ELi1EN4cute5tupleIJNS5_1CILi64EEENS7_ILi96EEENS7_ILi128EEEEEENS_6half_tEfNS_4arch4Sm80ELb1ELb0ELb0ELb1ELb1ELb0ELb0ELb0ELi2ELi2ELi2ELi2ELb1EEENS1_24CollectiveEpilogueBwdGQAISB_fSE_Li256ELb1ELb1EEENS1_25SingleTileBwdLPTSchedulerILb1ELi96ELb1EEEEEEEEEvNT_6ParamsE,"aw",@nobits
	.sectionflags	@""
	.align	16


//--------------------- .nv.shared._ZN7cutlass13device_kernelIN5flash19enable_sm80_to_sm89INS1_16FlashAttnBwdSm80INS1_25CollectiveMainloopBwdSm80ILi2ELi2EN4cute5tupleIJNS5_1CILi64EEENS7_ILi128EEES9_EEENS_6half_tEfNS_4arch4Sm80ELb0ELb0ELb0ELb0ELb0ELb0ELb0ELb0ELi2ELi2ELi2ELi2ELb0EEENS1_21CollectiveEpilogueBwdISA_SB_SD_Li256ELb0ELb0ELi4EEENS1_19SingleTileSchedulerILb0ELb0ELb0ELi128EEEEEEEEEvNT_6ParamsE --------------------------
	.section	.nv.shared._ZN7cutlass13device_kernelIN5flash19enable_sm80_to_sm89INS1_16FlashAttnBwdSm80INS1_25CollectiveMainloopBwdSm80ILi2ELi2EN4cute5tupleIJNS5_1CILi64EEENS7_ILi128EEES9_EEENS_6half_tEfNS_4arch4Sm80ELb0ELb0ELb0ELb0ELb0ELb0ELb0ELb0ELi2ELi2ELi2ELi2ELb0EEENS1_21CollectiveEpilogueBwdISA_SB_SD_Li256ELb0ELb0ELi4EEENS1_19SingleTileSchedulerILb0ELb0ELb0ELi128EEEEEEEEEvNT_6ParamsE,"aw",@nobits
	.sectionflags	@""
	.align	16


//--------------------- .nv.shared._ZN7cutlass13device_kernelIN5flash19enable_sm80_to_sm89INS1_16FlashAttnBwdSm80INS1_25CollectiveMainloopBwdSm80ILi2ELi2EN4cute5tupleIJNS5_1CILi64EEENS7_ILi128EEES9_EEENS_6half_tEfNS_4arch4Sm80ELb0ELb0ELb0ELb0ELb1ELb0ELb0ELb0ELi2ELi2ELi2ELi2ELb0EEENS1_21CollectiveEpilogueBwdISA_SB_SD_Li256ELb0ELb0ELi4EEENS1_19SingleTileSchedulerILb0ELb0ELb0ELi128EEEEEEEEEvNT_6ParamsE --------------------------
	.section	.nv.shared._ZN7cutlass13device_kernelIN5flash19enable_sm80_to_sm89INS1_16FlashAttnBwdSm80INS1_25CollectiveMainloopBwdSm80ILi2ELi2EN4cute5tupleIJNS5_1CILi64EEENS7_ILi128EEES9_EEENS_6half_tEfNS_4arch4Sm80ELb0ELb0ELb0ELb0ELb1ELb0ELb0ELb0ELi2ELi2ELi2ELi2ELb0EEENS1_21CollectiveEpilogueBwdISA_SB_SD_Li256ELb0ELb0ELi4EEENS1_19SingleTileSchedulerILb0ELb0ELb0ELi128EEEEEEEEEvNT_6ParamsE,"aw",@nobits
	.sectionflags	@""
	.align	16


//--------------------- .nv.shared._ZN7cutlass13device_kernelIN5flash19enable_sm80_to_sm89INS1_16FlashAttnBwdSm80INS1_25CollectiveMainloopBwdSm80ILi2ELi2EN4cute5tupleIJNS5_1CILi64EEENS7_ILi128EEES9_EEENS_6half_tEfNS_4arch4Sm80ELb0ELb0ELb0ELb0ELb0ELb0ELb0ELb0ELi2ELi2ELi2ELi2ELb0EEENS1_24CollectiveEpilogueBwdGQAISA_fSD_Li256ELb0ELb0EEENS1_19SingleTileSchedulerILb0ELb0ELb0ELi128EEEEEEEEEvNT_6ParamsE --------------------------
	.section	.nv.shared._ZN7cutlass13device_kernelIN5flash19enable_sm80_to_sm89INS1_16FlashAttnBwdSm80INS1_25CollectiveMainloopBwdSm80ILi2ELi2EN4cute5tupleIJNS5_1CILi64EEENS7_ILi128EEES9_EEENS_6half_tEfNS_4arch4Sm80ELb0ELb0ELb0ELb0ELb0ELb0ELb0ELb0ELi2ELi2ELi2ELi2ELb0EEENS1_24CollectiveEpilogueBwdGQAISA_fSD_Li256ELb0ELb0EEENS1_19SingleTileSchedulerILb0ELb0ELb0ELi128EEEEEEEEEvNT_6ParamsE,"aw",@nobits
	.sectionflags	@""
	.align	16


//--------------------- .nv.shared._ZN7cutlass13device_kernelIN5flash19enable_sm80_to_sm89INS1_16FlashAttnBwdSm80INS1_25CollectiveMainloopBwdSm80ILi2ELi2EN4cute5tupleIJNS5_1CILi64EEENS7_ILi128EEES9_EEENS_6half_tEfNS_4arch4Sm80ELb0ELb0ELb0ELb0ELb1ELb0ELb0ELb0ELi2ELi2ELi2ELi2ELb0EEENS1_24CollectiveEpilogueBwdGQAISA_fSD_Li256ELb0ELb1EEENS1_19SingleTileSchedulerILb0ELb0ELb0ELi128EEEEEEEEEvNT_6ParamsE --------------------------
	.section	.nv.shared._ZN7cutlass13device_kernelIN5flash19enable_sm80_to_sm89INS1_16FlashAttnBwdSm80INS1_25CollectiveMainloopBwdSm80ILi2ELi2EN4cute5tupleIJNS5_1CILi64EEENS7_ILi128EEES9_EEENS_6half_tEfNS_4arch4Sm80ELb0ELb0ELb0ELb0ELb1ELb0ELb0ELb0ELi2ELi2ELi2ELi2ELb0EEENS1_24CollectiveEpilogueBwdGQAISA_fSD_Li256ELb0ELb1EEENS1_19SingleTileSchedulerILb0ELb0ELb0ELi128EEEEEEEEEvNT_6ParamsE,"aw",@nobits
	.sectionflags	@""
	.align	16


//--------------------- .nv.shared._ZN7cutlass13device_kernelIN5flash19enable_sm80_to_sm89INS1_16FlashAttnBwdSm80INS1_25CollectiveMainloopBwdSm80ILi2ELi2EN4cute5tupleIJNS5_1CILi64EEENS7_ILi128EEES9_EEENS_6half_tEfNS_4arch4Sm80ELb0ELb0ELb0ELb1ELb0ELb0ELb0ELb0ELi2ELi2ELi2ELi2ELb0EEENS1_21CollectiveEpilogueBwdISA_SB_SD_Li256ELb1ELb0ELi4EEENS1_19SingleTileSchedulerILb1ELb0ELb0ELi128EEEEEEEEEvNT_6ParamsE --------------------------
	.section	.nv.shared._ZN7cutlass13device_kernelIN5flash19enable_sm80_to_sm89INS1_16FlashAttnBwdSm80INS1_25CollectiveMainloopBwdSm80ILi2ELi2EN4cute5tupleIJNS5_1CILi64EEENS7_ILi128EEES9_EEENS_6half_tEfNS_4arch4Sm80ELb0ELb0ELb0ELb1ELb0ELb0ELb0ELb0ELi2ELi2ELi2ELi2ELb0EEENS1_21CollectiveEpilogueBwdISA_SB_SD_Li256ELb1ELb0ELi4EEENS1_19SingleTileSchedulerILb1ELb0ELb0ELi128EEEEEEEEEvNT_6ParamsE,"aw",@nobits
	.sectionflags	@""
	.align	16


//--------------------- .nv.shared._ZN7cutlass13device_kernelIN5flash19enable_sm80_to_sm89INS1_16FlashAttnBwdSm80INS1_25CollectiveMainloopBwdSm80ILi2ELi2EN4cute5tupleIJNS5_1CILi64EEENS7_ILi128EEES9_EEENS_6half_tEfNS_4arch4Sm80ELb0ELb0ELb0ELb1ELb1ELb0ELb0ELb0ELi2ELi2ELi2ELi2ELb0EEENS1_21CollectiveEpilogueBwdISA_SB_SD_Li256ELb1ELb0ELi4EEENS1_19SingleTileSchedulerILb1ELb0ELb0ELi128EEEEEEEEEvNT_6ParamsE --------------------------
	.section	.nv.shared._ZN7cutlass13device_kernelIN5flash19enable_sm80_to_sm89INS1_16FlashAttnBwdSm80INS1_25CollectiveMainloopBwdSm80ILi2ELi2EN4cute5tupleIJNS5_1CILi64EEENS7_ILi128EEES9_EEENS_6half_tEfNS_4arch4Sm80ELb0ELb0ELb0ELb1ELb1ELb0ELb0ELb0ELi2ELi2ELi2ELi2ELb0EEENS1_21CollectiveEpilogueBwdISA_SB_SD_Li256ELb1ELb0ELi4EEENS1_19SingleTileSchedulerILb1ELb0ELb0ELi128EEEEEEEEEvNT_6ParamsE,"aw",@nobits
	.sectionflags	@""
	.align	16


//--------------------- .nv.shared._ZN7cutlass13device_kernelIN5flash19enable_sm80_to_sm89INS1_16FlashAttnBwdSm80INS1_25CollectiveMainloopBwdSm80ILi2ELi2EN4cute5tupleIJNS5_1CILi64EEENS7_ILi128EEES9_EEENS_6half_tEfNS_4arch4Sm80ELb0ELb0ELb0ELb1ELb0ELb0ELb0ELb0ELi2ELi2ELi2ELi2ELb0EEENS1_24CollectiveEpilogueBwdGQAISA_fSD_Li256ELb1ELb0EEENS1_19SingleTileSchedulerILb1ELb0ELb0ELi128EEEEEEEEEvNT_6ParamsE --------------------------
	.section	.nv.shared._ZN7cutlass13device_kernelIN5flash19enable_sm80_to_sm89INS1_16FlashAttnBwdSm80INS1_25CollectiveMainloopBwdSm80ILi2ELi2EN4cute5tupleIJNS5_1CILi64EEENS7_ILi128EEES9_EEENS_6half_tEfNS_4arch4Sm80ELb0ELb0ELb0ELb1ELb0ELb0ELb0ELb0ELi2ELi2ELi2ELi2ELb0EEENS1_24CollectiveEpilogueBwdGQAISA_fSD_Li256ELb1ELb0EEENS1_19SingleTileSchedulerILb1ELb0ELb0ELi128EEEEEEEEEvNT_6ParamsE,"aw",@nobits
	.sectionflags	@""
	.align	16


//--------------------- .nv.shared._ZN7cutlass13device_kernelIN5flash19enable_sm80_to_sm89INS1_16FlashAttnBwdSm80INS1_25CollectiveMainloopBwdSm80ILi2ELi2EN4cute5tupleIJNS5_1CILi64EEENS7_ILi128EEES9_EEENS_6half_tEfNS_4arch4Sm80ELb0ELb0ELb0ELb1ELb1ELb0ELb0ELb0ELi2ELi2ELi2ELi2ELb0EEENS1_24CollectiveEpilogueBwdGQAISA_fSD_Li256ELb1ELb1EEENS1_19SingleTileSchedulerILb1ELb0ELb0ELi128EEEEEEEEEvNT_6ParamsE --------------------------
	.section	.nv.shared._ZN7cutlass13device_kernelIN5flash19enable_sm80_to_sm89INS1_16FlashAttnBwdSm80INS1_25CollectiveMainloopBwdSm80ILi2ELi2EN4cute5tupleIJNS5_1CILi64EEENS7_ILi128EEES9_EEENS_6half_tEfNS_4arch4Sm80ELb0ELb0ELb0ELb1ELb1ELb0ELb0ELb0ELi2ELi2ELi2ELi2ELb0EEENS1_24CollectiveEpilogueBwdGQAISA_fSD_Li256ELb1ELb1EEENS1_19SingleTileSchedulerILb1ELb0ELb0ELi128EEEEEEEEEvNT_6ParamsE,"aw",@nobits
	.sectionflags	@""
	.align	16


//--------------------- .nv.shared._ZN7cutlass13device_kernelIN5flash19enable_sm80_to_sm89INS1_16FlashAttnBwdSm80INS1_25CollectiveMainloopBwdSm80ILi2ELi2EN4cute5tupleIJNS5_1CILi64EEENS7_ILi128EEES9_EEENS_6half_tEfNS_4arch4Sm80ELb0ELb1ELb0ELb0ELb0ELb0ELb0ELb0ELi2ELi2ELi2ELi2ELb0EEENS1_21CollectiveEpilogueBwdISA_SB_SD_Li256ELb0ELb0ELi4EEENS1_19SingleTileSchedulerILb0ELb0ELb0ELi128EEEEEEEEEvNT_6ParamsE --------------------------
	.section	.nv.shared._ZN7cutlass13device_kernelIN5flash19enable_sm80_to_sm89INS1_16FlashAttnBwdSm80INS1_25CollectiveMainloopBwdSm80ILi2ELi2EN4cute5tupleIJNS5_1CILi64EEENS7_ILi128EEES9_EEENS_6half_tEfNS_4arch4Sm80ELb0ELb1ELb0ELb0ELb0ELb0ELb0ELb0ELi2ELi2ELi2ELi2ELb0EEENS1_21CollectiveEpilogueBwdISA_SB_SD_Li256ELb0ELb0ELi4EEENS1_19SingleTileSchedulerILb0ELb0ELb0ELi128EEEEEEEEEvNT_6ParamsE,"aw",@nobits
	.sectionflags	@""
	.align	16


//--------------------- .nv.shared._ZN7cutlass13device_kernelIN5flash19enable_sm80_to_sm89INS1_16FlashAttnBwdSm80INS1_25CollectiveMainloopBwdSm80ILi2ELi2EN4cute5tupleIJNS5_1CILi64EEENS7_ILi128EEES9_EEENS_6half_tEfNS_4arch4Sm80ELb0ELb1ELb0ELb0ELb1ELb0ELb0ELb0ELi2ELi2ELi2ELi2ELb0EEENS1_21CollectiveEpilogueBwdISA_SB_SD_Li256ELb0ELb0ELi4EEENS1_19SingleTileSchedulerILb0ELb0ELb0ELi128EEEEEEEEEvNT_6ParamsE --------------------------
	.section	.nv.shared._ZN7cutlass13device_kernelIN5flash19enable_sm80_to_sm89INS1_16FlashAttnBwdSm80INS1_25CollectiveMainloopBwdSm80ILi2ELi2EN4cute5tupleIJNS5_1CILi64EEENS7_ILi128EEES9_EEENS_6half_tEfNS_4arch4Sm80ELb0ELb1ELb0ELb0ELb1ELb0ELb0ELb0ELi2ELi2ELi2ELi2ELb0EEENS1_21CollectiveEpilogueBwdISA_SB_SD_Li256ELb0ELb0ELi4EEENS1_19SingleTileSchedulerILb0ELb0ELb0ELi128EEEEEEEEEvNT_6ParamsE,"aw",@nobits
	.sectionflags	@""
	.align	16


//--------------------- .nv.shared._ZN7cutlass13device_kernelIN5flash19enable_sm80_to_sm89INS1_16FlashAttnBwdSm80INS1_25CollectiveMainloopBwdSm80ILi2ELi2EN4cute5tupleIJNS5_1CILi64EEENS7_ILi128EEES9_EEENS_6half_tEfNS_4arch4Sm80ELb0ELb1ELb0ELb0ELb0ELb0ELb0ELb0ELi2ELi2ELi2ELi2ELb0EEENS1_24CollectiveEpilogueBwdGQAISA_fSD_Li256ELb0ELb0EEENS1_19SingleTileSchedulerILb0ELb0ELb0ELi128EEEEEEEEEvNT_6ParamsE --------------------------
	.section	.nv.shared._ZN7cutlass13device_kernelIN5flash19enable_sm80_to_sm89INS1_16FlashAttnBwdSm80INS1_25CollectiveMainloopBwdSm80ILi2ELi2EN4cute5tupleIJNS5_1CILi64EEENS7_ILi128EEES9_EEENS_6half_tEfNS_4arch4Sm80ELb0ELb1ELb0ELb0ELb0ELb0ELb0ELb0ELi2ELi2ELi2ELi2ELb0EEENS1_24CollectiveEpilogueBwdGQAISA_fSD_Li256ELb0ELb0EEENS1_19SingleTileSchedulerILb0ELb0ELb0ELi128EEEEEEEEEvNT_6ParamsE,"aw",@nobits
	.sectionflags	@""
	.align	16


//--------------------- .nv.shared._ZN7cutlass13device_kernelIN5flash19enable_sm80_to_sm89INS1_16FlashAttnBwdSm80INS1_25CollectiveMainloopBwdSm80ILi2ELi2EN4cute5tupleIJNS5_1CILi64EEENS7_ILi128EEES9_EEENS_6half_tEfNS_4arch4Sm80ELb0ELb1ELb0ELb0ELb1ELb0ELb0ELb0ELi2ELi2ELi2ELi2ELb0EEENS1_24CollectiveEpilogueBwdGQAISA_fSD_Li256ELb0ELb1EEENS1_19SingleTileSchedulerILb0ELb0ELb0ELi128EEEEEEEEEvNT_6ParamsE --------------------------
	.section	.nv.shared._ZN7cutlass13device_kernelIN5flash19enable_sm80_to_sm89INS1_16FlashAttnBwdSm80INS1_25CollectiveMainloopBwdSm80ILi2ELi2EN4cute5tupleIJNS5_1CILi64EEENS7_ILi128EEES9_EEENS_6half_tEfNS_4arch4Sm80ELb0ELb1ELb0ELb0ELb1ELb0ELb0ELb0ELi2ELi2ELi2ELi2ELb0EEENS1_24CollectiveEpilogueBwdGQAISA_fSD_Li256ELb0ELb1EEENS1_19SingleTileSchedulerILb0ELb0ELb0ELi128EEEEEEEEEvNT_6ParamsE,"aw",@nobits
	.sectionflags	@""
	.align	16


//--------------------- .nv.shared._ZN7cutlass13device_kernelIN5flash19enable_sm80_to_sm89INS1_16FlashAttnBwdSm80INS1_25CollectiveMainloopBwdSm80ILi2ELi2EN4cute5tupleIJNS5_1CILi64EEENS7_ILi128EEES9_EEENS_6half_tEfNS_4arch4Sm80ELb0ELb1ELb0ELb1ELb0ELb0ELb0ELb0ELi2ELi2ELi2ELi2ELb0EEENS1_21CollectiveEpilogueBwdISA_SB_SD_Li256ELb1ELb0ELi4EEENS1_19SingleTileSchedulerILb1ELb0ELb0ELi128EEEEEEEEEvNT_6ParamsE --------------------------
	.section	.nv.shared._ZN7cutlass13device_kernelIN5flash19enable_sm80_to_sm89INS1_16FlashAttnBwdSm80INS1_25CollectiveMainloopBwdSm80ILi2ELi2EN4cute5tupleIJNS5_1CILi64EEENS7_ILi128EEES9_EEENS_6half_tEfNS_4arch4Sm80ELb0ELb1ELb0ELb1ELb0ELb0ELb0ELb0ELi2ELi2ELi2ELi2ELb0EEENS1_21CollectiveEpilogueBwdISA_SB_SD_Li256ELb1ELb0ELi4EEENS1_19SingleTileSchedulerILb1ELb0ELb0ELi128EEEEEEEEEvNT_6ParamsE,"aw",@nobits
	.sectionflags	@""
	.align	16


//--------------------- .nv.shared._ZN7cutlass13device_kernelIN5flash19enable_sm80_to_sm89INS1_16FlashAttnBwdSm80INS1_25CollectiveMainloopBwdSm80ILi2ELi2EN4cute5tupleIJNS5_1CILi64EEENS7_ILi128EEES9_EEENS_6half_tEfNS_4arch4Sm80ELb0ELb1ELb0ELb1ELb1ELb0ELb0ELb0ELi2ELi2ELi2ELi2ELb0EEENS1_21CollectiveEpilogueBwdISA_SB_SD_Li256ELb1ELb0ELi4EEENS1_19SingleTileSchedulerILb1ELb0ELb0ELi128EEEEEEEEEvNT_6ParamsE --------------------------
	.section	.nv.shared._ZN7cutlass13device_kernelIN5flash19enable_sm80_to_sm89INS1_16FlashAttnBwdSm80INS1_25CollectiveMainloopBwdSm80ILi2ELi2EN4cute5tupleIJNS5_1CILi64EEENS7_ILi128EEES9_EEENS_6half_tEfNS_4arch4Sm80ELb0ELb1ELb0ELb1ELb1ELb0ELb0ELb0ELi2ELi2ELi2ELi2ELb0EEENS1_21CollectiveEpilogueBwdISA_SB_SD_Li256ELb1ELb0ELi4EEENS1_19SingleTileSchedulerILb1ELb0ELb0ELi128EEEEEEEEEvNT_6ParamsE,"aw",@nobits
	.sectionflags	@""
	.align	16


//--------------------- .nv.shared._ZN7cutlass13device_kernelIN5flash19enable_sm80_to_sm89INS1_16FlashAttnBwdSm80INS1_25CollectiveMainloopBwdSm80ILi2ELi2EN4cute5tupleIJNS5_1CILi64EEENS7_ILi128EEES9_EEENS_6half_tEfNS_4arch4Sm80ELb0ELb1ELb0ELb1ELb0ELb0ELb0ELb0ELi2ELi2ELi2ELi2ELb0EEENS1_24CollectiveEpilogueBwdGQAISA_fSD_Li256ELb1ELb0EEENS1_19SingleTileSchedulerILb1ELb0ELb0ELi128EEEEEEEEEvNT_6ParamsE --------------------------
	.section	.nv.shared._ZN7cutlass13device_kernelIN5flash19enable_sm80_to_sm89INS1_16FlashAttnBwdSm80INS1_25CollectiveMainloopBwdSm80ILi2ELi2EN4cute5tupleIJNS5_1CILi64EEENS7_ILi128EEES9_EEENS_6half_tEfNS_4arch4Sm80ELb0ELb1ELb0ELb1ELb0ELb0ELb0ELb0ELi2ELi2ELi2ELi2ELb0EEENS1_24CollectiveEpilogueBwdGQAISA_fSD_Li256ELb1ELb0EEENS1_19SingleTileSchedulerILb1ELb0ELb0ELi128EEEEEEEEEvNT_6ParamsE,"aw",@nobits
	.sectionflags	@""
	.align	16


//--------------------- .nv.shared._ZN7cutlass13device_kernelIN5flash19enable_sm80_to_sm89INS1_16FlashAttnBwdSm80INS1_25CollectiveMainloopBwdSm80ILi2ELi2EN4cute5tupleIJNS5_1CILi64EEENS7_ILi128EEES9_EEENS_6half_tEfNS_4arch4Sm80ELb0ELb1ELb0ELb1ELb1ELb0ELb0ELb0ELi2ELi2ELi2ELi2ELb0EEENS1_24CollectiveEpilogueBwdGQAISA_fSD_Li256ELb1ELb1EEENS1_19SingleTileSchedulerILb1ELb0ELb0ELi128EEEEEEEEEvNT_6ParamsE --------------------------
	.section	.nv.shared._ZN7cutlass13device_kernelIN5flash19enable_sm80_to_sm89INS1_16FlashAttnBwdSm80INS1_25CollectiveMainloopBwdSm80ILi2ELi2EN4cute5tupleIJNS5_1CILi64EEENS7_ILi128EEES9_EEENS_6half_tEfNS_4arch4Sm80ELb0ELb1ELb0ELb1ELb1ELb0ELb0ELb0ELi2ELi2ELi2ELi2ELb0EEENS1_24CollectiveEpilogueBwdGQAISA_fSD_Li256ELb1ELb1EEENS1_19SingleTileSchedulerILb1ELb0ELb0ELi128EEEEEEEEEvNT_6ParamsE,"aw",@nobits
	.sectionflags	@""
	.align	16


//--------------------- .nv.shared._ZN7cutlass13device_kernelIN5flash19enable_sm80_to_sm89INS1_16FlashAttnBwdSm80INS1_25CollectiveMainloopBwdSm80ILi2ELi2EN4cute5tupleIJNS5_1CILi64EEENS7_ILi128EEES9_EEENS_6half_tEfNS_4arch4Sm80ELb1ELb0ELb0ELb0ELb0ELb0ELb0ELb0ELi2ELi2ELi2ELi2ELb0EEENS1_21CollectiveEpilogueBwdISA_SB_SD_Li256ELb0ELb0ELi4EEENS1_25SingleTileBwdLPTSchedulerILb0ELi128ELb0EEEEEEEEEvNT_6ParamsE --------------------------
	.section	.nv.shared._ZN7cutlass13device_kernelIN5flash19enable_sm80_to_sm89INS1_16FlashAttnBwdSm80INS1_25CollectiveMainloopBwdSm80ILi2ELi2EN4cute5tupleIJNS5_1CILi64EEENS7_ILi128EEES9_EEENS_6half_tEfNS_4arch4Sm80ELb1ELb0ELb0ELb0ELb0ELb0ELb0ELb0ELi2ELi2ELi2ELi2ELb0EEENS1_21CollectiveEpilogueBwdISA_SB_SD_Li256ELb0ELb0ELi4EEENS1_25SingleTileBwdLPTSchedulerILb0ELi128ELb0EEEEEEEEEvNT_6ParamsE,"aw",@nobits
	.sectionflags	@""
	.align	16


//--------------------- .nv.shared._ZN7cutlass13device_kernelIN5flash19enable_sm80_to_sm89INS1_16FlashAttnBwdSm80INS1_25CollectiveMainloopBwdSm80ILi2ELi2EN4cute5tupleIJNS5_1CILi64EEENS7_ILi128EEES9_EEENS_6half_tEfNS_4arch4Sm80ELb1ELb0ELb0ELb0ELb1ELb0ELb0ELb0ELi2ELi2ELi2ELi2ELb0EEENS1_21CollectiveEpilogueBwdISA_SB_SD_Li256ELb0ELb0ELi4EEENS1_25SingleTileBwdLPTSchedulerILb0ELi128ELb1EEEEEEEEEvNT_6ParamsE --------------------------
	.section	.nv.shared._ZN7cutlass13device_kernelIN5flash19enable_sm80_to_sm89INS1_16FlashAttnBwdSm80INS1_25CollectiveMainloopBwdSm80ILi2ELi2EN4cute5tupleIJNS5_1CILi64EEENS7_ILi128EEES9_EEENS_6half_tEfNS_4arch4Sm80ELb1ELb0ELb0ELb0ELb1ELb0ELb0ELb0ELi2ELi2ELi2ELi2ELb0EEENS1_21CollectiveEpilogueBwdISA_SB_SD_Li256ELb0ELb0ELi4EEENS1_25SingleTileBwdLPTSchedulerILb0ELi128ELb1EEEEEEEEEvNT_6ParamsE,"aw",@nobits
	.sectionflags	@""
	.align	16


//--------------------- .nv.shared._ZN7cutlass13device_kernelIN5flash19enable_sm80_to_sm89INS1_16FlashAttnBwdSm80INS1_25CollectiveMainloopBwdSm80ILi2ELi2EN4cute5tupleIJNS5_1CILi64EEENS7_ILi128EEES9_EEENS_6half_tEfNS_4arch4Sm80ELb1ELb0ELb0ELb0ELb0ELb0ELb0ELb0ELi2ELi2ELi2ELi2ELb0EEENS1_24CollectiveEpilogueBwdGQAISA_fSD_Li256ELb0ELb0EEENS1_25SingleTileBwdLPTSchedulerILb0ELi128ELb0EEEEEEEEEvNT_6ParamsE --------------------------
	.section	.nv.shared._ZN7cutlass13device_kernelIN5flash19enable_sm80_to_sm89INS1_16FlashAttnBwdSm80INS1_25CollectiveMainloopBwdSm80ILi2ELi2EN4cute5tupleIJNS5_1CILi64EEENS7_ILi128EEES9_EEENS_6half_tEfNS_4arch4Sm80ELb1ELb0ELb0ELb0ELb0ELb0ELb0ELb0ELi2ELi2ELi2ELi2ELb0EEENS1_24CollectiveEpilogueBwdGQAISA_fSD_Li256ELb0ELb0EEENS1_25SingleTileBwdLPTSchedulerILb0ELi128ELb0EEEEEEEEEvNT_6ParamsE,"aw",@nobits
	.sectionflags	@""
	.align	16


//--------------------- .nv.shared._ZN7cutlass13device_kernelIN5flash19enable_sm80_to_sm89INS1_16FlashAttnBwdSm80INS1_25CollectiveMainloopBwdSm80ILi2ELi2EN4cute5tupleIJNS5_1CILi64EEENS7_ILi128EEES9_EEENS_6half_tEfNS_4arch4Sm80ELb1ELb0ELb0ELb0ELb1ELb0ELb0ELb0ELi2ELi2ELi2ELi2ELb0EEENS1_24CollectiveEpilogueBwdGQAISA_fSD_Li256ELb0ELb1EEENS1_25SingleTileBwdLPTSchedulerILb0ELi128ELb1EEEEEEEEEvNT_6ParamsE --------------------------
	.section	.nv.shared._ZN7cutlass13device_kernelIN5flash19enable_sm80_to_sm89INS1_16FlashAttnBwdSm80INS1_25CollectiveMainloopBwdSm80ILi2ELi2EN4cute5tupleIJNS5_1CILi64EEENS7_ILi128EEES9_EEENS_6half_tEfNS_4arch4Sm80ELb1ELb0ELb0ELb0ELb1ELb0ELb0ELb0ELi2ELi2ELi2ELi2ELb0EEENS1_24CollectiveEpilogueBwdGQAISA_fSD_Li256ELb0ELb1EEENS1_25SingleTileBwdLPTSchedulerILb0ELi128ELb1EEEEEEEEEvNT_6ParamsE,"aw",@nobits
	.sectionflags	@""
	.align	16


//--------------------- .nv.shared._ZN7cutlass13device_kernelIN5flash22FlashAttnBwdPreprocessIN4cute5tupleIJNS3_1CILi64EEENS5_ILi128EEEEEENS_6half_tEfNS_4arch4Sm80ELb1ELb0EEEEEvNT_6ParamsE --------------------------
	.section	.nv.shared._ZN7cutlass13device_kernelIN5flash22FlashAttnBwdPreprocessIN4cute5tupleIJNS3_1CILi64EEENS5_ILi128EEEEEENS_6half_tEfNS_4arch4Sm80ELb1ELb0EEEEEvNT_6ParamsE,"aw",@nobits
	.sectionflags	@""
	.align	16


//--------------------- .nv.shared._ZN7cutlass13device_kernelIN5flash19enable_sm80_to_sm89INS1_16FlashAttnBwdSm80INS1_25CollectiveMainloopBwdSm80ILi2ELi2EN4cute5tupleIJNS5_1CILi64EEENS7_ILi128EEES9_EEENS_6half_tEfNS_4arch4Sm80ELb1ELb0ELb0ELb1ELb0ELb0ELb0ELb0ELi2ELi2ELi2ELi2ELb0EEENS1_21CollectiveEpilogueBwdISA_SB_SD_Li256ELb1ELb0ELi4EEENS1_25SingleTileBwdLPTSchedulerILb1ELi128ELb0EEEEEEEEEvNT_6ParamsE --------------------------
	.section	.nv.shared._ZN7cutlass13device_kernelIN5flash19enable_sm80_to_sm89INS1_16FlashAttnBwdSm80INS1_25CollectiveMainloopBwdSm80ILi2ELi2EN4cute5tupleIJNS5_1CILi64EEENS7_ILi128EEES9_EEENS_6half_tEfNS_4arch4Sm80ELb1ELb0ELb0ELb1ELb0ELb0ELb0ELb0ELi2ELi2ELi2ELi2ELb0EEENS1_21CollectiveEpilogueBwdISA_SB_SD_Li256ELb1ELb0ELi4EEENS1_25SingleTileBwdLPTSchedulerILb1ELi128ELb0EEEEEEEEEvNT_6ParamsE,"aw",@nobits
	.sectionflags	@""
	.align	16


//--------------------- .nv.shared._ZN7cutlass13device_kernelIN5flash19enable_sm80_to_sm89INS1_16FlashAttnBwdSm80INS1_25CollectiveMainloopBwdSm80ILi2ELi2EN4cute5tupleIJNS5_1CILi64EEENS7_ILi128EEES9_EEENS_6half_tEfNS_4arch4Sm80ELb1ELb0ELb0ELb1ELb1ELb0ELb0ELb0ELi2ELi2ELi2ELi2ELb0EEENS1_21CollectiveEpilogueBwdISA_SB_SD_Li256ELb1ELb0ELi4EEENS1_25SingleTileBwdLPTSchedulerILb1ELi128ELb1EEEEEEEEEvNT_6ParamsE --------------------------
	.section	.nv.shared._ZN7cutlass13device_kernelIN5flash19enable_sm80_to_sm89INS1_16FlashAttnBwdSm80INS1_25CollectiveMainloopBwdSm80ILi2ELi2EN4cute5tupleIJNS5_1CILi64EEENS7_ILi128EEES9_EEENS_6half_tEfNS_4arch4Sm80ELb1ELb0ELb0ELb1ELb1ELb0ELb0ELb0ELi2ELi2ELi2ELi2ELb0EEENS1_21CollectiveEpilogueBwdISA_SB_SD_Li256ELb1ELb0ELi4EEENS1_25SingleTileBwdLPTSchedulerILb1ELi128ELb1EEEEEEEEEvNT_6ParamsE,"aw",@nobits
	.sectionflags	@""
	.align	16


//--------------------- .nv.shared._ZN7cutlass13device_kernelIN5flash19enable_sm80_to_sm89INS1_16FlashAttnBwdSm80INS1_25CollectiveMainloopBwdSm80ILi2ELi2EN4cute5tupleIJNS5_1CILi64EEENS7_ILi128EEES9_EEENS_6half_tEfNS_4arch4Sm80ELb1ELb0ELb0ELb1ELb0ELb0ELb0ELb0ELi2ELi2ELi2ELi2ELb0EEENS1_24CollectiveEpilogueBwdGQAISA_fSD_Li256ELb1ELb0EEENS1_25SingleTileBwdLPTSchedulerILb1ELi128ELb0EEEEEEEEEvNT_6ParamsE --------------------------
	.section	.nv.shared._ZN7cutlass13device_kernelIN5flash19enable_sm80_to_sm89INS1_16FlashAttnBwdSm80INS1_25CollectiveMainloopBwdSm80ILi2ELi2EN4cute5tupleIJNS5_1CILi64EEENS7_ILi128EEES9_EEENS_6half_tEfNS_4arch4Sm80ELb1ELb0ELb0ELb1ELb0ELb0ELb0ELb0ELi2ELi2ELi2ELi2ELb0EEENS1_24CollectiveEpilogueBwdGQAISA_fSD_Li256ELb1ELb0EEENS1_25SingleTileBwdLPTSchedulerILb1ELi128ELb0EEEEEEEEEvNT_6ParamsE,"aw",@nobits
	.sectionflags	@""
	.align	16


//--------------------- .nv.shared._ZN7cutlass13device_kernelIN5flash32FlashAttnBwdPostprocessConvertdQIN4cute5tupleIJNS3_1CILi128EEES6_EEENS_6half_tEfNS_4arch4Sm80ELi256ENS3_8TiledMMAINS3_8MMA_AtomIJNS3_28SM80_16x8x16_F32F16F16F32_TNEEEENS3_6LayoutINS4_IJNS5_ILi2EEENS5_ILi4EEENS5_ILi1EEEEEENS4_IJSI_SG_NS5_ILi0EEEEEEEENS4_IJNS5_ILi32EEENS5_ILi64EEENS5_ILi16EEEEEEEELb0EEEEEvNT_6ParamsE --------------------------
	.section	.nv.shared._ZN7cutlass13device_kernelIN5flash32FlashAttnBwdPostprocessConvertdQIN4cute5tupleIJNS3_1CILi128EEES6_EEENS_6half_tEfNS_4arch4Sm80ELi256ENS3_8TiledMMAINS3_8MMA_AtomIJNS3_28SM80_16x8x16_F32F16F16F32_TNEEEENS3_6LayoutINS4_IJNS5_ILi2EEENS5_ILi4EEENS5_ILi1EEEEEENS4_IJSI_SG_NS5_ILi0EEEEEEEENS4_IJNS5_ILi32EEENS5_ILi64EEENS5_ILi16EEEEEEEELb0EEEEEvNT_6ParamsE,"aw",@nobits
	.sectionflags	@""
	.align	16


//--------------------- .nv.shared._ZN7cutlass13device_kernelIN5flash32FlashAttnBwdPostprocessConvertdQIN4cute5tupleIJNS3_1CILi64EEENS5_ILi128EEEEEENS_6half_tEfNS_4arch4Sm80ELi256ENS3_8TiledMMAINS3_8MMA_AtomIJNS3_28SM80_16x8x16_F32F16F16F32_TNEEEENS3_6LayoutINS4_IJNS5_ILi2EEENS5_ILi4EEENS5_ILi1EEEEEENS4_IJSJ_SH_NS5_ILi0EEEEEEEENS4_IJNS5_ILi32EEES6_NS5_ILi16EEEEEEEELb0EEEEEvNT_6ParamsE --------------------------
	.section	.nv.shared._ZN7cutlass13device_kernelIN5flash32FlashAttnBwdPostprocessConvertdQIN4cute5tupleIJNS3_1CILi64EEENS5_ILi128EEEEEENS_6half_tEfNS_4arch4Sm80ELi256ENS3_8TiledMMAINS3_8MMA_AtomIJNS3_28SM80_16x8x16_F32F16F16F32_TNEEEENS3_6LayoutINS4_IJNS5_ILi2EEENS5_ILi4EEENS5_ILi1EEEEEENS4_IJSJ_SH_NS5_ILi0EEEEEEEENS4_IJNS5_ILi32EEES6_NS5_ILi16EEEEEEEELb0EEEEEvNT_6ParamsE,"aw",@nobits
	.sectionflags	@""
	.align	16


//--------------------- .nv.shared._ZN7cutlass13device_kernelIN5flash19enable_sm80_to_sm89INS1_16FlashAttnBwdSm80INS1_25CollectiveMainloopBwdSm80ILi2ELi2EN4cute5tupleIJNS5_1CILi64EEENS7_ILi128EEES9_EEENS_6half_tEfNS_4arch4Sm80ELb1ELb0ELb0ELb1ELb1ELb0ELb0ELb0ELi2ELi2ELi2ELi2ELb0EEENS1_24CollectiveEpilogueBwdGQAISA_fSD_Li256ELb1ELb1EEENS1_25SingleTileBwdLPTSchedulerILb1ELi128ELb1EEEEEEEEEvNT_6ParamsE --------------------------
	.section	.nv.shared._ZN7cutlass13device_kernelIN5flash19enable_sm80_to_sm89INS1_16FlashAttnBwdSm80INS1_25CollectiveMainloopBwdSm80ILi2ELi2EN4cute5tupleIJNS5_1CILi64EEENS7_ILi128EEES9_EEENS_6half_tEfNS_4arch4Sm80ELb1ELb0ELb0ELb1ELb1ELb0ELb0ELb0ELi2ELi2ELi2ELi2ELb0EEENS1_24CollectiveEpilogueBwdGQAISA_fSD_Li256ELb1ELb1EEENS1_25SingleTileBwdLPTSchedulerILb1ELi128ELb1EEEEEEEEEvNT_6ParamsE,"aw",@nobits
	.sectionflags	@""
	.align	16


//--------------------- .nv.shared._ZN7cutlass13device_kernelIN5flash22FlashAttnBwdPreprocessIN4cute5tupleIJNS3_1CILi64EEENS5_ILi128EEEEEENS_6half_tEfNS_4arch4Sm80ELb1ELb1EEEEEvNT_6ParamsE --------------------------
	.section	.nv.shared._ZN7cutlass13device_kernelIN5flash22FlashAttnBwdPreprocessIN4cute5tupleIJNS3_1CILi64EEENS5_ILi128EEEEEENS_6half_tEfNS_4arch4Sm80ELb1ELb1EEEEEvNT_6ParamsE,"aw",@nobits
	.sectionflags	@""
	.align	16
